	.target	sm_90a

	.elftype	@"ET_EXEC"


//--------------------- .note.nv.tkinfo           --------------------------
	.section	.note.nv.tkinfo,"",@"SHT_NOTE"
	.sectionflags	@"SHF_NOTE_NV_TKINFO"
	.tkinfo
        /*0018*/ 	.word	0x00000002
        /*0030*/ 	.string	""
        /*0030*/ 	.string	"ptxas"
        /*0030*/ 	.string	"Cuda compilation tools, release 13.0, V13.0.88"
        /*0030*/ 	.string	"Build cuda_13.0.r13.0/compiler.36424714_0"
        /*0030*/ 	.string	"-arch sm_90a -m 64 "



//--------------------- .note.nv.cuinfo           --------------------------
	.section	.note.nv.cuinfo,"",@"SHT_NOTE"
	.sectionflags	@"SHF_NOTE_NV_CUINFO"
        /*0018*/ 	.short	0x0002
        /*001a*/ 	.short	0x005a
        /*001c*/ 	.short	0x0082
	.zero		2


//--------------------- .nv.info                  --------------------------
	.section	.nv.info,"",@"SHT_CUDA_INFO"
	.align	4


	//----- nvinfo : EIATTR_REGCOUNT
	.align		4
        /*0000*/ 	.byte	0x04, 0x2f
        /*0002*/ 	.short	(.L_23 - .L_22)
	.align		4
.L_22:
        /*0004*/ 	.word	index@(_ZN7cutlass13device_kernelIN5flash11enable_sm90INS1_16FlashAttnFwdSm90INS1_25CollectiveMainloopFwdSm90ILi2EN4cute5tupleIJNS5_1CILi1EEES8_S8_EEENS6_IJNS7_ILi128EEENS7_ILi112EEENS7_ILi192EEEEEELi192ENS_6half_tEfNS_4arch4Sm90ELb1ELb0ELb0ELb1ELb0ELb1ELb0ELb1ELb1ELb1ELb0ELb0EEENS1_21CollectiveEpilogueFwdINS6_IJSA_SC_SB_EEES9_SE_SG_Li256ELb1ELb1ELb0ELb0EEENS1_36VarlenDynamicPersistentTileSchedulerILi128ELi112ELi256ELi128ELb0ELb1ELb1ELb1ELb1ELb1EEEEEEEEEvNT_6ParamsE)
        /*0008*/ 	.word	0x000000a8


	//----- nvinfo : EIATTR_FRAME_SIZE
	.align		4
.L_23:
        /*000c*/ 	.byte	0x04, 0x11
        /*000e*/ 	.short	(.L_25 - .L_24)
	.align		4
.L_24:
        /*0010*/ 	.word	index@(_ZN7cutlass13device_kernelIN5flash11enable_sm90INS1_16FlashAttnFwdSm90INS1_25CollectiveMainloopFwdSm90ILi2EN4cute5tupleIJNS5_1CILi1EEES8_S8_EEENS6_IJNS7_ILi128EEENS7_ILi112EEENS7_ILi192EEEEEELi192ENS_6half_tEfNS_4arch4Sm90ELb1ELb0ELb0ELb1ELb0ELb1ELb0ELb1ELb1ELb1ELb0ELb0EEENS1_21CollectiveEpilogueFwdINS6_IJSA_SC_SB_EEES9_SE_SG_Li256ELb1ELb1ELb0ELb0EEENS1_36VarlenDynamicPersistentTileSchedulerILi128ELi112ELi256ELi128ELb0ELb1ELb1ELb1ELb1ELb1EEEEEEEEEvNT_6ParamsE)
        /*0014*/ 	.word	0x00000098


	//----- nvinfo : EIATTR_REGCOUNT
	.align		4
.L_25:
        /*0018*/ 	.byte	0x04, 0x2f
        /*001a*/ 	.short	(.L_27 - .L_26)
	.align		4
.L_26:
        /*001c*/ 	.word	index@(_ZN7cutlass13device_kernelIN5flash11enable_sm90INS1_16FlashAttnFwdSm90INS1_25CollectiveMainloopFwdSm90ILi2EN4cute5tupleIJNS5_1CILi1EEES8_S8_EEENS6_IJNS7_ILi128EEENS7_ILi112EEENS7_ILi192EEEEEELi192ENS_6half_tEfNS_4arch4Sm90ELb1ELb0ELb0ELb1ELb0ELb0ELb0ELb1ELb1ELb1ELb0ELb0EEENS1_21CollectiveEpilogueFwdINS6_IJSA_SC_SB_EEES9_SE_SG_Li256ELb1ELb1ELb0ELb0EEENS1_36VarlenDynamicPersistentTileSchedulerILi128ELi112ELi256ELi128ELb0ELb1ELb1ELb1ELb1ELb1EEEEEEEEEvNT_6ParamsE)
        /*0020*/ 	.word	0x000000a8


	//----- nvinfo : EIATTR_FRAME_SIZE
	.align		4
.L_27:
        /*0024*/ 	.byte	0x04, 0x11
        /*0026*/ 	.short	(.L_29 - .L_28)
	.align		4
.L_28:
        /*0028*/ 	.word	index@(_ZN7cutlass13device_kernelIN5flash11enable_sm90INS1_16FlashAttnFwdSm90INS1_25CollectiveMainloopFwdSm90ILi2EN4cute5tupleIJNS5_1CILi1EEES8_S8_EEENS6_IJNS7_ILi128EEENS7_ILi112EEENS7_ILi192EEEEEELi192ENS_6half_tEfNS_4arch4Sm90ELb1ELb0ELb0ELb1ELb0ELb0ELb0ELb1ELb1ELb1ELb0ELb0EEENS1_21CollectiveEpilogueFwdINS6_IJSA_SC_SB_EEES9_SE_SG_Li256ELb1ELb1ELb0ELb0EEENS1_36VarlenDynamicPersistentTileSchedulerILi128ELi112ELi256ELi128ELb0ELb1ELb1ELb1ELb1ELb1EEEEEEEEEvNT_6ParamsE)
        /*002c*/ 	.word	0x00000058


	//----- nvinfo : EIATTR_REGCOUNT
	.align		4
.L_29:
        /*0030*/ 	.byte	0x04, 0x2f
        /*0032*/ 	.short	(.L_31 - .L_30)
	.align		4
.L_30:
        /*0034*/ 	.word	index@(_ZN7cutlass13device_kernelIN5flash11enable_sm90INS1_16FlashAttnFwdSm90INS1_25CollectiveMainloopFwdSm90ILi2EN4cute5tupleIJNS5_1CILi1EEES8_S8_EEENS6_IJNS7_ILi128EEENS7_ILi112EEENS7_ILi192EEEEEELi192ENS_6half_tEfNS_4arch4Sm90ELb1ELb0ELb0ELb0ELb0ELb0ELb0ELb1ELb1ELb1ELb0ELb0EEENS1_21CollectiveEpilogueFwdINS6_IJSA_SC_SB_EEES9_SE_SG_Li256ELb0ELb1ELb0ELb0EEENS1_30DynamicPersistentTileSchedulerILi256ELi128ELb0ELb1ELb1EEEEEEEEEvNT_6ParamsE)
        /*0038*/ 	.word	0x000000a8


	//----- nvinfo : EIATTR_FRAME_SIZE
	.align		4
.L_31:
        /*003c*/ 	.byte	0x04, 0x11
        /*003e*/ 	.short	(.L_33 - .L_32)
	.align		4
.L_32:
        /*0040*/ 	.word	index@(_ZN7cutlass13device_kernelIN5flash11enable_sm90INS1_16FlashAttnFwdSm90INS1_25CollectiveMainloopFwdSm90ILi2EN4cute5tupleIJNS5_1CILi1EEES8_S8_EEENS6_IJNS7_ILi128EEENS7_ILi112EEENS7_ILi192EEEEEELi192ENS_6half_tEfNS_4arch4Sm90ELb1ELb0ELb0ELb0ELb0ELb0ELb0ELb1ELb1ELb1ELb0ELb0EEENS1_21CollectiveEpilogueFwdINS6_IJSA_SC_SB_EEES9_SE_SG_Li256ELb0ELb1ELb0ELb0EEENS1_30DynamicPersistentTileSchedulerILi256ELi128ELb0ELb1ELb1EEEEEEEEEvNT_6ParamsE)
        /*0044*/ 	.word	0x00000038


	//----- nvinfo : EIATTR_REGCOUNT
	.align		4
.L_33:
        /*0048*/ 	.byte	0x04, 0x2f
        /*004a*/ 	.short	(.L_35 - .L_34)
	.align		4
.L_34:
        /*004c*/ 	.word	index@(_ZN7cutlass13device_kernelIN5flash11enable_sm90INS1_16FlashAttnFwdSm90INS1_25CollectiveMainloopFwdSm90ILi2EN4cute5tupleIJNS5_1CILi1EEES8_S8_EEENS6_IJNS7_ILi128EEENS7_ILi96EEENS7_ILi192EEEEEELi192ENS_6half_tEfNS_4arch4Sm90ELb0ELb1ELb0ELb1ELb0ELb1ELb0ELb1ELb1ELb1ELb0ELb0EEENS1_21CollectiveEpilogueFwdINS6_IJSA_SC_SB_EEES9_SE_SG_Li256ELb1ELb1ELb0ELb0EEENS1_36VarlenDynamicPersistentTileSchedulerILi128ELi96ELi256ELi128ELb0ELb1ELb1ELb1ELb0ELb1EEEEEEEEEvNT_6ParamsE)
        /*0050*/ 	.word	0x000000a8


	//----- nvinfo : EIATTR_FRAME_SIZE
	.align		4
.L_35:
        /*0054*/ 	.byte	0x04, 0x11
        /*0056*/ 	.short	(.L_37 - .L_36)
	.align		4
.L_36:
        /*0058*/ 	.word	index@(_ZN7cutlass13device_kernelIN5flash11enable_sm90INS1_16FlashAttnFwdSm90INS1_25CollectiveMainloopFwdSm90ILi2EN4cute5tupleIJNS5_1CILi1EEES8_S8_EEENS6_IJNS7_ILi128EEENS7_ILi96EEENS7_ILi192EEEEEELi192ENS_6half_tEfNS_4arch4Sm90ELb0ELb1ELb0ELb1ELb0ELb1ELb0ELb1ELb1ELb1ELb0ELb0EEENS1_21CollectiveEpilogueFwdINS6_IJSA_SC_SB_EEES9_SE_SG_Li256ELb1ELb1ELb0ELb0EEENS1_36VarlenDynamicPersistentTileSchedulerILi128ELi96ELi256ELi128ELb0ELb1ELb1ELb1ELb0ELb1EEEEEEEEEvNT_6ParamsE)
        /*005c*/ 	.word	0x00000088


	//----- nvinfo : EIATTR_REGCOUNT
	.align		4
.L_37:
        /*0060*/ 	.byte	0x04, 0x2f
        /*0062*/ 	.short	(.L_39 - .L_38)
	.align		4
.L_38:
        /*0064*/ 	.word	index@(_ZN7cutlass13device_kernelIN5flash11enable_sm90INS1_16FlashAttnFwdSm90INS1_25CollectiveMainloopFwdSm90ILi2EN4cute5tupleIJNS5_1CILi1EEES8_S8_EEENS6_IJNS7_ILi128EEENS7_ILi96EEENS7_ILi192EEEEEELi192ENS_6half_tEfNS_4arch4Sm90ELb0ELb1ELb0ELb1ELb0ELb0ELb0ELb1ELb1ELb1ELb0ELb0EEENS1_21CollectiveEpilogueFwdINS6_IJSA_SC_SB_EEES9_SE_SG_Li256ELb1ELb1ELb0ELb0EEENS1_36VarlenDynamicPersistentTileSchedulerILi128ELi96ELi256ELi128ELb0ELb1ELb1ELb1ELb0ELb1EEEEEEEEEvNT_6ParamsE)
        /*0068*/ 	.word	0x000000a8


	//----- nvinfo : EIATTR_FRAME_SIZE
	.align		4
.L_39:
        /*006c*/ 	.byte	0x04, 0x11
        /*006e*/ 	.short	(.L_41 - .L_40)
	.align		4
.L_40:
        /*0070*/ 	.word	index@(_ZN7cutlass13device_kernelIN5flash11enable_sm90INS1_16FlashAttnFwdSm90INS1_25CollectiveMainloopFwdSm90ILi2EN4cute5tupleIJNS5_1CILi1EEES8_S8_EEENS6_IJNS7_ILi128EEENS7_ILi96EEENS7_ILi192EEEEEELi192ENS_6half_tEfNS_4arch4Sm90ELb0ELb1ELb0ELb1ELb0ELb0ELb0ELb1ELb1ELb1ELb0ELb0EEENS1_21CollectiveEpilogueFwdINS6_IJSA_SC_SB_EEES9_SE_SG_Li256ELb1ELb1ELb0ELb0EEENS1_36VarlenDynamicPersistentTileSchedulerILi128ELi96ELi256ELi128ELb0ELb1ELb1ELb1ELb0ELb1EEEEEEEEEvNT_6ParamsE)
        /*0074*/ 	.word	0x00000050


	//----- nvinfo : EIATTR_REGCOUNT
	.align		4
.L_41:
        /*0078*/ 	.byte	0x04, 0x2f
        /*007a*/ 	.short	(.L_43 - .L_42)
	.align		4
.L_42:
        /*007c*/ 	.word	index@(_ZN7cutlass13device_kernelIN5flash11enable_sm90INS1_16FlashAttnFwdSm90INS1_25CollectiveMainloopFwdSm90ILi2EN4cute5tupleIJNS5_1CILi1EEES8_S8_EEENS6_IJNS7_ILi128EEENS7_ILi96EEENS7_ILi192EEEEEELi192ENS_6half_tEfNS_4arch4Sm90ELb0ELb1ELb0ELb0ELb0ELb0ELb0ELb1ELb1ELb1ELb0ELb0EEENS1_21CollectiveEpilogueFwdINS6_IJSA_SC_SB_EEES9_SE_SG_Li256ELb0ELb1ELb0ELb0EEENS1_30DynamicPersistentTileSchedulerILi256ELi128ELb0ELb1ELb1EEEEEEEEEvNT_6ParamsE)
        /*0080*/ 	.word	0x000000a8


	//----- nvinfo : EIATTR_FRAME_SIZE
	.align		4
.L_43:
        /*0084*/ 	.byte	0x04, 0x11
        /*0086*/ 	.short	(.L_45 - .L_44)
	.align		4
.L_44:
        /*0088*/ 	.word	index@(_ZN7cutlass13device_kernelIN5flash11enable_sm90INS1_16FlashAttnFwdSm90INS1_25CollectiveMainloopFwdSm90ILi2EN4cute5tupleIJNS5_1CILi1EEES8_S8_EEENS6_IJNS7_ILi128EEENS7_ILi96EEENS7_ILi192EEEEEELi192ENS_6half_tEfNS_4arch4Sm90ELb0ELb1ELb0ELb0ELb0ELb0ELb0ELb1ELb1ELb1ELb0ELb0EEENS1_21CollectiveEpilogueFwdINS6_IJSA_SC_SB_EEES9_SE_SG_Li256ELb0ELb1ELb0ELb0EEENS1_30DynamicPersistentTileSchedulerILi256ELi128ELb0ELb1ELb1EEEEEEEEEvNT_6ParamsE)
        /*008c*/ 	.word	0x00000020


	//----- nvinfo : EIATTR_REGCOUNT
	.align		4
.L_45:
        /*0090*/ 	.byte	0x04, 0x2f
        /*0092*/ 	.short	(.L_47 - .L_46)
	.align		4
.L_46:
        /*0094*/ 	.word	index@(_ZN7cutlass13device_kernelIN5flash11enable_sm90INS1_16FlashAttnFwdSm90INS1_25CollectiveMainloopFwdSm90ILi2EN4cute5tupleIJNS5_1CILi1EEES8_S8_EEENS6_IJNS7_ILi128EEENS7_ILi112EEENS7_ILi192EEEEEELi192ENS_6half_tEfNS_4arch4Sm90ELb0ELb0ELb0ELb1ELb0ELb1ELb0ELb1ELb1ELb1ELb0ELb0EEENS1_21CollectiveEpilogueFwdINS6_IJSA_SC_SB_EEES9_SE_SG_Li256ELb1ELb1ELb0ELb0EEENS1_36VarlenDynamicPersistentTileSchedulerILi128ELi112ELi256ELi128ELb0ELb1ELb1ELb0ELb1ELb1EEEEEEEEEvNT_6ParamsE)
        /*0098*/ 	.word	0x000000a8


	//----- nvinfo : EIATTR_FRAME_SIZE
	.align		4
.L_47:
        /*009c*/ 	.byte	0x04, 0x11
        /*009e*/ 	.short	(.L_49 - .L_48)
	.align		4
.L_48:
        /*00a0*/ 	.word	index@(_ZN7cutlass13device_kernelIN5flash11enable_sm90INS1_16FlashAttnFwdSm90INS1_25CollectiveMainloopFwdSm90ILi2EN4cute5tupleIJNS5_1CILi1EEES8_S8_EEENS6_IJNS7_ILi128EEENS7_ILi112EEENS7_ILi192EEEEEELi192ENS_6half_tEfNS_4arch4Sm90ELb0ELb0ELb0ELb1ELb0ELb1ELb0ELb1ELb1ELb1ELb0ELb0EEENS1_21CollectiveEpilogueFwdINS6_IJSA_SC_SB_EEES9_SE_SG_Li256ELb1ELb1ELb0ELb0EEENS1_36VarlenDynamicPersistentTileSchedulerILi128ELi112ELi256ELi128ELb0ELb1ELb1ELb0ELb1ELb1EEEEEEEEEvNT_6ParamsE)
        /*00a4*/ 	.word	0x000000a0


	//----- nvinfo : EIATTR_REGCOUNT
	.align		4
.L_49:
        /*00a8*/ 	.byte	0x04, 0x2f
        /*00aa*/ 	.short	(.L_51 - .L_50)
	.align		4
.L_50:
        /*00ac*/ 	.word	index@(_ZN7cutlass13device_kernelIN5flash11enable_sm90INS1_16FlashAttnFwdSm90INS1_25CollectiveMainloopFwdSm90ILi2EN4cute5tupleIJNS5_1CILi1EEES8_S8_EEENS6_IJNS7_ILi128EEENS7_ILi112EEENS7_ILi192EEEEEELi192ENS_6half_tEfNS_4arch4Sm90ELb0ELb0ELb0ELb1ELb0ELb0ELb0ELb1ELb1ELb1ELb0ELb0EEENS1_21CollectiveEpilogueFwdINS6_IJSA_SC_SB_EEES9_SE_SG_Li256ELb1ELb1ELb0ELb0EEENS1_36VarlenDynamicPersistentTileSchedulerILi128ELi112ELi256ELi128ELb0ELb1ELb1ELb0ELb1ELb1EEEEEEEEEvNT_6ParamsE)
        /*00b0*/ 	.word	0x000000a8


	//----- nvinfo : EIATTR_FRAME_SIZE
	.align		4
.L_51:
        /*00b4*/ 	.byte	0x04, 0x11
        /*00b6*/ 	.short	(.L_53 - .L_52)
	.align		4
.L_52:
        /*00b8*/ 	.word	index@(_ZN7cutlass13device_kernelIN5flash11enable_sm90INS1_16FlashAttnFwdSm90INS1_25CollectiveMainloopFwdSm90ILi2EN4cute5tupleIJNS5_1CILi1EEES8_S8_EEENS6_IJNS7_ILi128EEENS7_ILi112EEENS7_ILi192EEEEEELi192ENS_6half_tEfNS_4arch4Sm90ELb0ELb0ELb0ELb1ELb0ELb0ELb0ELb1ELb1ELb1ELb0ELb0EEENS1_21CollectiveEpilogueFwdINS6_IJSA_SC_SB_EEES9_SE_SG_Li256ELb1ELb1ELb0ELb0EEENS1_36VarlenDynamicPersistentTileSchedulerILi128ELi112ELi256ELi128ELb0ELb1ELb1ELb0ELb1ELb1EEEEEEEEEvNT_6ParamsE)
        /*00bc*/ 	.word	0x00000060


	//----- nvinfo : EIATTR_REGCOUNT
	.align		4
.L_53:
        /*00c0*/ 	.byte	0x04, 0x2f
        /*00c2*/ 	.short	(.L_55 - .L_54)
	.align		4
.L_54:
        /*00c4*/ 	.word	index@(_ZN7cutlass13device_kernelIN5flash11enable_sm90INS1_16FlashAttnFwdSm90INS1_25CollectiveMainloopFwdSm90ILi2EN4cute5tupleIJNS5_1CILi2EEENS7_ILi1EEES9_EEENS6_IJNS7_ILi128EEENS7_ILi112EEENS7_ILi192EEEEEELi192ENS_6half_tEfNS_4arch4Sm90ELb0ELb0ELb0ELb0ELb0ELb0ELb0ELb1ELb1ELb1ELb0ELb0EEENS1_21CollectiveEpilogueFwdINS6_IJSB_SD_SC_EEESA_SF_SH_Li256ELb0ELb1ELb0ELb0EEENS1_29StaticPersistentTileSchedulerILb0EEEEEEEEEvNT_6ParamsE)
        /*00c8*/ 	.word	0x000000a8


	//----- nvinfo : EIATTR_FRAME_SIZE
	.align		4
.L_55:
        /*00cc*/ 	.byte	0x04, 0x11
        /*00ce*/ 	.short	(.L_57 - .L_56)
	.align		4
.L_56:
        /*00d0*/ 	.word	index@(_ZN7cutlass13device_kernelIN5flash11enable_sm90INS1_16FlashAttnFwdSm90INS1_25CollectiveMainloopFwdSm90ILi2EN4cute5tupleIJNS5_1CILi2EEENS7_ILi1EEES9_EEENS6_IJNS7_ILi128EEENS7_ILi112EEENS7_ILi192EEEEEELi192ENS_6half_tEfNS_4arch4Sm90ELb0ELb0ELb0ELb0ELb0ELb0ELb0ELb1ELb1ELb1ELb0ELb0EEENS1_21CollectiveEpilogueFwdINS6_IJSB_SD_SC_EEESA_SF_SH_Li256ELb0ELb1ELb0ELb0EEENS1_29StaticPersistentTileSchedulerILb0EEEEEEEEEvNT_6ParamsE)
        /*00d4*/ 	.word	0x00000038


	//----- nvinfo : EIATTR_REGCOUNT
	.align		4
.L_57:
        /*00d8*/ 	.byte	0x04, 0x2f
        /*00da*/ 	.short	(.L_59 - .L_58)
	.align		4
.L_58:
        /*00dc*/ 	.word	index@(_ZN7cutlass13device_kernelIN5flash11enable_sm90INS1_16FlashAttnFwdSm90INS1_25CollectiveMainloopFwdSm90ILi2EN4cute5tupleIJNS5_1CILi1EEES8_S8_EEENS6_IJNS7_ILi128EEENS7_ILi112EEENS7_ILi192EEEEEELi192ENS_6half_tEfNS_4arch4Sm90ELb0ELb0ELb0ELb0ELb0ELb0ELb0ELb1ELb1ELb1ELb0ELb0EEENS1_21CollectiveEpilogueFwdINS6_IJSA_SC_SB_EEES9_SE_SG_Li256ELb0ELb1ELb0ELb0EEENS1_29StaticPersistentTileSchedulerILb0EEEEEEEEEvNT_6ParamsE)
        /*00e0*/ 	.word	0x000000a8


	//----- nvinfo : EIATTR_FRAME_SIZE
	.align		4
.L_59:
        /*00e4*/ 	.byte	0x04, 0x11
        /*00e6*/ 	.short	(.L_61 - .L_60)
	.align		4
.L_60:
        /*00e8*/ 	.word	index@(_ZN7cutlass13device_kernelIN5flash11enable_sm90INS1_16FlashAttnFwdSm90INS1_25CollectiveMainloopFwdSm90ILi2EN4cute5tupleIJNS5_1CILi1EEES8_S8_EEENS6_IJNS7_ILi128EEENS7_ILi112EEENS7_ILi192EEEEEELi192ENS_6half_tEfNS_4arch4Sm90ELb0ELb0ELb0ELb0ELb0ELb0ELb0ELb1ELb1ELb1ELb0ELb0EEENS1_21CollectiveEpilogueFwdINS6_IJSA_SC_SB_EEES9_SE_SG_Li256ELb0ELb1ELb0ELb0EEENS1_29StaticPersistentTileSchedulerILb0EEEEEEEEEvNT_6ParamsE)
        /*00ec*/ 	.word	0x00000038


	//----- nvinfo : EIATTR_MIN_STACK_SIZE
	.align		4
.L_61:
        /*00f0*/ 	.byte	0x04, 0x12
        /*00f2*/ 	.short	(.L_63 - .L_62)
	.align		4
.L_62:
        /*00f4*/ 	.word	index@(_ZN7cutlass13device_kernelIN5flash11enable_sm90INS1_16FlashAttnFwdSm90INS1_25CollectiveMainloopFwdSm90ILi2EN4cute5tupleIJNS5_1CILi1EEES8_S8_EEENS6_IJNS7_ILi128EEENS7_ILi112EEENS7_ILi192EEEEEELi192ENS_6half_tEfNS_4arch4Sm90ELb0ELb0ELb0ELb0ELb0ELb0ELb0ELb1ELb1ELb1ELb0ELb0EEENS1_21CollectiveEpilogueFwdINS6_IJSA_SC_SB_EEES9_SE_SG_Li256ELb0ELb1ELb0ELb0EEENS1_29StaticPersistentTileSchedulerILb0EEEEEEEEEvNT_6ParamsE)
        /*00f8*/ 	.word	0x00000038


	//----- nvinfo : EIATTR_MIN_STACK_SIZE
	.align		4
.L_63:
        /*00fc*/ 	.byte	0x04, 0x12
        /*00fe*/ 	.short	(.L_65 - .L_64)
	.align		4
.L_64:
        /*0100*/ 	.word	index@(_ZN7cutlass13device_kernelIN5flash11enable_sm90INS1_16FlashAttnFwdSm90INS1_25CollectiveMainloopFwdSm90ILi2EN4cute5tupleIJNS5_1CILi2EEENS7_ILi1EEES9_EEENS6_IJNS7_ILi128EEENS7_ILi112EEENS7_ILi192EEEEEELi192ENS_6half_tEfNS_4arch4Sm90ELb0ELb0ELb0ELb0ELb0ELb0ELb0ELb1ELb1ELb1ELb0ELb0EEENS1_21CollectiveEpilogueFwdINS6_IJSB_SD_SC_EEESA_SF_SH_Li256ELb0ELb1ELb0ELb0EEENS1_29StaticPersistentTileSchedulerILb0EEEEEEEEEvNT_6ParamsE)
        /*0104*/ 	.word	0x00000038


	//----- nvinfo : EIATTR_MIN_STACK_SIZE
	.align		4
.L_65:
        /*0108*/ 	.byte	0x04, 0x12
        /*010a*/ 	.short	(.L_67 - .L_66)
	.align		4
.L_66:
        /*010c*/ 	.word	index@(_ZN7cutlass13device_kernelIN5flash11enable_sm90INS1_16FlashAttnFwdSm90INS1_25CollectiveMainloopFwdSm90ILi2EN4cute5tupleIJNS5_1CILi1EEES8_S8_EEENS6_IJNS7_ILi128EEENS7_ILi112EEENS7_ILi192EEEEEELi192ENS_6half_tEfNS_4arch4Sm90ELb0ELb0ELb0ELb1ELb0ELb0ELb0ELb1ELb1ELb1ELb0ELb0EEENS1_21CollectiveEpilogueFwdINS6_IJSA_SC_SB_EEES9_SE_SG_Li256ELb1ELb1ELb0ELb0EEENS1_36VarlenDynamicPersistentTileSchedulerILi128ELi112ELi256ELi128ELb0ELb1ELb1ELb0ELb1ELb1EEEEEEEEEvNT_6ParamsE)
        /*0110*/ 	.word	0x00000060


	//----- nvinfo : EIATTR_MIN_STACK_SIZE
	.align		4
.L_67:
        /*0114*/ 	.byte	0x04, 0x12
        /*0116*/ 	.short	(.L_69 - .L_68)
	.align		4
.L_68:
        /*0118*/ 	.word	index@(_ZN7cutlass13device_kernelIN5flash11enable_sm90INS1_16FlashAttnFwdSm90INS1_25CollectiveMainloopFwdSm90ILi2EN4cute5tupleIJNS5_1CILi1EEES8_S8_EEENS6_IJNS7_ILi128EEENS7_ILi112EEENS7_ILi192EEEEEELi192ENS_6half_tEfNS_4arch4Sm90ELb0ELb0ELb0ELb1ELb0ELb1ELb0ELb1ELb1ELb1ELb0ELb0EEENS1_21CollectiveEpilogueFwdINS6_IJSA_SC_SB_EEES9_SE_SG_Li256ELb1ELb1ELb0ELb0EEENS1_36VarlenDynamicPersistentTileSchedulerILi128ELi112ELi256ELi128ELb0ELb1ELb1ELb0ELb1ELb1EEEEEEEEEvNT_6ParamsE)
        /*011c*/ 	.word	0x000000a0


	//----- nvinfo : EIATTR_MIN_STACK_SIZE
	.align		4
.L_69:
        /*0120*/ 	.byte	0x04, 0x12
        /*0122*/ 	.short	(.L_71 - .L_70)
	.align		4
.L_70:
        /*0124*/ 	.word	index@(_ZN7cutlass13device_kernelIN5flash11enable_sm90INS1_16FlashAttnFwdSm90INS1_25CollectiveMainloopFwdSm90ILi2EN4cute5tupleIJNS5_1CILi1EEES8_S8_EEENS6_IJNS7_ILi128EEENS7_ILi96EEENS7_ILi192EEEEEELi192ENS_6half_tEfNS_4arch4Sm90ELb0ELb1ELb0ELb0ELb0ELb0ELb0ELb1ELb1ELb1ELb0ELb0EEENS1_21CollectiveEpilogueFwdINS6_IJSA_SC_SB_EEES9_SE_SG_Li256ELb0ELb1ELb0ELb0EEENS1_30DynamicPersistentTileSchedulerILi256ELi128ELb0ELb1ELb1EEEEEEEEEvNT_6ParamsE)
        /*0128*/ 	.word	0x00000020


	//----- nvinfo : EIATTR_MIN_STACK_SIZE
	.align		4
.L_71:
        /*012c*/ 	.byte	0x04, 0x12
        /*012e*/ 	.short	(.L_73 - .L_72)
	.align		4
.L_72:
        /*0130*/ 	.word	index@(_ZN7cutlass13device_kernelIN5flash11enable_sm90INS1_16FlashAttnFwdSm90INS1_25CollectiveMainloopFwdSm90ILi2EN4cute5tupleIJNS5_1CILi1EEES8_S8_EEENS6_IJNS7_ILi128EEENS7_ILi96EEENS7_ILi192EEEEEELi192ENS_6half_tEfNS_4arch4Sm90ELb0ELb1ELb0ELb1ELb0ELb0ELb0ELb1ELb1ELb1ELb0ELb0EEENS1_21CollectiveEpilogueFwdINS6_IJSA_SC_SB_EEES9_SE_SG_Li256ELb1ELb1ELb0ELb0EEENS1_36VarlenDynamicPersistentTileSchedulerILi128ELi96ELi256ELi128ELb0ELb1ELb1ELb1ELb0ELb1EEEEEEEEEvNT_6ParamsE)
        /*0134*/ 	.word	0x00000050


	//----- nvinfo : EIATTR_MIN_STACK_SIZE
	.align		4
.L_73:
        /*0138*/ 	.byte	0x04, 0x12
        /*013a*/ 	.short	(.L_75 - .L_74)
	.align		4
.L_74:
        /*013c*/ 	.word	index@(_ZN7cutlass13device_kernelIN5flash11enable_sm90INS1_16FlashAttnFwdSm90INS1_25CollectiveMainloopFwdSm90ILi2EN4cute5tupleIJNS5_1CILi1EEES8_S8_EEENS6_IJNS7_ILi128EEENS7_ILi96EEENS7_ILi192EEEEEELi192ENS_6half_tEfNS_4arch4Sm90ELb0ELb1ELb0ELb1ELb0ELb1ELb0ELb1ELb1ELb1ELb0ELb0EEENS1_21CollectiveEpilogueFwdINS6_IJSA_SC_SB_EEES9_SE_SG_Li256ELb1ELb1ELb0ELb0EEENS1_36VarlenDynamicPersistentTileSchedulerILi128ELi96ELi256ELi128ELb0ELb1ELb1ELb1ELb0ELb1EEEEEEEEEvNT_6ParamsE)
        /*0140*/ 	.word	0x00000088


	//----- nvinfo : EIATTR_MIN_STACK_SIZE
	.align		4
.L_75:
        /*0144*/ 	.byte	0x04, 0x12
        /*0146*/ 	.short	(.L_77 - .L_76)
	.align		4
.L_76:
        /*0148*/ 	.word	index@(_ZN7cutlass13device_kernelIN5flash11enable_sm90INS1_16FlashAttnFwdSm90INS1_25CollectiveMainloopFwdSm90ILi2EN4cute5tupleIJNS5_1CILi1EEES8_S8_EEENS6_IJNS7_ILi128EEENS7_ILi112EEENS7_ILi192EEEEEELi192ENS_6half_tEfNS_4arch4Sm90ELb1ELb0ELb0ELb0ELb0ELb0ELb0ELb1ELb1ELb1ELb0ELb0EEENS1_21CollectiveEpilogueFwdINS6_IJSA_SC_SB_EEES9_SE_SG_Li256ELb0ELb1ELb0ELb0EEENS1_30DynamicPersistentTileSchedulerILi256ELi128ELb0ELb1ELb1EEEEEEEEEvNT_6ParamsE)
        /*014c*/ 	.word	0x00000038


	//----- nvinfo : EIATTR_MIN_STACK_SIZE
	.align		4
.L_77:
        /*0150*/ 	.byte	0x04, 0x12
        /*0152*/ 	.short	(.L_79 - .L_78)
	.align		4
.L_78:
        /*0154*/ 	.word	index@(_ZN7cutlass13device_kernelIN5flash11enable_sm90INS1_16FlashAttnFwdSm90INS1_25CollectiveMainloopFwdSm90ILi2EN4cute5tupleIJNS5_1CILi1EEES8_S8_EEENS6_IJNS7_ILi128EEENS7_ILi112EEENS7_ILi192EEEEEELi192ENS_6half_tEfNS_4arch4Sm90ELb1ELb0ELb0ELb1ELb0ELb0ELb0ELb1ELb1ELb1ELb0ELb0EEENS1_21CollectiveEpilogueFwdINS6_IJSA_SC_SB_EEES9_SE_SG_Li256ELb1ELb1ELb0ELb0EEENS1_36VarlenDynamicPersistentTileSchedulerILi128ELi112ELi256ELi128ELb0ELb1ELb1ELb1ELb1ELb1EEEEEEEEEvNT_6ParamsE)
        /*0158*/ 	.word	0x00000058


	//----- nvinfo : EIATTR_MIN_STACK_SIZE
	.align		4
.L_79:
        /*015c*/ 	.byte	0x04, 0x12
        /*015e*/ 	.short	(.L_81 - .L_80)
	.align		4
.L_80:
        /*0160*/ 	.word	index@(_ZN7cutlass13device_kernelIN5flash11enable_sm90INS1_16FlashAttnFwdSm90INS1_25CollectiveMainloopFwdSm90ILi2EN4cute5tupleIJNS5_1CILi1EEES8_S8_EEENS6_IJNS7_ILi128EEENS7_ILi112EEENS7_ILi192EEEEEELi192ENS_6half_tEfNS_4arch4Sm90ELb1ELb0ELb0ELb1ELb0ELb1ELb0ELb1ELb1ELb1ELb0ELb0EEENS1_21CollectiveEpilogueFwdINS6_IJSA_SC_SB_EEES9_SE_SG_Li256ELb1ELb1ELb0ELb0EEENS1_36VarlenDynamicPersistentTileSchedulerILi128ELi112ELi256ELi128ELb0ELb1ELb1ELb1ELb1ELb1EEEEEEEEEvNT_6ParamsE)
        /*0164*/ 	.word	0x00000098
.L_81:


//--------------------- .nv.compat                --------------------------
	.section	.nv.compat,"",@"SHT_CUDA_COMPAT_INFO"
	.align	4
        /*0000*/ 	.byte	0x02, 0x09, 0x01, 0x00, 0x02, 0x02, 0x04, 0x00, 0x02, 0x05, 0x05, 0x00, 0x03, 0x07, 0x01, 0x01
        /*0010*/ 	.byte	0x02, 0x03, 0x01, 0x00, 0x02, 0x06, 0x01, 0x00, 0x04, 0x0b, 0x08, 0x00, 0x00, 0x00, 0x00, 0x00
        /*0020*/ 	.byte	0x00, 0x00, 0x00, 0x00


//--------------------- .nv.info._ZN7cutlass13device_kernelIN5flash11enable_sm90INS1_16FlashAttnFwdSm90INS1_25CollectiveMainloopFwdSm90ILi2EN4cute5tupleIJNS5_1CILi1EEES8_S8_EEENS6_IJNS7_ILi128EEENS7_ILi112EEENS7_ILi192EEEEEELi192ENS_6half_tEfNS_4arch4Sm90ELb0ELb0ELb0ELb0ELb0ELb0ELb0ELb1ELb1ELb1ELb0ELb0EEENS1_21CollectiveEpilogueFwdINS6_IJSA_SC_SB_EEES9_SE_SG_Li256ELb0ELb1ELb0ELb0EEENS1_29StaticPersistentTileSchedulerILb0EEEEEEEEEvNT_6ParamsE --------------------------
	.section	.nv.info._ZN7cutlass13device_kernelIN5flash11enable_sm90INS1_16FlashAttnFwdSm90INS1_25CollectiveMainloopFwdSm90ILi2EN4cute5tupleIJNS5_1CILi1EEES8_S8_EEENS6_IJNS7_ILi128EEENS7_ILi112EEENS7_ILi192EEEEEELi192ENS_6half_tEfNS_4arch4Sm90ELb0ELb0ELb0ELb0ELb0ELb0ELb0ELb1ELb1ELb1ELb0ELb0EEENS1_21CollectiveEpilogueFwdINS6_IJSA_SC_SB_EEES9_SE_SG_Li256ELb0ELb1ELb0ELb0EEENS1_29StaticPersistentTileSchedulerILb0EEEEEEEEEvNT_6ParamsE,"",@"SHT_CUDA_INFO"
	.sectionflags	@""
	.align	4


	//----- nvinfo : EIATTR_CUDA_API_VERSION
	.align		4
        /*0000*/ 	.byte	0x04, 0x37
        /*0002*/ 	.short	(.L_83 - .L_82)
.L_82:
        /*0004*/ 	.word	0x00000082


	//----- nvinfo : EIATTR_KPARAM_INFO
	.align		4
.L_83:
        /*0008*/ 	.byte	0x04, 0x17
        /*000a*/ 	.short	(.L_85 - .L_84)
.L_84:
        /*000c*/ 	.word	0x00000000
        /*0010*/ 	.short	0x0000
        /*0012*/ 	.short	0x0070
        /*0014*/ 	.byte	0x00, 0xf0, 0x01, 0x28


	//----- nvinfo : EIATTR_SPARSE_MMA_MASK
	.align		4
.L_85:
        /*0018*/ 	.byte	0x03, 0x50
        /*001a*/ 	.short	0x0000


	//----- nvinfo : EIATTR_MAXREG_COUNT
	.align		4
        /*001c*/ 	.byte	0x03, 0x1b
        /*001e*/ 	.short	0x00a8


	//----- nvinfo : EIATTR_NUM_BARRIERS
	.align		4
        /*0020*/ 	.byte	0x02, 0x4c
        /*0022*/ 	.byte	0x09
	.zero		1


	//----- nvinfo : EIATTR_EXTERNS
	.align		4
        /*0024*/ 	.byte	0x04, 0x0f
        /*0026*/ 	.short	(.L_87 - .L_86)


	//   ....[0]....
	.align		4
.L_86:
        /*0028*/ 	.word	index@(__assertfail)


	//----- nvinfo : EIATTR_ANNOTATIONS
	.align		4
.L_87:
        /*002c*/ 	.byte	0x04, 0x55
        /*002e*/ 	.short	(.L_89 - .L_88)


	//   ....[0]....
.L_88:
        /*0030*/ 	.word	0x00000001
        /*0034*/ 	.byte	0x20, 0x09, 0x00, 0x00, 0x01, 0x00, 0x00, 0x00, 0xe0, 0x09, 0x00, 0x00, 0x01, 0x00, 0x00, 0x00
        /* <DEDUP_REMOVED lines=27> */
        /*01f4*/ 	.byte	0x30, 0x00, 0x01, 0x00, 0x01, 0x00, 0x00, 0x00, 0x80, 0x00, 0x01, 0x00


	//----- nvinfo : EIATTR_MERCURY_ISA_VERSION
	.align		4
.L_89:
        /*0200*/ 	.byte	0x03, 0x5f
        /*0202*/ 	.short	0x0101


	//----- nvinfo : EIATTR_INT_WARP_WIDE_INSTR_OFFSETS
	.align		4
        /*0204*/ 	.byte	0x04, 0x31
        /*0206*/ 	.short	(.L_91 - .L_90)


	//   ....[0]....
.L_90:
        /*0208*/ 	.word	0x00000120


	//   ....[1]....
        /*020c*/ 	.word	0x00000160


	//   ....[2]....
        /*0210*/ 	.word	0x00000220


	//----- nvinfo : EIATTR_COOP_GROUP_MASK_REGIDS
	.align		4
.L_91:
        /*0214*/ 	.byte	0x04, 0x29
        /*0216*/ 	.short	(.L_93 - .L_92)


	//   ....[0]....
.L_92:
        /*0218*/ 	.word	0xffffffff


	//   ....[1]....
        /*021c*/ 	.word	0xffffffff


	//   ....[2]....
        /*0220*/ 	.word	0xffffffff


	//   ....[3]....
        /*0224*/ 	.word	0xffffffff


	//   ....[4]....
        /*0228*/ 	.word	0xffffffff


	//   ....[5]....
        /*022c*/ 	.word	0xffffffff


	//   ....[6]....
        /*0230*/ 	.word	0xffffffff


	//   ....[7]....
        /*0234*/ 	.word	0xffffffff


	//   ....[8]....
        /*0238*/ 	.word	0xffffffff


	//   ....[9]....
        /*023c*/ 	.word	0xffffffff


	//   ....[10]....
        /*0240*/ 	.word	0xffffffff


	//   ....[11]....
        /*0244*/ 	.word	0xffffffff


	//   ....[12]....
        /*0248*/ 	.word	0xffffffff


	//   ....[13]....
        /*024c*/ 	.word	0xffffffff


	//   ....[14]....
        /*0250*/ 	.word	0xffffffff


	//   ....[15]....
        /*0254*/ 	.word	0xffffffff


	//   ....[16]....
        /*0258*/ 	.word	0xffffffff


	//   ....[17]....
        /*025c*/ 	.word	0xffffffff


	//   ....[18]....
        /*0260*/ 	.word	0xffffffff


	//   ....[19]....
        /*0264*/ 	.word	0xffffffff


	//   ....[20]....
        /*0268*/ 	.word	0xffffffff


	//   ....[21]....
        /*026c*/ 	.word	0xffffffff


	//   ....[22]....
        /*0270*/ 	.word	0xffffffff


	//   ....[23]....
        /*0274*/ 	.word	0xffffffff


	//   ....[24]....
        /*0278*/ 	.word	0xffffffff


	//   ....[25]....
        /*027c*/ 	.word	0xffffffff


	//   ....[26]....
        /*0280*/ 	.word	0xffffffff


	//   ....[27]....
        /*0284*/ 	.word	0xffffffff


	//   ....[28]....
        /*0288*/ 	.word	0xffffffff


	//   ....[29]....
        /*028c*/ 	.word	0xffffffff


	//   ....[30]....
        /*0290*/ 	.word	0xffffffff


	//   ....[31]....
        /*0294*/ 	.word	0xffffffff


	//   ....[32]....
        /*0298*/ 	.word	0xffffffff


	//   ....[33]....
        /*029c*/ 	.word	0xffffffff


	//   ....[34]....
        /*02a0*/ 	.word	0xffffffff


	//   ....[35]....
        /*02a4*/ 	.word	0xffffffff


	//   ....[36]....
        /*02a8*/ 	.word	0xffffffff


	//   ....[37]....
        /*02ac*/ 	.word	0xffffffff


	//   ....[38]....
        /*02b0*/ 	.word	0xffffffff


	//   ....[39]....
        /*02b4*/ 	.word	0xffffffff


	//   ....[40]....
        /*02b8*/ 	.word	0xffffffff


	//   ....[41]....
        /*02bc*/ 	.word	0xffffffff


	//   ....[42]....
        /*02c0*/ 	.word	0xffffffff


	//   ....[43]....
        /*02c4*/ 	.word	0xffffffff


	//   ....[44]....
        /*02c8*/ 	.word	0xffffffff


	//   ....[45]....
        /*02cc*/ 	.word	0xffffffff


	//   ....[46]....
        /*02d0*/ 	.word	0xffffffff


	//   ....[47]....
        /*02d4*/ 	.word	0xffffffff


	//   ....[48]....
        /*02d8*/ 	.word	0xffffffff


	//   ....[49]....
        /*02dc*/ 	.word	0xffffffff


	//   ....[50]....
        /*02e0*/ 	.word	0x0500000f


	//   ....[51]....
        /*02e4*/ 	.word	0x0500000f


	//   ....[52]....
        /*02e8*/ 	.word	0x0500000f


	//   ....[53]....
        /*02ec*/ 	.word	0x0500000f


	//   ....[54]....
        /*02f0*/ 	.word	0x0500000f


	//   ....[55]....
        /*02f4*/ 	.word	0x0500000f


	//   ....[56]....
        /*02f8*/ 	.word	0x0500000f


	//   ....[57]....
        /*02fc*/ 	.word	0x0500000f


	//   ....[58]....
        /*0300*/ 	.word	0x0500000f


	//   ....[59]....
        /*0304*/ 	.word	0x0500000f


	//   ....[60]....
        /*0308*/ 	.word	0x0500000f


	//   ....[61]....
        /*030c*/ 	.word	0x0500000f


	//   ....[62]....
        /*0310*/ 	.word	0x0500000f


	//   ....[63]....
        /*0314*/ 	.word	0x0500000f


	//   ....[64]....
        /*0318*/ 	.word	0x0500000f


	//   ....[65]....
        /*031c*/ 	.word	0x0500000f


	//   ....[66]....
        /*0320*/ 	.word	0x0500000f


	//   ....[67]....
        /*0324*/ 	.word	0x0500000f


	//----- nvinfo : EIATTR_COOP_GROUP_INSTR_OFFSETS
	.align		4
.L_93:
        /*0328*/ 	.byte	0x04, 0x28
        /*032a*/ 	.short	(.L_95 - .L_94)


	//   ....[0]....
.L_94:
        /*032c*/ 	.word	0x00000060


	//   ....[1]....
        /*0330*/ 	.word	0x00000130


	//   ....[2]....
        /*0334*/ 	.word	0x00000230


	//   ....[3]....
        /*0338*/ 	.word	0x000003a0


	//   ....[4]....
        /*033c*/ 	.word	0x00000500


	//   ....[5]....
        /*0340*/ 	.word	0x00000620


	//   ....[6]....
        /*0344*/ 	.word	0x00000780


	//   ....[7]....
        /*0348*/ 	.word	0x00000d80


	//   ....[8]....
        /*034c*/ 	.word	0x00003e50


	//   ....[9]....
        /*0350*/ 	.word	0x00003ec0


	//   ....[10]....
        /*0354*/ 	.word	0x00004390


	//   ....[11]....
        /*0358*/ 	.word	0x000043f0


	//   ....[12]....
        /*035c*/ 	.word	0x00007ec0


	//   ....[13]....
        /*0360*/ 	.word	0x00007ef0


	//   ....[14]....
        /*0364*/ 	.word	0x00008140


	//   ....[15]....
        /*0368*/ 	.word	0x00008160


	//   ....[16]....
        /*036c*/ 	.word	0x00009770


	//   ....[17]....
        /*0370*/ 	.word	0x000097b0


	//   ....[18]....
        /*0374*/ 	.word	0x000098e0


	//   ....[19]....
        /*0378*/ 	.word	0x000098f0


	//   ....[20]....
        /*037c*/ 	.word	0x0000afe0


	//   ....[21]....
        /*0380*/ 	.word	0x0000b050


	//   ....[22]....
        /*0384*/ 	.word	0x0000b080


	//   ....[23]....
        /*0388*/ 	.word	0x0000b0e0


	//   ....[24]....
        /*038c*/ 	.word	0x0000b5d0


	//   ....[25]....
        /*0390*/ 	.word	0x0000b610


	//   ....[26]....
        /*0394*/ 	.word	0x0000b710


	//   ....[27]....
        /*0398*/ 	.word	0x0000b730


	//   ....[28]....
        /*039c*/ 	.word	0x0000b830


	//   ....[29]....
        /*03a0*/ 	.word	0x0000b850


	//   ....[30]....
        /*03a4*/ 	.word	0x0000b960


	//   ....[31]....
        /*03a8*/ 	.word	0x0000b9a0


	//   ....[32]....
        /*03ac*/ 	.word	0x0000c450


	//   ....[33]....
        /*03b0*/ 	.word	0x0000cf10


	//   ....[34]....
        /*03b4*/ 	.word	0x0000cf20


	//   ....[35]....
        /*03b8*/ 	.word	0x0000cf80


	//   ....[36]....
        /*03bc*/ 	.word	0x0000cfc0


	//   ....[37]....
        /*03c0*/ 	.word	0x0000d090


	//   ....[38]....
        /*03c4*/ 	.word	0x0000d0f0


	//   ....[39]....
        /*03c8*/ 	.word	0x0000d190


	//   ....[40]....
        /*03cc*/ 	.word	0x0000d1a0


	//   ....[41]....
        /*03d0*/ 	.word	0x0000d230


	//   ....[42]....
        /*03d4*/ 	.word	0x0000d240


	//   ....[43]....
        /*03d8*/ 	.word	0x0000d2d0


	//   ....[44]....
        /*03dc*/ 	.word	0x0000d2e0


	//   ....[45]....
        /*03e0*/ 	.word	0x0000d370


	//   ....[46]....
        /*03e4*/ 	.word	0x0000d380


	//   ....[47]....
        /*03e8*/ 	.word	0x0000d390


	//   ....[48]....
        /*03ec*/ 	.word	0x0000d3a0


	//   ....[49]....
        /*03f0*/ 	.word	0x0000ffb0


	//   ....[50]....
        /*03f4*/ 	.word	0x000104a0


	//   ....[51]....
        /*03f8*/ 	.word	0x00010610


	//   ....[52]....
        /*03fc*/ 	.word	0x00010670


	//   ....[53]....
        /*0400*/ 	.word	0x00010800


	//   ....[54]....
        /*0404*/ 	.word	0x00010850


	//   ....[55]....
        /*0408*/ 	.word	0x00010980


	//   ....[56]....
        /*040c*/ 	.word	0x000109d0


	//   ....[57]....
        /*0410*/ 	.word	0x00010b20


	//   ....[58]....
        /*0414*/ 	.word	0x00010b90


	//   ....[59]....
        /*0418*/ 	.word	0x00010cb0


	//   ....[60]....
        /*041c*/ 	.word	0x00010d00


	//   ....[61]....
        /*0420*/ 	.word	0x00010e20


	//   ....[62]....
        /*0424*/ 	.word	0x00010e70


	//   ....[63]....
        /*0428*/ 	.word	0x00010f80


	//   ....[64]....
        /*042c*/ 	.word	0x00010fd0


	//   ....[65]....
        /*0430*/ 	.word	0x000110d0


	//   ....[66]....
        /*0434*/ 	.word	0x00011120


	//   ....[67]....
        /*0438*/ 	.word	0x000114c0


	//----- nvinfo : EIATTR_REG_RECONFIG
	.align		4
.L_95:
        /*043c*/ 	.byte	0x01, 0x54
	.zero		2


	//----- nvinfo : EIATTR_SYSCALL_OFFSETS
	.align		4
        /*0440*/ 	.byte	0x04, 0x46
        /*0442*/ 	.short	(.L_97 - .L_96)


	//   ....[0]....
.L_96:
        /*0444*/ 	.word	0x00001140


	//   ....[1]....
        /*0448*/ 	.word	0x0000c060


	//   ....[2]....
        /*044c*/ 	.word	0x0000c1a0


	//   ....[3]....
        /*0450*/ 	.word	0x0000c290


	//   ....[4]....
        /*0454*/ 	.word	0x0000caa0


	//----- nvinfo : EIATTR_MBARRIER_INSTR_OFFSETS
	.align		4
.L_97:
        /*0458*/ 	.byte	0x04, 0x39
        /*045a*/ 	.short	(.L_99 - .L_98)


	//   ....[0]....
.L_98:
        /*045c*/ 	.word	0x00000250
        /*0460*/ 	.word	0x000000ff
        /*0464*/ 	.word	0x00036800
        /*0468*/ 	.short	0x0100
        /*046a*/ 	.byte	0x08
	.zero		1


	//   ....[1]....
        /*046c*/ 	.word	0x00000260
        /*0470*/ 	.word	0x000000ff
        /*0474*/ 	.word	0x00036820
        /*0478*/ 	.short	0x0100
        /*047a*/ 	.byte	0x08
	.zero		1


	//   ....[2]....
        /*047c*/ 	.word	0x00000350
        /*0480*/ 	.word	0x000000ff
        /*0484*/ 	.word	0x00036830
        /*0488*/ 	.short	0x0100
        /*048a*/ 	.byte	0x08
	.zero		1


	//   ....[3]....
        /*048c*/ 	.word	0x00000360
        /*0490*/ 	.word	0x000000ff
        /*0494*/ 	.word	0x00036840
        /*0498*/ 	.short	0x0100
        /*049a*/ 	.byte	0x08
	.zero		1


	//   ....[4]....
        /*049c*/ 	.word	0x00000370
        /*04a0*/ 	.word	0x000000ff
        /*04a4*/ 	.word	0x00036838
        /*04a8*/ 	.short	0x0100
        /*04aa*/ 	.byte	0x08
	.zero		1


	//   ....[5]....
        /*04ac*/ 	.word	0x00000380
        /*04b0*/ 	.word	0x000000ff
        /*04b4*/ 	.word	0x00036848
        /*04b8*/ 	.short	0x0100
        /*04ba*/ 	.byte	0x08
	.zero		1


	//   ....[6]....
        /*04bc*/ 	.word	0x000004b0
        /*04c0*/ 	.word	0x000000ff
        /*04c4*/ 	.word	0x00036850
        /*04c8*/ 	.short	0x0100
        /*04ca*/ 	.byte	0x08
	.zero		1


	//   ....[7]....
        /*04cc*/ 	.word	0x000004c0
        /*04d0*/ 	.word	0x000000ff
        /*04d4*/ 	.word	0x00036860
        /*04d8*/ 	.short	0x0100
        /*04da*/ 	.byte	0x08
	.zero		1


	//   ....[8]....
        /*04dc*/ 	.word	0x000004d0
        /*04e0*/ 	.word	0x000000ff
        /*04e4*/ 	.word	0x00036858
        /*04e8*/ 	.short	0x0100
        /*04ea*/ 	.byte	0x08
	.zero		1


	//   ....[9]....
        /*04ec*/ 	.word	0x000004e0
        /*04f0*/ 	.word	0x000000ff
        /*04f4*/ 	.word	0x00036868
        /*04f8*/ 	.short	0x0100
        /*04fa*/ 	.byte	0x08
	.zero		1


	//   ....[10]....
        /*04fc*/ 	.word	0x000005d0
        /*0500*/ 	.word	0x000000ff
        /*0504*/ 	.word	0x00036870
        /*0508*/ 	.short	0x0100
        /*050a*/ 	.byte	0x06
	.zero		1


	//   ....[11]....
        /*050c*/ 	.word	0x000005e0
        /*0510*/ 	.word	0x000000ff
        /*0514*/ 	.word	0x00036880
        /*0518*/ 	.short	0x0100
        /*051a*/ 	.byte	0x06
	.zero		1


	//   ....[12]....
        /*051c*/ 	.word	0x000005f0
        /*0520*/ 	.word	0x000000ff
        /*0524*/ 	.word	0x00036878
        /*0528*/ 	.short	0x0100
        /*052a*/ 	.byte	0x06
	.zero		1


	//   ....[13]....
        /*052c*/ 	.word	0x00000600
        /*0530*/ 	.word	0x000000ff
        /*0534*/ 	.word	0x00036888
        /*0538*/ 	.short	0x0100
        /*053a*/ 	.byte	0x06
	.zero		1


	//   ....[14]....
        /*053c*/ 	.word	0x00000730
        /*0540*/ 	.word	0x000000ff
        /*0544*/ 	.word	0x00036890
        /*0548*/ 	.short	0x0100
        /*054a*/ 	.byte	0x08
	.zero		1


	//   ....[15]....
        /*054c*/ 	.word	0x00000740
        /*0550*/ 	.word	0x000000ff
        /*0554*/ 	.word	0x000368a0
        /*0558*/ 	.short	0x0100
        /*055a*/ 	.byte	0x08
	.zero		1


	//   ....[16]....
        /*055c*/ 	.word	0x00000750
        /*0560*/ 	.word	0x000000ff
        /*0564*/ 	.word	0x00036898
        /*0568*/ 	.short	0x0100
        /*056a*/ 	.byte	0x08
	.zero		1


	//   ....[17]....
        /*056c*/ 	.word	0x00000760
        /*0570*/ 	.word	0x000000ff
        /*0574*/ 	.word	0x000368a8
        /*0578*/ 	.short	0x0100
        /*057a*/ 	.byte	0x08
	.zero		1


	//   ....[18]....
        /*057c*/ 	.word	0x00000890
        /*0580*/ 	.word	0x000000ff
        /*0584*/ 	.word	0x000368b0
        /*0588*/ 	.short	0x0100
        /*058a*/ 	.byte	0x08
	.zero		1


	//   ....[19]....
        /*058c*/ 	.word	0x000008a0
        /*0590*/ 	.word	0x000000ff
        /*0594*/ 	.word	0x000368c0
        /*0598*/ 	.short	0x0100
        /*059a*/ 	.byte	0x08
	.zero		1


	//   ....[20]....
        /*059c*/ 	.word	0x000008b0
        /*05a0*/ 	.word	0x000000ff
        /*05a4*/ 	.word	0x000368b8
        /*05a8*/ 	.short	0x0100
        /*05aa*/ 	.byte	0x08
	.zero		1


	//   ....[21]....
        /*05ac*/ 	.word	0x000008c0
        /*05b0*/ 	.word	0x000000ff
        /*05b4*/ 	.word	0x000368c8
        /*05b8*/ 	.short	0x0100
        /*05ba*/ 	.byte	0x08
	.zero		1


	//   ....[22]....
        /*05bc*/ 	.word	0x00001180
        /*05c0*/ 	.word	0x000000ff
        /*05c4*/ 	.word	0x00036800
        /*05c8*/ 	.short	0x010a
        /*05ca*/ 	.byte	0x25
	.zero		1


	//   ....[23]....
        /*05cc*/ 	.word	0x00001200
        /*05d0*/ 	.word	0x00000002
        /*05d4*/ 	.word	0x00036830
        /*05d8*/ 	.short	0x010a
        /*05da*/ 	.byte	0x3f
	.zero		1


	//   ....[24]....
        /*05dc*/ 	.word	0x00001280
        /*05e0*/ 	.word	0x00000002
        /*05e4*/ 	.word	0x00036830
        /*05e8*/ 	.short	0x010a
        /*05ea*/ 	.byte	0x3f
	.zero		1


	//   ....[25]....
        /*05ec*/ 	.word	0x00003e90
        /*05f0*/ 	.word	0x00000002
        /*05f4*/ 	.word	0x00000000
        /*05f8*/ 	.short	0x0101
        /*05fa*/ 	.byte	0x3f
	.zero		1


	//   ....[26]....
        /*05fc*/ 	.word	0x00005570
        /*0600*/ 	.word	0x000000ff
        /*0604*/ 	.word	0x00036830
        /*0608*/ 	.short	0x010a
        /*060a*/ 	.byte	0x26
	.zero		1


	//   ....[27]....
        /*060c*/ 	.word	0x000055b0
        /*0610*/ 	.word	0x000000ff
        /*0614*/ 	.word	0x00036830
        /*0618*/ 	.short	0x010a
        /*061a*/ 	.byte	0x26
	.zero		1


	//   ....[28]....
        /*061c*/ 	.word	0x00007ba0
        /*0620*/ 	.word	0x000000ff
        /*0624*/ 	.word	0x00036850
        /*0628*/ 	.short	0x010a
        /*062a*/ 	.byte	0x07
	.zero		1


	//   ....[29]....
        /*062c*/ 	.word	0x00007be0
        /*0630*/ 	.word	0x000000ff
        /*0634*/ 	.word	0x00036850
        /*0638*/ 	.short	0x010a
        /*063a*/ 	.byte	0x07
	.zero		1


	//   ....[30]....
        /*063c*/ 	.word	0x00008ad0
        /*0640*/ 	.word	0x00000085
        /*0644*/ 	.word	0x00000000
        /*0648*/ 	.short	0x0101
        /*064a*/ 	.byte	0x3f
	.zero		1


	//   ....[31]....
        /*064c*/ 	.word	0x00008b20
        /*0650*/ 	.word	0x00000092
        /*0654*/ 	.word	0x00000000
        /*0658*/ 	.short	0x0101
        /*065a*/ 	.byte	0x3f
	.zero		1


	//   ....[32]....
        /*065c*/ 	.word	0x000096e0
        /*0660*/ 	.word	0x000000ff
        /*0664*/ 	.word	0x00036850
        /*0668*/ 	.short	0x010a
        /*066a*/ 	.byte	0x0c
	.zero		1


	//   ....[33]....
        /*066c*/ 	.word	0x00009720
        /*0670*/ 	.word	0x000000ff
        /*0674*/ 	.word	0x00036850
        /*0678*/ 	.short	0x010a
        /*067a*/ 	.byte	0x0c
	.zero		1


	//   ....[34]....
        /*067c*/ 	.word	0x0000a5f0
        /*0680*/ 	.word	0x00000096
        /*0684*/ 	.word	0x00000000
        /*0688*/ 	.short	0x0101
        /*068a*/ 	.byte	0x3f
	.zero		1


	//   ....[35]....
        /*068c*/ 	.word	0x0000b4c0
        /*0690*/ 	.word	0x000000ff
        /*0694*/ 	.word	0x00000000
        /*0698*/ 	.short	0x0101
        /*069a*/ 	.byte	0x04
	.zero		1


	//   ....[36]....
        /*069c*/ 	.word	0x0000c690
        /*06a0*/ 	.word	0x00000000
        /*06a4*/ 	.word	0x00036840
        /*06a8*/ 	.short	0x010a
        /*06aa*/ 	.byte	0x3f
	.zero		1


	//   ....[37]....
        /*06ac*/ 	.word	0x0000d530
        /*06b0*/ 	.word	0x000000ff
        /*06b4*/ 	.word	0x00036800
        /*06b8*/ 	.short	0x0107
        /*06ba*/ 	.byte	0x24
	.zero		1


	//   ....[38]....
        /*06bc*/ 	.word	0x0000d5a0
        /*06c0*/ 	.word	0x000000ff
        /*06c4*/ 	.word	0x00036800
        /*06c8*/ 	.short	0x0101
        /*06ca*/ 	.byte	0x24
	.zero		1


	//   ....[39]....
        /*06cc*/ 	.word	0x0000d5d0
        /*06d0*/ 	.word	0x000000ff
        /*06d4*/ 	.word	0x00036820
        /*06d8*/ 	.short	0x010a
        /*06da*/ 	.byte	0x24
	.zero		1


	//   ....[40]....
        /*06dc*/ 	.word	0x0000d900
        /*06e0*/ 	.word	0x00000003
        /*06e4*/ 	.word	0x00036840
        /*06e8*/ 	.short	0x010a
        /*06ea*/ 	.byte	0x3f
	.zero		1


	//   ....[41]....
        /*06ec*/ 	.word	0x0000dd90
        /*06f0*/ 	.word	0x00000003
        /*06f4*/ 	.word	0x00000060
        /*06f8*/ 	.short	0x010a
        /*06fa*/ 	.byte	0x3f
	.zero		1


	//   ....[42]....
        /*06fc*/ 	.word	0x0000e4e0
        /*0700*/ 	.word	0x00000003
        /*0704*/ 	.word	0x00036840
        /*0708*/ 	.short	0x010a
        /*070a*/ 	.byte	0x3f
	.zero		1


	//   ....[43]....
        /*070c*/ 	.word	0x0000e970
        /*0710*/ 	.word	0x00000002
        /*0714*/ 	.word	0x00000060
        /*0718*/ 	.short	0x010a
        /*071a*/ 	.byte	0x3f
	.zero		1


	//   ....[44]....
        /*071c*/ 	.word	0x0000f000
        /*0720*/ 	.word	0x00000002
        /*0724*/ 	.word	0x00036840
        /*0728*/ 	.short	0x010a
        /*072a*/ 	.byte	0x3f
	.zero		1


	//   ....[45]....
        /*072c*/ 	.word	0x0000f490
        /*0730*/ 	.word	0x00000002
        /*0734*/ 	.word	0x00000060
        /*0738*/ 	.short	0x010a
        /*073a*/ 	.byte	0x3f
	.zero		1


	//   ....[46]....
        /*073c*/ 	.word	0x0000f9c0
        /*0740*/ 	.word	0x00000002
        /*0744*/ 	.word	0x00036860
        /*0748*/ 	.short	0x010a
        /*074a*/ 	.byte	0x3f
	.zero		1


	//   ....[47]....
        /*074c*/ 	.word	0x0000ff30
        /*0750*/ 	.word	0x00000000
        /*0754*/ 	.word	0x00036820
        /*0758*/ 	.short	0x010a
        /*075a*/ 	.byte	0x3f
	.zero		1


	//   ....[48]....
        /*075c*/ 	.word	0x00010100
        /*0760*/ 	.word	0x00000006
        /*0764*/ 	.word	0x00000000
        /*0768*/ 	.short	0x010a
        /*076a*/ 	.byte	0x3f
	.zero		1


	//   ....[49]....
        /*076c*/ 	.word	0x00010150
        /*0770*/ 	.word	0x00000003
        /*0774*/ 	.word	0x00000000
        /*0778*/ 	.short	0x010a
        /*077a*/ 	.byte	0x3f
	.zero		1


	//   ....[50]....
        /*077c*/ 	.word	0x000101b0
        /*0780*/ 	.word	0x00000012
        /*0784*/ 	.word	0x00000000
        /*0788*/ 	.short	0x010a
        /*078a*/ 	.byte	0x3f
	.zero		1


	//   ....[51]....
        /*078c*/ 	.word	0x000101e0
        /*0790*/ 	.word	0x00000003
        /*0794*/ 	.word	0x00000000
        /*0798*/ 	.short	0x010a
        /*079a*/ 	.byte	0x3f
	.zero		1


	//   ....[52]....
        /*079c*/ 	.word	0x00010250
        /*07a0*/ 	.word	0x00000003
        /*07a4*/ 	.word	0x00036800
        /*07a8*/ 	.short	0x010a
        /*07aa*/ 	.byte	0x3f
	.zero		1


	//   ....[53]....
        /*07ac*/ 	.word	0x000102a0
        /*07b0*/ 	.word	0x00000002
        /*07b4*/ 	.word	0x00036830
        /*07b8*/ 	.short	0x010a
        /*07ba*/ 	.byte	0x3f
	.zero		1


	//   ....[54]....
        /*07bc*/ 	.word	0x00010300
        /*07c0*/ 	.word	0x00000003
        /*07c4*/ 	.word	0x00036830
        /*07c8*/ 	.short	0x010a
        /*07ca*/ 	.byte	0x3f
	.zero		1


	//   ....[55]....
        /*07cc*/ 	.word	0x00010360
        /*07d0*/ 	.word	0x00000003
        /*07d4*/ 	.word	0x00036850
        /*07d8*/ 	.short	0x010a
        /*07da*/ 	.byte	0x3f
	.zero		1


	//   ....[56]....
        /*07dc*/ 	.word	0x000103c0
        /*07e0*/ 	.word	0x00000007
        /*07e4*/ 	.word	0x00036850
        /*07e8*/ 	.short	0x010a
        /*07ea*/ 	.byte	0x3f
	.zero		1


	//   ....[57]....
        /*07ec*/ 	.word	0x00010560
        /*07f0*/ 	.word	0x00000000
        /*07f4*/ 	.word	0x00036840
        /*07f8*/ 	.short	0x010a
        /*07fa*/ 	.byte	0x3f
	.zero		1


	//   ....[58]....
        /*07fc*/ 	.word	0x00011160
        /*0800*/ 	.word	0x00000009
        /*0804*/ 	.word	0x00036820
        /*0808*/ 	.short	0x010a
        /*080a*/ 	.byte	0x3f
	.zero		1


	//   ....[59]....
        /*080c*/ 	.word	0x000111b0
        /*0810*/ 	.word	0x00000003
        /*0814*/ 	.word	0x00036840
        /*0818*/ 	.short	0x010a
        /*081a*/ 	.byte	0x3f
	.zero		1


	//   ....[60]....
        /*081c*/ 	.word	0x00011200
        /*0820*/ 	.word	0x00000003
        /*0824*/ 	.word	0x00000060
        /*0828*/ 	.short	0x010a
        /*082a*/ 	.byte	0x3f
	.zero		1


	//   ....[61]....
        /*082c*/ 	.word	0x00011250
        /*0830*/ 	.word	0x00000003
        /*0834*/ 	.word	0x00036840
        /*0838*/ 	.short	0x010a
        /*083a*/ 	.byte	0x3f
	.zero		1


	//   ....[62]....
        /*083c*/ 	.word	0x000112a0
        /*0840*/ 	.word	0x00000002
        /*0844*/ 	.word	0x00000060
        /*0848*/ 	.short	0x010a
        /*084a*/ 	.byte	0x3f
	.zero		1


	//   ....[63]....
        /*084c*/ 	.word	0x000112f0
        /*0850*/ 	.word	0x00000002
        /*0854*/ 	.word	0x00036840
        /*0858*/ 	.short	0x010a
        /*085a*/ 	.byte	0x3f
	.zero		1


	//   ....[64]....
        /*085c*/ 	.word	0x00011340
        /*0860*/ 	.word	0x00000002
        /*0864*/ 	.word	0x00000060
        /*0868*/ 	.short	0x010a
        /*086a*/ 	.byte	0x3f
	.zero		1


	//   ....[65]....
        /*086c*/ 	.word	0x00011390
        /*0870*/ 	.word	0x00000002
        /*0874*/ 	.word	0x00036860
        /*0878*/ 	.short	0x010a
        /*087a*/ 	.byte	0x3f
	.zero		1


	//   ....[66]....
        /*087c*/ 	.word	0x000113e0
        /*0880*/ 	.word	0x00000000
        /*0884*/ 	.word	0x00036820
        /*0888*/ 	.short	0x010a
        /*088a*/ 	.byte	0x3f
	.zero		1


	//   ....[67]....
        /*088c*/ 	.word	0x00011580
        /*0890*/ 	.word	0x00000006
        /*0894*/ 	.word	0x00000000
        /*0898*/ 	.short	0x010a
        /*089a*/ 	.byte	0x3f
	.zero		1


	//   ....[68]....
        /*089c*/ 	.word	0x000115d0
        /*08a0*/ 	.word	0x00000003
        /*08a4*/ 	.word	0x00000000
        /*08a8*/ 	.short	0x010a
        /*08aa*/ 	.byte	0x3f
	.zero		1


	//   ....[69]....
        /*08ac*/ 	.word	0x00011620
        /*08b0*/ 	.word	0x00000012
        /*08b4*/ 	.word	0x00000000
        /*08b8*/ 	.short	0x010a
        /*08ba*/ 	.byte	0x3f
	.zero		1


	//----- nvinfo : EIATTR_NUM_MBARRIERS
	.align		4
.L_99:
        /*08bc*/ 	.byte	0x03, 0x38
        /*08be*/ 	.short	0x0016


	//----- nvinfo : EIATTR_EXIT_INSTR_OFFSETS
	.align		4
        /*08c0*/ 	.byte	0x04, 0x1c
        /*08c2*/ 	.short	(.L_101 - .L_100)


	//   ....[0]....
.L_100:
        /*08c4*/ 	.word	0x000009d0


	//   ....[1]....
        /*08c8*/ 	.word	0x0000bae0


	//   ....[2]....
        /*08cc*/ 	.word	0x00010230


	//----- nvinfo : EIATTR_MAX_THREADS
	.align		4
.L_101:
        /*08d0*/ 	.byte	0x04, 0x05
        /*08d2*/ 	.short	(.L_103 - .L_102)
.L_102:
        /*08d4*/ 	.word	0x00000180
        /*08d8*/ 	.word	0x00000001
        /*08dc*/ 	.word	0x00000001


	//----- nvinfo : EIATTR_CRS_STACK_SIZE
	.align		4
.L_103:
        /*08e0*/ 	.byte	0x04, 0x1e
        /*08e2*/ 	.short	(.L_105 - .L_104)
.L_104:
        /*08e4*/ 	.word	0x00000000


	//----- nvinfo : EIATTR_CBANK_PARAM_SIZE
	.align		4
.L_105:
        /*08e8*/ 	.byte	0x03, 0x19
        /*08ea*/ 	.short	0x0a70


	//----- nvinfo : EIATTR_PARAM_CBANK
	.align		4
        /*08ec*/ 	.byte	0x04, 0x0a
        /*08ee*/ 	.short	(.L_107 - .L_106)
	.align		4
.L_106:
        /*08f0*/ 	.word	index@(.nv.constant0._ZN7cutlass13device_kernelIN5flash11enable_sm90INS1_16FlashAttnFwdSm90INS1_25CollectiveMainloopFwdSm90ILi2EN4cute5tupleIJNS5_1CILi1EEES8_S8_EEENS6_IJNS7_ILi128EEENS7_ILi112EEENS7_ILi192EEEEEELi192ENS_6half_tEfNS_4arch4Sm90ELb0ELb0ELb0ELb0ELb0ELb0ELb0ELb1ELb1ELb1ELb0ELb0EEENS1_21CollectiveEpilogueFwdINS6_IJSA_SC_SB_EEES9_SE_SG_Li256ELb0ELb1ELb0ELb0EEENS1_29StaticPersistentTileSchedulerILb0EEEEEEEEEvNT_6ParamsE)
        /*08f4*/ 	.short	0x0210
        /*08f6*/ 	.short	0x0a70


	//----- nvinfo : EIATTR_SW_WAR
	.align		4
.L_107:
        /*08f8*/ 	.byte	0x04, 0x36
        /*08fa*/ 	.short	(.L_109 - .L_108)
.L_108:
        /*08fc*/ 	.word	0x00000008
.L_109:


//--------------------- .nv.info._ZN7cutlass13device_kernelIN5flash11enable_sm90INS1_16FlashAttnFwdSm90INS1_25CollectiveMainloopFwdSm90ILi2EN4cute5tupleIJNS5_1CILi2EEENS7_ILi1EEES9_EEENS6_IJNS7_ILi128EEENS7_ILi112EEENS7_ILi192EEEEEELi192ENS_6half_tEfNS_4arch4Sm90ELb0ELb0ELb0ELb0ELb0ELb0ELb0ELb1ELb1ELb1ELb0ELb0EEENS1_21CollectiveEpilogueFwdINS6_IJSB_SD_SC_EEESA_SF_SH_Li256ELb0ELb1ELb0ELb0EEENS1_29StaticPersistentTileSchedulerILb0EEEEEEEEEvNT_6ParamsE --------------------------
	.section	.nv.info._ZN7cutlass13device_kernelIN5flash11enable_sm90INS1_16FlashAttnFwdSm90INS1_25CollectiveMainloopFwdSm90ILi2EN4cute5tupleIJNS5_1CILi2EEENS7_ILi1EEES9_EEENS6_IJNS7_ILi128EEENS7_ILi112EEENS7_ILi192EEEEEELi192ENS_6half_tEfNS_4arch4Sm90ELb0ELb0ELb0ELb0ELb0ELb0ELb0ELb1ELb1ELb1ELb0ELb0EEENS1_21CollectiveEpilogueFwdINS6_IJSB_SD_SC_EEESA_SF_SH_Li256ELb0ELb1ELb0ELb0EEENS1_29StaticPersistentTileSchedulerILb0EEEEEEEEEvNT_6ParamsE,"",@"SHT_CUDA_INFO"
	.sectionflags	@""
	.align	4


	//----- nvinfo : EIATTR_CUDA_API_VERSION
	.align		4
        /*0000*/ 	.byte	0x04, 0x37
        /*0002*/ 	.short	(.L_111 - .L_110)
.L_110:
        /*0004*/ 	.word	0x00000082


	//----- nvinfo : EIATTR_KPARAM_INFO
	.align		4
.L_111:
        /*0008*/ 	.byte	0x04, 0x17
        /*000a*/ 	.short	(.L_113 - .L_112)
.L_112:
        /*000c*/ 	.word	0x00000000
        /*0010*/ 	.short	0x0000
        /*0012*/ 	.short	0x0070
        /*0014*/ 	.byte	0x00, 0xf0, 0x01, 0x28


	//----- nvinfo : EIATTR_SPARSE_MMA_MASK
	.align		4
.L_113:
        /*0018*/ 	.byte	0x03, 0x50
        /*001a*/ 	.short	0x0000


	//----- nvinfo : EIATTR_MAXREG_COUNT
	.align		4
        /*001c*/ 	.byte	0x03, 0x1b
        /*001e*/ 	.short	0x00a8


	//----- nvinfo : EIATTR_NUM_BARRIERS
	.align		4
        /*0020*/ 	.byte	0x02, 0x4c
        /*0022*/ 	.byte	0x09
	.zero		1


	//----- nvinfo : EIATTR_EXTERNS
	.align		4
        /*0024*/ 	.byte	0x04, 0x0f
        /*0026*/ 	.short	(.L_115 - .L_114)


	//   ....[0]....
	.align		4
.L_114:
        /*0028*/ 	.word	index@(__assertfail)


	//----- nvinfo : EIATTR_ANNOTATIONS
	.align		4
.L_115:
        /*002c*/ 	.byte	0x04, 0x55
        /*002e*/ 	.short	(.L_117 - .L_116)


	//   ....[0]....
.L_116:
        /* <DEDUP_REMOVED lines=33> */
        /*0234*/ 	.byte	0xd0, 0x07, 0x01, 0x00


	//----- nvinfo : EIATTR_MERCURY_ISA_VERSION
	.align		4
.L_117:
        /*0238*/ 	.byte	0x03, 0x5f
        /*023a*/ 	.short	0x0101


	//----- nvinfo : EIATTR_INT_WARP_WIDE_INSTR_OFFSETS
	.align		4
        /*023c*/ 	.byte	0x04, 0x31
        /*023e*/ 	.short	(.L_119 - .L_118)


	//   ....[0]....
.L_118:
        /*0240*/ 	.word	0x00000120


	//   ....[1]....
        /*0244*/ 	.word	0x000001c0


	//   ....[2]....
        /*0248*/ 	.word	0x00000230


	//----- nvinfo : EIATTR_COOP_GROUP_MASK_REGIDS
	.align		4
.L_119:
        /*024c*/ 	.byte	0x04, 0x29
        /*024e*/ 	.short	(.L_121 - .L_120)


	//   ....[0]....
.L_120:
        /*0250*/ 	.word	0xffffffff


	//   ....[1]....
        /*0254*/ 	.word	0xffffffff


	//   ....[2]....
        /*0258*/ 	.word	0xffffffff


	//   ....[3]....
        /*025c*/ 	.word	0xffffffff


	//   ....[4]....
        /*0260*/ 	.word	0xffffffff


	//   ....[5]....
        /*0264*/ 	.word	0xffffffff


	//   ....[6]....
        /*0268*/ 	.word	0xffffffff


	//   ....[7]....
        /*026c*/ 	.word	0xffffffff


	//   ....[8]....
        /*0270*/ 	.word	0xffffffff


	//   ....[9]....
        /*0274*/ 	.word	0xffffffff


	//   ....[10]....
        /*0278*/ 	.word	0xffffffff


	//   ....[11]....
        /*027c*/ 	.word	0xffffffff


	//   ....[12]....
        /*0280*/ 	.word	0xffffffff


	//   ....[13]....
        /*0284*/ 	.word	0xffffffff


	//   ....[14]....
        /*0288*/ 	.word	0xffffffff


	//   ....[15]....
        /*028c*/ 	.word	0xffffffff


	//   ....[16]....
        /*0290*/ 	.word	0xffffffff


	//   ....[17]....
        /*0294*/ 	.word	0xffffffff


	//   ....[18]....
        /*0298*/ 	.word	0xffffffff


	//   ....[19]....
        /*029c*/ 	.word	0xffffffff


	//   ....[20]....
        /*02a0*/ 	.word	0xffffffff


	//   ....[21]....
        /*02a4*/ 	.word	0xffffffff


	//   ....[22]....
        /*02a8*/ 	.word	0xffffffff


	//   ....[23]....
        /*02ac*/ 	.word	0xffffffff


	//   ....[24]....
        /*02b0*/ 	.word	0xffffffff


	//   ....[25]....
        /*02b4*/ 	.word	0xffffffff


	//   ....[26]....
        /*02b8*/ 	.word	0xffffffff


	//   ....[27]....
        /*02bc*/ 	.word	0xffffffff


	//   ....[28]....
        /*02c0*/ 	.word	0xffffffff


	//   ....[29]....
        /*02c4*/ 	.word	0xffffffff


	//   ....[30]....
        /*02c8*/ 	.word	0xffffffff


	//   ....[31]....
        /*02cc*/ 	.word	0xffffffff


	//   ....[32]....
        /*02d0*/ 	.word	0xffffffff


	//   ....[33]....
        /*02d4*/ 	.word	0xffffffff


	//   ....[34]....
        /*02d8*/ 	.word	0xffffffff


	//   ....[35]....
        /*02dc*/ 	.word	0xffffffff


	//   ....[36]....
        /*02e0*/ 	.word	0xffffffff


	//   ....[37]....
        /*02e4*/ 	.word	0xffffffff


	//   ....[38]....
        /*02e8*/ 	.word	0xffffffff


	//   ....[39]....
        /*02ec*/ 	.word	0xffffffff


	//   ....[40]....
        /*02f0*/ 	.word	0xffffffff


	//   ....[41]....
        /*02f4*/ 	.word	0xffffffff


	//   ....[42]....
        /*02f8*/ 	.word	0xffffffff


	//   ....[43]....
        /*02fc*/ 	.word	0xffffffff


	//   ....[44]....
        /*0300*/ 	.word	0xffffffff


	//   ....[45]....
        /*0304*/ 	.word	0xffffffff


	//   ....[46]....
        /*0308*/ 	.word	0xffffffff


	//   ....[47]....
        /*030c*/ 	.word	0xffffffff


	//   ....[48]....
        /*0310*/ 	.word	0xffffffff


	//   ....[49]....
        /*0314*/ 	.word	0xffffffff


	//   ....[50]....
        /*0318*/ 	.word	0xffffffff


	//   ....[51]....
        /*031c*/ 	.word	0x0500000f


	//   ....[52]....
        /*0320*/ 	.word	0x0500000f


	//   ....[53]....
        /*0324*/ 	.word	0x0500000f


	//   ....[54]....
        /*0328*/ 	.word	0x0500000f


	//   ....[55]....
        /*032c*/ 	.word	0x0500000f


	//   ....[56]....
        /*0330*/ 	.word	0x0500000f


	//   ....[57]....
        /*0334*/ 	.word	0x0500000f


	//   ....[58]....
        /*0338*/ 	.word	0x0500000f


	//   ....[59]....
        /*033c*/ 	.word	0x0500000f


	//   ....[60]....
        /*0340*/ 	.word	0x0500000f


	//   ....[61]....
        /*0344*/ 	.word	0x0500000f


	//   ....[62]....
        /*0348*/ 	.word	0x0500000f


	//   ....[63]....
        /*034c*/ 	.word	0x0500000f


	//   ....[64]....
        /*0350*/ 	.word	0x0500000f


	//   ....[65]....
        /*0354*/ 	.word	0x0500000f


	//   ....[66]....
        /*0358*/ 	.word	0x0500000f


	//   ....[67]....
        /*035c*/ 	.word	0x0500000f


	//   ....[68]....
        /*0360*/ 	.word	0x0500000f


	//----- nvinfo : EIATTR_COOP_GROUP_INSTR_OFFSETS
	.align		4
.L_121:
        /*0364*/ 	.byte	0x04, 0x28
        /*0366*/ 	.short	(.L_123 - .L_122)


	//   ....[0]....
.L_122:
        /*0368*/ 	.word	0x00000060


	//   ....[1]....
        /*036c*/ 	.word	0x00000130


	//   ....[2]....
        /*0370*/ 	.word	0x000001d0


	//   ....[3]....
        /*0374*/ 	.word	0x000003b0


	//   ....[4]....
        /*0378*/ 	.word	0x000005e0


	//   ....[5]....
        /*037c*/ 	.word	0x00000810


	//   ....[6]....
        /*0380*/ 	.word	0x00000aa0


	//   ....[7]....
        /*0384*/ 	.word	0x00000dc0


	//   ....[8]....
        /*0388*/ 	.word	0x00001290


	//   ....[9]....
        /*038c*/ 	.word	0x00004160


	//   ....[10]....
        /*0390*/ 	.word	0x00004260


	//   ....[11]....
        /*0394*/ 	.word	0x00004790


	//   ....[12]....
        /*0398*/ 	.word	0x000047e0


	//   ....[13]....
        /*039c*/ 	.word	0x000082e0


	//   ....[14]....
        /*03a0*/ 	.word	0x000082f0


	//   ....[15]....
        /*03a4*/ 	.word	0x00008320


	//   ....[16]....
        /*03a8*/ 	.word	0x00008330


	//   ....[17]....
        /*03ac*/ 	.word	0x00009880


	//   ....[18]....
        /*03b0*/ 	.word	0x000098b0


	//   ....[19]....
        /*03b4*/ 	.word	0x00009970


	//   ....[20]....
        /*03b8*/ 	.word	0x00009980


	//   ....[21]....
        /*03bc*/ 	.word	0x0000aea0


	//   ....[22]....
        /*03c0*/ 	.word	0x0000aed0


	//   ....[23]....
        /*03c4*/ 	.word	0x0000af80


	//   ....[24]....
        /*03c8*/ 	.word	0x0000afe0


	//   ....[25]....
        /*03cc*/ 	.word	0x0000b750


	//   ....[26]....
        /*03d0*/ 	.word	0x0000b780


	//   ....[27]....
        /*03d4*/ 	.word	0x0000b8a0


	//   ....[28]....
        /*03d8*/ 	.word	0x0000b8c0


	//   ....[29]....
        /*03dc*/ 	.word	0x0000b9c0


	//   ....[30]....
        /*03e0*/ 	.word	0x0000b9e0


	//   ....[31]....
        /*03e4*/ 	.word	0x0000baf0


	//   ....[32]....
        /*03e8*/ 	.word	0x0000bb30


	//   ....[33]....
        /*03ec*/ 	.word	0x0000c680


	//   ....[34]....
        /*03f0*/ 	.word	0x0000d1d0


	//   ....[35]....
        /*03f4*/ 	.word	0x0000d200


	//   ....[36]....
        /*03f8*/ 	.word	0x0000d2e0


	//   ....[37]....
        /*03fc*/ 	.word	0x0000d2f0


	//   ....[38]....
        /*0400*/ 	.word	0x0000d390


	//   ....[39]....
        /*0404*/ 	.word	0x0000d3a0


	//   ....[40]....
        /*0408*/ 	.word	0x0000d440


	//   ....[41]....
        /*040c*/ 	.word	0x0000d450


	//   ....[42]....
        /*0410*/ 	.word	0x0000d4f0


	//   ....[43]....
        /*0414*/ 	.word	0x0000d500


	//   ....[44]....
        /*0418*/ 	.word	0x0000d5a0


	//   ....[45]....
        /*041c*/ 	.word	0x0000d5b0


	//   ....[46]....
        /*0420*/ 	.word	0x0000d650


	//   ....[47]....
        /*0424*/ 	.word	0x0000d660


	//   ....[48]....
        /*0428*/ 	.word	0x0000d670


	//   ....[49]....
        /*042c*/ 	.word	0x0000d6c0


	//   ....[50]....
        /*0430*/ 	.word	0x00010700


	//   ....[51]....
        /*0434*/ 	.word	0x00010bf0


	//   ....[52]....
        /*0438*/ 	.word	0x00010d60


	//   ....[53]....
        /*043c*/ 	.word	0x00010dc0


	//   ....[54]....
        /*0440*/ 	.word	0x00010f50


	//   ....[55]....
        /*0444*/ 	.word	0x00010fa0


	//   ....[56]....
        /*0448*/ 	.word	0x000110d0


	//   ....[57]....
        /*044c*/ 	.word	0x00011120


	//   ....[58]....
        /*0450*/ 	.word	0x00011250


	//   ....[59]....
        /*0454*/ 	.word	0x000112a0


	//   ....[60]....
        /*0458*/ 	.word	0x000113d0


	//   ....[61]....
        /*045c*/ 	.word	0x00011420


	//   ....[62]....
        /*0460*/ 	.word	0x00011550


	//   ....[63]....
        /*0464*/ 	.word	0x000115a0


	//   ....[64]....
        /*0468*/ 	.word	0x000116d0


	//   ....[65]....
        /*046c*/ 	.word	0x00011720


	//   ....[66]....
        /*0470*/ 	.word	0x00011830


	//   ....[67]....
        /*0474*/ 	.word	0x00011880


	//   ....[68]....
        /*0478*/ 	.word	0x00011c30


	//----- nvinfo : EIATTR_REG_RECONFIG
	.align		4
.L_123:
        /*047c*/ 	.byte	0x01, 0x54
	.zero		2


	//----- nvinfo : EIATTR_SYSCALL_OFFSETS
	.align		4
        /*0480*/ 	.byte	0x04, 0x46
        /*0482*/ 	.short	(.L_125 - .L_124)


	//   ....[0]....
.L_124:
        /*0484*/ 	.word	0x00001650


	//   ....[1]....
        /*0488*/ 	.word	0x0000c2a0


	//   ....[2]....
        /*048c*/ 	.word	0x0000c3e0


	//   ....[3]....
        /*0490*/ 	.word	0x0000c4d0


	//   ....[4]....
        /*0494*/ 	.word	0x0000cd70


	//----- nvinfo : EIATTR_MBARRIER_INSTR_OFFSETS
	.align		4
.L_125:
        /*0498*/ 	.byte	0x04, 0x39
        /*049a*/ 	.short	(.L_127 - .L_126)


	//   ....[0]....
.L_126:
        /*049c*/ 	.word	0x00000250
        /*04a0*/ 	.word	0x000000ff
        /*04a4*/ 	.word	0x00036800
        /*04a8*/ 	.short	0x0100
        /*04aa*/ 	.byte	0x08
	.zero		1


	//   ....[1]....
        /*04ac*/ 	.word	0x00000260
        /*04b0*/ 	.word	0x000000ff
        /*04b4*/ 	.word	0x00036820
        /*04b8*/ 	.short	0x0100
        /*04ba*/ 	.byte	0x08
	.zero		1


	//   ....[2]....
        /*04bc*/ 	.word	0x00000350
        /*04c0*/ 	.word	0x000000ff
        /*04c4*/ 	.word	0x00036830
        /*04c8*/ 	.short	0x0100
        /*04ca*/ 	.byte	0x08
	.zero		1


	//   ....[3]....
        /*04cc*/ 	.word	0x00000360
        /*04d0*/ 	.word	0x000000ff
        /*04d4*/ 	.word	0x00036840
        /*04d8*/ 	.short	0x0100
        /*04da*/ 	.byte	0x08
	.zero		1


	//   ....[4]....
        /*04dc*/ 	.word	0x00000370
        /*04e0*/ 	.word	0x000000ff
        /*04e4*/ 	.word	0x00036838
        /*04e8*/ 	.short	0x0100
        /*04ea*/ 	.byte	0x08
	.zero		1


	//   ....[5]....
        /*04ec*/ 	.word	0x00000380
        /*04f0*/ 	.word	0x000000ff
        /*04f4*/ 	.word	0x00036848
        /*04f8*/ 	.short	0x0100
        /*04fa*/ 	.byte	0x08
	.zero		1


	//   ....[6]....
        /*04fc*/ 	.word	0x00000590
        /*0500*/ 	.word	0x000000ff
        /*0504*/ 	.word	0x00036850
        /*0508*/ 	.short	0x0100
        /*050a*/ 	.byte	0x08
	.zero		1


	//   ....[7]....
        /*050c*/ 	.word	0x000005a0
        /*0510*/ 	.word	0x000000ff
        /*0514*/ 	.word	0x00036860
        /*0518*/ 	.short	0x0100
        /*051a*/ 	.byte	0x08
	.zero		1


	//   ....[8]....
        /*051c*/ 	.word	0x000005b0
        /*0520*/ 	.word	0x000000ff
        /*0524*/ 	.word	0x00036858
        /*0528*/ 	.short	0x0100
        /*052a*/ 	.byte	0x08
	.zero		1


	//   ....[9]....
        /*052c*/ 	.word	0x000005c0
        /*0530*/ 	.word	0x000000ff
        /*0534*/ 	.word	0x00036868
        /*0538*/ 	.short	0x0100
        /*053a*/ 	.byte	0x08
	.zero		1


	//   ....[10]....
        /*053c*/ 	.word	0x000007c0
        /*0540*/ 	.word	0x000000ff
        /*0544*/ 	.word	0x00036870
        /*0548*/ 	.short	0x0100
        /*054a*/ 	.byte	0x08
	.zero		1


	//   ....[11]....
        /*054c*/ 	.word	0x000007d0
        /*0550*/ 	.word	0x000000ff
        /*0554*/ 	.word	0x00036880
        /*0558*/ 	.short	0x0100
        /*055a*/ 	.byte	0x08
	.zero		1


	//   ....[12]....
        /*055c*/ 	.word	0x000007e0
        /*0560*/ 	.word	0x000000ff
        /*0564*/ 	.word	0x00036878
        /*0568*/ 	.short	0x0100
        /*056a*/ 	.byte	0x08
	.zero		1


	//   ....[13]....
        /*056c*/ 	.word	0x000007f0
        /*0570*/ 	.word	0x000000ff
        /*0574*/ 	.word	0x00036888
        /*0578*/ 	.short	0x0100
        /*057a*/ 	.byte	0x08
	.zero		1


	//   ....[14]....
        /*057c*/ 	.word	0x00000a50
        /*0580*/ 	.word	0x000000ff
        /*0584*/ 	.word	0x00036890
        /*0588*/ 	.short	0x0100
        /*058a*/ 	.byte	0x08
	.zero		1


	//   ....[15]....
        /*058c*/ 	.word	0x00000a60
        /*0590*/ 	.word	0x000000ff
        /*0594*/ 	.word	0x000368a0
        /*0598*/ 	.short	0x0100
        /*059a*/ 	.byte	0x08
	.zero		1


	//   ....[16]....
        /*059c*/ 	.word	0x00000a70
        /*05a0*/ 	.word	0x000000ff
        /*05a4*/ 	.word	0x00036898
        /*05a8*/ 	.short	0x0100
        /*05aa*/ 	.byte	0x08
	.zero		1


	//   ....[17]....
        /*05ac*/ 	.word	0x00000a80
        /*05b0*/ 	.word	0x000000ff
        /*05b4*/ 	.word	0x000368a8
        /*05b8*/ 	.short	0x0100
        /*05ba*/ 	.byte	0x08
	.zero		1


	//   ....[18]....
        /*05bc*/ 	.word	0x00000d20
        /*05c0*/ 	.word	0x000000ff
        /*05c4*/ 	.word	0x000368b0
        /*05c8*/ 	.short	0x0100
        /*05ca*/ 	.byte	0x08
	.zero		1


	//   ....[19]....
        /*05cc*/ 	.word	0x00000d30
        /*05d0*/ 	.word	0x000000ff
        /*05d4*/ 	.word	0x000368c0
        /*05d8*/ 	.short	0x0100
        /*05da*/ 	.byte	0x08
	.zero		1


	//   ....[20]....
        /*05dc*/ 	.word	0x00000d40
        /*05e0*/ 	.word	0x000000ff
        /*05e4*/ 	.word	0x000368b8
        /*05e8*/ 	.short	0x0100
        /*05ea*/ 	.byte	0x08
	.zero		1


	//   ....[21]....
        /*05ec*/ 	.word	0x00000d50
        /*05f0*/ 	.word	0x000000ff
        /*05f4*/ 	.word	0x000368c8
        /*05f8*/ 	.short	0x0100
        /*05fa*/ 	.byte	0x08
	.zero		1


	//   ....[22]....
        /*05fc*/ 	.word	0x00001690
        /*0600*/ 	.word	0x000000ff
        /*0604*/ 	.word	0x00036800
        /*0608*/ 	.short	0x010a
        /*060a*/ 	.byte	0x25
	.zero		1


	//   ....[23]....
        /*060c*/ 	.word	0x00001710
        /*0610*/ 	.word	0x00000002
        /*0614*/ 	.word	0x00036830
        /*0618*/ 	.short	0x010a
        /*061a*/ 	.byte	0x3f
	.zero		1


	//   ....[24]....
        /*061c*/ 	.word	0x00001750
        /*0620*/ 	.word	0x00000002
        /*0624*/ 	.word	0x00036830
        /*0628*/ 	.short	0x010a
        /*062a*/ 	.byte	0x3f
	.zero		1


	//   ....[25]....
        /*062c*/ 	.word	0x00004d60
        /*0630*/ 	.word	0x00000005
        /*0634*/ 	.word	0x00000000
        /*0638*/ 	.short	0x0101
        /*063a*/ 	.byte	0x3f
	.zero		1


	//   ....[26]....
        /*063c*/ 	.word	0x00005600
        /*0640*/ 	.word	0x000000ff
        /*0644*/ 	.word	0x00036830
        /*0648*/ 	.short	0x010a
        /*064a*/ 	.byte	0x26
	.zero		1


	//   ....[27]....
        /*064c*/ 	.word	0x00005640
        /*0650*/ 	.word	0x000000ff
        /*0654*/ 	.word	0x00036830
        /*0658*/ 	.short	0x010a
        /*065a*/ 	.byte	0x26
	.zero		1


	//   ....[28]....
        /*065c*/ 	.word	0x00007c30
        /*0660*/ 	.word	0x000000ff
        /*0664*/ 	.word	0x00036850
        /*0668*/ 	.short	0x010a
        /*066a*/ 	.byte	0x07
	.zero		1


	//   ....[29]....
        /*066c*/ 	.word	0x00007c70
        /*0670*/ 	.word	0x000000ff
        /*0674*/ 	.word	0x00036850
        /*0678*/ 	.short	0x010a
        /*067a*/ 	.byte	0x07
	.zero		1


	//   ....[30]....
        /*067c*/ 	.word	0x00008cd0
        /*0680*/ 	.word	0x00000005
        /*0684*/ 	.word	0x00000000
        /*0688*/ 	.short	0x0101
        /*068a*/ 	.byte	0x3f
	.zero		1


	//   ....[31]....
        /*068c*/ 	.word	0x00008fc0
        /*0690*/ 	.word	0x0000007e
        /*0694*/ 	.word	0x00000000
        /*0698*/ 	.short	0x0101
        /*069a*/ 	.byte	0x3f
	.zero		1


	//   ....[32]....
        /*069c*/ 	.word	0x000097d0
        /*06a0*/ 	.word	0x000000ff
        /*06a4*/ 	.word	0x00036850
        /*06a8*/ 	.short	0x010a
        /*06aa*/ 	.byte	0x09
	.zero		1


	//   ....[33]....
        /*06ac*/ 	.word	0x00009810
        /*06b0*/ 	.word	0x000000ff
        /*06b4*/ 	.word	0x00036850
        /*06b8*/ 	.short	0x010a
        /*06ba*/ 	.byte	0x09
	.zero		1


	//   ....[34]....
        /*06bc*/ 	.word	0x00009e00
        /*06c0*/ 	.word	0x0000001a
        /*06c4*/ 	.word	0x00000000
        /*06c8*/ 	.short	0x0101
        /*06ca*/ 	.byte	0x3f
	.zero		1


	//   ....[35]....
        /*06cc*/ 	.word	0x0000b720
        /*06d0*/ 	.word	0x000000ff
        /*06d4*/ 	.word	0x00000000
        /*06d8*/ 	.short	0x0101
        /*06da*/ 	.byte	0x05
	.zero		1


	//   ....[36]....
        /*06dc*/ 	.word	0x0000b790
        /*06e0*/ 	.word	0x000000ff
        /*06e4*/ 	.word	0x00000000
        /*06e8*/ 	.short	0x0101
        /*06ea*/ 	.byte	0x04
	.zero		1


	//   ....[37]....
        /*06ec*/ 	.word	0x0000c8a0
        /*06f0*/ 	.word	0x00000002
        /*06f4*/ 	.word	0x00036840
        /*06f8*/ 	.short	0x010a
        /*06fa*/ 	.byte	0x3f
	.zero		1


	//   ....[38]....
        /*06fc*/ 	.word	0x0000d7f0
        /*0700*/ 	.word	0x000000ff
        /*0704*/ 	.word	0x00036800
        /*0708*/ 	.short	0x0107
        /*070a*/ 	.byte	0x24
	.zero		1


	//   ....[39]....
        /*070c*/ 	.word	0x0000d860
        /*0710*/ 	.word	0x000000ff
        /*0714*/ 	.word	0x00036800
        /*0718*/ 	.short	0x0101
        /*071a*/ 	.byte	0x24
	.zero		1


	//   ....[40]....
        /*071c*/ 	.word	0x0000d880
        /*0720*/ 	.word	0x000000ff
        /*0724*/ 	.word	0x00036820
        /*0728*/ 	.short	0x010a
        /*072a*/ 	.byte	0x24
	.zero		1


	//   ....[41]....
        /*072c*/ 	.word	0x0000dba0
        /*0730*/ 	.word	0x00000003
        /*0734*/ 	.word	0x00036840
        /*0738*/ 	.short	0x010a
        /*073a*/ 	.byte	0x3f
	.zero		1


	//   ....[42]....
        /*073c*/ 	.word	0x0000e0f0
        /*0740*/ 	.word	0x00000002
        /*0744*/ 	.word	0x00036860
        /*0748*/ 	.short	0x010a
        /*074a*/ 	.byte	0x3f
	.zero		1


	//   ....[43]....
        /*074c*/ 	.word	0x0000e8c0
        /*0750*/ 	.word	0x00000003
        /*0754*/ 	.word	0x00036840
        /*0758*/ 	.short	0x010a
        /*075a*/ 	.byte	0x3f
	.zero		1


	//   ....[44]....
        /*075c*/ 	.word	0x0000ee10
        /*0760*/ 	.word	0x00000002
        /*0764*/ 	.word	0x00036860
        /*0768*/ 	.short	0x010a
        /*076a*/ 	.byte	0x3f
	.zero		1


	//   ....[45]....
        /*076c*/ 	.word	0x0000f540
        /*0770*/ 	.word	0x00000003
        /*0774*/ 	.word	0x00036840
        /*0778*/ 	.short	0x010a
        /*077a*/ 	.byte	0x3f
	.zero		1


	//   ....[46]....
        /*077c*/ 	.word	0x0000fa80
        /*0780*/ 	.word	0x00000002
        /*0784*/ 	.word	0x00036860
        /*0788*/ 	.short	0x010a
        /*078a*/ 	.byte	0x3f
	.zero		1


	//   ....[47]....
        /*078c*/ 	.word	0x00010020
        /*0790*/ 	.word	0x00000000
        /*0794*/ 	.word	0x00036860
        /*0798*/ 	.short	0x010a
        /*079a*/ 	.byte	0x3f
	.zero		1


	//   ....[48]....
        /*079c*/ 	.word	0x00010680
        /*07a0*/ 	.word	0x00000000
        /*07a4*/ 	.word	0x00036820
        /*07a8*/ 	.short	0x010a
        /*07aa*/ 	.byte	0x3f
	.zero		1


	//   ....[49]....
        /*07ac*/ 	.word	0x00010870
        /*07b0*/ 	.word	0x00000006
        /*07b4*/ 	.word	0x00000000
        /*07b8*/ 	.short	0x010a
        /*07ba*/ 	.byte	0x3f
	.zero		1


	//   ....[50]....
        /*07bc*/ 	.word	0x000108a0
        /*07c0*/ 	.word	0x00000007
        /*07c4*/ 	.word	0x00000000
        /*07c8*/ 	.short	0x010a
        /*07ca*/ 	.byte	0x3f
	.zero		1


	//   ....[51]....
        /*07cc*/ 	.word	0x00010900
        /*07d0*/ 	.word	0x00000004
        /*07d4*/ 	.word	0x00000000
        /*07d8*/ 	.short	0x010a
        /*07da*/ 	.byte	0x3f
	.zero		1


	//   ....[52]....
        /*07dc*/ 	.word	0x00010930
        /*07e0*/ 	.word	0x00000003
        /*07e4*/ 	.word	0x00000000
        /*07e8*/ 	.short	0x010a
        /*07ea*/ 	.byte	0x3f
	.zero		1


	//   ....[53]....
        /*07ec*/ 	.word	0x000109a0
        /*07f0*/ 	.word	0x00000003
        /*07f4*/ 	.word	0x00036800
        /*07f8*/ 	.short	0x010a
        /*07fa*/ 	.byte	0x3f
	.zero		1


	//   ....[54]....
        /*07fc*/ 	.word	0x000109f0
        /*0800*/ 	.word	0x00000002
        /*0804*/ 	.word	0x00036830
        /*0808*/ 	.short	0x010a
        /*080a*/ 	.byte	0x3f
	.zero		1


	//   ....[55]....
        /*080c*/ 	.word	0x00010a50
        /*0810*/ 	.word	0x00000003
        /*0814*/ 	.word	0x00036830
        /*0818*/ 	.short	0x010a
        /*081a*/ 	.byte	0x3f
	.zero		1


	//   ....[56]....
        /*081c*/ 	.word	0x00010ab0
        /*0820*/ 	.word	0x00000003
        /*0824*/ 	.word	0x00036850
        /*0828*/ 	.short	0x010a
        /*082a*/ 	.byte	0x3f
	.zero		1


	//   ....[57]....
        /*082c*/ 	.word	0x00010b10
        /*0830*/ 	.word	0x00000007
        /*0834*/ 	.word	0x00036850
        /*0838*/ 	.short	0x010a
        /*083a*/ 	.byte	0x3f
	.zero		1


	//   ....[58]....
        /*083c*/ 	.word	0x00010cb0
        /*0840*/ 	.word	0x00000002
        /*0844*/ 	.word	0x00036840
        /*0848*/ 	.short	0x010a
        /*084a*/ 	.byte	0x3f
	.zero		1


	//   ....[59]....
        /*084c*/ 	.word	0x000118d0
        /*0850*/ 	.word	0x00000002
        /*0854*/ 	.word	0x00036820
        /*0858*/ 	.short	0x010a
        /*085a*/ 	.byte	0x3f
	.zero		1


	//   ....[60]....
        /*085c*/ 	.word	0x00011920
        /*0860*/ 	.word	0x00000003
        /*0864*/ 	.word	0x00036840
        /*0868*/ 	.short	0x010a
        /*086a*/ 	.byte	0x3f
	.zero		1


	//   ....[61]....
        /*086c*/ 	.word	0x00011970
        /*0870*/ 	.word	0x00000002
        /*0874*/ 	.word	0x00036860
        /*0878*/ 	.short	0x010a
        /*087a*/ 	.byte	0x3f
	.zero		1


	//   ....[62]....
        /*087c*/ 	.word	0x000119c0
        /*0880*/ 	.word	0x00000003
        /*0884*/ 	.word	0x00036840
        /*0888*/ 	.short	0x010a
        /*088a*/ 	.byte	0x3f
	.zero		1


	//   ....[63]....
        /*088c*/ 	.word	0x00011a10
        /*0890*/ 	.word	0x00000002
        /*0894*/ 	.word	0x00036860
        /*0898*/ 	.short	0x010a
        /*089a*/ 	.byte	0x3f
	.zero		1


	//   ....[64]....
        /*089c*/ 	.word	0x00011a60
        /*08a0*/ 	.word	0x00000003
        /*08a4*/ 	.word	0x00036840
        /*08a8*/ 	.short	0x010a
        /*08aa*/ 	.byte	0x3f
	.zero		1


	//   ....[65]....
        /*08ac*/ 	.word	0x00011ab0
        /*08b0*/ 	.word	0x00000002
        /*08b4*/ 	.word	0x00036860
        /*08b8*/ 	.short	0x010a
        /*08ba*/ 	.byte	0x3f
	.zero		1


	//   ....[66]....
        /*08bc*/ 	.word	0x00011b00
        /*08c0*/ 	.word	0x00000000
        /*08c4*/ 	.word	0x00036860
        /*08c8*/ 	.short	0x010a
        /*08ca*/ 	.byte	0x3f
	.zero		1


	//   ....[67]....
        /*08cc*/ 	.word	0x00011b50
        /*08d0*/ 	.word	0x00000000
        /*08d4*/ 	.word	0x00036820
        /*08d8*/ 	.short	0x010a
        /*08da*/ 	.byte	0x3f
	.zero		1


	//   ....[68]....
        /*08dc*/ 	.word	0x00011cf0
        /*08e0*/ 	.word	0x00000006
        /*08e4*/ 	.word	0x00000000
        /*08e8*/ 	.short	0x010a
        /*08ea*/ 	.byte	0x3f
	.zero		1


	//   ....[69]....
        /*08ec*/ 	.word	0x00011d40
        /*08f0*/ 	.word	0x00000007
        /*08f4*/ 	.word	0x00000000
        /*08f8*/ 	.short	0x010a
        /*08fa*/ 	.byte	0x3f
	.zero		1


	//   ....[70]....
        /*08fc*/ 	.word	0x00011d90
        /*0900*/ 	.word	0x00000004
        /*0904*/ 	.word	0x00000000
        /*0908*/ 	.short	0x010a
        /*090a*/ 	.byte	0x3f
	.zero		1


	//----- nvinfo : EIATTR_NUM_MBARRIERS
	.align		4
.L_127:
        /*090c*/ 	.byte	0x03, 0x38
        /*090e*/ 	.short	0x0016


	//----- nvinfo : EIATTR_EXIT_INSTR_OFFSETS
	.align		4
        /*0910*/ 	.byte	0x04, 0x1c
        /*0912*/ 	.short	(.L_129 - .L_128)


	//   ....[0]....
.L_128:
        /*0914*/ 	.word	0x00000ee0


	//   ....[1]....
        /*0918*/ 	.word	0x0000bc70


	//   ....[2]....
        /*091c*/ 	.word	0x00010980


	//----- nvinfo : EIATTR_MAX_THREADS
	.align		4
.L_129:
        /*0920*/ 	.byte	0x04, 0x05
        /*0922*/ 	.short	(.L_131 - .L_130)
.L_130:
        /*0924*/ 	.word	0x00000180
        /*0928*/ 	.word	0x00000001
        /*092c*/ 	.word	0x00000001


	//----- nvinfo : EIATTR_CRS_STACK_SIZE
	.align		4
.L_131:
        /*0930*/ 	.byte	0x04, 0x1e
        /*0932*/ 	.short	(.L_133 - .L_132)
.L_132:
        /*0934*/ 	.word	0x00000000


	//----- nvinfo : EIATTR_CBANK_PARAM_SIZE
	.align		4
.L_133:
        /*0938*/ 	.byte	0x03, 0x19
        /*093a*/ 	.short	0x0a70


	//----- nvinfo : EIATTR_PARAM_CBANK
	.align		4
        /*093c*/ 	.byte	0x04, 0x0a
        /*093e*/ 	.short	(.L_135 - .L_134)
	.align		4
.L_134:
        /*0940*/ 	.word	index@(.nv.constant0._ZN7cutlass13device_kernelIN5flash11enable_sm90INS1_16FlashAttnFwdSm90INS1_25CollectiveMainloopFwdSm90ILi2EN4cute5tupleIJNS5_1CILi2EEENS7_ILi1EEES9_EEENS6_IJNS7_ILi128EEENS7_ILi112EEENS7_ILi192EEEEEELi192ENS_6half_tEfNS_4arch4Sm90ELb0ELb0ELb0ELb0ELb0ELb0ELb0ELb1ELb1ELb1ELb0ELb0EEENS1_21CollectiveEpilogueFwdINS6_IJSB_SD_SC_EEESA_SF_SH_Li256ELb0ELb1ELb0ELb0EEENS1_29StaticPersistentTileSchedulerILb0EEEEEEEEEvNT_6ParamsE)
        /*0944*/ 	.short	0x0210
        /*0946*/ 	.short	0x0a70


	//----- nvinfo : EIATTR_SW_WAR
	.align		4
.L_135:
        /*0948*/ 	.byte	0x04, 0x36
        /*094a*/ 	.short	(.L_137 - .L_136)
.L_136:
        /*094c*/ 	.word	0x00000008
.L_137:


//--------------------- .nv.info._ZN7cutlass13device_kernelIN5flash11enable_sm90INS1_16FlashAttnFwdSm90INS1_25CollectiveMainloopFwdSm90ILi2EN4cute5tupleIJNS5_1CILi1EEES8_S8_EEENS6_IJNS7_ILi128EEENS7_ILi112EEENS7_ILi192EEEEEELi192ENS_6half_tEfNS_4arch4Sm90ELb0ELb0ELb0ELb1ELb0ELb0ELb0ELb1ELb1ELb1ELb0ELb0EEENS1_21CollectiveEpilogueFwdINS6_IJSA_SC_SB_EEES9_SE_SG_Li256ELb1ELb1ELb0ELb0EEENS1_36VarlenDynamicPersistentTileSchedulerILi128ELi112ELi256ELi128ELb0ELb1ELb1ELb0ELb1ELb1EEEEEEEEEvNT_6ParamsE --------------------------
	.section	.nv.info._ZN7cutlass13device_kernelIN5flash11enable_sm90INS1_16FlashAttnFwdSm90INS1_25CollectiveMainloopFwdSm90ILi2EN4cute5tupleIJNS5_1CILi1EEES8_S8_EEENS6_IJNS7_ILi128EEENS7_ILi112EEENS7_ILi192EEEEEELi192ENS_6half_tEfNS_4arch4Sm90ELb0ELb0ELb0ELb1ELb0ELb0ELb0ELb1ELb1ELb1ELb0ELb0EEENS1_21CollectiveEpilogueFwdINS6_IJSA_SC_SB_EEES9_SE_SG_Li256ELb1ELb1ELb0ELb0EEENS1_36VarlenDynamicPersistentTileSchedulerILi128ELi112ELi256ELi128ELb0ELb1ELb1ELb0ELb1ELb1EEEEEEEEEvNT_6ParamsE,"",@"SHT_CUDA_INFO"
	.sectionflags	@""
	.align	4


	//----- nvinfo : EIATTR_CUDA_API_VERSION
	.align		4
        /*0000*/ 	.byte	0x04, 0x37
        /*0002*/ 	.short	(.L_139 - .L_138)
.L_138:
        /*0004*/ 	.word	0x00000082


	//----- nvinfo : EIATTR_KPARAM_INFO
	.align		4
.L_139:
        /*0008*/ 	.byte	0x04, 0x17
        /*000a*/ 	.short	(.L_141 - .L_140)
.L_140:
        /*000c*/ 	.word	0x00000000
        /*0010*/ 	.short	0x0000
        /*0012*/ 	.short	0x0070
        /*0014*/ 	.byte	0x00, 0xf0, 0x01, 0x2a


	//----- nvinfo : EIATTR_SPARSE_MMA_MASK
	.align		4
.L_141:
        /*0018*/ 	.byte	0x03, 0x50
        /*001a*/ 	.short	0x0000


	//----- nvinfo : EIATTR_MAXREG_COUNT
	.align		4
        /*001c*/ 	.byte	0x03, 0x1b
        /*001e*/ 	.short	0x00a8


	//----- nvinfo : EIATTR_NUM_BARRIERS
	.align		4
        /*0020*/ 	.byte	0x02, 0x4c
        /*0022*/ 	.byte	0x09
	.zero		1


	//----- nvinfo : EIATTR_EXTERNS
	.align		4
        /*0024*/ 	.byte	0x04, 0x0f
        /*0026*/ 	.short	(.L_143 - .L_142)


	//   ....[0]....
	.align		4
.L_142:
        /*0028*/ 	.word	index@(__assertfail)


	//----- nvinfo : EIATTR_ANNOTATIONS
	.align		4
.L_143:
        /*002c*/ 	.byte	0x04, 0x55
        /*002e*/ 	.short	(.L_145 - .L_144)


	//   ....[0]....
.L_144:
        /* <DEDUP_REMOVED lines=80> */


	//----- nvinfo : EIATTR_MERCURY_ISA_VERSION
	.align		4
.L_145:
        /*0520*/ 	.byte	0x03, 0x5f
        /*0522*/ 	.short	0x0101


	//----- nvinfo : EIATTR_UNUSED_LOAD_BYTE_OFFSET
	.align		4
        /*0524*/ 	.byte	0x04, 0x44
        /*0526*/ 	.short	(.L_147 - .L_146)


	//   ....[0]....
.L_146:
        /*0528*/ 	.word	0x000009f0
        /*052c*/ 	.word	0x0000fff0


	//   ....[1]....
        /*0530*/ 	.word	0x0000a750
        /*0534*/ 	.word	0x0000fff0


	//----- nvinfo : EIATTR_INT_WARP_WIDE_INSTR_OFFSETS
	.align		4
.L_147:
        /*0538*/ 	.byte	0x04, 0x31
        /*053a*/ 	.short	(.L_149 - .L_148)


	//   ....[0]....
.L_148:
        /*053c*/ 	.word	0x00000120


	//   ....[1]....
        /*0540*/ 	.word	0x00000160


	//   ....[2]....
        /*0544*/ 	.word	0x00000220


	//   ....[3]....
        /*0548*/ 	.word	0x0000dda0


	//   ....[4]....
        /*054c*/ 	.word	0x0000de30


	//   ....[5]....
        /*0550*/ 	.word	0x00011de0


	//   ....[6]....
        /*0554*/ 	.word	0x00011e40


	//----- nvinfo : EIATTR_COOP_GROUP_MASK_REGIDS
	.align		4
.L_149:
        /*0558*/ 	.byte	0x04, 0x29
        /*055a*/ 	.short	(.L_151 - .L_150)


	//   ....[0]....
.L_150:
        /*055c*/ 	.word	0xffffffff


	//   ....[1]....
        /*0560*/ 	.word	0xffffffff


	//   ....[2]....
        /*0564*/ 	.word	0xffffffff


	//   ....[3]....
        /*0568*/ 	.word	0xffffffff


	//   ....[4]....
        /*056c*/ 	.word	0xffffffff


	//   ....[5]....
        /*0570*/ 	.word	0xffffffff


	//   ....[6]....
        /*0574*/ 	.word	0xffffffff


	//   ....[7]....
        /*0578*/ 	.word	0xffffffff


	//   ....[8]....
        /*057c*/ 	.word	0xffffffff


	//   ....[9]....
        /*0580*/ 	.word	0xffffffff


	//   ....[10]....
        /*0584*/ 	.word	0xffffffff


	//   ....[11]....
        /*0588*/ 	.word	0xffffffff


	//   ....[12]....
        /*058c*/ 	.word	0xffffffff


	//   ....[13]....
        /*0590*/ 	.word	0xffffffff


	//   ....[14]....
        /*0594*/ 	.word	0xffffffff


	//   ....[15]....
        /*0598*/ 	.word	0xffffffff


	//   ....[16]....
        /*059c*/ 	.word	0xffffffff


	//   ....[17]....
        /*05a0*/ 	.word	0xffffffff


	//   ....[18]....
        /*05a4*/ 	.word	0xffffffff


	//   ....[19]....
        /*05a8*/ 	.word	0xffffffff


	//   ....[20]....
        /*05ac*/ 	.word	0xffffffff


	//   ....[21]....
        /*05b0*/ 	.word	0xffffffff


	//   ....[22]....
        /*05b4*/ 	.word	0xffffffff


	//   ....[23]....
        /*05b8*/ 	.word	0xffffffff


	//   ....[24]....
        /*05bc*/ 	.word	0xffffffff


	//   ....[25]....
        /*05c0*/ 	.word	0xffffffff


	//   ....[26]....
        /*05c4*/ 	.word	0xffffffff


	//   ....[27]....
        /*05c8*/ 	.word	0xffffffff


	//   ....[28]....
        /*05cc*/ 	.word	0xffffffff


	//   ....[29]....
        /*05d0*/ 	.word	0xffffffff


	//   ....[30]....
        /*05d4*/ 	.word	0xffffffff


	//   ....[31]....
        /*05d8*/ 	.word	0xffffffff


	//   ....[32]....
        /*05dc*/ 	.word	0xffffffff


	//   ....[33]....
        /*05e0*/ 	.word	0xffffffff


	//   ....[34]....
        /*05e4*/ 	.word	0xffffffff


	//   ....[35]....
        /*05e8*/ 	.word	0xffffffff


	//   ....[36]....
        /*05ec*/ 	.word	0xffffffff


	//   ....[37]....
        /*05f0*/ 	.word	0xffffffff


	//   ....[38]....
        /*05f4*/ 	.word	0xffffffff


	//   ....[39]....
        /*05f8*/ 	.word	0xffffffff


	//   ....[40]....
        /*05fc*/ 	.word	0xffffffff


	//   ....[41]....
        /*0600*/ 	.word	0xffffffff


	//   ....[42]....
        /*0604*/ 	.word	0xffffffff


	//   ....[43]....
        /*0608*/ 	.word	0xffffffff


	//   ....[44]....
        /*060c*/ 	.word	0xffffffff


	//   ....[45]....
        /*0610*/ 	.word	0xffffffff


	//   ....[46]....
        /*0614*/ 	.word	0xffffffff


	//   ....[47]....
        /*0618*/ 	.word	0xffffffff


	//   ....[48]....
        /*061c*/ 	.word	0xffffffff


	//   ....[49]....
        /*0620*/ 	.word	0xffffffff


	//   ....[50]....
        /*0624*/ 	.word	0xffffffff


	//   ....[51]....
        /*0628*/ 	.word	0xffffffff


	//   ....[52]....
        /*062c*/ 	.word	0xffffffff


	//   ....[53]....
        /*0630*/ 	.word	0xffffffff


	//   ....[54]....
        /*0634*/ 	.word	0xffffffff


	//   ....[55]....
        /*0638*/ 	.word	0xffffffff


	//   ....[56]....
        /*063c*/ 	.word	0xffffffff


	//   ....[57]....
        /*0640*/ 	.word	0xffffffff


	//   ....[58]....
        /*0644*/ 	.word	0xffffffff


	//   ....[59]....
        /*0648*/ 	.word	0xffffffff


	//   ....[60]....
        /*064c*/ 	.word	0xffffffff


	//   ....[61]....
        /*0650*/ 	.word	0xffffffff


	//   ....[62]....
        /*0654*/ 	.word	0xffffffff


	//   ....[63]....
        /*0658*/ 	.word	0xffffffff


	//   ....[64]....
        /*065c*/ 	.word	0xffffffff


	//   ....[65]....
        /*0660*/ 	.word	0xffffffff


	//   ....[66]....
        /*0664*/ 	.word	0xffffffff


	//   ....[67]....
        /*0668*/ 	.word	0xffffffff


	//   ....[68]....
        /*066c*/ 	.word	0xffffffff


	//   ....[69]....
        /*0670*/ 	.word	0xffffffff


	//   ....[70]....
        /*0674*/ 	.word	0xffffffff


	//   ....[71]....
        /*0678*/ 	.word	0xffffffff


	//   ....[72]....
        /*067c*/ 	.word	0xffffffff


	//   ....[73]....
        /*0680*/ 	.word	0xffffffff


	//   ....[74]....
        /*0684*/ 	.word	0xffffffff


	//   ....[75]....
        /*0688*/ 	.word	0xffffffff


	//   ....[76]....
        /*068c*/ 	.word	0xffffffff


	//   ....[77]....
        /*0690*/ 	.word	0xffffffff


	//   ....[78]....
        /*0694*/ 	.word	0xffffffff


	//   ....[79]....
        /*0698*/ 	.word	0xffffffff


	//   ....[80]....
        /*069c*/ 	.word	0xffffffff


	//   ....[81]....
        /*06a0*/ 	.word	0xffffffff


	//   ....[82]....
        /*06a4*/ 	.word	0xffffffff


	//   ....[83]....
        /*06a8*/ 	.word	0xffffffff


	//   ....[84]....
        /*06ac*/ 	.word	0xffffffff


	//   ....[85]....
        /*06b0*/ 	.word	0xffffffff


	//   ....[86]....
        /*06b4*/ 	.word	0xffffffff


	//   ....[87]....
        /*06b8*/ 	.word	0xffffffff


	//   ....[88]....
        /*06bc*/ 	.word	0xffffffff


	//   ....[89]....
        /*06c0*/ 	.word	0xffffffff


	//   ....[90]....
        /*06c4*/ 	.word	0xffffffff


	//   ....[91]....
        /*06c8*/ 	.word	0x0500000f


	//   ....[92]....
        /*06cc*/ 	.word	0x0500000f


	//   ....[93]....
        /*06d0*/ 	.word	0x0500000f


	//   ....[94]....
        /*06d4*/ 	.word	0x0500000f


	//   ....[95]....
        /*06d8*/ 	.word	0x0500000f


	//   ....[96]....
        /*06dc*/ 	.word	0x0500000f


	//   ....[97]....
        /*06e0*/ 	.word	0x0500000f


	//   ....[98]....
        /*06e4*/ 	.word	0x0500000f


	//   ....[99]....
        /*06e8*/ 	.word	0x0500000f


	//   ....[100]....
        /*06ec*/ 	.word	0x0500000f


	//   ....[101]....
        /*06f0*/ 	.word	0x0500000f


	//   ....[102]....
        /*06f4*/ 	.word	0x0500000f


	//   ....[103]....
        /*06f8*/ 	.word	0x0500000f


	//   ....[104]....
        /*06fc*/ 	.word	0x0500000f


	//   ....[105]....
        /*0700*/ 	.word	0x0500000f


	//   ....[106]....
        /*0704*/ 	.word	0x0500000f


	//   ....[107]....
        /*0708*/ 	.word	0x0500000f


	//   ....[108]....
        /*070c*/ 	.word	0x0500000f


	//   ....[109]....
        /*0710*/ 	.word	0x0500000f


	//   ....[110]....
        /*0714*/ 	.word	0x0500000f


	//   ....[111]....
        /*0718*/ 	.word	0x0500000f


	//   ....[112]....
        /*071c*/ 	.word	0x0500000f


	//   ....[113]....
        /*0720*/ 	.word	0x0500000f


	//   ....[114]....
        /*0724*/ 	.word	0x0500000f


	//   ....[115]....
        /*0728*/ 	.word	0x0500000f


	//   ....[116]....
        /*072c*/ 	.word	0x0500000f


	//   ....[117]....
        /*0730*/ 	.word	0x0500000f


	//   ....[118]....
        /*0734*/ 	.word	0x0500000f


	//   ....[119]....
        /*0738*/ 	.word	0x0500000f


	//   ....[120]....
        /*073c*/ 	.word	0x0500000f


	//   ....[121]....
        /*0740*/ 	.word	0x0500000f


	//   ....[122]....
        /*0744*/ 	.word	0x0500000f


	//   ....[123]....
        /*0748*/ 	.word	0x0500000f


	//   ....[124]....
        /*074c*/ 	.word	0x0500000f


	//   ....[125]....
        /*0750*/ 	.word	0x0500000f


	//----- nvinfo : EIATTR_COOP_GROUP_INSTR_OFFSETS
	.align		4
.L_151:
        /*0754*/ 	.byte	0x04, 0x28
        /*0756*/ 	.short	(.L_153 - .L_152)


	//   ....[0]....
.L_152:
        /*0758*/ 	.word	0x00000060


	//   ....[1]....
        /*075c*/ 	.word	0x00000130


	//   ....[2]....
        /*0760*/ 	.word	0x00000230


	//   ....[3]....
        /*0764*/ 	.word	0x000003a0


	//   ....[4]....
        /*0768*/ 	.word	0x00000500


	//   ....[5]....
        /*076c*/ 	.word	0x00000620


	//   ....[6]....
        /*0770*/ 	.word	0x00000780


	//   ....[7]....
        /*0774*/ 	.word	0x00001400


	//   ....[8]....
        /*0778*/ 	.word	0x00004360


	//   ....[9]....
        /*077c*/ 	.word	0x000043d0


	//   ....[10]....
        /*0780*/ 	.word	0x000048b0


	//   ....[11]....
        /*0784*/ 	.word	0x00004900


	//   ....[12]....
        /*0788*/ 	.word	0x00008350


	//   ....[13]....
        /*078c*/ 	.word	0x00008380


	//   ....[14]....
        /*0790*/ 	.word	0x000085d0


	//   ....[15]....
        /*0794*/ 	.word	0x000085f0


	//   ....[16]....
        /*0798*/ 	.word	0x00009bc0


	//   ....[17]....
        /*079c*/ 	.word	0x00009c80


	//   ....[18]....
        /*07a0*/ 	.word	0x00009f50


	//   ....[19]....
        /*07a4*/ 	.word	0x00009f60


	//   ....[20]....
        /*07a8*/ 	.word	0x0000b480


	//   ....[21]....
        /*07ac*/ 	.word	0x0000b4c0


	//   ....[22]....
        /*07b0*/ 	.word	0x0000b510


	//   ....[23]....
        /*07b4*/ 	.word	0x0000b540


	//   ....[24]....
        /*07b8*/ 	.word	0x0000bc20


	//   ....[25]....
        /*07bc*/ 	.word	0x0000bc60


	//   ....[26]....
        /*07c0*/ 	.word	0x0000bd60


	//   ....[27]....
        /*07c4*/ 	.word	0x0000bd80


	//   ....[28]....
        /*07c8*/ 	.word	0x0000be80


	//   ....[29]....
        /*07cc*/ 	.word	0x0000bea0


	//   ....[30]....
        /*07d0*/ 	.word	0x0000bfb0


	//   ....[31]....
        /*07d4*/ 	.word	0x0000bfd0


	//   ....[32]....
        /*07d8*/ 	.word	0x0000c820


	//   ....[33]....
        /*07dc*/ 	.word	0x0000c840


	//   ....[34]....
        /*07e0*/ 	.word	0x0000c940


	//   ....[35]....
        /*07e4*/ 	.word	0x0000c960


	//   ....[36]....
        /*07e8*/ 	.word	0x0000ca60


	//   ....[37]....
        /*07ec*/ 	.word	0x0000ca80


	//   ....[38]....
        /*07f0*/ 	.word	0x0000cb90


	//   ....[39]....
        /*07f4*/ 	.word	0x0000cbb0


	//   ....[40]....
        /*07f8*/ 	.word	0x0000cd30


	//   ....[41]....
        /*07fc*/ 	.word	0x0000cf20


	//   ....[42]....
        /*0800*/ 	.word	0x0000cf50


	//   ....[43]....
        /*0804*/ 	.word	0x0000cf80


	//   ....[44]....
        /*0808*/ 	.word	0x0000cfb0


	//   ....[45]....
        /*080c*/ 	.word	0x0000cfe0


	//   ....[46]....
        /*0810*/ 	.word	0x0000d010


	//   ....[47]....
        /*0814*/ 	.word	0x0000d180


	//   ....[48]....
        /*0818*/ 	.word	0x0000d1b0


	//   ....[49]....
        /*081c*/ 	.word	0x0000d1e0


	//   ....[50]....
        /*0820*/ 	.word	0x0000d210


	//   ....[51]....
        /*0824*/ 	.word	0x0000d240


	//   ....[52]....
        /*0828*/ 	.word	0x0000d270


	//   ....[53]....
        /*082c*/ 	.word	0x0000d310


	//   ....[54]....
        /*0830*/ 	.word	0x0000d340


	//   ....[55]....
        /*0834*/ 	.word	0x0000d3d0


	//   ....[56]....
        /*0838*/ 	.word	0x0000e3b0


	//   ....[57]....
        /*083c*/ 	.word	0x0000f040


	//   ....[58]....
        /*0840*/ 	.word	0x0000f070


	//   ....[59]....
        /*0844*/ 	.word	0x0000f0a0


	//   ....[60]....
        /*0848*/ 	.word	0x0000f0e0


	//   ....[61]....
        /*084c*/ 	.word	0x0000f1b0


	//   ....[62]....
        /*0850*/ 	.word	0x0000f210


	//   ....[63]....
        /*0854*/ 	.word	0x0000f2b0


	//   ....[64]....
        /*0858*/ 	.word	0x0000f2c0


	//   ....[65]....
        /*085c*/ 	.word	0x0000f360


	//   ....[66]....
        /*0860*/ 	.word	0x0000f370


	//   ....[67]....
        /*0864*/ 	.word	0x0000f410


	//   ....[68]....
        /*0868*/ 	.word	0x0000f420


	//   ....[69]....
        /*086c*/ 	.word	0x0000f4a0


	//   ....[70]....
        /*0870*/ 	.word	0x0000f4d0


	//   ....[71]....
        /*0874*/ 	.word	0x0000f4e0


	//   ....[72]....
        /*0878*/ 	.word	0x0000f500


	//   ....[73]....
        /*087c*/ 	.word	0x00012600


	//   ....[74]....
        /*0880*/ 	.word	0x00012660


	//   ....[75]....
        /*0884*/ 	.word	0x00012690


	//   ....[76]....
        /*0888*/ 	.word	0x000126c0


	//   ....[77]....
        /*088c*/ 	.word	0x000126f0


	//   ....[78]....
        /*0890*/ 	.word	0x00012720


	//   ....[79]....
        /*0894*/ 	.word	0x00012750


	//   ....[80]....
        /*0898*/ 	.word	0x00012760


	//   ....[81]....
        /*089c*/ 	.word	0x000128e0


	//   ....[82]....
        /*08a0*/ 	.word	0x00012910


	//   ....[83]....
        /*08a4*/ 	.word	0x00012940


	//   ....[84]....
        /*08a8*/ 	.word	0x00012970


	//   ....[85]....
        /*08ac*/ 	.word	0x000129a0


	//   ....[86]....
        /*08b0*/ 	.word	0x000129d0


	//   ....[87]....
        /*08b4*/ 	.word	0x00012a90


	//   ....[88]....
        /*08b8*/ 	.word	0x00012ab0


	//   ....[89]....
        /*08bc*/ 	.word	0x00012b20


	//   ....[90]....
        /*08c0*/ 	.word	0x00012fb0


	//   ....[91]....
        /*08c4*/ 	.word	0x00013480


	//   ....[92]....
        /*08c8*/ 	.word	0x00013600


	//   ....[93]....
        /*08cc*/ 	.word	0x00013650


	//   ....[94]....
        /*08d0*/ 	.word	0x000136d0


	//   ....[95]....
        /*08d4*/ 	.word	0x00013720


	//   ....[96]....
        /*08d8*/ 	.word	0x000138b0


	//   ....[97]....
        /*08dc*/ 	.word	0x00013940


	//   ....[98]....
        /*08e0*/ 	.word	0x00013a20


	//   ....[99]....
        /*08e4*/ 	.word	0x00013b40


	//   ....[100]....
        /*08e8*/ 	.word	0x00013ba0


	//   ....[101]....
        /*08ec*/ 	.word	0x00013cb0


	//   ....[102]....
        /*08f0*/ 	.word	0x00013d10


	//   ....[103]....
        /*08f4*/ 	.word	0x00013e20


	//   ....[104]....
        /*08f8*/ 	.word	0x00013e80


	//   ....[105]....
        /*08fc*/ 	.word	0x00013f80


	//   ....[106]....
        /*0900*/ 	.word	0x00013fe0


	//   ....[107]....
        /*0904*/ 	.word	0x000140c0


	//   ....[108]....
        /*0908*/ 	.word	0x00014430


	//   ....[109]....
        /*090c*/ 	.word	0x000144d0


	//   ....[110]....
        /*0910*/ 	.word	0x000145f0


	//   ....[111]....
        /*0914*/ 	.word	0x00014670


	//   ....[112]....
        /*0918*/ 	.word	0x000146f0


	//   ....[113]....
        /*091c*/ 	.word	0x00014770


	//   ....[114]....
        /*0920*/ 	.word	0x000147f0


	//   ....[115]....
        /*0924*/ 	.word	0x00014880


	//   ....[116]....
        /*0928*/ 	.word	0x00014920


	//   ....[117]....
        /*092c*/ 	.word	0x000149c0


	//   ....[118]....
        /*0930*/ 	.word	0x00014a40


	//   ....[119]....
        /*0934*/ 	.word	0x00014ac0


	//   ....[120]....
        /*0938*/ 	.word	0x00014b40


	//   ....[121]....
        /*093c*/ 	.word	0x00014bd0


	//   ....[122]....
        /*0940*/ 	.word	0x00014c50


	//   ....[123]....
        /*0944*/ 	.word	0x00014cf0


	//   ....[124]....
        /*0948*/ 	.word	0x00014d80


	//   ....[125]....
        /*094c*/ 	.word	0x00014eb0


	//----- nvinfo : EIATTR_REG_RECONFIG
	.align		4
.L_153:
        /*0950*/ 	.byte	0x01, 0x54
	.zero		2


	//----- nvinfo : EIATTR_SYSCALL_OFFSETS
	.align		4
        /*0954*/ 	.byte	0x04, 0x46
        /*0956*/ 	.short	(.L_155 - .L_154)


	//   ....[0]....
.L_154:
        /*0958*/ 	.word	0x000015e0


	//   ....[1]....
        /*095c*/ 	.word	0x0000dfa0


	//   ....[2]....
        /*0960*/ 	.word	0x0000e100


	//   ....[3]....
        /*0964*/ 	.word	0x0000e200


	//   ....[4]....
        /*0968*/ 	.word	0x0000ec20


	//----- nvinfo : EIATTR_MBARRIER_INSTR_OFFSETS
	.align		4
.L_155:
        /*096c*/ 	.byte	0x04, 0x39
        /*096e*/ 	.short	(.L_157 - .L_156)


	//   ....[0]....
.L_156:
        /*0970*/ 	.word	0x00000250
        /*0974*/ 	.word	0x000000ff
        /*0978*/ 	.word	0x00036800
        /*097c*/ 	.short	0x0100
        /*097e*/ 	.byte	0x08
	.zero		1


	//   ....[1]....
        /*0980*/ 	.word	0x00000260
        /*0984*/ 	.word	0x000000ff
        /*0988*/ 	.word	0x00036820
        /*098c*/ 	.short	0x0100
        /*098e*/ 	.byte	0x08
	.zero		1


	//   ....[2]....
        /*0990*/ 	.word	0x00000350
        /*0994*/ 	.word	0x000000ff
        /*0998*/ 	.word	0x00036830
        /*099c*/ 	.short	0x0100
        /*099e*/ 	.byte	0x08
	.zero		1


	//   ....[3]....
        /*09a0*/ 	.word	0x00000360
        /*09a4*/ 	.word	0x000000ff
        /*09a8*/ 	.word	0x00036840
        /*09ac*/ 	.short	0x0100
        /*09ae*/ 	.byte	0x08
	.zero		1


	//   ....[4]....
        /*09b0*/ 	.word	0x00000370
        /*09b4*/ 	.word	0x000000ff
        /*09b8*/ 	.word	0x00036838
        /*09bc*/ 	.short	0x0100
        /*09be*/ 	.byte	0x08
	.zero		1


	//   ....[5]....
        /*09c0*/ 	.word	0x00000380
        /*09c4*/ 	.word	0x000000ff
        /*09c8*/ 	.word	0x00036848
        /*09cc*/ 	.short	0x0100
        /*09ce*/ 	.byte	0x08
	.zero		1


	//   ....[6]....
        /*09d0*/ 	.word	0x000004b0
        /*09d4*/ 	.word	0x000000ff
        /*09d8*/ 	.word	0x00036850
        /*09dc*/ 	.short	0x0100
        /*09de*/ 	.byte	0x08
	.zero		1


	//   ....[7]....
        /*09e0*/ 	.word	0x000004c0
        /*09e4*/ 	.word	0x000000ff
        /*09e8*/ 	.word	0x00036860
        /*09ec*/ 	.short	0x0100
        /*09ee*/ 	.byte	0x08
	.zero		1


	//   ....[8]....
        /*09f0*/ 	.word	0x000004d0
        /*09f4*/ 	.word	0x000000ff
        /*09f8*/ 	.word	0x00036858
        /*09fc*/ 	.short	0x0100
        /*09fe*/ 	.byte	0x08
	.zero		1


	//   ....[9]....
        /*0a00*/ 	.word	0x000004e0
        /*0a04*/ 	.word	0x000000ff
        /*0a08*/ 	.word	0x00036868
        /*0a0c*/ 	.short	0x0100
        /*0a0e*/ 	.byte	0x08
	.zero		1


	//   ....[10]....
        /*0a10*/ 	.word	0x000005d0
        /*0a14*/ 	.word	0x000000ff
        /*0a18*/ 	.word	0x00036870
        /*0a1c*/ 	.short	0x0100
        /*0a1e*/ 	.byte	0x06
	.zero		1


	//   ....[11]....
        /*0a20*/ 	.word	0x000005e0
        /*0a24*/ 	.word	0x000000ff
        /*0a28*/ 	.word	0x00036880
        /*0a2c*/ 	.short	0x0100
        /*0a2e*/ 	.byte	0x06
	.zero		1


	//   ....[12]....
        /*0a30*/ 	.word	0x000005f0
        /*0a34*/ 	.word	0x000000ff
        /*0a38*/ 	.word	0x00036878
        /*0a3c*/ 	.short	0x0100
        /*0a3e*/ 	.byte	0x06
	.zero		1


	//   ....[13]....
        /*0a40*/ 	.word	0x00000600
        /*0a44*/ 	.word	0x000000ff
        /*0a48*/ 	.word	0x00036888
        /*0a4c*/ 	.short	0x0100
        /*0a4e*/ 	.byte	0x06
	.zero		1


	//   ....[14]....
        /*0a50*/ 	.word	0x00000730
        /*0a54*/ 	.word	0x000000ff
        /*0a58*/ 	.word	0x00036890
        /*0a5c*/ 	.short	0x0100
        /*0a5e*/ 	.byte	0x08
	.zero		1


	//   ....[15]....
        /*0a60*/ 	.word	0x00000740
        /*0a64*/ 	.word	0x000000ff
        /*0a68*/ 	.word	0x000368a0
        /*0a6c*/ 	.short	0x0100
        /*0a6e*/ 	.byte	0x08
	.zero		1


	//   ....[16]....
        /*0a70*/ 	.word	0x00000750
        /*0a74*/ 	.word	0x000000ff
        /*0a78*/ 	.word	0x00036898
        /*0a7c*/ 	.short	0x0100
        /*0a7e*/ 	.byte	0x08
	.zero		1


	//   ....[17]....
        /*0a80*/ 	.word	0x00000760
        /*0a84*/ 	.word	0x000000ff
        /*0a88*/ 	.word	0x000368a8
        /*0a8c*/ 	.short	0x0100
        /*0a8e*/ 	.byte	0x08
	.zero		1


	//   ....[18]....
        /*0a90*/ 	.word	0x00000890
        /*0a94*/ 	.word	0x000000ff
        /*0a98*/ 	.word	0x000368b0
        /*0a9c*/ 	.short	0x0100
        /*0a9e*/ 	.byte	0x08
	.zero		1


	//   ....[19]....
        /*0aa0*/ 	.word	0x000008a0
        /*0aa4*/ 	.word	0x000000ff
        /*0aa8*/ 	.word	0x000368c0
        /*0aac*/ 	.short	0x0100
        /*0aae*/ 	.byte	0x08
	.zero		1


	//   ....[20]....
        /*0ab0*/ 	.word	0x000008b0
        /*0ab4*/ 	.word	0x000000ff
        /*0ab8*/ 	.word	0x000368b8
        /*0abc*/ 	.short	0x0100
        /*0abe*/ 	.byte	0x08
	.zero		1


	//   ....[21]....
        /*0ac0*/ 	.word	0x000008c0
        /*0ac4*/ 	.word	0x000000ff
        /*0ac8*/ 	.word	0x000368c8
        /*0acc*/ 	.short	0x0100
        /*0ace*/ 	.byte	0x08
	.zero		1


	//   ....[22]....
        /*0ad0*/ 	.word	0x00001690
        /*0ad4*/ 	.word	0x00000005
        /*0ad8*/ 	.word	0x00036800
        /*0adc*/ 	.short	0x010a
        /*0ade*/ 	.byte	0x3f
	.zero		1


	//   ....[23]....
        /*0ae0*/ 	.word	0x00001700
        /*0ae4*/ 	.word	0x00000002
        /*0ae8*/ 	.word	0x00036830
        /*0aec*/ 	.short	0x010a
        /*0aee*/ 	.byte	0x3f
	.zero		1


	//   ....[24]....
        /*0af0*/ 	.word	0x00001770
        /*0af4*/ 	.word	0x00000002
        /*0af8*/ 	.word	0x00036830
        /*0afc*/ 	.short	0x010a
        /*0afe*/ 	.byte	0x3f
	.zero		1


	//   ....[25]....
        /*0b00*/ 	.word	0x000043a0
        /*0b04*/ 	.word	0x00000002
        /*0b08*/ 	.word	0x00000000
        /*0b0c*/ 	.short	0x0101
        /*0b0e*/ 	.byte	0x3f
	.zero		1


	//   ....[26]....
        /*0b10*/ 	.word	0x00005aa0
        /*0b14*/ 	.word	0x0000000c
        /*0b18*/ 	.word	0x00036830
        /*0b1c*/ 	.short	0x010a
        /*0b1e*/ 	.byte	0x3f
	.zero		1


	//   ....[27]....
        /*0b20*/ 	.word	0x00005af0
        /*0b24*/ 	.word	0x0000000c
        /*0b28*/ 	.word	0x00036830
        /*0b2c*/ 	.short	0x010a
        /*0b2e*/ 	.byte	0x3f
	.zero		1


	//   ....[28]....
        /*0b30*/ 	.word	0x00008030
        /*0b34*/ 	.word	0x0000000d
        /*0b38*/ 	.word	0x00036850
        /*0b3c*/ 	.short	0x010a
        /*0b3e*/ 	.byte	0x3f
	.zero		1


	//   ....[29]....
        /*0b40*/ 	.word	0x00008070
        /*0b44*/ 	.word	0x0000000d
        /*0b48*/ 	.word	0x00036850
        /*0b4c*/ 	.short	0x010a
        /*0b4e*/ 	.byte	0x3f
	.zero		1


	//   ....[30]....
        /*0b50*/ 	.word	0x00008ec0
        /*0b54*/ 	.word	0x00000090
        /*0b58*/ 	.word	0x00000000
        /*0b5c*/ 	.short	0x0101
        /*0b5e*/ 	.byte	0x3f
	.zero		1


	//   ....[31]....
        /*0b60*/ 	.word	0x00009010
        /*0b64*/ 	.word	0x00000090
        /*0b68*/ 	.word	0x00000000
        /*0b6c*/ 	.short	0x0101
        /*0b6e*/ 	.byte	0x3f
	.zero		1


	//   ....[32]....
        /*0b70*/ 	.word	0x00009b20
        /*0b74*/ 	.word	0x0000000b
        /*0b78*/ 	.word	0x00036850
        /*0b7c*/ 	.short	0x010a
        /*0b7e*/ 	.byte	0x3f
	.zero		1


	//   ....[33]....
        /*0b80*/ 	.word	0x00009b60
        /*0b84*/ 	.word	0x0000000b
        /*0b88*/ 	.word	0x00036850
        /*0b8c*/ 	.short	0x010a
        /*0b8e*/ 	.byte	0x3f
	.zero		1


	//   ....[34]....
        /*0b90*/ 	.word	0x0000a0f0
        /*0b94*/ 	.word	0x0000000a
        /*0b98*/ 	.word	0x00000000
        /*0b9c*/ 	.short	0x0101
        /*0b9e*/ 	.byte	0x3f
	.zero		1


	//   ....[35]....
        /*0ba0*/ 	.word	0x0000bc50
        /*0ba4*/ 	.word	0x0000002e
        /*0ba8*/ 	.word	0x00000000
        /*0bac*/ 	.short	0x0101
        /*0bae*/ 	.byte	0x3f
	.zero		1


	//   ....[36]....
        /*0bb0*/ 	.word	0x0000e650
        /*0bb4*/ 	.word	0x00000000
        /*0bb8*/ 	.word	0x00036840
        /*0bbc*/ 	.short	0x010a
        /*0bbe*/ 	.byte	0x3f
	.zero		1


	//   ....[37]....
        /*0bc0*/ 	.word	0x0000f690
        /*0bc4*/ 	.word	0x0000000a
        /*0bc8*/ 	.word	0x00036800
        /*0bcc*/ 	.short	0x0107
        /*0bce*/ 	.byte	0x3f
	.zero		1


	//   ....[38]....
        /*0bd0*/ 	.word	0x0000f7a0
        /*0bd4*/ 	.word	0x00000002
        /*0bd8*/ 	.word	0x00036800
        /*0bdc*/ 	.short	0x0101
        /*0bde*/ 	.byte	0x3f
	.zero		1


	//   ....[39]....
        /*0be0*/ 	.word	0x0000f7c0
        /*0be4*/ 	.word	0x00000002
        /*0be8*/ 	.word	0x00036820
        /*0bec*/ 	.short	0x010a
        /*0bee*/ 	.byte	0x3f
	.zero		1


	//   ....[40]....
        /*0bf0*/ 	.word	0x0000fb40
        /*0bf4*/ 	.word	0x00000003
        /*0bf8*/ 	.word	0x00036840
        /*0bfc*/ 	.short	0x010a
        /*0bfe*/ 	.byte	0x3f
	.zero		1


	//   ....[41]....
        /*0c00*/ 	.word	0x00010000
        /*0c04*/ 	.word	0x00000003
        /*0c08*/ 	.word	0x00000060
        /*0c0c*/ 	.short	0x010a
        /*0c0e*/ 	.byte	0x3f
	.zero		1


	//   ....[42]....
        /*0c10*/ 	.word	0x00010800
        /*0c14*/ 	.word	0x00000003
        /*0c18*/ 	.word	0x00036840
        /*0c1c*/ 	.short	0x010a
        /*0c1e*/ 	.byte	0x3f
	.zero		1


	//   ....[43]....
        /*0c20*/ 	.word	0x00010cc0
        /*0c24*/ 	.word	0x00000002
        /*0c28*/ 	.word	0x00000060
        /*0c2c*/ 	.short	0x010a
        /*0c2e*/ 	.byte	0x3f
	.zero		1


	//   ....[44]....
        /*0c30*/ 	.word	0x000113e0
        /*0c34*/ 	.word	0x00000002
        /*0c38*/ 	.word	0x00036840
        /*0c3c*/ 	.short	0x010a
        /*0c3e*/ 	.byte	0x3f
	.zero		1


	//   ....[45]....
        /*0c40*/ 	.word	0x000118a0
        /*0c44*/ 	.word	0x00000002
        /*0c48*/ 	.word	0x00000060
        /*0c4c*/ 	.short	0x010a
        /*0c4e*/ 	.byte	0x3f
	.zero		1


	//   ....[46]....
        /*0c50*/ 	.word	0x00011f50
        /*0c54*/ 	.word	0x00000002
        /*0c58*/ 	.word	0x00036860
        /*0c5c*/ 	.short	0x010a
        /*0c5e*/ 	.byte	0x3f
	.zero		1


	//   ....[47]....
        /*0c60*/ 	.word	0x00012f30
        /*0c64*/ 	.word	0x00000000
        /*0c68*/ 	.word	0x00036820
        /*0c6c*/ 	.short	0x010a
        /*0c6e*/ 	.byte	0x3f
	.zero		1


	//   ....[48]....
        /*0c70*/ 	.word	0x000130f0
        /*0c74*/ 	.word	0x00000006
        /*0c78*/ 	.word	0x00000000
        /*0c7c*/ 	.short	0x010a
        /*0c7e*/ 	.byte	0x3f
	.zero		1


	//   ....[49]....
        /*0c80*/ 	.word	0x00013160
        /*0c84*/ 	.word	0x00000007
        /*0c88*/ 	.word	0x00000000
        /*0c8c*/ 	.short	0x010a
        /*0c8e*/ 	.byte	0x3f
	.zero		1


	//   ....[50]....
        /*0c90*/ 	.word	0x000131d0
        /*0c94*/ 	.word	0x00000004
        /*0c98*/ 	.word	0x00000000
        /*0c9c*/ 	.short	0x010a
        /*0c9e*/ 	.byte	0x3f
	.zero		1


	//   ....[51]....
        /*0ca0*/ 	.word	0x00013200
        /*0ca4*/ 	.word	0x00000003
        /*0ca8*/ 	.word	0x00000000
        /*0cac*/ 	.short	0x010a
        /*0cae*/ 	.byte	0x3f
	.zero		1


	//   ....[52]....
        /*0cb0*/ 	.word	0x00013260
        /*0cb4*/ 	.word	0x00000005
        /*0cb8*/ 	.word	0x00036800
        /*0cbc*/ 	.short	0x010a
        /*0cbe*/ 	.byte	0x3f
	.zero		1


	//   ....[53]....
        /*0cc0*/ 	.word	0x000132b0
        /*0cc4*/ 	.word	0x00000002
        /*0cc8*/ 	.word	0x00036830
        /*0ccc*/ 	.short	0x010a
        /*0cce*/ 	.byte	0x3f
	.zero		1


	//   ....[54]....
        /*0cd0*/ 	.word	0x00013300
        /*0cd4*/ 	.word	0x0000000c
        /*0cd8*/ 	.word	0x00036830
        /*0cdc*/ 	.short	0x010a
        /*0cde*/ 	.byte	0x3f
	.zero		1


	//   ....[55]....
        /*0ce0*/ 	.word	0x00013350
        /*0ce4*/ 	.word	0x0000000d
        /*0ce8*/ 	.word	0x00036850
        /*0cec*/ 	.short	0x010a
        /*0cee*/ 	.byte	0x3f
	.zero		1


	//   ....[56]....
        /*0cf0*/ 	.word	0x000133a0
        /*0cf4*/ 	.word	0x0000000b
        /*0cf8*/ 	.word	0x00036850
        /*0cfc*/ 	.short	0x010a
        /*0cfe*/ 	.byte	0x3f
	.zero		1


	//   ....[57]....
        /*0d00*/ 	.word	0x00013540
        /*0d04*/ 	.word	0x00000000
        /*0d08*/ 	.word	0x00036840
        /*0d0c*/ 	.short	0x010a
        /*0d0e*/ 	.byte	0x3f
	.zero		1


	//   ....[58]....
        /*0d10*/ 	.word	0x00014150
        /*0d14*/ 	.word	0x00000002
        /*0d18*/ 	.word	0x00036820
        /*0d1c*/ 	.short	0x010a
        /*0d1e*/ 	.byte	0x3f
	.zero		1


	//   ....[59]....
        /*0d20*/ 	.word	0x000141a0
        /*0d24*/ 	.word	0x00000003
        /*0d28*/ 	.word	0x00036840
        /*0d2c*/ 	.short	0x010a
        /*0d2e*/ 	.byte	0x3f
	.zero		1


	//   ....[60]....
        /*0d30*/ 	.word	0x000141f0
        /*0d34*/ 	.word	0x00000003
        /*0d38*/ 	.word	0x00000060
        /*0d3c*/ 	.short	0x010a
        /*0d3e*/ 	.byte	0x3f
	.zero		1


	//   ....[61]....
        /*0d40*/ 	.word	0x00014240
        /*0d44*/ 	.word	0x00000003
        /*0d48*/ 	.word	0x00036840
        /*0d4c*/ 	.short	0x010a
        /*0d4e*/ 	.byte	0x3f
	.zero		1


	//   ....[62]....
        /*0d50*/ 	.word	0x00014290
        /*0d54*/ 	.word	0x00000002
        /*0d58*/ 	.word	0x00000060
        /*0d5c*/ 	.short	0x010a
        /*0d5e*/ 	.byte	0x3f
	.zero		1


	//   ....[63]....
        /*0d60*/ 	.word	0x000142e0
        /*0d64*/ 	.word	0x00000002
        /*0d68*/ 	.word	0x00036840
        /*0d6c*/ 	.short	0x010a
        /*0d6e*/ 	.byte	0x3f
	.zero		1


	//   ....[64]....
        /*0d70*/ 	.word	0x00014330
        /*0d74*/ 	.word	0x00000002
        /*0d78*/ 	.word	0x00000060
        /*0d7c*/ 	.short	0x010a
        /*0d7e*/ 	.byte	0x3f
	.zero		1


	//   ....[65]....
        /*0d80*/ 	.word	0x00014380
        /*0d84*/ 	.word	0x00000002
        /*0d88*/ 	.word	0x00036860
        /*0d8c*/ 	.short	0x010a
        /*0d8e*/ 	.byte	0x3f
	.zero		1


	//   ....[66]....
        /*0d90*/ 	.word	0x00014dd0
        /*0d94*/ 	.word	0x00000000
        /*0d98*/ 	.word	0x00036820
        /*0d9c*/ 	.short	0x010a
        /*0d9e*/ 	.byte	0x3f
	.zero		1


	//   ....[67]....
        /*0da0*/ 	.word	0x00014f70
        /*0da4*/ 	.word	0x00000006
        /*0da8*/ 	.word	0x00000000
        /*0dac*/ 	.short	0x010a
        /*0dae*/ 	.byte	0x3f
	.zero		1


	//   ....[68]....
        /*0db0*/ 	.word	0x00014fc0
        /*0db4*/ 	.word	0x00000007
        /*0db8*/ 	.word	0x00000000
        /*0dbc*/ 	.short	0x010a
        /*0dbe*/ 	.byte	0x3f
	.zero		1


	//   ....[69]....
        /*0dc0*/ 	.word	0x00015010
        /*0dc4*/ 	.word	0x00000004
        /*0dc8*/ 	.word	0x00000000
        /*0dcc*/ 	.short	0x010a
        /*0dce*/ 	.byte	0x3f
	.zero		1


	//----- nvinfo : EIATTR_NUM_MBARRIERS
	.align		4
.L_157:
        /*0dd0*/ 	.byte	0x03, 0x38
        /*0dd2*/ 	.short	0x0016


	//----- nvinfo : EIATTR_EXIT_INSTR_OFFSETS
	.align		4
        /*0dd4*/ 	.byte	0x04, 0x1c
        /*0dd6*/ 	.short	(.L_159 - .L_158)


	//   ....[0]....
.L_158:
        /*0dd8*/ 	.word	0x00000a30


	//   ....[1]....
        /*0ddc*/ 	.word	0x0000cce0


	//   ....[2]....
        /*0de0*/ 	.word	0x00013250


	//----- nvinfo : EIATTR_MAX_THREADS
	.align		4
.L_159:
        /*0de4*/ 	.byte	0x04, 0x05
        /*0de6*/ 	.short	(.L_161 - .L_160)
.L_160:
        /*0de8*/ 	.word	0x00000180
        /*0dec*/ 	.word	0x00000001
        /*0df0*/ 	.word	0x00000001


	//----- nvinfo : EIATTR_CRS_STACK_SIZE
	.align		4
.L_161:
        /*0df4*/ 	.byte	0x04, 0x1e
        /*0df6*/ 	.short	(.L_163 - .L_162)
.L_162:
        /*0df8*/ 	.word	0x00000000


	//----- nvinfo : EIATTR_CBANK_PARAM_SIZE
	.align		4
.L_163:
        /*0dfc*/ 	.byte	0x03, 0x19
        /*0dfe*/ 	.short	0x0af0


	//----- nvinfo : EIATTR_PARAM_CBANK
	.align		4
        /*0e00*/ 	.byte	0x04, 0x0a
        /*0e02*/ 	.short	(.L_165 - .L_164)
	.align		4
.L_164:
        /*0e04*/ 	.word	index@(.nv.constant0._ZN7cutlass13device_kernelIN5flash11enable_sm90INS1_16FlashAttnFwdSm90INS1_25CollectiveMainloopFwdSm90ILi2EN4cute5tupleIJNS5_1CILi1EEES8_S8_EEENS6_IJNS7_ILi128EEENS7_ILi112EEENS7_ILi192EEEEEELi192ENS_6half_tEfNS_4arch4Sm90ELb0ELb0ELb0ELb1ELb0ELb0ELb0ELb1ELb1ELb1ELb0ELb0EEENS1_21CollectiveEpilogueFwdINS6_IJSA_SC_SB_EEES9_SE_SG_Li256ELb1ELb1ELb0ELb0EEENS1_36VarlenDynamicPersistentTileSchedulerILi128ELi112ELi256ELi128ELb0ELb1ELb1ELb0ELb1ELb1EEEEEEEEEvNT_6ParamsE)
        /*0e08*/ 	.short	0x0210
        /*0e0a*/ 	.short	0x0af0


	//----- nvinfo : EIATTR_SW_WAR
	.align		4
.L_165:
        /*0e0c*/ 	.byte	0x04, 0x36
        /*0e0e*/ 	.short	(.L_167 - .L_166)
.L_166:
        /*0e10*/ 	.word	0x00000008
.L_167:


//--------------------- .nv.info._ZN7cutlass13device_kernelIN5flash11enable_sm90INS1_16FlashAttnFwdSm90INS1_25CollectiveMainloopFwdSm90ILi2EN4cute5tupleIJNS5_1CILi1EEES8_S8_EEENS6_IJNS7_ILi128EEENS7_ILi112EEENS7_ILi192EEEEEELi192ENS_6half_tEfNS_4arch4Sm90ELb0ELb0ELb0ELb1ELb0ELb1ELb0ELb1ELb1ELb1ELb0ELb0EEENS1_21CollectiveEpilogueFwdINS6_IJSA_SC_SB_EEES9_SE_SG_Li256ELb1ELb1ELb0ELb0EEENS1_36VarlenDynamicPersistentTileSchedulerILi128ELi112ELi256ELi128ELb0ELb1ELb1ELb0ELb1ELb1EEEEEEEEEvNT_6ParamsE --------------------------
	.section	.nv.info._ZN7cutlass13device_kernelIN5flash11enable_sm90INS1_16FlashAttnFwdSm90INS1_25CollectiveMainloopFwdSm90ILi2EN4cute5tupleIJNS5_1CILi1EEES8_S8_EEENS6_IJNS7_ILi128EEENS7_ILi112EEENS7_ILi192EEEEEELi192ENS_6half_tEfNS_4arch4Sm90ELb0ELb0ELb0ELb1ELb0ELb1ELb0ELb1ELb1ELb1ELb0ELb0EEENS1_21CollectiveEpilogueFwdINS6_IJSA_SC_SB_EEES9_SE_SG_Li256ELb1ELb1ELb0ELb0EEENS1_36VarlenDynamicPersistentTileSchedulerILi128ELi112ELi256ELi128ELb0ELb1ELb1ELb0ELb1ELb1EEEEEEEEEvNT_6ParamsE,"",@"SHT_CUDA_INFO"
	.sectionflags	@""
	.align	4


	//----- nvinfo : EIATTR_CUDA_API_VERSION
	.align		4
        /*0000*/ 	.byte	0x04, 0x37
        /*0002*/ 	.short	(.L_169 - .L_168)
.L_168:
        /*0004*/ 	.word	0x00000082


	//----- nvinfo : EIATTR_KPARAM_INFO
	.align		4
.L_169:
        /*0008*/ 	.byte	0x04, 0x17
        /*000a*/ 	.short	(.L_171 - .L_170)
.L_170:
        /*000c*/ 	.word	0x00000000
        /*0010*/ 	.short	0x0000
        /*0012*/ 	.short	0x0070
        /*0014*/ 	.byte	0x00, 0xf0, 0x01, 0x2a


	//----- nvinfo : EIATTR_SPARSE_MMA_MASK
	.align		4
.L_171:
        /*0018*/ 	.byte	0x03, 0x50
        /*001a*/ 	.short	0x0000


	//----- nvinfo : EIATTR_MAXREG_COUNT
	.align		4
        /*001c*/ 	.byte	0x03, 0x1b
        /*001e*/ 	.short	0x00a8


	//----- nvinfo : EIATTR_NUM_BARRIERS
	.align		4
        /*0020*/ 	.byte	0x02, 0x4c
        /*0022*/ 	.byte	0x10
	.zero		1


	//----- nvinfo : EIATTR_EXTERNS
	.align		4
        /*0024*/ 	.byte	0x04, 0x0f
        /*0026*/ 	.short	(.L_173 - .L_172)


	//   ....[0]....
	.align		4
.L_172:
        /*0028*/ 	.word	index@(__assertfail)


	//----- nvinfo : EIATTR_ANNOTATIONS
	.align		4
.L_173:
        /*002c*/ 	.byte	0x04, 0x55
        /*002e*/ 	.short	(.L_175 - .L_174)


	//   ....[0]....
.L_174:
        /* <DEDUP_REMOVED lines=128> */


	//----- nvinfo : EIATTR_MERCURY_ISA_VERSION
	.align		4
.L_175:
        /*0820*/ 	.byte	0x03, 0x5f
        /*0822*/ 	.short	0x0101


	//----- nvinfo : EIATTR_UNUSED_LOAD_BYTE_OFFSET
	.align		4
        /*0824*/ 	.byte	0x04, 0x44
        /*0826*/ 	.short	(.L_177 - .L_176)


	//   ....[0]....
.L_176:
        /*0828*/ 	.word	0x00000ab0
        /*082c*/ 	.word	0x0000fff0


	//   ....[1]....
        /*0830*/ 	.word	0x0001bcf0
        /*0834*/ 	.word	0x0000fff0


	//----- nvinfo : EIATTR_INT_WARP_WIDE_INSTR_OFFSETS
	.align		4
.L_177:
        /*0838*/ 	.byte	0x04, 0x31
        /*083a*/ 	.short	(.L_179 - .L_178)


	//   ....[0]....
.L_178:
        /*083c*/ 	.word	0x00000190


	//   ....[1]....
        /*0840*/ 	.word	0x000001d0


	//   ....[2]....
        /*0844*/ 	.word	0x00000240


	//   ....[3]....
        /*0848*/ 	.word	0x00020b00


	//   ....[4]....
        /*084c*/ 	.word	0x00020b90


	//   ....[5]....
        /*0850*/ 	.word	0x00024b40


	//   ....[6]....
        /*0854*/ 	.word	0x00024ba0


	//----- nvinfo : EIATTR_COOP_GROUP_MASK_REGIDS
	.align		4
.L_179:
        /*0858*/ 	.byte	0x04, 0x29
        /*085a*/ 	.short	(.L_181 - .L_180)


	//   ....[0]....
.L_180:
        /*085c*/ 	.word	0xffffffff


	//   ....[1]....
        /*0860*/ 	.word	0xffffffff


	//   ....[2]....
        /*0864*/ 	.word	0xffffffff


	//   ....[3]....
        /*0868*/ 	.word	0xffffffff


	//   ....[4]....
        /*086c*/ 	.word	0xffffffff


	//   ....[5]....
        /*0870*/ 	.word	0xffffffff


	//   ....[6]....
        /*0874*/ 	.word	0xffffffff


	//   ....[7]....
        /*0878*/ 	.word	0xffffffff


	//   ....[8]....
        /*087c*/ 	.word	0xffffffff


	//   ....[9]....
        /*0880*/ 	.word	0xffffffff


	//   ....[10]....
        /*0884*/ 	.word	0xffffffff


	//   ....[11]....
        /*0888*/ 	.word	0xffffffff


	//   ....[12]....
        /*088c*/ 	.word	0xffffffff


	//   ....[13]....
        /*0890*/ 	.word	0xffffffff


	//   ....[14]....
        /*0894*/ 	.word	0xffffffff


	//   ....[15]....
        /*0898*/ 	.word	0xffffffff


	//   ....[16]....
        /*089c*/ 	.word	0xffffffff


	//   ....[17]....
        /*08a0*/ 	.word	0xffffffff


	//   ....[18]....
        /*08a4*/ 	.word	0xffffffff


	//   ....[19]....
        /*08a8*/ 	.word	0xffffffff


	//   ....[20]....
        /*08ac*/ 	.word	0xffffffff


	//   ....[21]....
        /*08b0*/ 	.word	0xffffffff


	//   ....[22]....
        /*08b4*/ 	.word	0xffffffff


	//   ....[23]....
        /*08b8*/ 	.word	0xffffffff


	//   ....[24]....
        /*08bc*/ 	.word	0xffffffff


	//   ....[25]....
        /*08c0*/ 	.word	0xffffffff


	//   ....[26]....
        /*08c4*/ 	.word	0xffffffff


	//   ....[27]....
        /*08c8*/ 	.word	0xffffffff


	//   ....[28]....
        /*08cc*/ 	.word	0xffffffff


	//   ....[29]....
        /*08d0*/ 	.word	0xffffffff


	//   ....[30]....
        /*08d4*/ 	.word	0xffffffff


	//   ....[31]....
        /*08d8*/ 	.word	0xffffffff


	//   ....[32]....
        /*08dc*/ 	.word	0xffffffff


	//   ....[33]....
        /*08e0*/ 	.word	0xffffffff


	//   ....[34]....
        /*08e4*/ 	.word	0xffffffff


	//   ....[35]....
        /*08e8*/ 	.word	0xffffffff


	//   ....[36]....
        /*08ec*/ 	.word	0xffffffff


	//   ....[37]....
        /*08f0*/ 	.word	0xffffffff


	//   ....[38]....
        /*08f4*/ 	.word	0xffffffff


	//   ....[39]....
        /*08f8*/ 	.word	0xffffffff


	//   ....[40]....
        /*08fc*/ 	.word	0xffffffff


	//   ....[41]....
        /*0900*/ 	.word	0xffffffff


	//   ....[42]....
        /*0904*/ 	.word	0xffffffff


	//   ....[43]....
        /*0908*/ 	.word	0xffffffff


	//   ....[44]....
        /*090c*/ 	.word	0xffffffff


	//   ....[45]....
        /*0910*/ 	.word	0xffffffff


	//   ....[46]....
        /*0914*/ 	.word	0xffffffff


	//   ....[47]....
        /*0918*/ 	.word	0xffffffff


	//   ....[48]....
        /*091c*/ 	.word	0xffffffff


	//   ....[49]....
        /*0920*/ 	.word	0xffffffff


	//   ....[50]....
        /*0924*/ 	.word	0xffffffff


	//   ....[51]....
        /*0928*/ 	.word	0xffffffff


	//   ....[52]....
        /*092c*/ 	.word	0xffffffff


	//   ....[53]....
        /*0930*/ 	.word	0xffffffff


	//   ....[54]....
        /*0934*/ 	.word	0xffffffff


	//   ....[55]....
        /*0938*/ 	.word	0xffffffff


	//   ....[56]....
        /*093c*/ 	.word	0xffffffff


	//   ....[57]....
        /*0940*/ 	.word	0xffffffff


	//   ....[58]....
        /*0944*/ 	.word	0xffffffff


	//   ....[59]....
        /*0948*/ 	.word	0xffffffff


	//   ....[60]....
        /*094c*/ 	.word	0xffffffff


	//   ....[61]....
        /*0950*/ 	.word	0xffffffff


	//   ....[62]....
        /*0954*/ 	.word	0xffffffff


	//   ....[63]....
        /*0958*/ 	.word	0xffffffff


	//   ....[64]....
        /*095c*/ 	.word	0xffffffff


	//   ....[65]....
        /*0960*/ 	.word	0xffffffff


	//   ....[66]....
        /*0964*/ 	.word	0xffffffff


	//   ....[67]....
        /*0968*/ 	.word	0xffffffff


	//   ....[68]....
        /*096c*/ 	.word	0xffffffff


	//   ....[69]....
        /*0970*/ 	.word	0xffffffff


	//   ....[70]....
        /*0974*/ 	.word	0xffffffff


	//   ....[71]....
        /*0978*/ 	.word	0xffffffff


	//   ....[72]....
        /*097c*/ 	.word	0xffffffff


	//   ....[73]....
        /*0980*/ 	.word	0xffffffff


	//   ....[74]....
        /*0984*/ 	.word	0xffffffff


	//   ....[75]....
        /*0988*/ 	.word	0xffffffff


	//   ....[76]....
        /*098c*/ 	.word	0xffffffff


	//   ....[77]....
        /*0990*/ 	.word	0xffffffff


	//   ....[78]....
        /*0994*/ 	.word	0xffffffff


	//   ....[79]....
        /*0998*/ 	.word	0xffffffff


	//   ....[80]....
        /*099c*/ 	.word	0xffffffff


	//   ....[81]....
        /*09a0*/ 	.word	0xffffffff


	//   ....[82]....
        /*09a4*/ 	.word	0xffffffff


	//   ....[83]....
        /*09a8*/ 	.word	0xffffffff


	//   ....[84]....
        /*09ac*/ 	.word	0xffffffff


	//   ....[85]....
        /*09b0*/ 	.word	0xffffffff


	//   ....[86]....
        /*09b4*/ 	.word	0xffffffff


	//   ....[87]....
        /*09b8*/ 	.word	0xffffffff


	//   ....[88]....
        /*09bc*/ 	.word	0xffffffff


	//   ....[89]....
        /*09c0*/ 	.word	0xffffffff


	//   ....[90]....
        /*09c4*/ 	.word	0xffffffff


	//   ....[91]....
        /*09c8*/ 	.word	0xffffffff


	//   ....[92]....
        /*09cc*/ 	.word	0xffffffff


	//   ....[93]....
        /*09d0*/ 	.word	0xffffffff


	//   ....[94]....
        /*09d4*/ 	.word	0xffffffff


	//   ....[95]....
        /*09d8*/ 	.word	0xffffffff


	//   ....[96]....
        /*09dc*/ 	.word	0xffffffff


	//   ....[97]....
        /*09e0*/ 	.word	0xffffffff


	//   ....[98]....
        /*09e4*/ 	.word	0xffffffff


	//   ....[99]....
        /*09e8*/ 	.word	0xffffffff


	//   ....[100]....
        /*09ec*/ 	.word	0x0500000f


	//   ....[101]....
        /*09f0*/ 	.word	0x0500000f


	//   ....[102]....
        /*09f4*/ 	.word	0x0500000f


	//   ....[103]....
        /*09f8*/ 	.word	0x0500000f


	//   ....[104]....
        /*09fc*/ 	.word	0x0500000f


	//   ....[105]....
        /*0a00*/ 	.word	0x0500000f


	//   ....[106]....
        /*0a04*/ 	.word	0x0500000f


	//   ....[107]....
        /*0a08*/ 	.word	0x0500000f


	//   ....[108]....
        /*0a0c*/ 	.word	0x0500000f


	//   ....[109]....
        /*0a10*/ 	.word	0x0500000f


	//   ....[110]....
        /*0a14*/ 	.word	0x0500000f


	//   ....[111]....
        /*0a18*/ 	.word	0x0500000f


	//   ....[112]....
        /*0a1c*/ 	.word	0x0500000f


	//   ....[113]....
        /*0a20*/ 	.word	0x0500000f


	//   ....[114]....
        /*0a24*/ 	.word	0x0500000f


	//   ....[115]....
        /*0a28*/ 	.word	0x0500000f


	//   ....[116]....
        /*0a2c*/ 	.word	0x0500000f


	//   ....[117]....
        /*0a30*/ 	.word	0x0500000f


	//   ....[118]....
        /*0a34*/ 	.word	0x0500000f


	//   ....[119]....
        /*0a38*/ 	.word	0x0500000f


	//   ....[120]....
        /*0a3c*/ 	.word	0x0500000f


	//   ....[121]....
        /*0a40*/ 	.word	0x0500000f


	//   ....[122]....
        /*0a44*/ 	.word	0x0500000f


	//   ....[123]....
        /*0a48*/ 	.word	0x0500000f


	//   ....[124]....
        /*0a4c*/ 	.word	0x0500000f


	//   ....[125]....
        /*0a50*/ 	.word	0x0500000f


	//   ....[126]....
        /*0a54*/ 	.word	0x0500000f


	//   ....[127]....
        /*0a58*/ 	.word	0x0500000f


	//   ....[128]....
        /*0a5c*/ 	.word	0x0500000f


	//   ....[129]....
        /*0a60*/ 	.word	0x0500000f


	//   ....[130]....
        /*0a64*/ 	.word	0x0500000f


	//   ....[131]....
        /*0a68*/ 	.word	0x0500000f


	//   ....[132]....
        /*0a6c*/ 	.word	0x0500000f


	//   ....[133]....
        /*0a70*/ 	.word	0x0500000f


	//   ....[134]....
        /*0a74*/ 	.word	0x0500000f


	//   ....[135]....
        /*0a78*/ 	.word	0x0500000f


	//   ....[136]....
        /*0a7c*/ 	.word	0x0500000f


	//   ....[137]....
        /*0a80*/ 	.word	0x0500000f


	//   ....[138]....
        /*0a84*/ 	.word	0x0500000f


	//   ....[139]....
        /*0a88*/ 	.word	0x0500000f


	//   ....[140]....
        /*0a8c*/ 	.word	0x0500000f


	//   ....[141]....
        /*0a90*/ 	.word	0x0500000f


	//   ....[142]....
        /*0a94*/ 	.word	0x0500000f


	//   ....[143]....
        /*0a98*/ 	.word	0x0500000f


	//----- nvinfo : EIATTR_COOP_GROUP_INSTR_OFFSETS
	.align		4
.L_181:
        /*0a9c*/ 	.byte	0x04, 0x28
        /*0a9e*/ 	.short	(.L_183 - .L_182)


	//   ....[0]....
.L_182:
        /*0aa0*/ 	.word	0x00000060


	//   ....[1]....
        /*0aa4*/ 	.word	0x000001a0


	//   ....[2]....
        /*0aa8*/ 	.word	0x000001f0


	//   ....[3]....
        /*0aac*/ 	.word	0x00000420


	//   ....[4]....
        /*0ab0*/ 	.word	0x00000580


	//   ....[5]....
        /*0ab4*/ 	.word	0x000006a0


	//   ....[6]....
        /*0ab8*/ 	.word	0x00000800


	//   ....[7]....
        /*0abc*/ 	.word	0x0000ac80


	//   ....[8]....
        /*0ac0*/ 	.word	0x0000b220


	//   ....[9]....
        /*0ac4*/ 	.word	0x0000b230


	//   ....[10]....
        /*0ac8*/ 	.word	0x0000b240


	//   ....[11]....
        /*0acc*/ 	.word	0x0000b250


	//   ....[12]....
        /*0ad0*/ 	.word	0x0000dd20


	//   ....[13]....
        /*0ad4*/ 	.word	0x0000dd30


	//   ....[14]....
        /*0ad8*/ 	.word	0x0000dd40


	//   ....[15]....
        /*0adc*/ 	.word	0x0000dd50


	//   ....[16]....
        /*0ae0*/ 	.word	0x00014370


	//   ....[17]....
        /*0ae4*/ 	.word	0x00014440


	//   ....[18]....
        /*0ae8*/ 	.word	0x00014730


	//   ....[19]....
        /*0aec*/ 	.word	0x00014750


	//   ....[20]....
        /*0af0*/ 	.word	0x00019850


	//   ....[21]....
        /*0af4*/ 	.word	0x00019870


	//   ....[22]....
        /*0af8*/ 	.word	0x0001a030


	//   ....[23]....
        /*0afc*/ 	.word	0x0001a050


	//   ....[24]....
        /*0b00*/ 	.word	0x0001b4a0


	//   ....[25]....
        /*0b04*/ 	.word	0x0001b4b0


	//   ....[26]....
        /*0b08*/ 	.word	0x0001b4e0


	//   ....[27]....
        /*0b0c*/ 	.word	0x0001b4f0


	//   ....[28]....
        /*0b10*/ 	.word	0x0001cb00


	//   ....[29]....
        /*0b14*/ 	.word	0x0001cb70


	//   ....[30]....
        /*0b18*/ 	.word	0x0001cba0


	//   ....[31]....
        /*0b1c*/ 	.word	0x0001cbe0


	//   ....[32]....
        /*0b20*/ 	.word	0x0001d1f0


	//   ....[33]....
        /*0b24*/ 	.word	0x0001d230


	//   ....[34]....
        /*0b28*/ 	.word	0x0001d330


	//   ....[35]....
        /*0b2c*/ 	.word	0x0001d350


	//   ....[36]....
        /*0b30*/ 	.word	0x0001d450


	//   ....[37]....
        /*0b34*/ 	.word	0x0001d470


	//   ....[38]....
        /*0b38*/ 	.word	0x0001d580


	//   ....[39]....
        /*0b3c*/ 	.word	0x0001d5a0


	//   ....[40]....
        /*0b40*/ 	.word	0x0001de40


	//   ....[41]....
        /*0b44*/ 	.word	0x0001de60


	//   ....[42]....
        /*0b48*/ 	.word	0x0001df60


	//   ....[43]....
        /*0b4c*/ 	.word	0x0001df80


	//   ....[44]....
        /*0b50*/ 	.word	0x0001e080


	//   ....[45]....
        /*0b54*/ 	.word	0x0001e0a0


	//   ....[46]....
        /*0b58*/ 	.word	0x0001e1b0


	//   ....[47]....
        /*0b5c*/ 	.word	0x0001e1d0


	//   ....[48]....
        /*0b60*/ 	.word	0x0001e360


	//   ....[49]....
        /*0b64*/ 	.word	0x0001e530


	//   ....[50]....
        /*0b68*/ 	.word	0x0001e560


	//   ....[51]....
        /*0b6c*/ 	.word	0x0001e590


	//   ....[52]....
        /*0b70*/ 	.word	0x0001e5c0


	//   ....[53]....
        /*0b74*/ 	.word	0x0001e5f0


	//   ....[54]....
        /*0b78*/ 	.word	0x0001e620


	//   ....[55]....
        /*0b7c*/ 	.word	0x0001e790


	//   ....[56]....
        /*0b80*/ 	.word	0x0001e7c0


	//   ....[57]....
        /*0b84*/ 	.word	0x0001e7f0


	//   ....[58]....
        /*0b88*/ 	.word	0x0001e820


	//   ....[59]....
        /*0b8c*/ 	.word	0x0001e850


	//   ....[60]....
        /*0b90*/ 	.word	0x0001e880


	//   ....[61]....
        /*0b94*/ 	.word	0x0001e910


	//   ....[62]....
        /*0b98*/ 	.word	0x0001e940


	//   ....[63]....
        /*0b9c*/ 	.word	0x0001e9d0


	//   ....[64]....
        /*0ba0*/ 	.word	0x0001f570


	//   ....[65]....
        /*0ba4*/ 	.word	0x00021110


	//   ....[66]....
        /*0ba8*/ 	.word	0x00021dd0


	//   ....[67]....
        /*0bac*/ 	.word	0x00021e10


	//   ....[68]....
        /*0bb0*/ 	.word	0x00021e30


	//   ....[69]....
        /*0bb4*/ 	.word	0x00021e50


	//   ....[70]....
        /*0bb8*/ 	.word	0x00021f20


	//   ....[71]....
        /*0bbc*/ 	.word	0x00021f80


	//   ....[72]....
        /*0bc0*/ 	.word	0x00022020


	//   ....[73]....
        /*0bc4*/ 	.word	0x00022030


	//   ....[74]....
        /*0bc8*/ 	.word	0x000220d0


	//   ....[75]....
        /*0bcc*/ 	.word	0x000220e0


	//   ....[76]....
        /*0bd0*/ 	.word	0x00022180


	//   ....[77]....
        /*0bd4*/ 	.word	0x00022190


	//   ....[78]....
        /*0bd8*/ 	.word	0x00022210


	//   ....[79]....
        /*0bdc*/ 	.word	0x00022240


	//   ....[80]....
        /*0be0*/ 	.word	0x00022290


	//   ....[81]....
        /*0be4*/ 	.word	0x000222d0


	//   ....[82]....
        /*0be8*/ 	.word	0x00025360


	//   ....[83]....
        /*0bec*/ 	.word	0x00025390


	//   ....[84]....
        /*0bf0*/ 	.word	0x000253d0


	//   ....[85]....
        /*0bf4*/ 	.word	0x00025400


	//   ....[86]....
        /*0bf8*/ 	.word	0x00025430


	//   ....[87]....
        /*0bfc*/ 	.word	0x00025460


	//   ....[88]....
        /*0c00*/ 	.word	0x00025490


	//   ....[89]....
        /*0c04*/ 	.word	0x000254c0


	//   ....[90]....
        /*0c08*/ 	.word	0x00025640


	//   ....[91]....
        /*0c0c*/ 	.word	0x00025670


	//   ....[92]....
        /*0c10*/ 	.word	0x000256a0


	//   ....[93]....
        /*0c14*/ 	.word	0x000256d0


	//   ....[94]....
        /*0c18*/ 	.word	0x00025700


	//   ....[95]....
        /*0c1c*/ 	.word	0x00025730


	//   ....[96]....
        /*0c20*/ 	.word	0x000257f0


	//   ....[97]....
        /*0c24*/ 	.word	0x00025810


	//   ....[98]....
        /*0c28*/ 	.word	0x00025880


	//   ....[99]....
        /*0c2c*/ 	.word	0x00025d10


	//   ....[100]....
        /*0c30*/ 	.word	0x00026170


	//   ....[101]....
        /*0c34*/ 	.word	0x00026200


	//   ....[102]....
        /*0c38*/ 	.word	0x00026250


	//   ....[103]....
        /*0c3c*/ 	.word	0x000262a0


	//   ....[104]....
        /*0c40*/ 	.word	0x00026380


	//   ....[105]....
        /*0c44*/ 	.word	0x00026410


	//   ....[106]....
        /*0c48*/ 	.word	0x00026470


	//   ....[107]....
        /*0c4c*/ 	.word	0x000264d0


	//   ....[108]....
        /*0c50*/ 	.word	0x00026720


	//   ....[109]....
        /*0c54*/ 	.word	0x00026a10


	//   ....[110]....
        /*0c58*/ 	.word	0x00026b80


	//   ....[111]....
        /*0c5c*/ 	.word	0x00026bd0


	//   ....[112]....
        /*0c60*/ 	.word	0x00026c50


	//   ....[113]....
        /*0c64*/ 	.word	0x00026ca0


	//   ....[114]....
        /*0c68*/ 	.word	0x00026e40


	//   ....[115]....
        /*0c6c*/ 	.word	0x00026f20


	//   ....[116]....
        /*0c70*/ 	.word	0x00026fe0


	//   ....[117]....
        /*0c74*/ 	.word	0x000270f0


	//   ....[118]....
        /*0c78*/ 	.word	0x00027150


	//   ....[119]....
        /*0c7c*/ 	.word	0x00027260


	//   ....[120]....
        /*0c80*/ 	.word	0x000272c0


	//   ....[121]....
        /*0c84*/ 	.word	0x000273d0


	//   ....[122]....
        /*0c88*/ 	.word	0x00027430


	//   ....[123]....
        /*0c8c*/ 	.word	0x00027520


	//   ....[124]....
        /*0c90*/ 	.word	0x000275a0


	//   ....[125]....
        /*0c94*/ 	.word	0x00027680


	//   ....[126]....
        /*0c98*/ 	.word	0x000279f0


	//   ....[127]....
        /*0c9c*/ 	.word	0x00027a90


	//   ....[128]....
        /*0ca0*/ 	.word	0x00027bb0


	//   ....[129]....
        /*0ca4*/ 	.word	0x00027c30


	//   ....[130]....
        /*0ca8*/ 	.word	0x00027cb0


	//   ....[131]....
        /*0cac*/ 	.word	0x00027d30


	//   ....[132]....
        /*0cb0*/ 	.word	0x00027db0


	//   ....[133]....
        /*0cb4*/ 	.word	0x00027e40


	//   ....[134]....
        /*0cb8*/ 	.word	0x00027ee0


	//   ....[135]....
        /*0cbc*/ 	.word	0x00027f90


	//   ....[136]....
        /*0cc0*/ 	.word	0x00028010


	//   ....[137]....
        /*0cc4*/ 	.word	0x00028090


	//   ....[138]....
        /*0cc8*/ 	.word	0x00028110


	//   ....[139]....
        /*0ccc*/ 	.word	0x000281a0


	//   ....[140]....
        /*0cd0*/ 	.word	0x00028220


	//   ....[141]....
        /*0cd4*/ 	.word	0x000282c0


	//   ....[142]....
        /*0cd8*/ 	.word	0x00028350


	//   ....[143]....
        /*0cdc*/ 	.word	0x00028480


	//----- nvinfo : EIATTR_REG_RECONFIG
	.align		4
.L_183:
        /*0ce0*/ 	.byte	0x01, 0x54
	.zero		2


	//----- nvinfo : EIATTR_SYSCALL_OFFSETS
	.align		4
        /*0ce4*/ 	.byte	0x04, 0x46
        /*0ce6*/ 	.short	(.L_185 - .L_184)


	//   ....[0]....
.L_184:
        /*0ce8*/ 	.word	0x00001c50


	//   ....[1]....
        /*0cec*/ 	.word	0x00001da0


	//   ....[2]....
        /*0cf0*/ 	.word	0x0000ae20


	//   ....[3]....
        /*0cf4*/ 	.word	0x0000b1a0


	//   ....[4]....
        /*0cf8*/ 	.word	0x00020d00


	//   ....[5]....
        /*0cfc*/ 	.word	0x00020e60


	//   ....[6]....
        /*0d00*/ 	.word	0x00020f60


	//   ....[7]....
        /*0d04*/ 	.word	0x00021980


	//----- nvinfo : EIATTR_MBARRIER_INSTR_OFFSETS
	.align		4
.L_185:
        /*0d08*/ 	.byte	0x04, 0x39
        /*0d0a*/ 	.short	(.L_187 - .L_186)


	//   ....[0]....
.L_186:
        /*0d0c*/ 	.word	0x000002d0
        /*0d10*/ 	.word	0x000000ff
        /*0d14*/ 	.word	0x00036800
        /*0d18*/ 	.short	0x0100
        /*0d1a*/ 	.byte	0x08
	.zero		1


	//   ....[1]....
        /*0d1c*/ 	.word	0x000002e0
        /*0d20*/ 	.word	0x000000ff
        /*0d24*/ 	.word	0x00036820
        /*0d28*/ 	.short	0x0100
        /*0d2a*/ 	.byte	0x08
	.zero		1


	//   ....[2]....
        /*0d2c*/ 	.word	0x000003d0
        /*0d30*/ 	.word	0x000000ff
        /*0d34*/ 	.word	0x00036830
        /*0d38*/ 	.short	0x0100
        /*0d3a*/ 	.byte	0x08
	.zero		1


	//   ....[3]....
        /*0d3c*/ 	.word	0x000003e0
        /*0d40*/ 	.word	0x000000ff
        /*0d44*/ 	.word	0x00036840
        /*0d48*/ 	.short	0x0100
        /*0d4a*/ 	.byte	0x08
	.zero		1


	//   ....[4]....
        /*0d4c*/ 	.word	0x000003f0
        /*0d50*/ 	.word	0x000000ff
        /*0d54*/ 	.word	0x00036838
        /*0d58*/ 	.short	0x0100
        /*0d5a*/ 	.byte	0x08
	.zero		1


	//   ....[5]....
        /*0d5c*/ 	.word	0x00000400
        /*0d60*/ 	.word	0x000000ff
        /*0d64*/ 	.word	0x00036848
        /*0d68*/ 	.short	0x0100
        /*0d6a*/ 	.byte	0x08
	.zero		1


	//   ....[6]....
        /*0d6c*/ 	.word	0x00000530
        /*0d70*/ 	.word	0x000000ff
        /*0d74*/ 	.word	0x00036850
        /*0d78*/ 	.short	0x0100
        /*0d7a*/ 	.byte	0x08
	.zero		1


	//   ....[7]....
        /*0d7c*/ 	.word	0x00000540
        /*0d80*/ 	.word	0x000000ff
        /*0d84*/ 	.word	0x00036860
        /*0d88*/ 	.short	0x0100
        /*0d8a*/ 	.byte	0x08
	.zero		1


	//   ....[8]....
        /*0d8c*/ 	.word	0x00000550
        /*0d90*/ 	.word	0x000000ff
        /*0d94*/ 	.word	0x00036858
        /*0d98*/ 	.short	0x0100
        /*0d9a*/ 	.byte	0x08
	.zero		1


	//   ....[9]....
        /*0d9c*/ 	.word	0x00000560
        /*0da0*/ 	.word	0x000000ff
        /*0da4*/ 	.word	0x00036868
        /*0da8*/ 	.short	0x0100
        /*0daa*/ 	.byte	0x08
	.zero		1


	//   ....[10]....
        /*0dac*/ 	.word	0x00000650
        /*0db0*/ 	.word	0x000000ff
        /*0db4*/ 	.word	0x00036870
        /*0db8*/ 	.short	0x0100
        /*0dba*/ 	.byte	0x06
	.zero		1


	//   ....[11]....
        /*0dbc*/ 	.word	0x00000660
        /*0dc0*/ 	.word	0x000000ff
        /*0dc4*/ 	.word	0x00036880
        /*0dc8*/ 	.short	0x0100
        /*0dca*/ 	.byte	0x06
	.zero		1


	//   ....[12]....
        /*0dcc*/ 	.word	0x00000670
        /*0dd0*/ 	.word	0x000000ff
        /*0dd4*/ 	.word	0x00036878
        /*0dd8*/ 	.short	0x0100
        /*0dda*/ 	.byte	0x06
	.zero		1


	//   ....[13]....
        /*0ddc*/ 	.word	0x00000680
        /*0de0*/ 	.word	0x000000ff
        /*0de4*/ 	.word	0x00036888
        /*0de8*/ 	.short	0x0100
        /*0dea*/ 	.byte	0x06
	.zero		1


	//   ....[14]....
        /*0dec*/ 	.word	0x000007b0
        /*0df0*/ 	.word	0x000000ff
        /*0df4*/ 	.word	0x00036890
        /*0df8*/ 	.short	0x0100
        /*0dfa*/ 	.byte	0x08
	.zero		1


	//   ....[15]....
        /*0dfc*/ 	.word	0x000007c0
        /*0e00*/ 	.word	0x000000ff
        /*0e04*/ 	.word	0x000368a0
        /*0e08*/ 	.short	0x0100
        /*0e0a*/ 	.byte	0x08
	.zero		1


	//   ....[16]....
        /*0e0c*/ 	.word	0x000007d0
        /*0e10*/ 	.word	0x000000ff
        /*0e14*/ 	.word	0x00036898
        /*0e18*/ 	.short	0x0100
        /*0e1a*/ 	.byte	0x08
	.zero		1


	//   ....[17]....
        /*0e1c*/ 	.word	0x000007e0
        /*0e20*/ 	.word	0x000000ff
        /*0e24*/ 	.word	0x000368a8
        /*0e28*/ 	.short	0x0100
        /*0e2a*/ 	.byte	0x08
	.zero		1


	//   ....[18]....
        /*0e2c*/ 	.word	0x00000910
        /*0e30*/ 	.word	0x000000ff
        /*0e34*/ 	.word	0x000368b0
        /*0e38*/ 	.short	0x0100
        /*0e3a*/ 	.byte	0x08
	.zero		1


	//   ....[19]....
        /*0e3c*/ 	.word	0x00000920
        /*0e40*/ 	.word	0x000000ff
        /*0e44*/ 	.word	0x000368c0
        /*0e48*/ 	.short	0x0100
        /*0e4a*/ 	.byte	0x08
	.zero		1


	//   ....[20]....
        /*0e4c*/ 	.word	0x00000930
        /*0e50*/ 	.word	0x000000ff
        /*0e54*/ 	.word	0x000368b8
        /*0e58*/ 	.short	0x0100
        /*0e5a*/ 	.byte	0x08
	.zero		1


	//   ....[21]....
        /*0e5c*/ 	.word	0x00000940
        /*0e60*/ 	.word	0x000000ff
        /*0e64*/ 	.word	0x000368c8
        /*0e68*/ 	.short	0x0100
        /*0e6a*/ 	.byte	0x08
	.zero		1


	//   ....[22]....
        /*0e6c*/ 	.word	0x00003930
        /*0e70*/ 	.word	0x0000002b
        /*0e74*/ 	.word	0x00036890
        /*0e78*/ 	.short	0x010a
        /*0e7a*/ 	.byte	0x3f
	.zero		1


	//   ....[23]....
        /*0e7c*/ 	.word	0x00006ca0
        /*0e80*/ 	.word	0x0000002b
        /*0e84*/ 	.word	0x00036890
        /*0e88*/ 	.short	0x010a
        /*0e8a*/ 	.byte	0x3f
	.zero		1


	//   ....[24]....
        /*0e8c*/ 	.word	0x00009d70
        /*0e90*/ 	.word	0x0000002b
        /*0e94*/ 	.word	0x00036890
        /*0e98*/ 	.short	0x010a
        /*0e9a*/ 	.byte	0x3f
	.zero		1


	//   ....[25]....
        /*0e9c*/ 	.word	0x0000a140
        /*0ea0*/ 	.word	0x0000002c
        /*0ea4*/ 	.word	0x00000000
        /*0ea8*/ 	.short	0x0101
        /*0eaa*/ 	.byte	0x3f
	.zero		1


	//   ....[26]....
        /*0eac*/ 	.word	0x0000a180
        /*0eb0*/ 	.word	0x0000002b
        /*0eb4*/ 	.word	0x000368b0
        /*0eb8*/ 	.short	0x010a
        /*0eba*/ 	.byte	0x3f
	.zero		1


	//   ....[27]....
        /*0ebc*/ 	.word	0x0000a7f0
        /*0ec0*/ 	.word	0x0000002b
        /*0ec4*/ 	.word	0x00000000
        /*0ec8*/ 	.short	0x0101
        /*0eca*/ 	.byte	0x3f
	.zero		1


	//   ....[28]....
        /*0ecc*/ 	.word	0x0000aea0
        /*0ed0*/ 	.word	0x00000010
        /*0ed4*/ 	.word	0x00036800
        /*0ed8*/ 	.short	0x010a
        /*0eda*/ 	.byte	0x3f
	.zero		1


	//   ....[29]....
        /*0edc*/ 	.word	0x0000aef0
        /*0ee0*/ 	.word	0x00000010
        /*0ee4*/ 	.word	0x00036800
        /*0ee8*/ 	.short	0x010a
        /*0eea*/ 	.byte	0x3f
	.zero		1


	//   ....[30]....
        /*0eec*/ 	.word	0x0000b9a0
        /*0ef0*/ 	.word	0x00000010
        /*0ef4*/ 	.word	0x00036800
        /*0ef8*/ 	.short	0x010a
        /*0efa*/ 	.byte	0x3f
	.zero		1


	//   ....[31]....
        /*0efc*/ 	.word	0x0000e260
        /*0f00*/ 	.word	0x00000010
        /*0f04*/ 	.word	0x00036800
        /*0f08*/ 	.short	0x010a
        /*0f0a*/ 	.byte	0x3f
	.zero		1


	//   ....[32]....
        /*0f0c*/ 	.word	0x000109d0
        /*0f10*/ 	.word	0x00000003
        /*0f14*/ 	.word	0x00036830
        /*0f18*/ 	.short	0x010a
        /*0f1a*/ 	.byte	0x3f
	.zero		1


	//   ....[33]....
        /*0f1c*/ 	.word	0x00010a50
        /*0f20*/ 	.word	0x00000003
        /*0f24*/ 	.word	0x00036830
        /*0f28*/ 	.short	0x010a
        /*0f2a*/ 	.byte	0x3f
	.zero		1


	//   ....[34]....
        /*0f2c*/ 	.word	0x00014d50
        /*0f30*/ 	.word	0x00000003
        /*0f34*/ 	.word	0x00000000
        /*0f38*/ 	.short	0x0101
        /*0f3a*/ 	.byte	0x3f
	.zero		1


	//   ....[35]....
        /*0f3c*/ 	.word	0x00015dc0
        /*0f40*/ 	.word	0x0000000b
        /*0f44*/ 	.word	0x00036830
        /*0f48*/ 	.short	0x010a
        /*0f4a*/ 	.byte	0x3f
	.zero		1


	//   ....[36]....
        /*0f4c*/ 	.word	0x00015e40
        /*0f50*/ 	.word	0x0000000b
        /*0f54*/ 	.word	0x00036830
        /*0f58*/ 	.short	0x010a
        /*0f5a*/ 	.byte	0x3f
	.zero		1


	//   ....[37]....
        /*0f5c*/ 	.word	0x000194b0
        /*0f60*/ 	.word	0x00000009
        /*0f64*/ 	.word	0x00036850
        /*0f68*/ 	.short	0x010a
        /*0f6a*/ 	.byte	0x3f
	.zero		1


	//   ....[38]....
        /*0f6c*/ 	.word	0x00019500
        /*0f70*/ 	.word	0x00000009
        /*0f74*/ 	.word	0x00036850
        /*0f78*/ 	.short	0x010a
        /*0f7a*/ 	.byte	0x3f
	.zero		1


	//   ....[39]....
        /*0f7c*/ 	.word	0x0001a7f0
        /*0f80*/ 	.word	0x0000000d
        /*0f84*/ 	.word	0x00000000
        /*0f88*/ 	.short	0x0101
        /*0f8a*/ 	.byte	0x3f
	.zero		1


	//   ....[40]....
        /*0f8c*/ 	.word	0x0001a830
        /*0f90*/ 	.word	0x00000009
        /*0f94*/ 	.word	0x00000000
        /*0f98*/ 	.short	0x0101
        /*0f9a*/ 	.byte	0x3f
	.zero		1


	//   ....[41]....
        /*0f9c*/ 	.word	0x0001b090
        /*0fa0*/ 	.word	0x00000006
        /*0fa4*/ 	.word	0x00036850
        /*0fa8*/ 	.short	0x010a
        /*0faa*/ 	.byte	0x3f
	.zero		1


	//   ....[42]....
        /*0fac*/ 	.word	0x0001b130
        /*0fb0*/ 	.word	0x00000006
        /*0fb4*/ 	.word	0x00036850
        /*0fb8*/ 	.short	0x010a
        /*0fba*/ 	.byte	0x3f
	.zero		1


	//   ....[43]....
        /*0fbc*/ 	.word	0x0001b680
        /*0fc0*/ 	.word	0x0000000c
        /*0fc4*/ 	.word	0x00000000
        /*0fc8*/ 	.short	0x0101
        /*0fca*/ 	.byte	0x3f
	.zero		1


	//   ....[44]....
        /*0fcc*/ 	.word	0x0001d210
        /*0fd0*/ 	.word	0x00000000
        /*0fd4*/ 	.word	0x00000000
        /*0fd8*/ 	.short	0x0101
        /*0fda*/ 	.byte	0x3f
	.zero		1


	//   ....[45]....
        /*0fdc*/ 	.word	0x0001f660
        /*0fe0*/ 	.word	0x00000004
        /*0fe4*/ 	.word	0x00036820
        /*0fe8*/ 	.short	0x010a
        /*0fea*/ 	.byte	0x3f
	.zero		1


	//   ....[46]....
        /*0fec*/ 	.word	0x0001f740
        /*0ff0*/ 	.word	0x00000004
        /*0ff4*/ 	.word	0x000368a0
        /*0ff8*/ 	.short	0x010a
        /*0ffa*/ 	.byte	0x3f
	.zero		1


	//   ....[47]....
        /*0ffc*/ 	.word	0x0001fb90
        /*1000*/ 	.word	0x00000004
        /*1004*/ 	.word	0x000368c0
        /*1008*/ 	.short	0x010a
        /*100a*/ 	.byte	0x3f
	.zero		1


	//   ....[48]....
        /*100c*/ 	.word	0x00020130
        /*1010*/ 	.word	0x00000006
        /*1014*/ 	.word	0x000368a0
        /*1018*/ 	.short	0x010a
        /*101a*/ 	.byte	0x3f
	.zero		1


	//   ....[49]....
        /*101c*/ 	.word	0x00020570
        /*1020*/ 	.word	0x00000006
        /*1024*/ 	.word	0x000368c0
        /*1028*/ 	.short	0x010a
        /*102a*/ 	.byte	0x3f
	.zero		1


	//   ....[50]....
        /*102c*/ 	.word	0x000213b0
        /*1030*/ 	.word	0x00000000
        /*1034*/ 	.word	0x00036840
        /*1038*/ 	.short	0x010a
        /*103a*/ 	.byte	0x3f
	.zero		1


	//   ....[51]....
        /*103c*/ 	.word	0x00022400
        /*1040*/ 	.word	0x0000000a
        /*1044*/ 	.word	0x00036800
        /*1048*/ 	.short	0x0107
        /*104a*/ 	.byte	0x3f
	.zero		1


	//   ....[52]....
        /*104c*/ 	.word	0x00022510
        /*1050*/ 	.word	0x00000002
        /*1054*/ 	.word	0x00036800
        /*1058*/ 	.short	0x0101
        /*105a*/ 	.byte	0x3f
	.zero		1


	//   ....[53]....
        /*105c*/ 	.word	0x00022530
        /*1060*/ 	.word	0x00000002
        /*1064*/ 	.word	0x00036820
        /*1068*/ 	.short	0x010a
        /*106a*/ 	.byte	0x3f
	.zero		1


	//   ....[54]....
        /*106c*/ 	.word	0x000228b0
        /*1070*/ 	.word	0x00000003
        /*1074*/ 	.word	0x00036840
        /*1078*/ 	.short	0x010a
        /*107a*/ 	.byte	0x3f
	.zero		1


	//   ....[55]....
        /*107c*/ 	.word	0x00022d70
        /*1080*/ 	.word	0x00000003
        /*1084*/ 	.word	0x00000060
        /*1088*/ 	.short	0x010a
        /*108a*/ 	.byte	0x3f
	.zero		1


	//   ....[56]....
        /*108c*/ 	.word	0x00023560
        /*1090*/ 	.word	0x00000003
        /*1094*/ 	.word	0x00036840
        /*1098*/ 	.short	0x010a
        /*109a*/ 	.byte	0x3f
	.zero		1


	//   ....[57]....
        /*109c*/ 	.word	0x00023a20
        /*10a0*/ 	.word	0x00000002
        /*10a4*/ 	.word	0x00000060
        /*10a8*/ 	.short	0x010a
        /*10aa*/ 	.byte	0x3f
	.zero		1


	//   ....[58]....
        /*10ac*/ 	.word	0x00024140
        /*10b0*/ 	.word	0x00000002
        /*10b4*/ 	.word	0x00036840
        /*10b8*/ 	.short	0x010a
        /*10ba*/ 	.byte	0x3f
	.zero		1


	//   ....[59]....
        /*10bc*/ 	.word	0x00024600
        /*10c0*/ 	.word	0x00000002
        /*10c4*/ 	.word	0x00000060
        /*10c8*/ 	.short	0x010a
        /*10ca*/ 	.byte	0x3f
	.zero		1


	//   ....[60]....
        /*10cc*/ 	.word	0x00024cb0
        /*10d0*/ 	.word	0x00000002
        /*10d4*/ 	.word	0x00036860
        /*10d8*/ 	.short	0x010a
        /*10da*/ 	.byte	0x3f
	.zero		1


	//   ....[61]....
        /*10dc*/ 	.word	0x00025c90
        /*10e0*/ 	.word	0x00000000
        /*10e4*/ 	.word	0x00036820
        /*10e8*/ 	.short	0x010a
        /*10ea*/ 	.byte	0x3f
	.zero		1


	//   ....[62]....
        /*10ec*/ 	.word	0x00025e60
        /*10f0*/ 	.word	0x00000006
        /*10f4*/ 	.word	0x00000000
        /*10f8*/ 	.short	0x010a
        /*10fa*/ 	.byte	0x3f
	.zero		1


	//   ....[63]....
        /*10fc*/ 	.word	0x00025ed0
        /*1100*/ 	.word	0x00000007
        /*1104*/ 	.word	0x00000000
        /*1108*/ 	.short	0x010a
        /*110a*/ 	.byte	0x3f
	.zero		1


	//   ....[64]....
        /*110c*/ 	.word	0x00025f40
        /*1110*/ 	.word	0x00000004
        /*1114*/ 	.word	0x00000000
        /*1118*/ 	.short	0x010a
        /*111a*/ 	.byte	0x3f
	.zero		1


	//   ....[65]....
        /*111c*/ 	.word	0x00025f70
        /*1120*/ 	.word	0x00000003
        /*1124*/ 	.word	0x00000000
        /*1128*/ 	.short	0x010a
        /*112a*/ 	.byte	0x3f
	.zero		1


	//   ....[66]....
        /*112c*/ 	.word	0x00025fd0
        /*1130*/ 	.word	0x0000002b
        /*1134*/ 	.word	0x00036890
        /*1138*/ 	.short	0x010a
        /*113a*/ 	.byte	0x3f
	.zero		1


	//   ....[67]....
        /*113c*/ 	.word	0x00026020
        /*1140*/ 	.word	0x0000002b
        /*1144*/ 	.word	0x00036890
        /*1148*/ 	.short	0x010a
        /*114a*/ 	.byte	0x3f
	.zero		1


	//   ....[68]....
        /*114c*/ 	.word	0x00026070
        /*1150*/ 	.word	0x0000002b
        /*1154*/ 	.word	0x00036890
        /*1158*/ 	.short	0x010a
        /*115a*/ 	.byte	0x3f
	.zero		1


	//   ....[69]....
        /*115c*/ 	.word	0x000260c0
        /*1160*/ 	.word	0x0000002b
        /*1164*/ 	.word	0x000368b0
        /*1168*/ 	.short	0x010a
        /*116a*/ 	.byte	0x3f
	.zero		1


	//   ....[70]....
        /*116c*/ 	.word	0x000262d0
        /*1170*/ 	.word	0x00000010
        /*1174*/ 	.word	0x00036800
        /*1178*/ 	.short	0x010a
        /*117a*/ 	.byte	0x3f
	.zero		1


	//   ....[71]....
        /*117c*/ 	.word	0x00026500
        /*1180*/ 	.word	0x00000010
        /*1184*/ 	.word	0x00036800
        /*1188*/ 	.short	0x010a
        /*118a*/ 	.byte	0x3f
	.zero		1


	//   ....[72]....
        /*118c*/ 	.word	0x00026550
        /*1190*/ 	.word	0x00000003
        /*1194*/ 	.word	0x00036830
        /*1198*/ 	.short	0x010a
        /*119a*/ 	.byte	0x3f
	.zero		1


	//   ....[73]....
        /*119c*/ 	.word	0x000265a0
        /*11a0*/ 	.word	0x0000000b
        /*11a4*/ 	.word	0x00036830
        /*11a8*/ 	.short	0x010a
        /*11aa*/ 	.byte	0x3f
	.zero		1


	//   ....[74]....
        /*11ac*/ 	.word	0x000265f0
        /*11b0*/ 	.word	0x00000009
        /*11b4*/ 	.word	0x00036850
        /*11b8*/ 	.short	0x010a
        /*11ba*/ 	.byte	0x3f
	.zero		1


	//   ....[75]....
        /*11bc*/ 	.word	0x00026640
        /*11c0*/ 	.word	0x00000006
        /*11c4*/ 	.word	0x00036850
        /*11c8*/ 	.short	0x010a
        /*11ca*/ 	.byte	0x3f
	.zero		1


	//   ....[76]....
        /*11cc*/ 	.word	0x000267f0
        /*11d0*/ 	.word	0x00000003
        /*11d4*/ 	.word	0x00036820
        /*11d8*/ 	.short	0x010a
        /*11da*/ 	.byte	0x3f
	.zero		1


	//   ....[77]....
        /*11dc*/ 	.word	0x00026840
        /*11e0*/ 	.word	0x00000004
        /*11e4*/ 	.word	0x000368a0
        /*11e8*/ 	.short	0x010a
        /*11ea*/ 	.byte	0x3f
	.zero		1


	//   ....[78]....
        /*11ec*/ 	.word	0x00026890
        /*11f0*/ 	.word	0x00000004
        /*11f4*/ 	.word	0x000368c0
        /*11f8*/ 	.short	0x010a
        /*11fa*/ 	.byte	0x3f
	.zero		1


	//   ....[79]....
        /*11fc*/ 	.word	0x000268e0
        /*1200*/ 	.word	0x00000006
        /*1204*/ 	.word	0x000368a0
        /*1208*/ 	.short	0x010a
        /*120a*/ 	.byte	0x3f
	.zero		1


	//   ....[80]....
        /*120c*/ 	.word	0x00026930
        /*1210*/ 	.word	0x00000006
        /*1214*/ 	.word	0x000368c0
        /*1218*/ 	.short	0x010a
        /*121a*/ 	.byte	0x3f
	.zero		1


	//   ....[81]....
        /*121c*/ 	.word	0x00026ad0
        /*1220*/ 	.word	0x00000000
        /*1224*/ 	.word	0x00036840
        /*1228*/ 	.short	0x010a
        /*122a*/ 	.byte	0x3f
	.zero		1


	//   ....[82]....
        /*122c*/ 	.word	0x00027710
        /*1230*/ 	.word	0x00000002
        /*1234*/ 	.word	0x00036820
        /*1238*/ 	.short	0x010a
        /*123a*/ 	.byte	0x3f
	.zero		1


	//   ....[83]....
        /*123c*/ 	.word	0x00027760
        /*1240*/ 	.word	0x00000003
        /*1244*/ 	.word	0x00036840
        /*1248*/ 	.short	0x010a
        /*124a*/ 	.byte	0x3f
	.zero		1


	//   ....[84]....
        /*124c*/ 	.word	0x000277b0
        /*1250*/ 	.word	0x00000003
        /*1254*/ 	.word	0x00000060
        /*1258*/ 	.short	0x010a
        /*125a*/ 	.byte	0x3f
	.zero		1


	//   ....[85]....
        /*125c*/ 	.word	0x00027800
        /*1260*/ 	.word	0x00000003
        /*1264*/ 	.word	0x00036840
        /*1268*/ 	.short	0x010a
        /*126a*/ 	.byte	0x3f
	.zero		1


	//   ....[86]....
        /*126c*/ 	.word	0x00027850
        /*1270*/ 	.word	0x00000002
        /*1274*/ 	.word	0x00000060
        /*1278*/ 	.short	0x010a
        /*127a*/ 	.byte	0x3f
	.zero		1


	//   ....[87]....
        /*127c*/ 	.word	0x000278a0
        /*1280*/ 	.word	0x00000002
        /*1284*/ 	.word	0x00036840
        /*1288*/ 	.short	0x010a
        /*128a*/ 	.byte	0x3f
	.zero		1


	//   ....[88]....
        /*128c*/ 	.word	0x000278f0
        /*1290*/ 	.word	0x00000002
        /*1294*/ 	.word	0x00000060
        /*1298*/ 	.short	0x010a
        /*129a*/ 	.byte	0x3f
	.zero		1


	//   ....[89]....
        /*129c*/ 	.word	0x00027940
        /*12a0*/ 	.word	0x00000002
        /*12a4*/ 	.word	0x00036860
        /*12a8*/ 	.short	0x010a
        /*12aa*/ 	.byte	0x3f
	.zero		1


	//   ....[90]....
        /*12ac*/ 	.word	0x000283a0
        /*12b0*/ 	.word	0x00000000
        /*12b4*/ 	.word	0x00036820
        /*12b8*/ 	.short	0x010a
        /*12ba*/ 	.byte	0x3f
	.zero		1


	//   ....[91]....
        /*12bc*/ 	.word	0x00028540
        /*12c0*/ 	.word	0x00000006
        /*12c4*/ 	.word	0x00000000
        /*12c8*/ 	.short	0x010a
        /*12ca*/ 	.byte	0x3f
	.zero		1


	//   ....[92]....
        /*12cc*/ 	.word	0x00028590
        /*12d0*/ 	.word	0x00000007
        /*12d4*/ 	.word	0x00000000
        /*12d8*/ 	.short	0x010a
        /*12da*/ 	.byte	0x3f
	.zero		1


	//   ....[93]....
        /*12dc*/ 	.word	0x000285e0
        /*12e0*/ 	.word	0x00000004
        /*12e4*/ 	.word	0x00000000
        /*12e8*/ 	.short	0x010a
        /*12ea*/ 	.byte	0x3f
	.zero		1


	//----- nvinfo : EIATTR_NUM_MBARRIERS
	.align		4
.L_187:
        /*12ec*/ 	.byte	0x03, 0x38
        /*12ee*/ 	.short	0x0016


	//----- nvinfo : EIATTR_EXIT_INSTR_OFFSETS
	.align		4
        /*12f0*/ 	.byte	0x04, 0x1c
        /*12f2*/ 	.short	(.L_189 - .L_188)


	//   ....[0]....
.L_188:
        /*12f4*/ 	.word	0x00025fc0


	//----- nvinfo : EIATTR_MAX_THREADS
	.align		4
.L_189:
        /*12f8*/ 	.byte	0x04, 0x05
        /*12fa*/ 	.short	(.L_191 - .L_190)
.L_190:
        /*12fc*/ 	.word	0x00000180
        /*1300*/ 	.word	0x00000001
        /*1304*/ 	.word	0x00000001


	//----- nvinfo : EIATTR_CRS_STACK_SIZE
	.align		4
.L_191:
        /*1308*/ 	.byte	0x04, 0x1e
        /*130a*/ 	.short	(.L_193 - .L_192)
.L_192:
        /*130c*/ 	.word	0x00000000


	//----- nvinfo : EIATTR_CBANK_PARAM_SIZE
	.align		4
.L_193:
        /*1310*/ 	.byte	0x03, 0x19
        /*1312*/ 	.short	0x0af0


	//----- nvinfo : EIATTR_PARAM_CBANK
	.align		4
        /*1314*/ 	.byte	0x04, 0x0a
        /*1316*/ 	.short	(.L_195 - .L_194)
	.align		4
.L_194:
        /*1318*/ 	.word	index@(.nv.constant0._ZN7cutlass13device_kernelIN5flash11enable_sm90INS1_16FlashAttnFwdSm90INS1_25CollectiveMainloopFwdSm90ILi2EN4cute5tupleIJNS5_1CILi1EEES8_S8_EEENS6_IJNS7_ILi128EEENS7_ILi112EEENS7_ILi192EEEEEELi192ENS_6half_tEfNS_4arch4Sm90ELb0ELb0ELb0ELb1ELb0ELb1ELb0ELb1ELb1ELb1ELb0ELb0EEENS1_21CollectiveEpilogueFwdINS6_IJSA_SC_SB_EEES9_SE_SG_Li256ELb1ELb1ELb0ELb0EEENS1_36VarlenDynamicPersistentTileSchedulerILi128ELi112ELi256ELi128ELb0ELb1ELb1ELb0ELb1ELb1EEEEEEEEEvNT_6ParamsE)
        /*131c*/ 	.short	0x0210
        /*131e*/ 	.short	0x0af0


	//----- nvinfo : EIATTR_SW_WAR
	.align		4
.L_195:
        /*1320*/ 	.byte	0x04, 0x36
        /*1322*/ 	.short	(.L_197 - .L_196)
.L_196:
        /*1324*/ 	.word	0x00000008
.L_197:


//--------------------- .nv.info._ZN7cutlass13device_kernelIN5flash11enable_sm90INS1_16FlashAttnFwdSm90INS1_25CollectiveMainloopFwdSm90ILi2EN4cute5tupleIJNS5_1CILi1EEES8_S8_EEENS6_IJNS7_ILi128EEENS7_ILi96EEENS7_ILi192EEEEEELi192ENS_6half_tEfNS_4arch4Sm90ELb0ELb1ELb0ELb0ELb0ELb0ELb0ELb1ELb1ELb1ELb0ELb0EEENS1_21CollectiveEpilogueFwdINS6_IJSA_SC_SB_EEES9_SE_SG_Li256ELb0ELb1ELb0ELb0EEENS1_30DynamicPersistentTileSchedulerILi256ELi128ELb0ELb1ELb1EEEEEEEEEvNT_6ParamsE --------------------------
	.section	.nv.info._ZN7cutlass13device_kernelIN5flash11enable_sm90INS1_16FlashAttnFwdSm90INS1_25CollectiveMainloopFwdSm90ILi2EN4cute5tupleIJNS5_1CILi1EEES8_S8_EEENS6_IJNS7_ILi128EEENS7_ILi96EEENS7_ILi192EEEEEELi192ENS_6half_tEfNS_4arch4Sm90ELb0ELb1ELb0ELb0ELb0ELb0ELb0ELb1ELb1ELb1ELb0ELb0EEENS1_21CollectiveEpilogueFwdINS6_IJSA_SC_SB_EEES9_SE_SG_Li256ELb0ELb1ELb0ELb0EEENS1_30DynamicPersistentTileSchedulerILi256ELi128ELb0ELb1ELb1EEEEEEEEEvNT_6ParamsE,"",@"SHT_CUDA_INFO"
	.sectionflags	@""
	.align	4


	//----- nvinfo : EIATTR_CUDA_API_VERSION
	.align		4
        /*0000*/ 	.byte	0x04, 0x37
        /*0002*/ 	.short	(.L_199 - .L_198)
.L_198:
        /*0004*/ 	.word	0x00000082


	//----- nvinfo : EIATTR_KPARAM_INFO
	.align		4
.L_199:
        /*0008*/ 	.byte	0x04, 0x17
        /*000a*/ 	.short	(.L_201 - .L_200)
.L_200:
        /*000c*/ 	.word	0x00000000
        /*0010*/ 	.short	0x0000
        /*0012*/ 	.short	0x0070
        /*0014*/ 	.byte	0x00, 0xf0, 0x01, 0x2a


	//----- nvinfo : EIATTR_SPARSE_MMA_MASK
	.align		4
.L_201:
        /*0018*/ 	.byte	0x03, 0x50
        /*001a*/ 	.short	0x0000


	//----- nvinfo : EIATTR_MAXREG_COUNT
	.align		4
        /*001c*/ 	.byte	0x03, 0x1b
        /*001e*/ 	.short	0x00a8


	//----- nvinfo : EIATTR_NUM_BARRIERS
	.align		4
        /*0020*/ 	.byte	0x02, 0x4c
        /*0022*/ 	.byte	0x09
	.zero		1


	//----- nvinfo : EIATTR_EXTERNS
	.align		4
        /*0024*/ 	.byte	0x04, 0x0f
        /*0026*/ 	.short	(.L_203 - .L_202)


	//   ....[0]....
	.align		4
.L_202:
        /*0028*/ 	.word	index@(__assertfail)


	//----- nvinfo : EIATTR_ANNOTATIONS
	.align		4
.L_203:
        /*002c*/ 	.byte	0x04, 0x55
        /*002e*/ 	.short	(.L_205 - .L_204)


	//   ....[0]....
.L_204:
        /* <DEDUP_REMOVED lines=28> */


	//----- nvinfo : EIATTR_MERCURY_ISA_VERSION
	.align		4
.L_205:
        /*01d8*/ 	.byte	0x03, 0x5f
        /*01da*/ 	.short	0x0101


	//----- nvinfo : EIATTR_INT_WARP_WIDE_INSTR_OFFSETS
	.align		4
        /*01dc*/ 	.byte	0x04, 0x31
        /*01de*/ 	.short	(.L_207 - .L_206)


	//   ....[0]....
.L_206:
        /*01e0*/ 	.word	0x00000130


	//   ....[1]....
        /*01e4*/ 	.word	0x00000170


	//   ....[2]....
        /*01e8*/ 	.word	0x000001e0


	//   ....[3]....
        /*01ec*/ 	.word	0x000109b0


	//   ....[4]....
        /*01f0*/ 	.word	0x00010a50


	//   ....[5]....
        /*01f4*/ 	.word	0x000145f0


	//   ....[6]....
        /*01f8*/ 	.word	0x00014690


	//----- nvinfo : EIATTR_COOP_GROUP_MASK_REGIDS
	.align		4
.L_207:
        /*01fc*/ 	.byte	0x04, 0x29
        /*01fe*/ 	.short	(.L_209 - .L_208)


	//   ....[0]....
.L_208:
        /*0200*/ 	.word	0xffffffff


	//   ....[1]....
        /*0204*/ 	.word	0xffffffff


	//   ....[2]....
        /*0208*/ 	.word	0xffffffff


	//   ....[3]....
        /*020c*/ 	.word	0xffffffff


	//   ....[4]....
        /*0210*/ 	.word	0xffffffff


	//   ....[5]....
        /*0214*/ 	.word	0xffffffff


	//   ....[6]....
        /*0218*/ 	.word	0xffffffff


	//   ....[7]....
        /*021c*/ 	.word	0xffffffff


	//   ....[8]....
        /*0220*/ 	.word	0xffffffff


	//   ....[9]....
        /*0224*/ 	.word	0xffffffff


	//   ....[10]....
        /*0228*/ 	.word	0xffffffff


	//   ....[11]....
        /*022c*/ 	.word	0xffffffff


	//   ....[12]....
        /*0230*/ 	.word	0xffffffff


	//   ....[13]....
        /*0234*/ 	.word	0xffffffff


	//   ....[14]....
        /*0238*/ 	.word	0xffffffff


	//   ....[15]....
        /*023c*/ 	.word	0xffffffff


	//   ....[16]....
        /*0240*/ 	.word	0xffffffff


	//   ....[17]....
        /*0244*/ 	.word	0xffffffff


	//   ....[18]....
        /*0248*/ 	.word	0xffffffff


	//   ....[19]....
        /*024c*/ 	.word	0xffffffff


	//   ....[20]....
        /*0250*/ 	.word	0xffffffff


	//   ....[21]....
        /*0254*/ 	.word	0xffffffff


	//   ....[22]....
        /*0258*/ 	.word	0xffffffff


	//   ....[23]....
        /*025c*/ 	.word	0xffffffff


	//   ....[24]....
        /*0260*/ 	.word	0xffffffff


	//   ....[25]....
        /*0264*/ 	.word	0xffffffff


	//   ....[26]....
        /*0268*/ 	.word	0xffffffff


	//   ....[27]....
        /*026c*/ 	.word	0xffffffff


	//   ....[28]....
        /*0270*/ 	.word	0xffffffff


	//   ....[29]....
        /*0274*/ 	.word	0xffffffff


	//   ....[30]....
        /*0278*/ 	.word	0xffffffff


	//   ....[31]....
        /*027c*/ 	.word	0xffffffff


	//   ....[32]....
        /*0280*/ 	.word	0xffffffff


	//   ....[33]....
        /*0284*/ 	.word	0xffffffff


	//   ....[34]....
        /*0288*/ 	.word	0xffffffff


	//   ....[35]....
        /*028c*/ 	.word	0xffffffff


	//   ....[36]....
        /*0290*/ 	.word	0xffffffff


	//   ....[37]....
        /*0294*/ 	.word	0xffffffff


	//   ....[38]....
        /*0298*/ 	.word	0xffffffff


	//   ....[39]....
        /*029c*/ 	.word	0xffffffff


	//   ....[40]....
        /*02a0*/ 	.word	0xffffffff


	//   ....[41]....
        /*02a4*/ 	.word	0xffffffff


	//   ....[42]....
        /*02a8*/ 	.word	0xffffffff


	//   ....[43]....
        /*02ac*/ 	.word	0xffffffff


	//   ....[44]....
        /*02b0*/ 	.word	0xffffffff


	//   ....[45]....
        /*02b4*/ 	.word	0xffffffff


	//   ....[46]....
        /*02b8*/ 	.word	0xffffffff


	//   ....[47]....
        /*02bc*/ 	.word	0xffffffff


	//   ....[48]....
        /*02c0*/ 	.word	0xffffffff


	//   ....[49]....
        /*02c4*/ 	.word	0xffffffff


	//   ....[50]....
        /*02c8*/ 	.word	0xffffffff


	//   ....[51]....
        /*02cc*/ 	.word	0xffffffff


	//   ....[52]....
        /*02d0*/ 	.word	0xffffffff


	//   ....[53]....
        /*02d4*/ 	.word	0xffffffff


	//   ....[54]....
        /*02d8*/ 	.word	0xffffffff


	//   ....[55]....
        /*02dc*/ 	.word	0xffffffff


	//   ....[56]....
        /*02e0*/ 	.word	0xffffffff


	//   ....[57]....
        /*02e4*/ 	.word	0xffffffff


	//   ....[58]....
        /*02e8*/ 	.word	0xffffffff


	//   ....[59]....
        /*02ec*/ 	.word	0xffffffff


	//   ....[60]....
        /*02f0*/ 	.word	0xffffffff


	//   ....[61]....
        /*02f4*/ 	.word	0xffffffff


	//   ....[62]....
        /*02f8*/ 	.word	0xffffffff


	//   ....[63]....
        /*02fc*/ 	.word	0xffffffff


	//   ....[64]....
        /*0300*/ 	.word	0xffffffff


	//   ....[65]....
        /*0304*/ 	.word	0xffffffff


	//   ....[66]....
        /*0308*/ 	.word	0xffffffff


	//   ....[67]....
        /*030c*/ 	.word	0xffffffff


	//   ....[68]....
        /*0310*/ 	.word	0xffffffff


	//   ....[69]....
        /*0314*/ 	.word	0xffffffff


	//   ....[70]....
        /*0318*/ 	.word	0xffffffff


	//   ....[71]....
        /*031c*/ 	.word	0xffffffff


	//   ....[72]....
        /*0320*/ 	.word	0xffffffff


	//   ....[73]....
        /*0324*/ 	.word	0xffffffff


	//   ....[74]....
        /*0328*/ 	.word	0x0500000f


	//   ....[75]....
        /*032c*/ 	.word	0x0500000f


	//   ....[76]....
        /*0330*/ 	.word	0x0500000f


	//   ....[77]....
        /*0334*/ 	.word	0x0500000f


	//   ....[78]....
        /*0338*/ 	.word	0x0500000f


	//   ....[79]....
        /*033c*/ 	.word	0x0500000f


	//   ....[80]....
        /*0340*/ 	.word	0x0500000f


	//   ....[81]....
        /*0344*/ 	.word	0x0500000f


	//   ....[82]....
        /*0348*/ 	.word	0x0500000f


	//   ....[83]....
        /*034c*/ 	.word	0x0500000f


	//   ....[84]....
        /*0350*/ 	.word	0x0500000f


	//   ....[85]....
        /*0354*/ 	.word	0x0500000f


	//   ....[86]....
        /*0358*/ 	.word	0x0500000f


	//   ....[87]....
        /*035c*/ 	.word	0x0500000f


	//   ....[88]....
        /*0360*/ 	.word	0x0500000f


	//   ....[89]....
        /*0364*/ 	.word	0x0500000f


	//   ....[90]....
        /*0368*/ 	.word	0x0500000f


	//   ....[91]....
        /*036c*/ 	.word	0x0500000f


	//   ....[92]....
        /*0370*/ 	.word	0x0500000f


	//----- nvinfo : EIATTR_COOP_GROUP_INSTR_OFFSETS
	.align		4
.L_209:
        /*0374*/ 	.byte	0x04, 0x28
        /*0376*/ 	.short	(.L_211 - .L_210)


	//   ....[0]....
.L_210:
        /*0378*/ 	.word	0x00000060


	//   ....[1]....
        /*037c*/ 	.word	0x00000140


	//   ....[2]....
        /*0380*/ 	.word	0x00000190


	//   ....[3]....
        /*0384*/ 	.word	0x000003c0


	//   ....[4]....
        /*0388*/ 	.word	0x00000520


	//   ....[5]....
        /*038c*/ 	.word	0x00000640


	//   ....[6]....
        /*0390*/ 	.word	0x000007a0


	//   ....[7]....
        /*0394*/ 	.word	0x00001940


	//   ....[8]....
        /*0398*/ 	.word	0x000021e0


	//   ....[9]....
        /*039c*/ 	.word	0x00002d80


	//   ....[10]....
        /*03a0*/ 	.word	0x000033c0


	//   ....[11]....
        /*03a4*/ 	.word	0x000034e0


	//   ....[12]....
        /*03a8*/ 	.word	0x00003a70


	//   ....[13]....
        /*03ac*/ 	.word	0x00003b60


	//   ....[14]....
        /*03b0*/ 	.word	0x000057d0


	//   ....[15]....
        /*03b4*/ 	.word	0x000059f0


	//   ....[16]....
        /*03b8*/ 	.word	0x00006770


	//   ....[17]....
        /*03bc*/ 	.word	0x00006890


	//   ....[18]....
        /*03c0*/ 	.word	0x00006e40


	//   ....[19]....
        /*03c4*/ 	.word	0x00006e90


	//   ....[20]....
        /*03c8*/ 	.word	0x00008a10


	//   ....[21]....
        /*03cc*/ 	.word	0x00008a30


	//   ....[22]....
        /*03d0*/ 	.word	0x00008d70


	//   ....[23]....
        /*03d4*/ 	.word	0x00008dd0


	//   ....[24]....
        /*03d8*/ 	.word	0x0000a840


	//   ....[25]....
        /*03dc*/ 	.word	0x0000aa80


	//   ....[26]....
        /*03e0*/ 	.word	0x0000b7f0


	//   ....[27]....
        /*03e4*/ 	.word	0x0000ba40


	//   ....[28]....
        /*03e8*/ 	.word	0x0000bf20


	//   ....[29]....
        /*03ec*/ 	.word	0x0000bf90


	//   ....[30]....
        /*03f0*/ 	.word	0x0000cf90


	//   ....[31]....
        /*03f4*/ 	.word	0x0000cfd0


	//   ....[32]....
        /*03f8*/ 	.word	0x0000d0e0


	//   ....[33]....
        /*03fc*/ 	.word	0x0000d0f0


	//   ....[34]....
        /*0400*/ 	.word	0x0000e540


	//   ....[35]....
        /*0404*/ 	.word	0x0000e5b0


	//   ....[36]....
        /*0408*/ 	.word	0x0000e610


	//   ....[37]....
        /*040c*/ 	.word	0x0000e640


	//   ....[38]....
        /*0410*/ 	.word	0x0000edf0


	//   ....[39]....
        /*0414*/ 	.word	0x0000ee20


	//   ....[40]....
        /*0418*/ 	.word	0x0000ef30


	//   ....[41]....
        /*041c*/ 	.word	0x0000ef50


	//   ....[42]....
        /*0420*/ 	.word	0x0000f060


	//   ....[43]....
        /*0424*/ 	.word	0x0000f080


	//   ....[44]....
        /*0428*/ 	.word	0x0000f1a0


	//   ....[45]....
        /*042c*/ 	.word	0x0000f1c0


	//   ....[46]....
        /*0430*/ 	.word	0x0000f930


	//   ....[47]....
        /*0434*/ 	.word	0x0000f950


	//   ....[48]....
        /*0438*/ 	.word	0x0000fa60


	//   ....[49]....
        /*043c*/ 	.word	0x0000fa80


	//   ....[50]....
        /*0440*/ 	.word	0x0000fb90


	//   ....[51]....
        /*0444*/ 	.word	0x0000fbb0


	//   ....[52]....
        /*0448*/ 	.word	0x0000fcd0


	//   ....[53]....
        /*044c*/ 	.word	0x0000fcf0


	//   ....[54]....
        /*0450*/ 	.word	0x0000feb0


	//   ....[55]....
        /*0454*/ 	.word	0x00010ff0


	//   ....[56]....
        /*0458*/ 	.word	0x00011a80


	//   ....[57]....
        /*045c*/ 	.word	0x00011ab0


	//   ....[58]....
        /*0460*/ 	.word	0x00011b80


	//   ....[59]....
        /*0464*/ 	.word	0x00011ba0


	//   ....[60]....
        /*0468*/ 	.word	0x00011c40


	//   ....[61]....
        /*046c*/ 	.word	0x00011c60


	//   ....[62]....
        /*0470*/ 	.word	0x00011d00


	//   ....[63]....
        /*0474*/ 	.word	0x00011d20


	//   ....[64]....
        /*0478*/ 	.word	0x00011dc0


	//   ....[65]....
        /*047c*/ 	.word	0x00011de0


	//   ....[66]....
        /*0480*/ 	.word	0x00011e80


	//   ....[67]....
        /*0484*/ 	.word	0x00011ea0


	//   ....[68]....
        /*0488*/ 	.word	0x00011f40


	//   ....[69]....
        /*048c*/ 	.word	0x00011f60


	//   ....[70]....
        /*0490*/ 	.word	0x00011f70


	//   ....[71]....
        /*0494*/ 	.word	0x00011f80


	//   ....[72]....
        /*0498*/ 	.word	0x00014ce0


	//   ....[73]....
        /*049c*/ 	.word	0x00014ed0


	//   ....[74]....
        /*04a0*/ 	.word	0x00015520


	//   ....[75]....
        /*04a4*/ 	.word	0x000156a0


	//   ....[76]....
        /*04a8*/ 	.word	0x00015700


	//   ....[77]....
        /*04ac*/ 	.word	0x00015860


	//   ....[78]....
        /*04b0*/ 	.word	0x000158b0


	//   ....[79]....
        /*04b4*/ 	.word	0x000159d0


	//   ....[80]....
        /*04b8*/ 	.word	0x00015a40


	//   ....[81]....
        /*04bc*/ 	.word	0x00015b60


	//   ....[82]....
        /*04c0*/ 	.word	0x00015bd0


	//   ....[83]....
        /*04c4*/ 	.word	0x00015cf0


	//   ....[84]....
        /*04c8*/ 	.word	0x00015d60


	//   ....[85]....
        /*04cc*/ 	.word	0x00015e80


	//   ....[86]....
        /*04d0*/ 	.word	0x00015ef0


	//   ....[87]....
        /*04d4*/ 	.word	0x00016010


	//   ....[88]....
        /*04d8*/ 	.word	0x00016080


	//   ....[89]....
        /*04dc*/ 	.word	0x000161a0


	//   ....[90]....
        /*04e0*/ 	.word	0x000161f0


	//   ....[91]....
        /*04e4*/ 	.word	0x00016510


	//   ....[92]....
        /*04e8*/ 	.word	0x00016630


	//----- nvinfo : EIATTR_REG_RECONFIG
	.align		4
.L_211:
        /*04ec*/ 	.byte	0x01, 0x54
	.zero		2


	//----- nvinfo : EIATTR_SYSCALL_OFFSETS
	.align		4
        /*04f0*/ 	.byte	0x04, 0x46
        /*04f2*/ 	.short	(.L_213 - .L_212)


	//   ....[0]....
.L_212:
        /*04f4*/ 	.word	0x00001b20


	//   ....[1]....
        /*04f8*/ 	.word	0x00010bc0


	//   ....[2]....
        /*04fc*/ 	.word	0x00010d10


	//   ....[3]....
        /*0500*/ 	.word	0x00010e00


	//   ....[4]....
        /*0504*/ 	.word	0x00011650


	//----- nvinfo : EIATTR_MBARRIER_INSTR_OFFSETS
	.align		4
.L_213:
        /*0508*/ 	.byte	0x04, 0x39
        /*050a*/ 	.short	(.L_215 - .L_214)


	//   ....[0]....
.L_214:
        /*050c*/ 	.word	0x00000270
        /*0510*/ 	.word	0x000000ff
        /*0514*/ 	.word	0x00030800
        /*0518*/ 	.short	0x0100
        /*051a*/ 	.byte	0x08
	.zero		1


	//   ....[1]....
        /*051c*/ 	.word	0x00000280
        /*0520*/ 	.word	0x000000ff
        /*0524*/ 	.word	0x00030820
        /*0528*/ 	.short	0x0100
        /*052a*/ 	.byte	0x08
	.zero		1


	//   ....[2]....
        /*052c*/ 	.word	0x00000370
        /*0530*/ 	.word	0x000000ff
        /*0534*/ 	.word	0x00030830
        /*0538*/ 	.short	0x0100
        /*053a*/ 	.byte	0x08
	.zero		1


	//   ....[3]....
        /*053c*/ 	.word	0x00000380
        /*0540*/ 	.word	0x000000ff
        /*0544*/ 	.word	0x00030840
        /*0548*/ 	.short	0x0100
        /*054a*/ 	.byte	0x08
	.zero		1


	//   ....[4]....
        /*054c*/ 	.word	0x00000390
        /*0550*/ 	.word	0x000000ff
        /*0554*/ 	.word	0x00030838
        /*0558*/ 	.short	0x0100
        /*055a*/ 	.byte	0x08
	.zero		1


	//   ....[5]....
        /*055c*/ 	.word	0x000003a0
        /*0560*/ 	.word	0x000000ff
        /*0564*/ 	.word	0x00030848
        /*0568*/ 	.short	0x0100
        /*056a*/ 	.byte	0x08
	.zero		1


	//   ....[6]....
        /*056c*/ 	.word	0x000004d0
        /*0570*/ 	.word	0x000000ff
        /*0574*/ 	.word	0x00030850
        /*0578*/ 	.short	0x0100
        /*057a*/ 	.byte	0x08
	.zero		1


	//   ....[7]....
        /*057c*/ 	.word	0x000004e0
        /*0580*/ 	.word	0x000000ff
        /*0584*/ 	.word	0x00030860
        /*0588*/ 	.short	0x0100
        /*058a*/ 	.byte	0x08
	.zero		1


	//   ....[8]....
        /*058c*/ 	.word	0x000004f0
        /*0590*/ 	.word	0x000000ff
        /*0594*/ 	.word	0x00030858
        /*0598*/ 	.short	0x0100
        /*059a*/ 	.byte	0x08
	.zero		1


	//   ....[9]....
        /*059c*/ 	.word	0x00000500
        /*05a0*/ 	.word	0x000000ff
        /*05a4*/ 	.word	0x00030868
        /*05a8*/ 	.short	0x0100
        /*05aa*/ 	.byte	0x08
	.zero		1


	//   ....[10]....
        /*05ac*/ 	.word	0x000005f0
        /*05b0*/ 	.word	0x000000ff
        /*05b4*/ 	.word	0x00030870
        /*05b8*/ 	.short	0x0100
        /*05ba*/ 	.byte	0x06
	.zero		1


	//   ....[11]....
        /*05bc*/ 	.word	0x00000600
        /*05c0*/ 	.word	0x000000ff
        /*05c4*/ 	.word	0x00030880
        /*05c8*/ 	.short	0x0100
        /*05ca*/ 	.byte	0x06
	.zero		1


	//   ....[12]....
        /*05cc*/ 	.word	0x00000610
        /*05d0*/ 	.word	0x000000ff
        /*05d4*/ 	.word	0x00030878
        /*05d8*/ 	.short	0x0100
        /*05da*/ 	.byte	0x06
	.zero		1


	//   ....[13]....
        /*05dc*/ 	.word	0x00000620
        /*05e0*/ 	.word	0x000000ff
        /*05e4*/ 	.word	0x00030888
        /*05e8*/ 	.short	0x0100
        /*05ea*/ 	.byte	0x06
	.zero		1


	//   ....[14]....
        /*05ec*/ 	.word	0x00000750
        /*05f0*/ 	.word	0x000000ff
        /*05f4*/ 	.word	0x00030890
        /*05f8*/ 	.short	0x0100
        /*05fa*/ 	.byte	0x08
	.zero		1


	//   ....[15]....
        /*05fc*/ 	.word	0x00000760
        /*0600*/ 	.word	0x000000ff
        /*0604*/ 	.word	0x000308a0
        /*0608*/ 	.short	0x0100
        /*060a*/ 	.byte	0x08
	.zero		1


	//   ....[16]....
        /*060c*/ 	.word	0x00000770
        /*0610*/ 	.word	0x000000ff
        /*0614*/ 	.word	0x00030898
        /*0618*/ 	.short	0x0100
        /*061a*/ 	.byte	0x08
	.zero		1


	//   ....[17]....
        /*061c*/ 	.word	0x00000780
        /*0620*/ 	.word	0x000000ff
        /*0624*/ 	.word	0x000308a8
        /*0628*/ 	.short	0x0100
        /*062a*/ 	.byte	0x08
	.zero		1


	//   ....[18]....
        /*062c*/ 	.word	0x000008b0
        /*0630*/ 	.word	0x000000ff
        /*0634*/ 	.word	0x000308b0
        /*0638*/ 	.short	0x0100
        /*063a*/ 	.byte	0x08
	.zero		1


	//   ....[19]....
        /*063c*/ 	.word	0x000008c0
        /*0640*/ 	.word	0x000000ff
        /*0644*/ 	.word	0x000308c0
        /*0648*/ 	.short	0x0100
        /*064a*/ 	.byte	0x08
	.zero		1


	//   ....[20]....
        /*064c*/ 	.word	0x000008d0
        /*0650*/ 	.word	0x000000ff
        /*0654*/ 	.word	0x000308b8
        /*0658*/ 	.short	0x0100
        /*065a*/ 	.byte	0x08
	.zero		1


	//   ....[21]....
        /*065c*/ 	.word	0x000008e0
        /*0660*/ 	.word	0x000000ff
        /*0664*/ 	.word	0x000308c8
        /*0668*/ 	.short	0x0100
        /*066a*/ 	.byte	0x08
	.zero		1


	//   ....[22]....
        /*066c*/ 	.word	0x00001bc0
        /*0670*/ 	.word	0x000000ff
        /*0674*/ 	.word	0x00030800
        /*0678*/ 	.short	0x010a
        /*067a*/ 	.byte	0x25
	.zero		1


	//   ....[23]....
        /*067c*/ 	.word	0x00001c40
        /*0680*/ 	.word	0x00000003
        /*0684*/ 	.word	0x00030830
        /*0688*/ 	.short	0x010a
        /*068a*/ 	.byte	0x3f
	.zero		1


	//   ....[24]....
        /*068c*/ 	.word	0x00001ce0
        /*0690*/ 	.word	0x00000003
        /*0694*/ 	.word	0x00030830
        /*0698*/ 	.short	0x010a
        /*069a*/ 	.byte	0x3f
	.zero		1


	//   ....[25]....
        /*069c*/ 	.word	0x000024b0
        /*06a0*/ 	.word	0x00000000
        /*06a4*/ 	.word	0x00000000
        /*06a8*/ 	.short	0x0101
        /*06aa*/ 	.byte	0x3f
	.zero		1


	//   ....[26]....
        /*06ac*/ 	.word	0x00004960
        /*06b0*/ 	.word	0x000000ff
        /*06b4*/ 	.word	0x00030830
        /*06b8*/ 	.short	0x010a
        /*06ba*/ 	.byte	0x06
	.zero		1


	//   ....[27]....
        /*06bc*/ 	.word	0x000049a0
        /*06c0*/ 	.word	0x000000ff
        /*06c4*/ 	.word	0x00030830
        /*06c8*/ 	.short	0x010a
        /*06ca*/ 	.byte	0x06
	.zero		1


	//   ....[28]....
        /*06cc*/ 	.word	0x00005420
        /*06d0*/ 	.word	0x000000ff
        /*06d4*/ 	.word	0x00030850
        /*06d8*/ 	.short	0x010a
        /*06da*/ 	.byte	0x05
	.zero		1


	//   ....[29]....
        /*06dc*/ 	.word	0x00005460
        /*06e0*/ 	.word	0x000000ff
        /*06e4*/ 	.word	0x00030850
        /*06e8*/ 	.short	0x010a
        /*06ea*/ 	.byte	0x05
	.zero		1


	//   ....[30]....
        /*06ec*/ 	.word	0x00005800
        /*06f0*/ 	.word	0x00000000
        /*06f4*/ 	.word	0x00000000
        /*06f8*/ 	.short	0x0101
        /*06fa*/ 	.byte	0x3f
	.zero		1


	//   ....[31]....
        /*06fc*/ 	.word	0x00007390
        /*0700*/ 	.word	0x00000086
        /*0704*/ 	.word	0x00000000
        /*0708*/ 	.short	0x0101
        /*070a*/ 	.byte	0x3f
	.zero		1


	//   ....[32]....
        /*070c*/ 	.word	0x00007bd0
        /*0710*/ 	.word	0x000000ff
        /*0714*/ 	.word	0x00030830
        /*0718*/ 	.short	0x010a
        /*071a*/ 	.byte	0x05
	.zero		1


	//   ....[33]....
        /*071c*/ 	.word	0x00007c10
        /*0720*/ 	.word	0x000000ff
        /*0724*/ 	.word	0x00030830
        /*0728*/ 	.short	0x010a
        /*072a*/ 	.byte	0x05
	.zero		1


	//   ....[34]....
        /*072c*/ 	.word	0x00008690
        /*0730*/ 	.word	0x000000ff
        /*0734*/ 	.word	0x00030850
        /*0738*/ 	.short	0x010a
        /*073a*/ 	.byte	0x05
	.zero		1


	//   ....[35]....
        /*073c*/ 	.word	0x000086d0
        /*0740*/ 	.word	0x000000ff
        /*0744*/ 	.word	0x00030850
        /*0748*/ 	.short	0x010a
        /*074a*/ 	.byte	0x05
	.zero		1


	//   ....[36]....
        /*074c*/ 	.word	0x000095d0
        /*0750*/ 	.word	0x0000007b
        /*0754*/ 	.word	0x00000000
        /*0758*/ 	.short	0x0101
        /*075a*/ 	.byte	0x3f
	.zero		1


	//   ....[37]....
        /*075c*/ 	.word	0x00009640
        /*0760*/ 	.word	0x0000007b
        /*0764*/ 	.word	0x00000000
        /*0768*/ 	.short	0x0101
        /*076a*/ 	.byte	0x3f
	.zero		1


	//   ....[38]....
        /*076c*/ 	.word	0x00009a00
        /*0770*/ 	.word	0x000000ff
        /*0774*/ 	.word	0x00030830
        /*0778*/ 	.short	0x010a
        /*077a*/ 	.byte	0x05
	.zero		1


	//   ....[39]....
        /*077c*/ 	.word	0x00009a40
        /*0780*/ 	.word	0x000000ff
        /*0784*/ 	.word	0x00030830
        /*0788*/ 	.short	0x010a
        /*078a*/ 	.byte	0x05
	.zero		1


	//   ....[40]....
        /*078c*/ 	.word	0x0000a4c0
        /*0790*/ 	.word	0x000000ff
        /*0794*/ 	.word	0x00030850
        /*0798*/ 	.short	0x010a
        /*079a*/ 	.byte	0x05
	.zero		1


	//   ....[41]....
        /*079c*/ 	.word	0x0000a500
        /*07a0*/ 	.word	0x000000ff
        /*07a4*/ 	.word	0x00030850
        /*07a8*/ 	.short	0x010a
        /*07aa*/ 	.byte	0x05
	.zero		1


	//   ....[42]....
        /*07ac*/ 	.word	0x0000a8e0
        /*07b0*/ 	.word	0x00000000
        /*07b4*/ 	.word	0x00000000
        /*07b8*/ 	.short	0x0101
        /*07ba*/ 	.byte	0x3f
	.zero		1


	//   ....[43]....
        /*07bc*/ 	.word	0x0000c2b0
        /*07c0*/ 	.word	0x0000007f
        /*07c4*/ 	.word	0x00000000
        /*07c8*/ 	.short	0x0101
        /*07ca*/ 	.byte	0x3f
	.zero		1


	//   ....[44]....
        /*07cc*/ 	.word	0x0000cf00
        /*07d0*/ 	.word	0x000000ff
        /*07d4*/ 	.word	0x00030850
        /*07d8*/ 	.short	0x010a
        /*07da*/ 	.byte	0x05
	.zero		1


	//   ....[45]....
        /*07dc*/ 	.word	0x0000cf40
        /*07e0*/ 	.word	0x000000ff
        /*07e4*/ 	.word	0x00030850
        /*07e8*/ 	.short	0x010a
        /*07ea*/ 	.byte	0x05
	.zero		1


	//   ....[46]....
        /*07ec*/ 	.word	0x0000d400
        /*07f0*/ 	.word	0x00000014
        /*07f4*/ 	.word	0x00000000
        /*07f8*/ 	.short	0x0101
        /*07fa*/ 	.byte	0x3f
	.zero		1


	//   ....[47]....
        /*07fc*/ 	.word	0x0000ede0
        /*0800*/ 	.word	0x00000010
        /*0804*/ 	.word	0x00000000
        /*0808*/ 	.short	0x0101
        /*080a*/ 	.byte	0x3f
	.zero		1


	//   ....[48]....
        /*080c*/ 	.word	0x00011210
        /*0810*/ 	.word	0x00000000
        /*0814*/ 	.word	0x00030840
        /*0818*/ 	.short	0x010a
        /*081a*/ 	.byte	0x3f
	.zero		1


	//   ....[49]....
        /*081c*/ 	.word	0x000120f0
        /*0820*/ 	.word	0x00000011
        /*0824*/ 	.word	0x00030800
        /*0828*/ 	.short	0x0107
        /*082a*/ 	.byte	0x3f
	.zero		1


	//   ....[50]....
        /*082c*/ 	.word	0x00012200
        /*0830*/ 	.word	0x00000011
        /*0834*/ 	.word	0x00030800
        /*0838*/ 	.short	0x0101
        /*083a*/ 	.byte	0x3f
	.zero		1


	//   ....[51]....
        /*083c*/ 	.word	0x00012220
        /*0840*/ 	.word	0x00000011
        /*0844*/ 	.word	0x00030820
        /*0848*/ 	.short	0x010a
        /*084a*/ 	.byte	0x3f
	.zero		1


	//   ....[52]....
        /*084c*/ 	.word	0x00012560
        /*0850*/ 	.word	0x00000003
        /*0854*/ 	.word	0x00030840
        /*0858*/ 	.short	0x010a
        /*085a*/ 	.byte	0x3f
	.zero		1


	//   ....[53]....
        /*085c*/ 	.word	0x000129f0
        /*0860*/ 	.word	0x00000003
        /*0864*/ 	.word	0x00000060
        /*0868*/ 	.short	0x010a
        /*086a*/ 	.byte	0x3f
	.zero		1


	//   ....[54]....
        /*086c*/ 	.word	0x00013150
        /*0870*/ 	.word	0x00000003
        /*0874*/ 	.word	0x00030840
        /*0878*/ 	.short	0x010a
        /*087a*/ 	.byte	0x3f
	.zero		1


	//   ....[55]....
        /*087c*/ 	.word	0x000135e0
        /*0880*/ 	.word	0x00000009
        /*0884*/ 	.word	0x00000060
        /*0888*/ 	.short	0x010a
        /*088a*/ 	.byte	0x3f
	.zero		1


	//   ....[56]....
        /*088c*/ 	.word	0x00013c80
        /*0890*/ 	.word	0x00000002
        /*0894*/ 	.word	0x00030840
        /*0898*/ 	.short	0x010a
        /*089a*/ 	.byte	0x3f
	.zero		1


	//   ....[57]....
        /*089c*/ 	.word	0x00014110
        /*08a0*/ 	.word	0x00000002
        /*08a4*/ 	.word	0x00000060
        /*08a8*/ 	.short	0x010a
        /*08aa*/ 	.byte	0x3f
	.zero		1


	//   ....[58]....
        /*08ac*/ 	.word	0x00014760
        /*08b0*/ 	.word	0x00000002
        /*08b4*/ 	.word	0x00030860
        /*08b8*/ 	.short	0x010a
        /*08ba*/ 	.byte	0x3f
	.zero		1


	//   ....[59]....
        /*08bc*/ 	.word	0x00014e50
        /*08c0*/ 	.word	0x00000000
        /*08c4*/ 	.word	0x00030820
        /*08c8*/ 	.short	0x010a
        /*08ca*/ 	.byte	0x3f
	.zero		1


	//   ....[60]....
        /*08cc*/ 	.word	0x00015040
        /*08d0*/ 	.word	0x00000006
        /*08d4*/ 	.word	0x00000000
        /*08d8*/ 	.short	0x010a
        /*08da*/ 	.byte	0x3f
	.zero		1


	//   ....[61]....
        /*08dc*/ 	.word	0x00015090
        /*08e0*/ 	.word	0x00000003
        /*08e4*/ 	.word	0x00000000
        /*08e8*/ 	.short	0x010a
        /*08ea*/ 	.byte	0x3f
	.zero		1


	//   ....[62]....
        /*08ec*/ 	.word	0x000150f0
        /*08f0*/ 	.word	0x00000012
        /*08f4*/ 	.word	0x00000000
        /*08f8*/ 	.short	0x010a
        /*08fa*/ 	.byte	0x3f
	.zero		1


	//   ....[63]....
        /*08fc*/ 	.word	0x00015120
        /*0900*/ 	.word	0x00000003
        /*0904*/ 	.word	0x00000000
        /*0908*/ 	.short	0x010a
        /*090a*/ 	.byte	0x3f
	.zero		1


	//   ....[64]....
        /*090c*/ 	.word	0x00015190
        /*0910*/ 	.word	0x00000003
        /*0914*/ 	.word	0x00030800
        /*0918*/ 	.short	0x010a
        /*091a*/ 	.byte	0x3f
	.zero		1


	//   ....[65]....
        /*091c*/ 	.word	0x000151e0
        /*0920*/ 	.word	0x00000003
        /*0924*/ 	.word	0x00030830
        /*0928*/ 	.short	0x010a
        /*092a*/ 	.byte	0x3f
	.zero		1


	//   ....[66]....
        /*092c*/ 	.word	0x00015240
        /*0930*/ 	.word	0x0000000b
        /*0934*/ 	.word	0x00030830
        /*0938*/ 	.short	0x010a
        /*093a*/ 	.byte	0x3f
	.zero		1


	//   ....[67]....
        /*093c*/ 	.word	0x000152a0
        /*0940*/ 	.word	0x00000003
        /*0944*/ 	.word	0x00030850
        /*0948*/ 	.short	0x010a
        /*094a*/ 	.byte	0x3f
	.zero		1


	//   ....[68]....
        /*094c*/ 	.word	0x00015300
        /*0950*/ 	.word	0x00000005
        /*0954*/ 	.word	0x00030830
        /*0958*/ 	.short	0x010a
        /*095a*/ 	.byte	0x3f
	.zero		1


	//   ....[69]....
        /*095c*/ 	.word	0x00015360
        /*0960*/ 	.word	0x00000003
        /*0964*/ 	.word	0x00030850
        /*0968*/ 	.short	0x010a
        /*096a*/ 	.byte	0x3f
	.zero		1


	//   ....[70]....
        /*096c*/ 	.word	0x000153c0
        /*0970*/ 	.word	0x00000005
        /*0974*/ 	.word	0x00030830
        /*0978*/ 	.short	0x010a
        /*097a*/ 	.byte	0x3f
	.zero		1


	//   ....[71]....
        /*097c*/ 	.word	0x00015420
        /*0980*/ 	.word	0x00000003
        /*0984*/ 	.word	0x00030850
        /*0988*/ 	.short	0x010a
        /*098a*/ 	.byte	0x3f
	.zero		1


	//   ....[72]....
        /*098c*/ 	.word	0x00015480
        /*0990*/ 	.word	0x00000003
        /*0994*/ 	.word	0x00030850
        /*0998*/ 	.short	0x010a
        /*099a*/ 	.byte	0x3f
	.zero		1


	//   ....[73]....
        /*099c*/ 	.word	0x000155d0
        /*09a0*/ 	.word	0x00000000
        /*09a4*/ 	.word	0x00030840
        /*09a8*/ 	.short	0x010a
        /*09aa*/ 	.byte	0x3f
	.zero		1


	//   ....[74]....
        /*09ac*/ 	.word	0x00016230
        /*09b0*/ 	.word	0x00000011
        /*09b4*/ 	.word	0x00030820
        /*09b8*/ 	.short	0x010a
        /*09ba*/ 	.byte	0x3f
	.zero		1


	//   ....[75]....
        /*09bc*/ 	.word	0x00016280
        /*09c0*/ 	.word	0x00000003
        /*09c4*/ 	.word	0x00030840
        /*09c8*/ 	.short	0x010a
        /*09ca*/ 	.byte	0x3f
	.zero		1


	//   ....[76]....
        /*09cc*/ 	.word	0x000162d0
        /*09d0*/ 	.word	0x00000003
        /*09d4*/ 	.word	0x00000060
        /*09d8*/ 	.short	0x010a
        /*09da*/ 	.byte	0x3f
	.zero		1


	//   ....[77]....
        /*09dc*/ 	.word	0x00016320
        /*09e0*/ 	.word	0x00000003
        /*09e4*/ 	.word	0x00030840
        /*09e8*/ 	.short	0x010a
        /*09ea*/ 	.byte	0x3f
	.zero		1


	//   ....[78]....
        /*09ec*/ 	.word	0x00016370
        /*09f0*/ 	.word	0x00000009
        /*09f4*/ 	.word	0x00000060
        /*09f8*/ 	.short	0x010a
        /*09fa*/ 	.byte	0x3f
	.zero		1


	//   ....[79]....
        /*09fc*/ 	.word	0x000163c0
        /*0a00*/ 	.word	0x00000002
        /*0a04*/ 	.word	0x00030840
        /*0a08*/ 	.short	0x010a
        /*0a0a*/ 	.byte	0x3f
	.zero		1


	//   ....[80]....
        /*0a0c*/ 	.word	0x00016410
        /*0a10*/ 	.word	0x00000002
        /*0a14*/ 	.word	0x00000060
        /*0a18*/ 	.short	0x010a
        /*0a1a*/ 	.byte	0x3f
	.zero		1


	//   ....[81]....
        /*0a1c*/ 	.word	0x00016460
        /*0a20*/ 	.word	0x00000002
        /*0a24*/ 	.word	0x00030860
        /*0a28*/ 	.short	0x010a
        /*0a2a*/ 	.byte	0x3f
	.zero		1


	//   ....[82]....
        /*0a2c*/ 	.word	0x00016550
        /*0a30*/ 	.word	0x00000000
        /*0a34*/ 	.word	0x00030820
        /*0a38*/ 	.short	0x010a
        /*0a3a*/ 	.byte	0x3f
	.zero		1


	//   ....[83]....
        /*0a3c*/ 	.word	0x000166f0
        /*0a40*/ 	.word	0x00000006
        /*0a44*/ 	.word	0x00000000
        /*0a48*/ 	.short	0x010a
        /*0a4a*/ 	.byte	0x3f
	.zero		1


	//   ....[84]....
        /*0a4c*/ 	.word	0x00016740
        /*0a50*/ 	.word	0x00000003
        /*0a54*/ 	.word	0x00000000
        /*0a58*/ 	.short	0x010a
        /*0a5a*/ 	.byte	0x3f
	.zero		1


	//   ....[85]....
        /*0a5c*/ 	.word	0x00016790
        /*0a60*/ 	.word	0x00000012
        /*0a64*/ 	.word	0x00000000
        /*0a68*/ 	.short	0x010a
        /*0a6a*/ 	.byte	0x3f
	.zero		1


	//----- nvinfo : EIATTR_NUM_MBARRIERS
	.align		4
.L_215:
        /*0a6c*/ 	.byte	0x03, 0x38
        /*0a6e*/ 	.short	0x0016


	//----- nvinfo : EIATTR_EXIT_INSTR_OFFSETS
	.align		4
        /*0a70*/ 	.byte	0x04, 0x1c
        /*0a72*/ 	.short	(.L_217 - .L_216)


	//   ....[0]....
.L_216:
        /*0a74*/ 	.word	0x00000a10


	//   ....[1]....
        /*0a78*/ 	.word	0x0000fe40


	//   ....[2]....
        /*0a7c*/ 	.word	0x00015170


	//----- nvinfo : EIATTR_MAX_THREADS
	.align		4
.L_217:
        /*0a80*/ 	.byte	0x04, 0x05
        /*0a82*/ 	.short	(.L_219 - .L_218)
.L_218:
        /*0a84*/ 	.word	0x00000180
        /*0a88*/ 	.word	0x00000001
        /*0a8c*/ 	.word	0x00000001


	//----- nvinfo : EIATTR_CRS_STACK_SIZE
	.align		4
.L_219:
        /*0a90*/ 	.byte	0x04, 0x1e
        /*0a92*/ 	.short	(.L_221 - .L_220)
.L_220:
        /*0a94*/ 	.word	0x00000000


	//----- nvinfo : EIATTR_CBANK_PARAM_SIZE
	.align		4
.L_221:
        /*0a98*/ 	.byte	0x03, 0x19
        /*0a9a*/ 	.short	0x0af0


	//----- nvinfo : EIATTR_PARAM_CBANK
	.align		4
        /*0a9c*/ 	.byte	0x04, 0x0a
        /*0a9e*/ 	.short	(.L_223 - .L_222)
	.align		4
.L_222:
        /*0aa0*/ 	.word	index@(.nv.constant0._ZN7cutlass13device_kernelIN5flash11enable_sm90INS1_16FlashAttnFwdSm90INS1_25CollectiveMainloopFwdSm90ILi2EN4cute5tupleIJNS5_1CILi1EEES8_S8_EEENS6_IJNS7_ILi128EEENS7_ILi96EEENS7_ILi192EEEEEELi192ENS_6half_tEfNS_4arch4Sm90ELb0ELb1ELb0ELb0ELb0ELb0ELb0ELb1ELb1ELb1ELb0ELb0EEENS1_21CollectiveEpilogueFwdINS6_IJSA_SC_SB_EEES9_SE_SG_Li256ELb0ELb1ELb0ELb0EEENS1_30DynamicPersistentTileSchedulerILi256ELi128ELb0ELb1ELb1EEEEEEEEEvNT_6ParamsE)
        /*0aa4*/ 	.short	0x0210
        /*0aa6*/ 	.short	0x0af0


	//----- nvinfo : EIATTR_SW_WAR
	.align		4
.L_223:
        /*0aa8*/ 	.byte	0x04, 0x36
        /*0aaa*/ 	.short	(.L_225 - .L_224)
.L_224:
        /*0aac*/ 	.word	0x00000008
.L_225:


//--------------------- .nv.info._ZN7cutlass13device_kernelIN5flash11enable_sm90INS1_16FlashAttnFwdSm90INS1_25CollectiveMainloopFwdSm90ILi2EN4cute5tupleIJNS5_1CILi1EEES8_S8_EEENS6_IJNS7_ILi128EEENS7_ILi96EEENS7_ILi192EEEEEELi192ENS_6half_tEfNS_4arch4Sm90ELb0ELb1ELb0ELb1ELb0ELb0ELb0ELb1ELb1ELb1ELb0ELb0EEENS1_21CollectiveEpilogueFwdINS6_IJSA_SC_SB_EEES9_SE_SG_Li256ELb1ELb1ELb0ELb0EEENS1_36VarlenDynamicPersistentTileSchedulerILi128ELi96ELi256ELi128ELb0ELb1ELb1ELb1ELb0ELb1EEEEEEEEEvNT_6ParamsE --------------------------
	.section	.nv.info._ZN7cutlass13device_kernelIN5flash11enable_sm90INS1_16FlashAttnFwdSm90INS1_25CollectiveMainloopFwdSm90ILi2EN4cute5tupleIJNS5_1CILi1EEES8_S8_EEENS6_IJNS7_ILi128EEENS7_ILi96EEENS7_ILi192EEEEEELi192ENS_6half_tEfNS_4arch4Sm90ELb0ELb1ELb0ELb1ELb0ELb0ELb0ELb1ELb1ELb1ELb0ELb0EEENS1_21CollectiveEpilogueFwdINS6_IJSA_SC_SB_EEES9_SE_SG_Li256ELb1ELb1ELb0ELb0EEENS1_36VarlenDynamicPersistentTileSchedulerILi128ELi96ELi256ELi128ELb0ELb1ELb1ELb1ELb0ELb1EEEEEEEEEvNT_6ParamsE,"",@"SHT_CUDA_INFO"
	.sectionflags	@""
	.align	4


	//----- nvinfo : EIATTR_CUDA_API_VERSION
	.align		4
        /*0000*/ 	.byte	0x04, 0x37
        /*0002*/ 	.short	(.L_227 - .L_226)
.L_226:
        /*0004*/ 	.word	0x00000082


	//----- nvinfo : EIATTR_KPARAM_INFO
	.align		4
.L_227:
        /*0008*/ 	.byte	0x04, 0x17
        /*000a*/ 	.short	(.L_229 - .L_228)
.L_228:
        /*000c*/ 	.word	0x00000000
        /*0010*/ 	.short	0x0000
        /*0012*/ 	.short	0x0070
        /*0014*/ 	.byte	0x00, 0xf0, 0x01, 0x2a


	//----- nvinfo : EIATTR_SPARSE_MMA_MASK
	.align		4
.L_229:
        /*0018*/ 	.byte	0x03, 0x50
        /*001a*/ 	.short	0x0000


	//----- nvinfo : EIATTR_MAXREG_COUNT
	.align		4
        /*001c*/ 	.byte	0x03, 0x1b
        /*001e*/ 	.short	0x00a8


	//----- nvinfo : EIATTR_NUM_BARRIERS
	.align		4
        /*0020*/ 	.byte	0x02, 0x4c
        /*0022*/ 	.byte	0x09
	.zero		1


	//----- nvinfo : EIATTR_EXTERNS
	.align		4
        /*0024*/ 	.byte	0x04, 0x0f
        /*0026*/ 	.short	(.L_231 - .L_230)


	//   ....[0]....
	.align		4
.L_230:
        /*0028*/ 	.word	index@(__assertfail)


	//----- nvinfo : EIATTR_ANNOTATIONS
	.align		4
.L_231:
        /*002c*/ 	.byte	0x04, 0x55
        /*002e*/ 	.short	(.L_233 - .L_232)


	//   ....[0]....
.L_232:
        /* <DEDUP_REMOVED lines=65> */


	//----- nvinfo : EIATTR_MERCURY_ISA_VERSION
	.align		4
.L_233:
        /*0428*/ 	.byte	0x03, 0x5f
        /*042a*/ 	.short	0x0101


	//----- nvinfo : EIATTR_UNUSED_LOAD_BYTE_OFFSET
	.align		4
        /*042c*/ 	.byte	0x04, 0x44
        /*042e*/ 	.short	(.L_235 - .L_234)


	//   ....[0]....
.L_234:
        /*0430*/ 	.word	0x00000a10
        /*0434*/ 	.word	0x0000fff0


	//   ....[1]....
        /*0438*/ 	.word	0x0000db80
        /*043c*/ 	.word	0x0000fff0


	//----- nvinfo : EIATTR_INT_WARP_WIDE_INSTR_OFFSETS
	.align		4
.L_235:
        /*0440*/ 	.byte	0x04, 0x31
        /*0442*/ 	.short	(.L_237 - .L_236)


	//   ....[0]....
.L_236:
        /*0444*/ 	.word	0x00000130


	//   ....[1]....
        /*0448*/ 	.word	0x00000170


	//   ....[2]....
        /*044c*/ 	.word	0x000001e0


	//   ....[3]....
        /*0450*/ 	.word	0x00011af0


	//   ....[4]....
        /*0454*/ 	.word	0x00011b90


	//   ....[5]....
        /*0458*/ 	.word	0x00015ad0


	//   ....[6]....
        /*045c*/ 	.word	0x00015b40


	//----- nvinfo : EIATTR_COOP_GROUP_MASK_REGIDS
	.align		4
.L_237:
        /*0460*/ 	.byte	0x04, 0x29
        /*0462*/ 	.short	(.L_239 - .L_238)


	//   ....[0]....
.L_238:
        /*0464*/ 	.word	0xffffffff


	//   ....[1]....
        /*0468*/ 	.word	0xffffffff


	//   ....[2]....
        /*046c*/ 	.word	0xffffffff


	//   ....[3]....
        /*0470*/ 	.word	0xffffffff


	//   ....[4]....
        /*0474*/ 	.word	0xffffffff


	//   ....[5]....
        /*0478*/ 	.word	0xffffffff


	//   ....[6]....
        /*047c*/ 	.word	0xffffffff


	//   ....[7]....
        /*0480*/ 	.word	0xffffffff


	//   ....[8]....
        /*0484*/ 	.word	0xffffffff


	//   ....[9]....
        /*0488*/ 	.word	0xffffffff


	//   ....[10]....
        /*048c*/ 	.word	0xffffffff


	//   ....[11]....
        /*0490*/ 	.word	0xffffffff


	//   ....[12]....
        /*0494*/ 	.word	0xffffffff


	//   ....[13]....
        /*0498*/ 	.word	0xffffffff


	//   ....[14]....
        /*049c*/ 	.word	0xffffffff


	//   ....[15]....
        /*04a0*/ 	.word	0xffffffff


	//   ....[16]....
        /*04a4*/ 	.word	0xffffffff


	//   ....[17]....
        /*04a8*/ 	.word	0xffffffff


	//   ....[18]....
        /*04ac*/ 	.word	0xffffffff


	//   ....[19]....
        /*04b0*/ 	.word	0xffffffff


	//   ....[20]....
        /*04b4*/ 	.word	0xffffffff


	//   ....[21]....
        /*04b8*/ 	.word	0xffffffff


	//   ....[22]....
        /*04bc*/ 	.word	0xffffffff


	//   ....[23]....
        /*04c0*/ 	.word	0xffffffff


	//   ....[24]....
        /*04c4*/ 	.word	0xffffffff


	//   ....[25]....
        /*04c8*/ 	.word	0xffffffff


	//   ....[26]....
        /*04cc*/ 	.word	0xffffffff


	//   ....[27]....
        /*04d0*/ 	.word	0xffffffff


	//   ....[28]....
        /*04d4*/ 	.word	0xffffffff


	//   ....[29]....
        /*04d8*/ 	.word	0xffffffff


	//   ....[30]....
        /*04dc*/ 	.word	0xffffffff


	//   ....[31]....
        /*04e0*/ 	.word	0xffffffff


	//   ....[32]....
        /*04e4*/ 	.word	0xffffffff


	//   ....[33]....
        /*04e8*/ 	.word	0xffffffff


	//   ....[34]....
        /*04ec*/ 	.word	0xffffffff


	//   ....[35]....
        /*04f0*/ 	.word	0xffffffff


	//   ....[36]....
        /*04f4*/ 	.word	0xffffffff


	//   ....[37]....
        /*04f8*/ 	.word	0xffffffff


	//   ....[38]....
        /*04fc*/ 	.word	0xffffffff


	//   ....[39]....
        /*0500*/ 	.word	0xffffffff


	//   ....[40]....
        /*0504*/ 	.word	0xffffffff


	//   ....[41]....
        /*0508*/ 	.word	0xffffffff


	//   ....[42]....
        /*050c*/ 	.word	0xffffffff


	//   ....[43]....
        /*0510*/ 	.word	0xffffffff


	//   ....[44]....
        /*0514*/ 	.word	0xffffffff


	//   ....[45]....
        /*0518*/ 	.word	0xffffffff


	//   ....[46]....
        /*051c*/ 	.word	0xffffffff


	//   ....[47]....
        /*0520*/ 	.word	0xffffffff


	//   ....[48]....
        /*0524*/ 	.word	0xffffffff


	//   ....[49]....
        /*0528*/ 	.word	0xffffffff


	//   ....[50]....
        /*052c*/ 	.word	0xffffffff


	//   ....[51]....
        /*0530*/ 	.word	0xffffffff


	//   ....[52]....
        /*0534*/ 	.word	0xffffffff


	//   ....[53]....
        /*0538*/ 	.word	0xffffffff


	//   ....[54]....
        /*053c*/ 	.word	0xffffffff


	//   ....[55]....
        /*0540*/ 	.word	0xffffffff


	//   ....[56]....
        /*0544*/ 	.word	0xffffffff


	//   ....[57]....
        /*0548*/ 	.word	0xffffffff


	//   ....[58]....
        /*054c*/ 	.word	0xffffffff


	//   ....[59]....
        /*0550*/ 	.word	0xffffffff


	//   ....[60]....
        /*0554*/ 	.word	0xffffffff


	//   ....[61]....
        /*0558*/ 	.word	0xffffffff


	//   ....[62]....
        /*055c*/ 	.word	0xffffffff


	//   ....[63]....
        /*0560*/ 	.word	0xffffffff


	//   ....[64]....
        /*0564*/ 	.word	0xffffffff


	//   ....[65]....
        /*0568*/ 	.word	0xffffffff


	//   ....[66]....
        /*056c*/ 	.word	0xffffffff


	//   ....[67]....
        /*0570*/ 	.word	0xffffffff


	//   ....[68]....
        /*0574*/ 	.word	0xffffffff


	//   ....[69]....
        /*0578*/ 	.word	0xffffffff


	//   ....[70]....
        /*057c*/ 	.word	0xffffffff


	//   ....[71]....
        /*0580*/ 	.word	0xffffffff


	//   ....[72]....
        /*0584*/ 	.word	0xffffffff


	//   ....[73]....
        /*0588*/ 	.word	0xffffffff


	//   ....[74]....
        /*058c*/ 	.word	0xffffffff


	//   ....[75]....
        /*0590*/ 	.word	0xffffffff


	//   ....[76]....
        /*0594*/ 	.word	0xffffffff


	//   ....[77]....
        /*0598*/ 	.word	0xffffffff


	//   ....[78]....
        /*059c*/ 	.word	0xffffffff


	//   ....[79]....
        /*05a0*/ 	.word	0xffffffff


	//   ....[80]....
        /*05a4*/ 	.word	0xffffffff


	//   ....[81]....
        /*05a8*/ 	.word	0xffffffff


	//   ....[82]....
        /*05ac*/ 	.word	0xffffffff


	//   ....[83]....
        /*05b0*/ 	.word	0xffffffff


	//   ....[84]....
        /*05b4*/ 	.word	0xffffffff


	//   ....[85]....
        /*05b8*/ 	.word	0xffffffff


	//   ....[86]....
        /*05bc*/ 	.word	0xffffffff


	//   ....[87]....
        /*05c0*/ 	.word	0xffffffff


	//   ....[88]....
        /*05c4*/ 	.word	0xffffffff


	//   ....[89]....
        /*05c8*/ 	.word	0xffffffff


	//   ....[90]....
        /*05cc*/ 	.word	0xffffffff


	//   ....[91]....
        /*05d0*/ 	.word	0xffffffff


	//   ....[92]....
        /*05d4*/ 	.word	0xffffffff


	//   ....[93]....
        /*05d8*/ 	.word	0xffffffff


	//   ....[94]....
        /*05dc*/ 	.word	0xffffffff


	//   ....[95]....
        /*05e0*/ 	.word	0xffffffff


	//   ....[96]....
        /*05e4*/ 	.word	0xffffffff


	//   ....[97]....
        /*05e8*/ 	.word	0xffffffff


	//   ....[98]....
        /*05ec*/ 	.word	0xffffffff


	//   ....[99]....
        /*05f0*/ 	.word	0xffffffff


	//   ....[100]....
        /*05f4*/ 	.word	0xffffffff


	//   ....[101]....
        /*05f8*/ 	.word	0xffffffff


	//   ....[102]....
        /*05fc*/ 	.word	0xffffffff


	//   ....[103]....
        /*0600*/ 	.word	0xffffffff


	//   ....[104]....
        /*0604*/ 	.word	0xffffffff


	//   ....[105]....
        /*0608*/ 	.word	0x0500000f


	//   ....[106]....
        /*060c*/ 	.word	0x0500000f


	//   ....[107]....
        /*0610*/ 	.word	0x0500000f


	//   ....[108]....
        /*0614*/ 	.word	0x0500000f


	//   ....[109]....
        /*0618*/ 	.word	0x0500000f


	//   ....[110]....
        /*061c*/ 	.word	0x0500000f


	//   ....[111]....
        /*0620*/ 	.word	0x0500000f


	//   ....[112]....
        /*0624*/ 	.word	0x0500000f


	//   ....[113]....
        /*0628*/ 	.word	0x0500000f


	//   ....[114]....
        /*062c*/ 	.word	0x0500000f


	//   ....[115]....
        /*0630*/ 	.word	0x0500000f


	//   ....[116]....
        /*0634*/ 	.word	0x0500000f


	//   ....[117]....
        /*0638*/ 	.word	0x0500000f


	//   ....[118]....
        /*063c*/ 	.word	0x0500000f


	//   ....[119]....
        /*0640*/ 	.word	0x0500000f


	//   ....[120]....
        /*0644*/ 	.word	0x0500000f


	//   ....[121]....
        /*0648*/ 	.word	0x0500000f


	//   ....[122]....
        /*064c*/ 	.word	0x0500000f


	//   ....[123]....
        /*0650*/ 	.word	0x0500000f


	//   ....[124]....
        /*0654*/ 	.word	0x0500000f


	//   ....[125]....
        /*0658*/ 	.word	0x0500000f


	//   ....[126]....
        /*065c*/ 	.word	0x0500000f


	//   ....[127]....
        /*0660*/ 	.word	0x0500000f


	//   ....[128]....
        /*0664*/ 	.word	0x0500000f


	//   ....[129]....
        /*0668*/ 	.word	0x0500000f


	//   ....[130]....
        /*066c*/ 	.word	0x0500000f


	//   ....[131]....
        /*0670*/ 	.word	0x0500000f


	//   ....[132]....
        /*0674*/ 	.word	0x0500000f


	//   ....[133]....
        /*0678*/ 	.word	0x0500000f


	//   ....[134]....
        /*067c*/ 	.word	0x0500000f


	//   ....[135]....
        /*0680*/ 	.word	0x0500000f


	//   ....[136]....
        /*0684*/ 	.word	0x0500000f


	//   ....[137]....
        /*0688*/ 	.word	0x0500000f


	//   ....[138]....
        /*068c*/ 	.word	0x0500000f


	//   ....[139]....
        /*0690*/ 	.word	0x0500000f


	//----- nvinfo : EIATTR_COOP_GROUP_INSTR_OFFSETS
	.align		4
.L_239:
        /*0694*/ 	.byte	0x04, 0x28
        /*0696*/ 	.short	(.L_241 - .L_240)


	//   ....[0]....
.L_240:
        /*0698*/ 	.word	0x00000060


	//   ....[1]....
        /*069c*/ 	.word	0x00000140


	//   ....[2]....
        /*06a0*/ 	.word	0x00000190


	//   ....[3]....
        /*06a4*/ 	.word	0x000003c0


	//   ....[4]....
        /*06a8*/ 	.word	0x00000520


	//   ....[5]....
        /*06ac*/ 	.word	0x00000640


	//   ....[6]....
        /*06b0*/ 	.word	0x000007a0


	//   ....[7]....
        /*06b4*/ 	.word	0x00001aa0


	//   ....[8]....
        /*06b8*/ 	.word	0x00002330


	//   ....[9]....
        /*06bc*/ 	.word	0x00002ec0


	//   ....[10]....
        /*06c0*/ 	.word	0x00003510


	//   ....[11]....
        /*06c4*/ 	.word	0x00003630


	//   ....[12]....
        /*06c8*/ 	.word	0x00003bc0


	//   ....[13]....
        /*06cc*/ 	.word	0x00003cb0


	//   ....[14]....
        /*06d0*/ 	.word	0x00005950


	//   ....[15]....
        /*06d4*/ 	.word	0x00005b30


	//   ....[16]....
        /*06d8*/ 	.word	0x000068b0


	//   ....[17]....
        /*06dc*/ 	.word	0x000069d0


	//   ....[18]....
        /*06e0*/ 	.word	0x00006f80


	//   ....[19]....
        /*06e4*/ 	.word	0x00006fd0


	//   ....[20]....
        /*06e8*/ 	.word	0x00008b50


	//   ....[21]....
        /*06ec*/ 	.word	0x00008b70


	//   ....[22]....
        /*06f0*/ 	.word	0x00008eb0


	//   ....[23]....
        /*06f4*/ 	.word	0x00008f10


	//   ....[24]....
        /*06f8*/ 	.word	0x0000a9a0


	//   ....[25]....
        /*06fc*/ 	.word	0x0000abb0


	//   ....[26]....
        /*0700*/ 	.word	0x0000b920


	//   ....[27]....
        /*0704*/ 	.word	0x0000ba40


	//   ....[28]....
        /*0708*/ 	.word	0x0000c090


	//   ....[29]....
        /*070c*/ 	.word	0x0000c0f0


	//   ....[30]....
        /*0710*/ 	.word	0x0000d0c0


	//   ....[31]....
        /*0714*/ 	.word	0x0000d100


	//   ....[32]....
        /*0718*/ 	.word	0x0000d200


	//   ....[33]....
        /*071c*/ 	.word	0x0000d220


	//   ....[34]....
        /*0720*/ 	.word	0x0000e9e0


	//   ....[35]....
        /*0724*/ 	.word	0x0000ea20


	//   ....[36]....
        /*0728*/ 	.word	0x0000ea50


	//   ....[37]....
        /*072c*/ 	.word	0x0000ea80


	//   ....[38]....
        /*0730*/ 	.word	0x0000f180


	//   ....[39]....
        /*0734*/ 	.word	0x0000f1c0


	//   ....[40]....
        /*0738*/ 	.word	0x0000f2d0


	//   ....[41]....
        /*073c*/ 	.word	0x0000f2f0


	//   ....[42]....
        /*0740*/ 	.word	0x0000f400


	//   ....[43]....
        /*0744*/ 	.word	0x0000f420


	//   ....[44]....
        /*0748*/ 	.word	0x0000f540


	//   ....[45]....
        /*074c*/ 	.word	0x0000f560


	//   ....[46]....
        /*0750*/ 	.word	0x0000ff10


	//   ....[47]....
        /*0754*/ 	.word	0x0000ff30


	//   ....[48]....
        /*0758*/ 	.word	0x00010040


	//   ....[49]....
        /*075c*/ 	.word	0x00010060


	//   ....[50]....
        /*0760*/ 	.word	0x00010170


	//   ....[51]....
        /*0764*/ 	.word	0x00010190


	//   ....[52]....
        /*0768*/ 	.word	0x000102b0


	//   ....[53]....
        /*076c*/ 	.word	0x000102d0


	//   ....[54]....
        /*0770*/ 	.word	0x00010480


	//   ....[55]....
        /*0774*/ 	.word	0x00010670


	//   ....[56]....
        /*0778*/ 	.word	0x000106a0


	//   ....[57]....
        /*077c*/ 	.word	0x000106d0


	//   ....[58]....
        /*0780*/ 	.word	0x00010700


	//   ....[59]....
        /*0784*/ 	.word	0x00010730


	//   ....[60]....
        /*0788*/ 	.word	0x00010760


	//   ....[61]....
        /*078c*/ 	.word	0x000108e0


	//   ....[62]....
        /*0790*/ 	.word	0x00010910


	//   ....[63]....
        /*0794*/ 	.word	0x00010940


	//   ....[64]....
        /*0798*/ 	.word	0x00010970


	//   ....[65]....
        /*079c*/ 	.word	0x000109a0


	//   ....[66]....
        /*07a0*/ 	.word	0x000109d0


	//   ....[67]....
        /*07a4*/ 	.word	0x00010a80


	//   ....[68]....
        /*07a8*/ 	.word	0x00010ae0


	//   ....[69]....
        /*07ac*/ 	.word	0x00010b70


	//   ....[70]....
        /*07b0*/ 	.word	0x000120d0


	//   ....[71]....
        /*07b4*/ 	.word	0x00012d20


	//   ....[72]....
        /*07b8*/ 	.word	0x00012d70


	//   ....[73]....
        /*07bc*/ 	.word	0x00012d90


	//   ....[74]....
        /*07c0*/ 	.word	0x00012dd0


	//   ....[75]....
        /*07c4*/ 	.word	0x00012f00


	//   ....[76]....
        /*07c8*/ 	.word	0x00012f10


	//   ....[77]....
        /*07cc*/ 	.word	0x00012fb0


	//   ....[78]....
        /*07d0*/ 	.word	0x00012fc0


	//   ....[79]....
        /*07d4*/ 	.word	0x00013060


	//   ....[80]....
        /*07d8*/ 	.word	0x00013070


	//   ....[81]....
        /*07dc*/ 	.word	0x00013110


	//   ....[82]....
        /*07e0*/ 	.word	0x00013120


	//   ....[83]....
        /*07e4*/ 	.word	0x000131a0


	//   ....[84]....
        /*07e8*/ 	.word	0x000131d0


	//   ....[85]....
        /*07ec*/ 	.word	0x000131f0


	//   ....[86]....
        /*07f0*/ 	.word	0x00013200


	//   ....[87]....
        /*07f4*/ 	.word	0x000162e0


	//   ....[88]....
        /*07f8*/ 	.word	0x00016340


	//   ....[89]....
        /*07fc*/ 	.word	0x00016370


	//   ....[90]....
        /*0800*/ 	.word	0x00016380


	//   ....[91]....
        /*0804*/ 	.word	0x000163b0


	//   ....[92]....
        /*0808*/ 	.word	0x000163e0


	//   ....[93]....
        /*080c*/ 	.word	0x00016410


	//   ....[94]....
        /*0810*/ 	.word	0x00016440


	//   ....[95]....
        /*0814*/ 	.word	0x000165d0


	//   ....[96]....
        /*0818*/ 	.word	0x00016600


	//   ....[97]....
        /*081c*/ 	.word	0x00016630


	//   ....[98]....
        /*0820*/ 	.word	0x00016660


	//   ....[99]....
        /*0824*/ 	.word	0x00016690


	//   ....[100]....
        /*0828*/ 	.word	0x000166c0


	//   ....[101]....
        /*082c*/ 	.word	0x00016780


	//   ....[102]....
        /*0830*/ 	.word	0x000167a0


	//   ....[103]....
        /*0834*/ 	.word	0x00016810


	//   ....[104]....
        /*0838*/ 	.word	0x00016ef0


	//   ....[105]....
        /*083c*/ 	.word	0x000175a0


	//   ....[106]....
        /*0840*/ 	.word	0x00017770


	//   ....[107]....
        /*0844*/ 	.word	0x000177c0


	//   ....[108]....
        /*0848*/ 	.word	0x000178f0


	//   ....[109]....
        /*084c*/ 	.word	0x00017940


	//   ....[110]....
        /*0850*/ 	.word	0x00017a80


	//   ....[111]....
        /*0854*/ 	.word	0x00017af0


	//   ....[112]....
        /*0858*/ 	.word	0x00017c20


	//   ....[113]....
        /*085c*/ 	.word	0x00017c70


	//   ....[114]....
        /*0860*/ 	.word	0x00017da0


	//   ....[115]....
        /*0864*/ 	.word	0x00017df0


	//   ....[116]....
        /*0868*/ 	.word	0x00017f20


	//   ....[117]....
        /*086c*/ 	.word	0x00017f70


	//   ....[118]....
        /*0870*/ 	.word	0x00018080


	//   ....[119]....
        /*0874*/ 	.word	0x000180f0


	//   ....[120]....
        /*0878*/ 	.word	0x00018200


	//   ....[121]....
        /*087c*/ 	.word	0x00018250


	//   ....[122]....
        /*0880*/ 	.word	0x00018580


	//   ....[123]....
        /*0884*/ 	.word	0x00018620


	//   ....[124]....
        /*0888*/ 	.word	0x00018750


	//   ....[125]....
        /*088c*/ 	.word	0x000187c0


	//   ....[126]....
        /*0890*/ 	.word	0x00018840


	//   ....[127]....
        /*0894*/ 	.word	0x000188c0


	//   ....[128]....
        /*0898*/ 	.word	0x00018940


	//   ....[129]....
        /*089c*/ 	.word	0x000189d0


	//   ....[130]....
        /*08a0*/ 	.word	0x00018a70


	//   ....[131]....
        /*08a4*/ 	.word	0x00018b10


	//   ....[132]....
        /*08a8*/ 	.word	0x00018b80


	//   ....[133]....
        /*08ac*/ 	.word	0x00018bf0


	//   ....[134]....
        /*08b0*/ 	.word	0x00018c60


	//   ....[135]....
        /*08b4*/ 	.word	0x00018ce0


	//   ....[136]....
        /*08b8*/ 	.word	0x00018d60


	//   ....[137]....
        /*08bc*/ 	.word	0x00018e00


	//   ....[138]....
        /*08c0*/ 	.word	0x00018e90


	//   ....[139]....
        /*08c4*/ 	.word	0x00018fc0


	//----- nvinfo : EIATTR_REG_RECONFIG
	.align		4
.L_241:
        /*08c8*/ 	.byte	0x01, 0x54
	.zero		2


	//----- nvinfo : EIATTR_SYSCALL_OFFSETS
	.align		4
        /*08cc*/ 	.byte	0x04, 0x46
        /*08ce*/ 	.short	(.L_243 - .L_242)


	//   ....[0]....
.L_242:
        /*08d0*/ 	.word	0x00001c80


	//   ....[1]....
        /*08d4*/ 	.word	0x00011d00


	//   ....[2]....
        /*08d8*/ 	.word	0x00011e50


	//   ....[3]....
        /*08dc*/ 	.word	0x00011f40


	//   ....[4]....
        /*08e0*/ 	.word	0x00012880


	//----- nvinfo : EIATTR_MBARRIER_INSTR_OFFSETS
	.align		4
.L_243:
        /*08e4*/ 	.byte	0x04, 0x39
        /*08e6*/ 	.short	(.L_245 - .L_244)


	//   ....[0]....
.L_244:
        /*08e8*/ 	.word	0x00000270
        /*08ec*/ 	.word	0x000000ff
        /*08f0*/ 	.word	0x00030800
        /*08f4*/ 	.short	0x0100
        /*08f6*/ 	.byte	0x08
	.zero		1


	//   ....[1]....
        /*08f8*/ 	.word	0x00000280
        /*08fc*/ 	.word	0x000000ff
        /*0900*/ 	.word	0x00030820
        /*0904*/ 	.short	0x0100
        /*0906*/ 	.byte	0x08
	.zero		1


	//   ....[2]....
        /*0908*/ 	.word	0x00000370
        /*090c*/ 	.word	0x000000ff
        /*0910*/ 	.word	0x00030830
        /*0914*/ 	.short	0x0100
        /*0916*/ 	.byte	0x08
	.zero		1


	//   ....[3]....
        /*0918*/ 	.word	0x00000380
        /*091c*/ 	.word	0x000000ff
        /*0920*/ 	.word	0x00030840
        /*0924*/ 	.short	0x0100
        /*0926*/ 	.byte	0x08
	.zero		1


	//   ....[4]....
        /*0928*/ 	.word	0x00000390
        /*092c*/ 	.word	0x000000ff
        /*0930*/ 	.word	0x00030838
        /*0934*/ 	.short	0x0100
        /*0936*/ 	.byte	0x08
	.zero		1


	//   ....[5]....
        /*0938*/ 	.word	0x000003a0
        /*093c*/ 	.word	0x000000ff
        /*0940*/ 	.word	0x00030848
        /*0944*/ 	.short	0x0100
        /*0946*/ 	.byte	0x08
	.zero		1


	//   ....[6]....
        /*0948*/ 	.word	0x000004d0
        /*094c*/ 	.word	0x000000ff
        /*0950*/ 	.word	0x00030850
        /*0954*/ 	.short	0x0100
        /*0956*/ 	.byte	0x08
	.zero		1


	//   ....[7]....
        /*0958*/ 	.word	0x000004e0
        /*095c*/ 	.word	0x000000ff
        /*0960*/ 	.word	0x00030860
        /*0964*/ 	.short	0x0100
        /*0966*/ 	.byte	0x08
	.zero		1


	//   ....[8]....
        /*0968*/ 	.word	0x000004f0
        /*096c*/ 	.word	0x000000ff
        /*0970*/ 	.word	0x00030858
        /*0974*/ 	.short	0x0100
        /*0976*/ 	.byte	0x08
	.zero		1


	//   ....[9]....
        /*0978*/ 	.word	0x00000500
        /*097c*/ 	.word	0x000000ff
        /*0980*/ 	.word	0x00030868
        /*0984*/ 	.short	0x0100
        /*0986*/ 	.byte	0x08
	.zero		1


	//   ....[10]....
        /*0988*/ 	.word	0x000005f0
        /*098c*/ 	.word	0x000000ff
        /*0990*/ 	.word	0x00030870
        /*0994*/ 	.short	0x0100
        /*0996*/ 	.byte	0x06
	.zero		1


	//   ....[11]....
        /*0998*/ 	.word	0x00000600
        /*099c*/ 	.word	0x000000ff
        /*09a0*/ 	.word	0x00030880
        /*09a4*/ 	.short	0x0100
        /*09a6*/ 	.byte	0x06
	.zero		1


	//   ....[12]....
        /*09a8*/ 	.word	0x00000610
        /*09ac*/ 	.word	0x000000ff
        /*09b0*/ 	.word	0x00030878
        /*09b4*/ 	.short	0x0100
        /*09b6*/ 	.byte	0x06
	.zero		1


	//   ....[13]....
        /*09b8*/ 	.word	0x00000620
        /*09bc*/ 	.word	0x000000ff
        /*09c0*/ 	.word	0x00030888
        /*09c4*/ 	.short	0x0100
        /*09c6*/ 	.byte	0x06
	.zero		1


	//   ....[14]....
        /*09c8*/ 	.word	0x00000750
        /*09cc*/ 	.word	0x000000ff
        /*09d0*/ 	.word	0x00030890
        /*09d4*/ 	.short	0x0100
        /*09d6*/ 	.byte	0x08
	.zero		1


	//   ....[15]....
        /*09d8*/ 	.word	0x00000760
        /*09dc*/ 	.word	0x000000ff
        /*09e0*/ 	.word	0x000308a0
        /*09e4*/ 	.short	0x0100
        /*09e6*/ 	.byte	0x08
	.zero		1


	//   ....[16]....
        /*09e8*/ 	.word	0x00000770
        /*09ec*/ 	.word	0x000000ff
        /*09f0*/ 	.word	0x00030898
        /*09f4*/ 	.short	0x0100
        /*09f6*/ 	.byte	0x08
	.zero		1


	//   ....[17]....
        /*09f8*/ 	.word	0x00000780
        /*09fc*/ 	.word	0x000000ff
        /*0a00*/ 	.word	0x000308a8
        /*0a04*/ 	.short	0x0100
        /*0a06*/ 	.byte	0x08
	.zero		1


	//   ....[18]....
        /*0a08*/ 	.word	0x000008b0
        /*0a0c*/ 	.word	0x000000ff
        /*0a10*/ 	.word	0x000308b0
        /*0a14*/ 	.short	0x0100
        /*0a16*/ 	.byte	0x08
	.zero		1


	//   ....[19]....
        /*0a18*/ 	.word	0x000008c0
        /*0a1c*/ 	.word	0x000000ff
        /*0a20*/ 	.word	0x000308c0
        /*0a24*/ 	.short	0x0100
        /*0a26*/ 	.byte	0x08
	.zero		1


	//   ....[20]....
        /*0a28*/ 	.word	0x000008d0
        /*0a2c*/ 	.word	0x000000ff
        /*0a30*/ 	.word	0x000308b8
        /*0a34*/ 	.short	0x0100
        /*0a36*/ 	.byte	0x08
	.zero		1


	//   ....[21]....
        /*0a38*/ 	.word	0x000008e0
        /*0a3c*/ 	.word	0x000000ff
        /*0a40*/ 	.word	0x000308c8
        /*0a44*/ 	.short	0x0100
        /*0a46*/ 	.byte	0x08
	.zero		1


	//   ....[22]....
        /*0a48*/ 	.word	0x00001d20
        /*0a4c*/ 	.word	0x000000ff
        /*0a50*/ 	.word	0x00030800
        /*0a54*/ 	.short	0x010a
        /*0a56*/ 	.byte	0x25
	.zero		1


	//   ....[23]....
        /*0a58*/ 	.word	0x00001da0
        /*0a5c*/ 	.word	0x00000003
        /*0a60*/ 	.word	0x00030830
        /*0a64*/ 	.short	0x010a
        /*0a66*/ 	.byte	0x3f
	.zero		1


	//   ....[24]....
        /*0a68*/ 	.word	0x00001e40
        /*0a6c*/ 	.word	0x00000003
        /*0a70*/ 	.word	0x00030830
        /*0a74*/ 	.short	0x010a
        /*0a76*/ 	.byte	0x3f
	.zero		1


	//   ....[25]....
        /*0a78*/ 	.word	0x000025c0
        /*0a7c*/ 	.word	0x00000000
        /*0a80*/ 	.word	0x00000000
        /*0a84*/ 	.short	0x0101
        /*0a86*/ 	.byte	0x3f
	.zero		1


	//   ....[26]....
        /*0a88*/ 	.word	0x00004ab0
        /*0a8c*/ 	.word	0x000000ff
        /*0a90*/ 	.word	0x00030830
        /*0a94*/ 	.short	0x010a
        /*0a96*/ 	.byte	0x06
	.zero		1


	//   ....[27]....
        /*0a98*/ 	.word	0x00004af0
        /*0a9c*/ 	.word	0x000000ff
        /*0aa0*/ 	.word	0x00030830
        /*0aa4*/ 	.short	0x010a
        /*0aa6*/ 	.byte	0x06
	.zero		1


	//   ....[28]....
        /*0aa8*/ 	.word	0x00005570
        /*0aac*/ 	.word	0x000000ff
        /*0ab0*/ 	.word	0x00030850
        /*0ab4*/ 	.short	0x010a
        /*0ab6*/ 	.byte	0x05
	.zero		1


	//   ....[29]....
        /*0ab8*/ 	.word	0x000055b0
        /*0abc*/ 	.word	0x000000ff
        /*0ac0*/ 	.word	0x00030850
        /*0ac4*/ 	.short	0x010a
        /*0ac6*/ 	.byte	0x05
	.zero		1


	//   ....[30]....
        /*0ac8*/ 	.word	0x00005990
        /*0acc*/ 	.word	0x00000000
        /*0ad0*/ 	.word	0x00000000
        /*0ad4*/ 	.short	0x0101
        /*0ad6*/ 	.byte	0x3f
	.zero		1


	//   ....[31]....
        /*0ad8*/ 	.word	0x000074d0
        /*0adc*/ 	.word	0x00000086
        /*0ae0*/ 	.word	0x00000000
        /*0ae4*/ 	.short	0x0101
        /*0ae6*/ 	.byte	0x3f
	.zero		1


	//   ....[32]....
        /*0ae8*/ 	.word	0x00007d10
        /*0aec*/ 	.word	0x000000ff
        /*0af0*/ 	.word	0x00030830
        /*0af4*/ 	.short	0x010a
        /*0af6*/ 	.byte	0x05
	.zero		1


	//   ....[33]....
        /*0af8*/ 	.word	0x00007d50
        /*0afc*/ 	.word	0x000000ff
        /*0b00*/ 	.word	0x00030830
        /*0b04*/ 	.short	0x010a
        /*0b06*/ 	.byte	0x05
	.zero		1


	//   ....[34]....
        /*0b08*/ 	.word	0x000087d0
        /*0b0c*/ 	.word	0x000000ff
        /*0b10*/ 	.word	0x00030850
        /*0b14*/ 	.short	0x010a
        /*0b16*/ 	.byte	0x05
	.zero		1


	//   ....[35]....
        /*0b18*/ 	.word	0x00008810
        /*0b1c*/ 	.word	0x000000ff
        /*0b20*/ 	.word	0x00030850
        /*0b24*/ 	.short	0x010a
        /*0b26*/ 	.byte	0x05
	.zero		1


	//   ....[36]....
        /*0b28*/ 	.word	0x00009750
        /*0b2c*/ 	.word	0x0000007b
        /*0b30*/ 	.word	0x00000000
        /*0b34*/ 	.short	0x0101
        /*0b36*/ 	.byte	0x3f
	.zero		1


	//   ....[37]....
        /*0b38*/ 	.word	0x000097c0
        /*0b3c*/ 	.word	0x0000007b
        /*0b40*/ 	.word	0x00000000
        /*0b44*/ 	.short	0x0101
        /*0b46*/ 	.byte	0x3f
	.zero		1


	//   ....[38]....
        /*0b48*/ 	.word	0x00009b40
        /*0b4c*/ 	.word	0x000000ff
        /*0b50*/ 	.word	0x00030830
        /*0b54*/ 	.short	0x010a
        /*0b56*/ 	.byte	0x05
	.zero		1


	//   ....[39]....
        /*0b58*/ 	.word	0x00009b80
        /*0b5c*/ 	.word	0x000000ff
        /*0b60*/ 	.word	0x00030830
        /*0b64*/ 	.short	0x010a
        /*0b66*/ 	.byte	0x05
	.zero		1


	//   ....[40]....
        /*0b68*/ 	.word	0x0000a600
        /*0b6c*/ 	.word	0x000000ff
        /*0b70*/ 	.word	0x00030850
        /*0b74*/ 	.short	0x010a
        /*0b76*/ 	.byte	0x05
	.zero		1


	//   ....[41]....
        /*0b78*/ 	.word	0x0000a640
        /*0b7c*/ 	.word	0x000000ff
        /*0b80*/ 	.word	0x00030850
        /*0b84*/ 	.short	0x010a
        /*0b86*/ 	.byte	0x05
	.zero		1


	//   ....[42]....
        /*0b88*/ 	.word	0x0000aa10
        /*0b8c*/ 	.word	0x00000000
        /*0b90*/ 	.word	0x00000000
        /*0b94*/ 	.short	0x0101
        /*0b96*/ 	.byte	0x3f
	.zero		1


	//   ....[43]....
        /*0b98*/ 	.word	0x0000c480
        /*0b9c*/ 	.word	0x00000083
        /*0ba0*/ 	.word	0x00000000
        /*0ba4*/ 	.short	0x0101
        /*0ba6*/ 	.byte	0x3f
	.zero		1


	//   ....[44]....
        /*0ba8*/ 	.word	0x0000d030
        /*0bac*/ 	.word	0x000000ff
        /*0bb0*/ 	.word	0x00030850
        /*0bb4*/ 	.short	0x010a
        /*0bb6*/ 	.byte	0x05
	.zero		1


	//   ....[45]....
        /*0bb8*/ 	.word	0x0000d070
        /*0bbc*/ 	.word	0x000000ff
        /*0bc0*/ 	.word	0x00030850
        /*0bc4*/ 	.short	0x010a
        /*0bc6*/ 	.byte	0x05
	.zero		1


	//   ....[46]....
        /*0bc8*/ 	.word	0x0000d520
        /*0bcc*/ 	.word	0x00000004
        /*0bd0*/ 	.word	0x00000000
        /*0bd4*/ 	.short	0x0101
        /*0bd6*/ 	.byte	0x3f
	.zero		1


	//   ....[47]....
        /*0bd8*/ 	.word	0x0000f1b0
        /*0bdc*/ 	.word	0x00000026
        /*0be0*/ 	.word	0x00000000
        /*0be4*/ 	.short	0x0101
        /*0be6*/ 	.byte	0x3f
	.zero		1


	//   ....[48]....
        /*0be8*/ 	.word	0x00012370
        /*0bec*/ 	.word	0x00000000
        /*0bf0*/ 	.word	0x00030840
        /*0bf4*/ 	.short	0x010a
        /*0bf6*/ 	.byte	0x3f
	.zero		1


	//   ....[49]....
        /*0bf8*/ 	.word	0x000133a0
        /*0bfc*/ 	.word	0x0000000a
        /*0c00*/ 	.word	0x00030800
        /*0c04*/ 	.short	0x0107
        /*0c06*/ 	.byte	0x3f
	.zero		1


	//   ....[50]....
        /*0c08*/ 	.word	0x000134b0
        /*0c0c*/ 	.word	0x00000002
        /*0c10*/ 	.word	0x00030800
        /*0c14*/ 	.short	0x0101
        /*0c16*/ 	.byte	0x3f
	.zero		1


	//   ....[51]....
        /*0c18*/ 	.word	0x000134d0
        /*0c1c*/ 	.word	0x00000002
        /*0c20*/ 	.word	0x00030820
        /*0c24*/ 	.short	0x010a
        /*0c26*/ 	.byte	0x3f
	.zero		1


	//   ....[52]....
        /*0c28*/ 	.word	0x00013860
        /*0c2c*/ 	.word	0x00000003
        /*0c30*/ 	.word	0x00030840
        /*0c34*/ 	.short	0x010a
        /*0c36*/ 	.byte	0x3f
	.zero		1


	//   ....[53]....
        /*0c38*/ 	.word	0x00013d20
        /*0c3c*/ 	.word	0x00000003
        /*0c40*/ 	.word	0x00000060
        /*0c44*/ 	.short	0x010a
        /*0c46*/ 	.byte	0x3f
	.zero		1


	//   ....[54]....
        /*0c48*/ 	.word	0x00014520
        /*0c4c*/ 	.word	0x00000003
        /*0c50*/ 	.word	0x00030840
        /*0c54*/ 	.short	0x010a
        /*0c56*/ 	.byte	0x3f
	.zero		1


	//   ....[55]....
        /*0c58*/ 	.word	0x000149e0
        /*0c5c*/ 	.word	0x00000002
        /*0c60*/ 	.word	0x00000060
        /*0c64*/ 	.short	0x010a
        /*0c66*/ 	.byte	0x3f
	.zero		1


	//   ....[56]....
        /*0c68*/ 	.word	0x000150f0
        /*0c6c*/ 	.word	0x00000002
        /*0c70*/ 	.word	0x00030840
        /*0c74*/ 	.short	0x010a
        /*0c76*/ 	.byte	0x3f
	.zero		1


	//   ....[57]....
        /*0c78*/ 	.word	0x000155b0
        /*0c7c*/ 	.word	0x00000002
        /*0c80*/ 	.word	0x00000060
        /*0c84*/ 	.short	0x010a
        /*0c86*/ 	.byte	0x3f
	.zero		1


	//   ....[58]....
        /*0c88*/ 	.word	0x00015c50
        /*0c8c*/ 	.word	0x00000000
        /*0c90*/ 	.word	0x00030860
        /*0c94*/ 	.short	0x010a
        /*0c96*/ 	.byte	0x3f
	.zero		1


	//   ....[59]....
        /*0c98*/ 	.word	0x00016e70
        /*0c9c*/ 	.word	0x00000000
        /*0ca0*/ 	.word	0x00030820
        /*0ca4*/ 	.short	0x010a
        /*0ca6*/ 	.byte	0x3f
	.zero		1


	//   ....[60]....
        /*0ca8*/ 	.word	0x00017050
        /*0cac*/ 	.word	0x00000006
        /*0cb0*/ 	.word	0x00000000
        /*0cb4*/ 	.short	0x010a
        /*0cb6*/ 	.byte	0x3f
	.zero		1


	//   ....[61]....
        /*0cb8*/ 	.word	0x000170c0
        /*0cbc*/ 	.word	0x00000007
        /*0cc0*/ 	.word	0x00000000
        /*0cc4*/ 	.short	0x010a
        /*0cc6*/ 	.byte	0x3f
	.zero		1


	//   ....[62]....
        /*0cc8*/ 	.word	0x00017130
        /*0ccc*/ 	.word	0x00000004
        /*0cd0*/ 	.word	0x00000000
        /*0cd4*/ 	.short	0x010a
        /*0cd6*/ 	.byte	0x3f
	.zero		1


	//   ....[63]....
        /*0cd8*/ 	.word	0x00017160
        /*0cdc*/ 	.word	0x00000003
        /*0ce0*/ 	.word	0x00000000
        /*0ce4*/ 	.short	0x010a
        /*0ce6*/ 	.byte	0x3f
	.zero		1


	//   ....[64]....
        /*0ce8*/ 	.word	0x000171d0
        /*0cec*/ 	.word	0x00000003
        /*0cf0*/ 	.word	0x00030800
        /*0cf4*/ 	.short	0x010a
        /*0cf6*/ 	.byte	0x3f
	.zero		1


	//   ....[65]....
        /*0cf8*/ 	.word	0x00017220
        /*0cfc*/ 	.word	0x00000003
        /*0d00*/ 	.word	0x00030830
        /*0d04*/ 	.short	0x010a
        /*0d06*/ 	.byte	0x3f
	.zero		1


	//   ....[66]....
        /*0d08*/ 	.word	0x00017280
        /*0d0c*/ 	.word	0x0000000b
        /*0d10*/ 	.word	0x00030830
        /*0d14*/ 	.short	0x010a
        /*0d16*/ 	.byte	0x3f
	.zero		1


	//   ....[67]....
        /*0d18*/ 	.word	0x000172e0
        /*0d1c*/ 	.word	0x00000003
        /*0d20*/ 	.word	0x00030850
        /*0d24*/ 	.short	0x010a
        /*0d26*/ 	.byte	0x3f
	.zero		1


	//   ....[68]....
        /*0d28*/ 	.word	0x00017340
        /*0d2c*/ 	.word	0x00000005
        /*0d30*/ 	.word	0x00030830
        /*0d34*/ 	.short	0x010a
        /*0d36*/ 	.byte	0x3f
	.zero		1


	//   ....[69]....
        /*0d38*/ 	.word	0x000173a0
        /*0d3c*/ 	.word	0x00000003
        /*0d40*/ 	.word	0x00030850
        /*0d44*/ 	.short	0x010a
        /*0d46*/ 	.byte	0x3f
	.zero		1


	//   ....[70]....
        /*0d48*/ 	.word	0x00017400
        /*0d4c*/ 	.word	0x00000005
        /*0d50*/ 	.word	0x00030830
        /*0d54*/ 	.short	0x010a
        /*0d56*/ 	.byte	0x3f
	.zero		1


	//   ....[71]....
        /*0d58*/ 	.word	0x00017460
        /*0d5c*/ 	.word	0x00000003
        /*0d60*/ 	.word	0x00030850
        /*0d64*/ 	.short	0x010a
        /*0d66*/ 	.byte	0x3f
	.zero		1


	//   ....[72]....
        /*0d68*/ 	.word	0x000174c0
        /*0d6c*/ 	.word	0x00000003
        /*0d70*/ 	.word	0x00030850
        /*0d74*/ 	.short	0x010a
        /*0d76*/ 	.byte	0x3f
	.zero		1


	//   ....[73]....
        /*0d78*/ 	.word	0x00017660
        /*0d7c*/ 	.word	0x00000000
        /*0d80*/ 	.word	0x00030840
        /*0d84*/ 	.short	0x010a
        /*0d86*/ 	.byte	0x3f
	.zero		1


	//   ....[74]....
        /*0d88*/ 	.word	0x000182a0
        /*0d8c*/ 	.word	0x00000002
        /*0d90*/ 	.word	0x00030820
        /*0d94*/ 	.short	0x010a
        /*0d96*/ 	.byte	0x3f
	.zero		1


	//   ....[75]....
        /*0d98*/ 	.word	0x000182f0
        /*0d9c*/ 	.word	0x00000003
        /*0da0*/ 	.word	0x00030840
        /*0da4*/ 	.short	0x010a
        /*0da6*/ 	.byte	0x3f
	.zero		1


	//   ....[76]....
        /*0da8*/ 	.word	0x00018340
        /*0dac*/ 	.word	0x00000003
        /*0db0*/ 	.word	0x00000060
        /*0db4*/ 	.short	0x010a
        /*0db6*/ 	.byte	0x3f
	.zero		1


	//   ....[77]....
        /*0db8*/ 	.word	0x00018390
        /*0dbc*/ 	.word	0x00000003
        /*0dc0*/ 	.word	0x00030840
        /*0dc4*/ 	.short	0x010a
        /*0dc6*/ 	.byte	0x3f
	.zero		1


	//   ....[78]....
        /*0dc8*/ 	.word	0x000183e0
        /*0dcc*/ 	.word	0x00000002
        /*0dd0*/ 	.word	0x00000060
        /*0dd4*/ 	.short	0x010a
        /*0dd6*/ 	.byte	0x3f
	.zero		1


	//   ....[79]....
        /*0dd8*/ 	.word	0x00018430
        /*0ddc*/ 	.word	0x00000002
        /*0de0*/ 	.word	0x00030840
        /*0de4*/ 	.short	0x010a
        /*0de6*/ 	.byte	0x3f
	.zero		1


	//   ....[80]....
        /*0de8*/ 	.word	0x00018480
        /*0dec*/ 	.word	0x00000002
        /*0df0*/ 	.word	0x00000060
        /*0df4*/ 	.short	0x010a
        /*0df6*/ 	.byte	0x3f
	.zero		1


	//   ....[81]....
        /*0df8*/ 	.word	0x000184d0
        /*0dfc*/ 	.word	0x00000000
        /*0e00*/ 	.word	0x00030860
        /*0e04*/ 	.short	0x010a
        /*0e06*/ 	.byte	0x3f
	.zero		1


	//   ....[82]....
        /*0e08*/ 	.word	0x00018ee0
        /*0e0c*/ 	.word	0x00000000
        /*0e10*/ 	.word	0x00030820
        /*0e14*/ 	.short	0x010a
        /*0e16*/ 	.byte	0x3f
	.zero		1


	//   ....[83]....
        /*0e18*/ 	.word	0x00019080
        /*0e1c*/ 	.word	0x00000006
        /*0e20*/ 	.word	0x00000000
        /*0e24*/ 	.short	0x010a
        /*0e26*/ 	.byte	0x3f
	.zero		1


	//   ....[84]....
        /*0e28*/ 	.word	0x000190d0
        /*0e2c*/ 	.word	0x00000007
        /*0e30*/ 	.word	0x00000000
        /*0e34*/ 	.short	0x010a
        /*0e36*/ 	.byte	0x3f
	.zero		1


	//   ....[85]....
        /*0e38*/ 	.word	0x00019120
        /*0e3c*/ 	.word	0x00000004
        /*0e40*/ 	.word	0x00000000
        /*0e44*/ 	.short	0x010a
        /*0e46*/ 	.byte	0x3f
	.zero		1


	//----- nvinfo : EIATTR_NUM_MBARRIERS
	.align		4
.L_245:
        /*0e48*/ 	.byte	0x03, 0x38
        /*0e4a*/ 	.short	0x0016


	//----- nvinfo : EIATTR_EXIT_INSTR_OFFSETS
	.align		4
        /*0e4c*/ 	.byte	0x04, 0x1c
        /*0e4e*/ 	.short	(.L_247 - .L_246)


	//   ....[0]....
.L_246:
        /*0e50*/ 	.word	0x00000a50


	//   ....[1]....
        /*0e54*/ 	.word	0x00010420


	//   ....[2]....
        /*0e58*/ 	.word	0x000171b0


	//----- nvinfo : EIATTR_MAX_THREADS
	.align		4
.L_247:
        /*0e5c*/ 	.byte	0x04, 0x05
        /*0e5e*/ 	.short	(.L_249 - .L_248)
.L_248:
        /*0e60*/ 	.word	0x00000180
        /*0e64*/ 	.word	0x00000001
        /*0e68*/ 	.word	0x00000001


	//----- nvinfo : EIATTR_CRS_STACK_SIZE
	.align		4
.L_249:
        /*0e6c*/ 	.byte	0x04, 0x1e
        /*0e6e*/ 	.short	(.L_251 - .L_250)
.L_250:
        /*0e70*/ 	.word	0x00000000


	//----- nvinfo : EIATTR_CBANK_PARAM_SIZE
	.align		4
.L_251:
        /*0e74*/ 	.byte	0x03, 0x19
        /*0e76*/ 	.short	0x0af0


	//----- nvinfo : EIATTR_PARAM_CBANK
	.align		4
        /*0e78*/ 	.byte	0x04, 0x0a
        /*0e7a*/ 	.short	(.L_253 - .L_252)
	.align		4
.L_252:
        /*0e7c*/ 	.word	index@(.nv.constant0._ZN7cutlass13device_kernelIN5flash11enable_sm90INS1_16FlashAttnFwdSm90INS1_25CollectiveMainloopFwdSm90ILi2EN4cute5tupleIJNS5_1CILi1EEES8_S8_EEENS6_IJNS7_ILi128EEENS7_ILi96EEENS7_ILi192EEEEEELi192ENS_6half_tEfNS_4arch4Sm90ELb0ELb1ELb0ELb1ELb0ELb0ELb0ELb1ELb1ELb1ELb0ELb0EEENS1_21CollectiveEpilogueFwdINS6_IJSA_SC_SB_EEES9_SE_SG_Li256ELb1ELb1ELb0ELb0EEENS1_36VarlenDynamicPersistentTileSchedulerILi128ELi96ELi256ELi128ELb0ELb1ELb1ELb1ELb0ELb1EEEEEEEEEvNT_6ParamsE)
        /*0e80*/ 	.short	0x0210
        /*0e82*/ 	.short	0x0af0


	//----- nvinfo : EIATTR_SW_WAR
	.align		4
.L_253:
        /*0e84*/ 	.byte	0x04, 0x36
        /*0e86*/ 	.short	(.L_255 - .L_254)
.L_254:
        /*0e88*/ 	.word	0x00000008
.L_255:


//--------------------- .nv.info._ZN7cutlass13device_kernelIN5flash11enable_sm90INS1_16FlashAttnFwdSm90INS1_25CollectiveMainloopFwdSm90ILi2EN4cute5tupleIJNS5_1CILi1EEES8_S8_EEENS6_IJNS7_ILi128EEENS7_ILi96EEENS7_ILi192EEEEEELi192ENS_6half_tEfNS_4arch4Sm90ELb0ELb1ELb0ELb1ELb0ELb1ELb0ELb1ELb1ELb1ELb0ELb0EEENS1_21CollectiveEpilogueFwdINS6_IJSA_SC_SB_EEES9_SE_SG_Li256ELb1ELb1ELb0ELb0EEENS1_36VarlenDynamicPersistentTileSchedulerILi128ELi96ELi256ELi128ELb0ELb1ELb1ELb1ELb0ELb1EEEEEEEEEvNT_6ParamsE --------------------------
	.section	.nv.info._ZN7cutlass13device_kernelIN5flash11enable_sm90INS1_16FlashAttnFwdSm90INS1_25CollectiveMainloopFwdSm90ILi2EN4cute5tupleIJNS5_1CILi1EEES8_S8_EEENS6_IJNS7_ILi128EEENS7_ILi96EEENS7_ILi192EEEEEELi192ENS_6half_tEfNS_4arch4Sm90ELb0ELb1ELb0ELb1ELb0ELb1ELb0ELb1ELb1ELb1ELb0ELb0EEENS1_21CollectiveEpilogueFwdINS6_IJSA_SC_SB_EEES9_SE_SG_Li256ELb1ELb1ELb0ELb0EEENS1_36VarlenDynamicPersistentTileSchedulerILi128ELi96ELi256ELi128ELb0ELb1ELb1ELb1ELb0ELb1EEEEEEEEEvNT_6ParamsE,"",@"SHT_CUDA_INFO"
	.sectionflags	@""
	.align	4


	//----- nvinfo : EIATTR_CUDA_API_VERSION
	.align		4
        /*0000*/ 	.byte	0x04, 0x37
        /*0002*/ 	.short	(.L_257 - .L_256)
.L_256:
        /*0004*/ 	.word	0x00000082


	//----- nvinfo : EIATTR_KPARAM_INFO
	.align		4
.L_257:
        /*0008*/ 	.byte	0x04, 0x17
        /*000a*/ 	.short	(.L_259 - .L_258)
.L_258:
        /*000c*/ 	.word	0x00000000
        /*0010*/ 	.short	0x0000
        /*0012*/ 	.short	0x0070
        /*0014*/ 	.byte	0x00, 0xf0, 0x01, 0x2a


	//----- nvinfo : EIATTR_SPARSE_MMA_MASK
	.align		4
.L_259:
        /*0018*/ 	.byte	0x03, 0x50
        /*001a*/ 	.short	0x0000


	//----- nvinfo : EIATTR_MAXREG_COUNT
	.align		4
        /*001c*/ 	.byte	0x03, 0x1b
        /*001e*/ 	.short	0x00a8


	//----- nvinfo : EIATTR_NUM_BARRIERS
	.align		4
        /*0020*/ 	.byte	0x02, 0x4c
        /*0022*/ 	.byte	0x10
	.zero		1


	//----- nvinfo : EIATTR_EXTERNS
	.align		4
        /*0024*/ 	.byte	0x04, 0x0f
        /*0026*/ 	.short	(.L_261 - .L_260)


	//   ....[0]....
	.align		4
.L_260:
        /*0028*/ 	.word	index@(__assertfail)


	//----- nvinfo : EIATTR_ANNOTATIONS
	.align		4
.L_261:
        /*002c*/ 	.byte	0x04, 0x55
        /*002e*/ 	.short	(.L_263 - .L_262)


	//   ....[0]....
.L_262:
        /* <DEDUP_REMOVED lines=117> */


	//----- nvinfo : EIATTR_MERCURY_ISA_VERSION
	.align		4
.L_263:
        /*0770*/ 	.byte	0x03, 0x5f
        /*0772*/ 	.short	0x0101


	//----- nvinfo : EIATTR_UNUSED_LOAD_BYTE_OFFSET
	.align		4
        /*0774*/ 	.byte	0x04, 0x44
        /*0776*/ 	.short	(.L_265 - .L_264)


	//   ....[0]....
.L_264:
        /*0778*/ 	.word	0x00000ab0
        /*077c*/ 	.word	0x0000fff0


	//   ....[1]....
        /*0780*/ 	.word	0x0001ed90
        /*0784*/ 	.word	0x0000fff0


	//----- nvinfo : EIATTR_INT_WARP_WIDE_INSTR_OFFSETS
	.align		4
.L_265:
        /*0788*/ 	.byte	0x04, 0x31
        /*078a*/ 	.short	(.L_267 - .L_266)


	//   ....[0]....
.L_266:
        /*078c*/ 	.word	0x00000190


	//   ....[1]....
        /*0790*/ 	.word	0x000001d0


	//   ....[2]....
        /*0794*/ 	.word	0x00000240


	//   ....[3]....
        /*0798*/ 	.word	0x00024550


	//   ....[4]....
        /*079c*/ 	.word	0x000245e0


	//   ....[5]....
        /*07a0*/ 	.word	0x000284a0


	//   ....[6]....
        /*07a4*/ 	.word	0x00028500


	//----- nvinfo : EIATTR_COOP_GROUP_MASK_REGIDS
	.align		4
.L_267:
        /*07a8*/ 	.byte	0x04, 0x29
        /*07aa*/ 	.short	(.L_269 - .L_268)


	//   ....[0]....
.L_268:
        /*07ac*/ 	.word	0xffffffff


	//   ....[1]....
        /*07b0*/ 	.word	0xffffffff


	//   ....[2]....
        /*07b4*/ 	.word	0xffffffff


	//   ....[3]....
        /*07b8*/ 	.word	0xffffffff


	//   ....[4]....
        /*07bc*/ 	.word	0xffffffff


	//   ....[5]....
        /*07c0*/ 	.word	0xffffffff


	//   ....[6]....
        /*07c4*/ 	.word	0xffffffff


	//   ....[7]....
        /*07c8*/ 	.word	0xffffffff


	//   ....[8]....
        /*07cc*/ 	.word	0xffffffff


	//   ....[9]....
        /*07d0*/ 	.word	0xffffffff


	//   ....[10]....
        /*07d4*/ 	.word	0xffffffff


	//   ....[11]....
        /*07d8*/ 	.word	0xffffffff


	//   ....[12]....
        /*07dc*/ 	.word	0xffffffff


	//   ....[13]....
        /*07e0*/ 	.word	0xffffffff


	//   ....[14]....
        /*07e4*/ 	.word	0xffffffff


	//   ....[15]....
        /*07e8*/ 	.word	0xffffffff


	//   ....[16]....
        /*07ec*/ 	.word	0xffffffff


	//   ....[17]....
        /*07f0*/ 	.word	0xffffffff


	//   ....[18]....
        /*07f4*/ 	.word	0xffffffff


	//   ....[19]....
        /*07f8*/ 	.word	0xffffffff


	//   ....[20]....
        /*07fc*/ 	.word	0xffffffff


	//   ....[21]....
        /*0800*/ 	.word	0xffffffff


	//   ....[22]....
        /*0804*/ 	.word	0xffffffff


	//   ....[23]....
        /*0808*/ 	.word	0xffffffff


	//   ....[24]....
        /*080c*/ 	.word	0xffffffff


	//   ....[25]....
        /*0810*/ 	.word	0xffffffff


	//   ....[26]....
        /*0814*/ 	.word	0xffffffff


	//   ....[27]....
        /*0818*/ 	.word	0xffffffff


	//   ....[28]....
        /*081c*/ 	.word	0xffffffff


	//   ....[29]....
        /*0820*/ 	.word	0xffffffff


	//   ....[30]....
        /*0824*/ 	.word	0xffffffff


	//   ....[31]....
        /*0828*/ 	.word	0xffffffff


	//   ....[32]....
        /*082c*/ 	.word	0xffffffff


	//   ....[33]....
        /*0830*/ 	.word	0xffffffff


	//   ....[34]....
        /*0834*/ 	.word	0xffffffff


	//   ....[35]....
        /*0838*/ 	.word	0xffffffff


	//   ....[36]....
        /*083c*/ 	.word	0xffffffff


	//   ....[37]....
        /*0840*/ 	.word	0xffffffff


	//   ....[38]....
        /*0844*/ 	.word	0xffffffff


	//   ....[39]....
        /*0848*/ 	.word	0xffffffff


	//   ....[40]....
        /*084c*/ 	.word	0xffffffff


	//   ....[41]....
        /*0850*/ 	.word	0xffffffff


	//   ....[42]....
        /*0854*/ 	.word	0xffffffff


	//   ....[43]....
        /*0858*/ 	.word	0xffffffff


	//   ....[44]....
        /*085c*/ 	.word	0xffffffff


	//   ....[45]....
        /*0860*/ 	.word	0xffffffff


	//   ....[46]....
        /*0864*/ 	.word	0xffffffff


	//   ....[47]....
        /*0868*/ 	.word	0xffffffff


	//   ....[48]....
        /*086c*/ 	.word	0xffffffff


	//   ....[49]....
        /*0870*/ 	.word	0xffffffff


	//   ....[50]....
        /*0874*/ 	.word	0xffffffff


	//   ....[51]....
        /*0878*/ 	.word	0xffffffff


	//   ....[52]....
        /*087c*/ 	.word	0xffffffff


	//   ....[53]....
        /*0880*/ 	.word	0xffffffff


	//   ....[54]....
        /*0884*/ 	.word	0xffffffff


	//   ....[55]....
        /*0888*/ 	.word	0xffffffff


	//   ....[56]....
        /*088c*/ 	.word	0xffffffff


	//   ....[57]....
        /*0890*/ 	.word	0xffffffff


	//   ....[58]....
        /*0894*/ 	.word	0xffffffff


	//   ....[59]....
        /*0898*/ 	.word	0xffffffff


	//   ....[60]....
        /*089c*/ 	.word	0xffffffff


	//   ....[61]....
        /*08a0*/ 	.word	0xffffffff


	//   ....[62]....
        /*08a4*/ 	.word	0xffffffff


	//   ....[63]....
        /*08a8*/ 	.word	0xffffffff


	//   ....[64]....
        /*08ac*/ 	.word	0xffffffff


	//   ....[65]....
        /*08b0*/ 	.word	0xffffffff


	//   ....[66]....
        /*08b4*/ 	.word	0xffffffff


	//   ....[67]....
        /*08b8*/ 	.word	0xffffffff


	//   ....[68]....
        /*08bc*/ 	.word	0xffffffff


	//   ....[69]....
        /*08c0*/ 	.word	0xffffffff


	//   ....[70]....
        /*08c4*/ 	.word	0xffffffff


	//   ....[71]....
        /*08c8*/ 	.word	0xffffffff


	//   ....[72]....
        /*08cc*/ 	.word	0xffffffff


	//   ....[73]....
        /*08d0*/ 	.word	0xffffffff


	//   ....[74]....
        /*08d4*/ 	.word	0xffffffff


	//   ....[75]....
        /*08d8*/ 	.word	0xffffffff


	//   ....[76]....
        /*08dc*/ 	.word	0xffffffff


	//   ....[77]....
        /*08e0*/ 	.word	0xffffffff


	//   ....[78]....
        /*08e4*/ 	.word	0xffffffff


	//   ....[79]....
        /*08e8*/ 	.word	0xffffffff


	//   ....[80]....
        /*08ec*/ 	.word	0xffffffff


	//   ....[81]....
        /*08f0*/ 	.word	0xffffffff


	//   ....[82]....
        /*08f4*/ 	.word	0xffffffff


	//   ....[83]....
        /*08f8*/ 	.word	0xffffffff


	//   ....[84]....
        /*08fc*/ 	.word	0xffffffff


	//   ....[85]....
        /*0900*/ 	.word	0xffffffff


	//   ....[86]....
        /*0904*/ 	.word	0xffffffff


	//   ....[87]....
        /*0908*/ 	.word	0xffffffff


	//   ....[88]....
        /*090c*/ 	.word	0xffffffff


	//   ....[89]....
        /*0910*/ 	.word	0xffffffff


	//   ....[90]....
        /*0914*/ 	.word	0xffffffff


	//   ....[91]....
        /*0918*/ 	.word	0xffffffff


	//   ....[92]....
        /*091c*/ 	.word	0xffffffff


	//   ....[93]....
        /*0920*/ 	.word	0xffffffff


	//   ....[94]....
        /*0924*/ 	.word	0xffffffff


	//   ....[95]....
        /*0928*/ 	.word	0xffffffff


	//   ....[96]....
        /*092c*/ 	.word	0xffffffff


	//   ....[97]....
        /*0930*/ 	.word	0xffffffff


	//   ....[98]....
        /*0934*/ 	.word	0xffffffff


	//   ....[99]....
        /*0938*/ 	.word	0xffffffff


	//   ....[100]....
        /*093c*/ 	.word	0xffffffff


	//   ....[101]....
        /*0940*/ 	.word	0xffffffff


	//   ....[102]....
        /*0944*/ 	.word	0xffffffff


	//   ....[103]....
        /*0948*/ 	.word	0xffffffff


	//   ....[104]....
        /*094c*/ 	.word	0xffffffff


	//   ....[105]....
        /*0950*/ 	.word	0xffffffff


	//   ....[106]....
        /*0954*/ 	.word	0xffffffff


	//   ....[107]....
        /*0958*/ 	.word	0xffffffff


	//   ....[108]....
        /*095c*/ 	.word	0xffffffff


	//   ....[109]....
        /*0960*/ 	.word	0xffffffff


	//   ....[110]....
        /*0964*/ 	.word	0xffffffff


	//   ....[111]....
        /*0968*/ 	.word	0xffffffff


	//   ....[112]....
        /*096c*/ 	.word	0xffffffff


	//   ....[113]....
        /*0970*/ 	.word	0xffffffff


	//   ....[114]....
        /*0974*/ 	.word	0xffffffff


	//   ....[115]....
        /*0978*/ 	.word	0xffffffff


	//   ....[116]....
        /*097c*/ 	.word	0xffffffff


	//   ....[117]....
        /*0980*/ 	.word	0xffffffff


	//   ....[118]....
        /*0984*/ 	.word	0xffffffff


	//   ....[119]....
        /*0988*/ 	.word	0xffffffff


	//   ....[120]....
        /*098c*/ 	.word	0xffffffff


	//   ....[121]....
        /*0990*/ 	.word	0xffffffff


	//   ....[122]....
        /*0994*/ 	.word	0x0500000f


	//   ....[123]....
        /*0998*/ 	.word	0x0500000f


	//   ....[124]....
        /*099c*/ 	.word	0x0500000f


	//   ....[125]....
        /*09a0*/ 	.word	0x0500000f


	//   ....[126]....
        /*09a4*/ 	.word	0x0500000f


	//   ....[127]....
        /*09a8*/ 	.word	0x0500000f


	//   ....[128]....
        /*09ac*/ 	.word	0x0500000f


	//   ....[129]....
        /*09b0*/ 	.word	0x0500000f


	//   ....[130]....
        /*09b4*/ 	.word	0x0500000f


	//   ....[131]....
        /*09b8*/ 	.word	0x0500000f


	//   ....[132]....
        /*09bc*/ 	.word	0x0500000f


	//   ....[133]....
        /*09c0*/ 	.word	0x0500000f


	//   ....[134]....
        /*09c4*/ 	.word	0x0500000f


	//   ....[135]....
        /*09c8*/ 	.word	0x0500000f


	//   ....[136]....
        /*09cc*/ 	.word	0x0500000f


	//   ....[137]....
        /*09d0*/ 	.word	0x0500000f


	//   ....[138]....
        /*09d4*/ 	.word	0x0500000f


	//   ....[139]....
        /*09d8*/ 	.word	0x0500000f


	//   ....[140]....
        /*09dc*/ 	.word	0x0500000f


	//   ....[141]....
        /*09e0*/ 	.word	0x0500000f


	//   ....[142]....
        /*09e4*/ 	.word	0x0500000f


	//   ....[143]....
        /*09e8*/ 	.word	0x0500000f


	//   ....[144]....
        /*09ec*/ 	.word	0x0500000f


	//   ....[145]....
        /*09f0*/ 	.word	0x0500000f


	//   ....[146]....
        /*09f4*/ 	.word	0x0500000f


	//   ....[147]....
        /*09f8*/ 	.word	0x0500000f


	//   ....[148]....
        /*09fc*/ 	.word	0x0500000f


	//   ....[149]....
        /*0a00*/ 	.word	0x0500000f


	//   ....[150]....
        /*0a04*/ 	.word	0x0500000f


	//   ....[151]....
        /*0a08*/ 	.word	0x0500000f


	//   ....[152]....
        /*0a0c*/ 	.word	0x0500000f


	//   ....[153]....
        /*0a10*/ 	.word	0x0500000f


	//   ....[154]....
        /*0a14*/ 	.word	0x0500000f


	//   ....[155]....
        /*0a18*/ 	.word	0x0500000f


	//   ....[156]....
        /*0a1c*/ 	.word	0x0500000f


	//   ....[157]....
        /*0a20*/ 	.word	0x0500000f


	//   ....[158]....
        /*0a24*/ 	.word	0x0500000f


	//   ....[159]....
        /*0a28*/ 	.word	0x0500000f


	//   ....[160]....
        /*0a2c*/ 	.word	0x0500000f


	//   ....[161]....
        /*0a30*/ 	.word	0x0500000f


	//   ....[162]....
        /*0a34*/ 	.word	0x0500000f


	//   ....[163]....
        /*0a38*/ 	.word	0x0500000f


	//   ....[164]....
        /*0a3c*/ 	.word	0x0500000f


	//   ....[165]....
        /*0a40*/ 	.word	0x0500000f


	//   ....[166]....
        /*0a44*/ 	.word	0x0500000f


	//   ....[167]....
        /*0a48*/ 	.word	0x0500000f


	//   ....[168]....
        /*0a4c*/ 	.word	0x0500000f


	//   ....[169]....
        /*0a50*/ 	.word	0x0500000f


	//   ....[170]....
        /*0a54*/ 	.word	0x0500000f


	//   ....[171]....
        /*0a58*/ 	.word	0x0500000f


	//   ....[172]....
        /*0a5c*/ 	.word	0x0500000f


	//   ....[173]....
        /*0a60*/ 	.word	0x0500000f


	//----- nvinfo : EIATTR_COOP_GROUP_INSTR_OFFSETS
	.align		4
.L_269:
        /*0a64*/ 	.byte	0x04, 0x28
        /*0a66*/ 	.short	(.L_271 - .L_270)


	//   ....[0]....
.L_270:
        /*0a68*/ 	.word	0x00000060


	//   ....[1]....
        /*0a6c*/ 	.word	0x000001a0


	//   ....[2]....
        /*0a70*/ 	.word	0x000001f0


	//   ....[3]....
        /*0a74*/ 	.word	0x00000420


	//   ....[4]....
        /*0a78*/ 	.word	0x00000580


	//   ....[5]....
        /*0a7c*/ 	.word	0x000006a0


	//   ....[6]....
        /*0a80*/ 	.word	0x00000800


	//   ....[7]....
        /*0a84*/ 	.word	0x0000aee0


	//   ....[8]....
        /*0a88*/ 	.word	0x0000b5e0


	//   ....[9]....
        /*0a8c*/ 	.word	0x0000b5f0


	//   ....[10]....
        /*0a90*/ 	.word	0x0000b600


	//   ....[11]....
        /*0a94*/ 	.word	0x0000b610


	//   ....[12]....
        /*0a98*/ 	.word	0x0000bde0


	//   ....[13]....
        /*0a9c*/ 	.word	0x0000bdf0


	//   ....[14]....
        /*0aa0*/ 	.word	0x0000be00


	//   ....[15]....
        /*0aa4*/ 	.word	0x0000be10


	//   ....[16]....
        /*0aa8*/ 	.word	0x0000eb70


	//   ....[17]....
        /*0aac*/ 	.word	0x0000eb80


	//   ....[18]....
        /*0ab0*/ 	.word	0x0000eb90


	//   ....[19]....
        /*0ab4*/ 	.word	0x0000eba0


	//   ....[20]....
        /*0ab8*/ 	.word	0x0000f190


	//   ....[21]....
        /*0abc*/ 	.word	0x0000f1a0


	//   ....[22]....
        /*0ac0*/ 	.word	0x0000f1b0


	//   ....[23]....
        /*0ac4*/ 	.word	0x0000f1c0


	//   ....[24]....
        /*0ac8*/ 	.word	0x000128e0


	//   ....[25]....
        /*0acc*/ 	.word	0x00012bc0


	//   ....[26]....
        /*0ad0*/ 	.word	0x000138a0


	//   ....[27]....
        /*0ad4*/ 	.word	0x000139b0


	//   ....[28]....
        /*0ad8*/ 	.word	0x00013ed0


	//   ....[29]....
        /*0adc*/ 	.word	0x00013fa0


	//   ....[30]....
        /*0ae0*/ 	.word	0x00016020


	//   ....[31]....
        /*0ae4*/ 	.word	0x00016270


	//   ....[32]....
        /*0ae8*/ 	.word	0x00017120


	//   ....[33]....
        /*0aec*/ 	.word	0x00017240


	//   ....[34]....
        /*0af0*/ 	.word	0x00017800


	//   ....[35]....
        /*0af4*/ 	.word	0x00017860


	//   ....[36]....
        /*0af8*/ 	.word	0x00019730


	//   ....[37]....
        /*0afc*/ 	.word	0x00019750


	//   ....[38]....
        /*0b00*/ 	.word	0x00019c80


	//   ....[39]....
        /*0b04*/ 	.word	0x00019ca0


	//   ....[40]....
        /*0b08*/ 	.word	0x0001b970


	//   ....[41]....
        /*0b0c*/ 	.word	0x0001bbd0


	//   ....[42]....
        /*0b10*/ 	.word	0x0001ca80


	//   ....[43]....
        /*0b14*/ 	.word	0x0001cba0


	//   ....[44]....
        /*0b18*/ 	.word	0x0001d160


	//   ....[45]....
        /*0b1c*/ 	.word	0x0001d1b0


	//   ....[46]....
        /*0b20*/ 	.word	0x0001e2a0


	//   ....[47]....
        /*0b24*/ 	.word	0x0001e4f0


	//   ....[48]....
        /*0b28*/ 	.word	0x0001e560


	//   ....[49]....
        /*0b2c*/ 	.word	0x0001e580


	//   ....[50]....
        /*0b30*/ 	.word	0x0001fae0


	//   ....[51]....
        /*0b34*/ 	.word	0x0001fb20


	//   ....[52]....
        /*0b38*/ 	.word	0x0001fb50


	//   ....[53]....
        /*0b3c*/ 	.word	0x0001fb80


	//   ....[54]....
        /*0b40*/ 	.word	0x00020290


	//   ....[55]....
        /*0b44*/ 	.word	0x000202c0


	//   ....[56]....
        /*0b48*/ 	.word	0x000203d0


	//   ....[57]....
        /*0b4c*/ 	.word	0x000203f0


	//   ....[58]....
        /*0b50*/ 	.word	0x000204f0


	//   ....[59]....
        /*0b54*/ 	.word	0x00020510


	//   ....[60]....
        /*0b58*/ 	.word	0x00020620


	//   ....[61]....
        /*0b5c*/ 	.word	0x00020640


	//   ....[62]....
        /*0b60*/ 	.word	0x00020eb0


	//   ....[63]....
        /*0b64*/ 	.word	0x00020ee0


	//   ....[64]....
        /*0b68*/ 	.word	0x00020ff0


	//   ....[65]....
        /*0b6c*/ 	.word	0x00021010


	//   ....[66]....
        /*0b70*/ 	.word	0x00021110


	//   ....[67]....
        /*0b74*/ 	.word	0x00021130


	//   ....[68]....
        /*0b78*/ 	.word	0x00021240


	//   ....[69]....
        /*0b7c*/ 	.word	0x00021260


	//   ....[70]....
        /*0b80*/ 	.word	0x000213f0


	//   ....[71]....
        /*0b84*/ 	.word	0x000215c0


	//   ....[72]....
        /*0b88*/ 	.word	0x000215f0


	//   ....[73]....
        /*0b8c*/ 	.word	0x00021620


	//   ....[74]....
        /*0b90*/ 	.word	0x00021650


	//   ....[75]....
        /*0b94*/ 	.word	0x00021680


	//   ....[76]....
        /*0b98*/ 	.word	0x000216b0


	//   ....[77]....
        /*0b9c*/ 	.word	0x00021820


	//   ....[78]....
        /*0ba0*/ 	.word	0x00021850


	//   ....[79]....
        /*0ba4*/ 	.word	0x00021880


	//   ....[80]....
        /*0ba8*/ 	.word	0x000218b0


	//   ....[81]....
        /*0bac*/ 	.word	0x000218e0


	//   ....[82]....
        /*0bb0*/ 	.word	0x00021910


	//   ....[83]....
        /*0bb4*/ 	.word	0x000219b0


	//   ....[84]....
        /*0bb8*/ 	.word	0x00021a10


	//   ....[85]....
        /*0bbc*/ 	.word	0x00021aa0


	//   ....[86]....
        /*0bc0*/ 	.word	0x00022b90


	//   ....[87]....
        /*0bc4*/ 	.word	0x00024b10


	//   ....[88]....
        /*0bc8*/ 	.word	0x000257a0


	//   ....[89]....
        /*0bcc*/ 	.word	0x000257c0


	//   ....[90]....
        /*0bd0*/ 	.word	0x000257d0


	//   ....[91]....
        /*0bd4*/ 	.word	0x00025800


	//   ....[92]....
        /*0bd8*/ 	.word	0x00025920


	//   ....[93]....
        /*0bdc*/ 	.word	0x00025930


	//   ....[94]....
        /*0be0*/ 	.word	0x000259d0


	//   ....[95]....
        /*0be4*/ 	.word	0x000259e0


	//   ....[96]....
        /*0be8*/ 	.word	0x00025a80


	//   ....[97]....
        /*0bec*/ 	.word	0x00025a90


	//   ....[98]....
        /*0bf0*/ 	.word	0x00025b30


	//   ....[99]....
        /*0bf4*/ 	.word	0x00025b40


	//   ....[100]....
        /*0bf8*/ 	.word	0x00025bc0


	//   ....[101]....
        /*0bfc*/ 	.word	0x00025bf0


	//   ....[102]....
        /*0c00*/ 	.word	0x00025c40


	//   ....[103]....
        /*0c04*/ 	.word	0x00025c80


	//   ....[104]....
        /*0c08*/ 	.word	0x00028c90


	//   ....[105]....
        /*0c0c*/ 	.word	0x00028cf0


	//   ....[106]....
        /*0c10*/ 	.word	0x00028d20


	//   ....[107]....
        /*0c14*/ 	.word	0x00028d30


	//   ....[108]....
        /*0c18*/ 	.word	0x00028d60


	//   ....[109]....
        /*0c1c*/ 	.word	0x00028d90


	//   ....[110]....
        /*0c20*/ 	.word	0x00028dc0


	//   ....[111]....
        /*0c24*/ 	.word	0x00028df0


	//   ....[112]....
        /*0c28*/ 	.word	0x00028f70


	//   ....[113]....
        /*0c2c*/ 	.word	0x00028fa0


	//   ....[114]....
        /*0c30*/ 	.word	0x00028fd0


	//   ....[115]....
        /*0c34*/ 	.word	0x00029000


	//   ....[116]....
        /*0c38*/ 	.word	0x00029030


	//   ....[117]....
        /*0c3c*/ 	.word	0x00029060


	//   ....[118]....
        /*0c40*/ 	.word	0x00029120


	//   ....[119]....
        /*0c44*/ 	.word	0x00029140


	//   ....[120]....
        /*0c48*/ 	.word	0x000291b0


	//   ....[121]....
        /*0c4c*/ 	.word	0x00029880


	//   ....[122]....
        /*0c50*/ 	.word	0x00029ce0


	//   ....[123]....
        /*0c54*/ 	.word	0x00029d70


	//   ....[124]....
        /*0c58*/ 	.word	0x00029dc0


	//   ....[125]....
        /*0c5c*/ 	.word	0x00029e10


	//   ....[126]....
        /*0c60*/ 	.word	0x00029ea0


	//   ....[127]....
        /*0c64*/ 	.word	0x00029f30


	//   ....[128]....
        /*0c68*/ 	.word	0x00029f80


	//   ....[129]....
        /*0c6c*/ 	.word	0x00029fd0


	//   ....[130]....
        /*0c70*/ 	.word	0x0002a0c0


	//   ....[131]....
        /*0c74*/ 	.word	0x0002a150


	//   ....[132]....
        /*0c78*/ 	.word	0x0002a1b0


	//   ....[133]....
        /*0c7c*/ 	.word	0x0002a210


	//   ....[134]....
        /*0c80*/ 	.word	0x0002a2a0


	//   ....[135]....
        /*0c84*/ 	.word	0x0002a330


	//   ....[136]....
        /*0c88*/ 	.word	0x0002a390


	//   ....[137]....
        /*0c8c*/ 	.word	0x0002a3f0


	//   ....[138]....
        /*0c90*/ 	.word	0x0002a780


	//   ....[139]....
        /*0c94*/ 	.word	0x0002aa70


	//   ....[140]....
        /*0c98*/ 	.word	0x0002ac50


	//   ....[141]....
        /*0c9c*/ 	.word	0x0002aca0


	//   ....[142]....
        /*0ca0*/ 	.word	0x0002ad00


	//   ....[143]....
        /*0ca4*/ 	.word	0x0002ada0


	//   ....[144]....
        /*0ca8*/ 	.word	0x0002ae70


	//   ....[145]....
        /*0cac*/ 	.word	0x0002af90


	//   ....[146]....
        /*0cb0*/ 	.word	0x0002b010


	//   ....[147]....
        /*0cb4*/ 	.word	0x0002b120


	//   ....[148]....
        /*0cb8*/ 	.word	0x0002b180


	//   ....[149]....
        /*0cbc*/ 	.word	0x0002b290


	//   ....[150]....
        /*0cc0*/ 	.word	0x0002b2f0


	//   ....[151]....
        /*0cc4*/ 	.word	0x0002b400


	//   ....[152]....
        /*0cc8*/ 	.word	0x0002b460


	//   ....[153]....
        /*0ccc*/ 	.word	0x0002b550


	//   ....[154]....
        /*0cd0*/ 	.word	0x0002b5d0


	//   ....[155]....
        /*0cd4*/ 	.word	0x0002b6b0


	//   ....[156]....
        /*0cd8*/ 	.word	0x0002ba20


	//   ....[157]....
        /*0cdc*/ 	.word	0x0002bac0


	//   ....[158]....
        /*0ce0*/ 	.word	0x0002bbe0


	//   ....[159]....
        /*0ce4*/ 	.word	0x0002bc60


	//   ....[160]....
        /*0ce8*/ 	.word	0x0002bce0


	//   ....[161]....
        /*0cec*/ 	.word	0x0002bd60


	//   ....[162]....
        /*0cf0*/ 	.word	0x0002bde0


	//   ....[163]....
        /*0cf4*/ 	.word	0x0002be70


	//   ....[164]....
        /*0cf8*/ 	.word	0x0002bf10


	//   ....[165]....
        /*0cfc*/ 	.word	0x0002bfc0


	//   ....[166]....
        /*0d00*/ 	.word	0x0002c040


	//   ....[167]....
        /*0d04*/ 	.word	0x0002c0c0


	//   ....[168]....
        /*0d08*/ 	.word	0x0002c140


	//   ....[169]....
        /*0d0c*/ 	.word	0x0002c1d0


	//   ....[170]....
        /*0d10*/ 	.word	0x0002c250


	//   ....[171]....
        /*0d14*/ 	.word	0x0002c2f0


	//   ....[172]....
        /*0d18*/ 	.word	0x0002c380


	//   ....[173]....
        /*0d1c*/ 	.word	0x0002c4b0


	//----- nvinfo : EIATTR_REG_RECONFIG
	.align		4
.L_271:
        /*0d20*/ 	.byte	0x01, 0x54
	.zero		2


	//----- nvinfo : EIATTR_SYSCALL_OFFSETS
	.align		4
        /*0d24*/ 	.byte	0x04, 0x46
        /*0d26*/ 	.short	(.L_273 - .L_272)


	//   ....[0]....
.L_272:
        /*0d28*/ 	.word	0x00001e50


	//   ....[1]....
        /*0d2c*/ 	.word	0x00001fa0


	//   ....[2]....
        /*0d30*/ 	.word	0x0000b080


	//   ....[3]....
        /*0d34*/ 	.word	0x0000b3a0


	//   ....[4]....
        /*0d38*/ 	.word	0x00024750


	//   ....[5]....
        /*0d3c*/ 	.word	0x000248a0


	//   ....[6]....
        /*0d40*/ 	.word	0x00024990


	//   ....[7]....
        /*0d44*/ 	.word	0x000252b0


	//----- nvinfo : EIATTR_MBARRIER_INSTR_OFFSETS
	.align		4
.L_273:
        /*0d48*/ 	.byte	0x04, 0x39
        /*0d4a*/ 	.short	(.L_275 - .L_274)


	//   ....[0]....
.L_274:
        /*0d4c*/ 	.word	0x000002d0
        /*0d50*/ 	.word	0x000000ff
        /*0d54*/ 	.word	0x00030800
        /*0d58*/ 	.short	0x0100
        /*0d5a*/ 	.byte	0x08
	.zero		1


	//   ....[1]....
        /*0d5c*/ 	.word	0x000002e0
        /*0d60*/ 	.word	0x000000ff
        /*0d64*/ 	.word	0x00030820
        /*0d68*/ 	.short	0x0100
        /*0d6a*/ 	.byte	0x08
	.zero		1


	//   ....[2]....
        /*0d6c*/ 	.word	0x000003d0
        /*0d70*/ 	.word	0x000000ff
        /*0d74*/ 	.word	0x00030830
        /*0d78*/ 	.short	0x0100
        /*0d7a*/ 	.byte	0x08
	.zero		1


	//   ....[3]....
        /*0d7c*/ 	.word	0x000003e0
        /*0d80*/ 	.word	0x000000ff
        /*0d84*/ 	.word	0x00030840
        /*0d88*/ 	.short	0x0100
        /*0d8a*/ 	.byte	0x08
	.zero		1


	//   ....[4]....
        /*0d8c*/ 	.word	0x000003f0
        /*0d90*/ 	.word	0x000000ff
        /*0d94*/ 	.word	0x00030838
        /*0d98*/ 	.short	0x0100
        /*0d9a*/ 	.byte	0x08
	.zero		1


	//   ....[5]....
        /*0d9c*/ 	.word	0x00000400
        /*0da0*/ 	.word	0x000000ff
        /*0da4*/ 	.word	0x00030848
        /*0da8*/ 	.short	0x0100
        /*0daa*/ 	.byte	0x08
	.zero		1


	//   ....[6]....
        /*0dac*/ 	.word	0x00000530
        /*0db0*/ 	.word	0x000000ff
        /*0db4*/ 	.word	0x00030850
        /*0db8*/ 	.short	0x0100
        /*0dba*/ 	.byte	0x08
	.zero		1


	//   ....[7]....
        /*0dbc*/ 	.word	0x00000540
        /*0dc0*/ 	.word	0x000000ff
        /*0dc4*/ 	.word	0x00030860
        /*0dc8*/ 	.short	0x0100
        /*0dca*/ 	.byte	0x08
	.zero		1


	//   ....[8]....
        /*0dcc*/ 	.word	0x00000550
        /*0dd0*/ 	.word	0x000000ff
        /*0dd4*/ 	.word	0x00030858
        /*0dd8*/ 	.short	0x0100
        /*0dda*/ 	.byte	0x08
	.zero		1


	//   ....[9]....
        /*0ddc*/ 	.word	0x00000560
        /*0de0*/ 	.word	0x000000ff
        /*0de4*/ 	.word	0x00030868
        /*0de8*/ 	.short	0x0100
        /*0dea*/ 	.byte	0x08
	.zero		1


	//   ....[10]....
        /*0dec*/ 	.word	0x00000650
        /*0df0*/ 	.word	0x000000ff
        /*0df4*/ 	.word	0x00030870
        /*0df8*/ 	.short	0x0100
        /*0dfa*/ 	.byte	0x06
	.zero		1


	//   ....[11]....
        /*0dfc*/ 	.word	0x00000660
        /*0e00*/ 	.word	0x000000ff
        /*0e04*/ 	.word	0x00030880
        /*0e08*/ 	.short	0x0100
        /*0e0a*/ 	.byte	0x06
	.zero		1


	//   ....[12]....
        /*0e0c*/ 	.word	0x00000670
        /*0e10*/ 	.word	0x000000ff
        /*0e14*/ 	.word	0x00030878
        /*0e18*/ 	.short	0x0100
        /*0e1a*/ 	.byte	0x06
	.zero		1


	//   ....[13]....
        /*0e1c*/ 	.word	0x00000680
        /*0e20*/ 	.word	0x000000ff
        /*0e24*/ 	.word	0x00030888
        /*0e28*/ 	.short	0x0100
        /*0e2a*/ 	.byte	0x06
	.zero		1


	//   ....[14]....
        /*0e2c*/ 	.word	0x000007b0
        /*0e30*/ 	.word	0x000000ff
        /*0e34*/ 	.word	0x00030890
        /*0e38*/ 	.short	0x0100
        /*0e3a*/ 	.byte	0x08
	.zero		1


	//   ....[15]....
        /*0e3c*/ 	.word	0x000007c0
        /*0e40*/ 	.word	0x000000ff
        /*0e44*/ 	.word	0x000308a0
        /*0e48*/ 	.short	0x0100
        /*0e4a*/ 	.byte	0x08
	.zero		1


	//   ....[16]....
        /*0e4c*/ 	.word	0x000007d0
        /*0e50*/ 	.word	0x000000ff
        /*0e54*/ 	.word	0x00030898
        /*0e58*/ 	.short	0x0100
        /*0e5a*/ 	.byte	0x08
	.zero		1


	//   ....[17]....
        /*0e5c*/ 	.word	0x000007e0
        /*0e60*/ 	.word	0x000000ff
        /*0e64*/ 	.word	0x000308a8
        /*0e68*/ 	.short	0x0100
        /*0e6a*/ 	.byte	0x08
	.zero		1


	//   ....[18]....
        /*0e6c*/ 	.word	0x00000910
        /*0e70*/ 	.word	0x000000ff
        /*0e74*/ 	.word	0x000308b0
        /*0e78*/ 	.short	0x0100
        /*0e7a*/ 	.byte	0x08
	.zero		1


	//   ....[19]....
        /*0e7c*/ 	.word	0x00000920
        /*0e80*/ 	.word	0x000000ff
        /*0e84*/ 	.word	0x000308c0
        /*0e88*/ 	.short	0x0100
        /*0e8a*/ 	.byte	0x08
	.zero		1


	//   ....[20]....
        /*0e8c*/ 	.word	0x00000930
        /*0e90*/ 	.word	0x000000ff
        /*0e94*/ 	.word	0x000308b8
        /*0e98*/ 	.short	0x0100
        /*0e9a*/ 	.byte	0x08
	.zero		1


	//   ....[21]....
        /*0e9c*/ 	.word	0x00000940
        /*0ea0*/ 	.word	0x000000ff
        /*0ea4*/ 	.word	0x000308c8
        /*0ea8*/ 	.short	0x0100
        /*0eaa*/ 	.byte	0x08
	.zero		1


	//   ....[22]....
        /*0eac*/ 	.word	0x00003ab0
        /*0eb0*/ 	.word	0x0000005a
        /*0eb4*/ 	.word	0x00030890
        /*0eb8*/ 	.short	0x010a
        /*0eba*/ 	.byte	0x3f
	.zero		1


	//   ....[23]....
        /*0ebc*/ 	.word	0x00006c70
        /*0ec0*/ 	.word	0x0000005a
        /*0ec4*/ 	.word	0x00030890
        /*0ec8*/ 	.short	0x010a
        /*0eca*/ 	.byte	0x3f
	.zero		1


	//   ....[24]....
        /*0ecc*/ 	.word	0x00009d30
        /*0ed0*/ 	.word	0x0000005a
        /*0ed4*/ 	.word	0x00030890
        /*0ed8*/ 	.short	0x010a
        /*0eda*/ 	.byte	0x3f
	.zero		1


	//   ....[25]....
        /*0edc*/ 	.word	0x0000a100
        /*0ee0*/ 	.word	0x00000020
        /*0ee4*/ 	.word	0x00000000
        /*0ee8*/ 	.short	0x0101
        /*0eea*/ 	.byte	0x3f
	.zero		1


	//   ....[26]....
        /*0eec*/ 	.word	0x0000a140
        /*0ef0*/ 	.word	0x0000005a
        /*0ef4*/ 	.word	0x000308b0
        /*0ef8*/ 	.short	0x010a
        /*0efa*/ 	.byte	0x3f
	.zero		1


	//   ....[27]....
        /*0efc*/ 	.word	0x0000a670
        /*0f00*/ 	.word	0x0000005a
        /*0f04*/ 	.word	0x00000000
        /*0f08*/ 	.short	0x0101
        /*0f0a*/ 	.byte	0x3f
	.zero		1


	//   ....[28]....
        /*0f0c*/ 	.word	0x0000b100
        /*0f10*/ 	.word	0x00000010
        /*0f14*/ 	.word	0x00030800
        /*0f18*/ 	.short	0x010a
        /*0f1a*/ 	.byte	0x3f
	.zero		1


	//   ....[29]....
        /*0f1c*/ 	.word	0x0000b150
        /*0f20*/ 	.word	0x00000010
        /*0f24*/ 	.word	0x00030800
        /*0f28*/ 	.short	0x010a
        /*0f2a*/ 	.byte	0x3f
	.zero		1


	//   ....[30]....
        /*0f2c*/ 	.word	0x0000c4d0
        /*0f30*/ 	.word	0x00000010
        /*0f34*/ 	.word	0x00030800
        /*0f38*/ 	.short	0x010a
        /*0f3a*/ 	.byte	0x3f
	.zero		1


	//   ....[31]....
        /*0f3c*/ 	.word	0x0000f630
        /*0f40*/ 	.word	0x00000010
        /*0f44*/ 	.word	0x00030800
        /*0f48*/ 	.short	0x010a
        /*0f4a*/ 	.byte	0x3f
	.zero		1


	//   ....[32]....
        /*0f4c*/ 	.word	0x00011e60
        /*0f50*/ 	.word	0x00000005
        /*0f54*/ 	.word	0x00030830
        /*0f58*/ 	.short	0x010a
        /*0f5a*/ 	.byte	0x3f
	.zero		1


	//   ....[33]....
        /*0f5c*/ 	.word	0x00011ed0
        /*0f60*/ 	.word	0x00000005
        /*0f64*/ 	.word	0x00030830
        /*0f68*/ 	.short	0x010a
        /*0f6a*/ 	.byte	0x3f
	.zero		1


	//   ....[34]....
        /*0f6c*/ 	.word	0x00012990
        /*0f70*/ 	.word	0x00000000
        /*0f74*/ 	.word	0x00000000
        /*0f78*/ 	.short	0x0101
        /*0f7a*/ 	.byte	0x3f
	.zero		1


	//   ....[35]....
        /*0f7c*/ 	.word	0x00014e50
        /*0f80*/ 	.word	0x00000000
        /*0f84*/ 	.word	0x00030830
        /*0f88*/ 	.short	0x010a
        /*0f8a*/ 	.byte	0x3f
	.zero		1


	//   ....[36]....
        /*0f8c*/ 	.word	0x00014ed0
        /*0f90*/ 	.word	0x00000000
        /*0f94*/ 	.word	0x00030830
        /*0f98*/ 	.short	0x010a
        /*0f9a*/ 	.byte	0x3f
	.zero		1


	//   ....[37]....
        /*0f9c*/ 	.word	0x00015bf0
        /*0fa0*/ 	.word	0x00000015
        /*0fa4*/ 	.word	0x00030850
        /*0fa8*/ 	.short	0x010a
        /*0faa*/ 	.byte	0x3f
	.zero		1


	//   ....[38]....
        /*0fac*/ 	.word	0x00015c40
        /*0fb0*/ 	.word	0x00000015
        /*0fb4*/ 	.word	0x00030850
        /*0fb8*/ 	.short	0x010a
        /*0fba*/ 	.byte	0x3f
	.zero		1


	//   ....[39]....
        /*0fbc*/ 	.word	0x00016040
        /*0fc0*/ 	.word	0x00000000
        /*0fc4*/ 	.word	0x00000000
        /*0fc8*/ 	.short	0x0101
        /*0fca*/ 	.byte	0x3f
	.zero		1


	//   ....[40]....
        /*0fcc*/ 	.word	0x000172b0
        /*0fd0*/ 	.word	0x00000015
        /*0fd4*/ 	.word	0x00000000
        /*0fd8*/ 	.short	0x0101
        /*0fda*/ 	.byte	0x3f
	.zero		1


	//   ....[41]....
        /*0fdc*/ 	.word	0x00018600
        /*0fe0*/ 	.word	0x00000000
        /*0fe4*/ 	.word	0x00030830
        /*0fe8*/ 	.short	0x010a
        /*0fea*/ 	.byte	0x3f
	.zero		1


	//   ....[42]....
        /*0fec*/ 	.word	0x00018680
        /*0ff0*/ 	.word	0x00000000
        /*0ff4*/ 	.word	0x00030830
        /*0ff8*/ 	.short	0x010a
        /*0ffa*/ 	.byte	0x3f
	.zero		1


	//   ....[43]....
        /*0ffc*/ 	.word	0x000193c0
        /*1000*/ 	.word	0x0000000f
        /*1004*/ 	.word	0x00030850
        /*1008*/ 	.short	0x010a
        /*100a*/ 	.byte	0x3f
	.zero		1


	//   ....[44]....
        /*100c*/ 	.word	0x00019410
        /*1010*/ 	.word	0x0000000f
        /*1014*/ 	.word	0x00030850
        /*1018*/ 	.short	0x010a
        /*101a*/ 	.byte	0x3f
	.zero		1


	//   ....[45]....
        /*101c*/ 	.word	0x0001a1e0
        /*1020*/ 	.word	0x00000082
        /*1024*/ 	.word	0x00000000
        /*1028*/ 	.short	0x0101
        /*102a*/ 	.byte	0x3f
	.zero		1


	//   ....[46]....
        /*102c*/ 	.word	0x0001a230
        /*1030*/ 	.word	0x0000000f
        /*1034*/ 	.word	0x00000000
        /*1038*/ 	.short	0x0101
        /*103a*/ 	.byte	0x3f
	.zero		1


	//   ....[47]....
        /*103c*/ 	.word	0x0001a7d0
        /*1040*/ 	.word	0x00000003
        /*1044*/ 	.word	0x00030830
        /*1048*/ 	.short	0x010a
        /*104a*/ 	.byte	0x3f
	.zero		1


	//   ....[48]....
        /*104c*/ 	.word	0x0001a850
        /*1050*/ 	.word	0x00000003
        /*1054*/ 	.word	0x00030830
        /*1058*/ 	.short	0x010a
        /*105a*/ 	.byte	0x3f
	.zero		1


	//   ....[49]....
        /*105c*/ 	.word	0x0001b550
        /*1060*/ 	.word	0x0000000e
        /*1064*/ 	.word	0x00030850
        /*1068*/ 	.short	0x010a
        /*106a*/ 	.byte	0x3f
	.zero		1


	//   ....[50]....
        /*106c*/ 	.word	0x0001b5a0
        /*1070*/ 	.word	0x0000000e
        /*1074*/ 	.word	0x00030850
        /*1078*/ 	.short	0x010a
        /*107a*/ 	.byte	0x3f
	.zero		1


	//   ....[51]....
        /*107c*/ 	.word	0x0001ba20
        /*1080*/ 	.word	0x00000000
        /*1084*/ 	.word	0x00000000
        /*1088*/ 	.short	0x0101
        /*108a*/ 	.byte	0x3f
	.zero		1


	//   ....[52]....
        /*108c*/ 	.word	0x0001cc10
        /*1090*/ 	.word	0x0000000e
        /*1094*/ 	.word	0x00000000
        /*1098*/ 	.short	0x0101
        /*109a*/ 	.byte	0x3f
	.zero		1


	//   ....[53]....
        /*109c*/ 	.word	0x0001e1a0
        /*10a0*/ 	.word	0x0000000c
        /*10a4*/ 	.word	0x00030850
        /*10a8*/ 	.short	0x010a
        /*10aa*/ 	.byte	0x3f
	.zero		1


	//   ....[54]....
        /*10ac*/ 	.word	0x0001e240
        /*10b0*/ 	.word	0x0000000c
        /*10b4*/ 	.word	0x00030850
        /*10b8*/ 	.short	0x010a
        /*10ba*/ 	.byte	0x3f
	.zero		1


	//   ....[55]....
        /*10bc*/ 	.word	0x0001e720
        /*10c0*/ 	.word	0x00000008
        /*10c4*/ 	.word	0x00000000
        /*10c8*/ 	.short	0x0101
        /*10ca*/ 	.byte	0x3f
	.zero		1


	//   ....[56]....
        /*10cc*/ 	.word	0x000202b0
        /*10d0*/ 	.word	0x00000000
        /*10d4*/ 	.word	0x00000000
        /*10d8*/ 	.short	0x0101
        /*10da*/ 	.byte	0x3f
	.zero		1


	//   ....[57]....
        /*10dc*/ 	.word	0x00022c80
        /*10e0*/ 	.word	0x00000006
        /*10e4*/ 	.word	0x00030820
        /*10e8*/ 	.short	0x010a
        /*10ea*/ 	.byte	0x3f
	.zero		1


	//   ....[58]....
        /*10ec*/ 	.word	0x00022d60
        /*10f0*/ 	.word	0x00000007
        /*10f4*/ 	.word	0x000308a0
        /*10f8*/ 	.short	0x010a
        /*10fa*/ 	.byte	0x3f
	.zero		1


	//   ....[59]....
        /*10fc*/ 	.word	0x000231b0
        /*1100*/ 	.word	0x00000007
        /*1104*/ 	.word	0x000308c0
        /*1108*/ 	.short	0x010a
        /*110a*/ 	.byte	0x3f
	.zero		1


	//   ....[60]....
        /*110c*/ 	.word	0x00023750
        /*1110*/ 	.word	0x00000008
        /*1114*/ 	.word	0x000308a0
        /*1118*/ 	.short	0x010a
        /*111a*/ 	.byte	0x3f
	.zero		1


	//   ....[61]....
        /*111c*/ 	.word	0x00023b90
        /*1120*/ 	.word	0x00000008
        /*1124*/ 	.word	0x000308c0
        /*1128*/ 	.short	0x010a
        /*112a*/ 	.byte	0x3f
	.zero		1


	//   ....[62]....
        /*112c*/ 	.word	0x00024da0
        /*1130*/ 	.word	0x00000000
        /*1134*/ 	.word	0x00030840
        /*1138*/ 	.short	0x010a
        /*113a*/ 	.byte	0x3f
	.zero		1


	//   ....[63]....
        /*113c*/ 	.word	0x00025db0
        /*1140*/ 	.word	0x0000000a
        /*1144*/ 	.word	0x00030800
        /*1148*/ 	.short	0x0107
        /*114a*/ 	.byte	0x3f
	.zero		1


	//   ....[64]....
        /*114c*/ 	.word	0x00025ec0
        /*1150*/ 	.word	0x00000002
        /*1154*/ 	.word	0x00030800
        /*1158*/ 	.short	0x0101
        /*115a*/ 	.byte	0x3f
	.zero		1


	//   ....[65]....
        /*115c*/ 	.word	0x00025ee0
        /*1160*/ 	.word	0x00000002
        /*1164*/ 	.word	0x00030820
        /*1168*/ 	.short	0x010a
        /*116a*/ 	.byte	0x3f
	.zero		1


	//   ....[66]....
        /*116c*/ 	.word	0x00026260
        /*1170*/ 	.word	0x00000003
        /*1174*/ 	.word	0x00030840
        /*1178*/ 	.short	0x010a
        /*117a*/ 	.byte	0x3f
	.zero		1


	//   ....[67]....
        /*117c*/ 	.word	0x00026720
        /*1180*/ 	.word	0x00000003
        /*1184*/ 	.word	0x00000060
        /*1188*/ 	.short	0x010a
        /*118a*/ 	.byte	0x3f
	.zero		1


	//   ....[68]....
        /*118c*/ 	.word	0x00026f00
        /*1190*/ 	.word	0x00000003
        /*1194*/ 	.word	0x00030840
        /*1198*/ 	.short	0x010a
        /*119a*/ 	.byte	0x3f
	.zero		1


	//   ....[69]....
        /*119c*/ 	.word	0x000273c0
        /*11a0*/ 	.word	0x00000002
        /*11a4*/ 	.word	0x00000060
        /*11a8*/ 	.short	0x010a
        /*11aa*/ 	.byte	0x3f
	.zero		1


	//   ....[70]....
        /*11ac*/ 	.word	0x00027ac0
        /*11b0*/ 	.word	0x00000002
        /*11b4*/ 	.word	0x00030840
        /*11b8*/ 	.short	0x010a
        /*11ba*/ 	.byte	0x3f
	.zero		1


	//   ....[71]....
        /*11bc*/ 	.word	0x00027f80
        /*11c0*/ 	.word	0x00000002
        /*11c4*/ 	.word	0x00000060
        /*11c8*/ 	.short	0x010a
        /*11ca*/ 	.byte	0x3f
	.zero		1


	//   ....[72]....
        /*11cc*/ 	.word	0x00028610
        /*11d0*/ 	.word	0x00000000
        /*11d4*/ 	.word	0x00030860
        /*11d8*/ 	.short	0x010a
        /*11da*/ 	.byte	0x3f
	.zero		1


	//   ....[73]....
        /*11dc*/ 	.word	0x00029800
        /*11e0*/ 	.word	0x00000000
        /*11e4*/ 	.word	0x00030820
        /*11e8*/ 	.short	0x010a
        /*11ea*/ 	.byte	0x3f
	.zero		1


	//   ....[74]....
        /*11ec*/ 	.word	0x000299d0
        /*11f0*/ 	.word	0x00000006
        /*11f4*/ 	.word	0x00000000
        /*11f8*/ 	.short	0x010a
        /*11fa*/ 	.byte	0x3f
	.zero		1


	//   ....[75]....
        /*11fc*/ 	.word	0x00029a40
        /*1200*/ 	.word	0x00000007
        /*1204*/ 	.word	0x00000000
        /*1208*/ 	.short	0x010a
        /*120a*/ 	.byte	0x3f
	.zero		1


	//   ....[76]....
        /*120c*/ 	.word	0x00029ab0
        /*1210*/ 	.word	0x00000004
        /*1214*/ 	.word	0x00000000
        /*1218*/ 	.short	0x010a
        /*121a*/ 	.byte	0x3f
	.zero		1


	//   ....[77]....
        /*121c*/ 	.word	0x00029ae0
        /*1220*/ 	.word	0x00000003
        /*1224*/ 	.word	0x00000000
        /*1228*/ 	.short	0x010a
        /*122a*/ 	.byte	0x3f
	.zero		1


	//   ....[78]....
        /*122c*/ 	.word	0x00029b40
        /*1230*/ 	.word	0x0000005a
        /*1234*/ 	.word	0x00030890
        /*1238*/ 	.short	0x010a
        /*123a*/ 	.byte	0x3f
	.zero		1


	//   ....[79]....
        /*123c*/ 	.word	0x00029b90
        /*1240*/ 	.word	0x0000005a
        /*1244*/ 	.word	0x00030890
        /*1248*/ 	.short	0x010a
        /*124a*/ 	.byte	0x3f
	.zero		1


	//   ....[80]....
        /*124c*/ 	.word	0x00029be0
        /*1250*/ 	.word	0x0000005a
        /*1254*/ 	.word	0x00030890
        /*1258*/ 	.short	0x010a
        /*125a*/ 	.byte	0x3f
	.zero		1


	//   ....[81]....
        /*125c*/ 	.word	0x00029c30
        /*1260*/ 	.word	0x0000005a
        /*1264*/ 	.word	0x000308b0
        /*1268*/ 	.short	0x010a
        /*126a*/ 	.byte	0x3f
	.zero		1


	//   ....[82]....
        /*126c*/ 	.word	0x0002a010
        /*1270*/ 	.word	0x00000010
        /*1274*/ 	.word	0x00030800
        /*1278*/ 	.short	0x010a
        /*127a*/ 	.byte	0x3f
	.zero		1


	//   ....[83]....
        /*127c*/ 	.word	0x0002a420
        /*1280*/ 	.word	0x00000010
        /*1284*/ 	.word	0x00030800
        /*1288*/ 	.short	0x010a
        /*128a*/ 	.byte	0x3f
	.zero		1


	//   ....[84]....
        /*128c*/ 	.word	0x0002a470
        /*1290*/ 	.word	0x00000005
        /*1294*/ 	.word	0x00030830
        /*1298*/ 	.short	0x010a
        /*129a*/ 	.byte	0x3f
	.zero		1


	//   ....[85]....
        /*129c*/ 	.word	0x0002a4c0
        /*12a0*/ 	.word	0x00000000
        /*12a4*/ 	.word	0x00030830
        /*12a8*/ 	.short	0x010a
        /*12aa*/ 	.byte	0x3f
	.zero		1


	//   ....[86]....
        /*12ac*/ 	.word	0x0002a510
        /*12b0*/ 	.word	0x00000015
        /*12b4*/ 	.word	0x00030850
        /*12b8*/ 	.short	0x010a
        /*12ba*/ 	.byte	0x3f
	.zero		1


	//   ....[87]....
        /*12bc*/ 	.word	0x0002a560
        /*12c0*/ 	.word	0x00000000
        /*12c4*/ 	.word	0x00030830
        /*12c8*/ 	.short	0x010a
        /*12ca*/ 	.byte	0x3f
	.zero		1


	//   ....[88]....
        /*12cc*/ 	.word	0x0002a5b0
        /*12d0*/ 	.word	0x0000000f
        /*12d4*/ 	.word	0x00030850
        /*12d8*/ 	.short	0x010a
        /*12da*/ 	.byte	0x3f
	.zero		1


	//   ....[89]....
        /*12dc*/ 	.word	0x0002a600
        /*12e0*/ 	.word	0x00000003
        /*12e4*/ 	.word	0x00030830
        /*12e8*/ 	.short	0x010a
        /*12ea*/ 	.byte	0x3f
	.zero		1


	//   ....[90]....
        /*12ec*/ 	.word	0x0002a650
        /*12f0*/ 	.word	0x0000000e
        /*12f4*/ 	.word	0x00030850
        /*12f8*/ 	.short	0x010a
        /*12fa*/ 	.byte	0x3f
	.zero		1


	//   ....[91]....
        /*12fc*/ 	.word	0x0002a6a0
        /*1300*/ 	.word	0x0000000c
        /*1304*/ 	.word	0x00030850
        /*1308*/ 	.short	0x010a
        /*130a*/ 	.byte	0x3f
	.zero		1


	//   ....[92]....
        /*130c*/ 	.word	0x0002a850
        /*1310*/ 	.word	0x00000005
        /*1314*/ 	.word	0x00030820
        /*1318*/ 	.short	0x010a
        /*131a*/ 	.byte	0x3f
	.zero		1


	//   ....[93]....
        /*131c*/ 	.word	0x0002a8a0
        /*1320*/ 	.word	0x00000007
        /*1324*/ 	.word	0x000308a0
        /*1328*/ 	.short	0x010a
        /*132a*/ 	.byte	0x3f
	.zero		1


	//   ....[94]....
        /*132c*/ 	.word	0x0002a8f0
        /*1330*/ 	.word	0x00000007
        /*1334*/ 	.word	0x000308c0
        /*1338*/ 	.short	0x010a
        /*133a*/ 	.byte	0x3f
	.zero		1


	//   ....[95]....
        /*133c*/ 	.word	0x0002a940
        /*1340*/ 	.word	0x00000008
        /*1344*/ 	.word	0x000308a0
        /*1348*/ 	.short	0x010a
        /*134a*/ 	.byte	0x3f
	.zero		1


	//   ....[96]....
        /*134c*/ 	.word	0x0002a990
        /*1350*/ 	.word	0x00000008
        /*1354*/ 	.word	0x000308c0
        /*1358*/ 	.short	0x010a
        /*135a*/ 	.byte	0x3f
	.zero		1


	//   ....[97]....
        /*135c*/ 	.word	0x0002ab30
        /*1360*/ 	.word	0x00000000
        /*1364*/ 	.word	0x00030840
        /*1368*/ 	.short	0x010a
        /*136a*/ 	.byte	0x3f
	.zero		1


	//   ....[98]....
        /*136c*/ 	.word	0x0002b740
        /*1370*/ 	.word	0x00000002
        /*1374*/ 	.word	0x00030820
        /*1378*/ 	.short	0x010a
        /*137a*/ 	.byte	0x3f
	.zero		1


	//   ....[99]....
        /*137c*/ 	.word	0x0002b790
        /*1380*/ 	.word	0x00000003
        /*1384*/ 	.word	0x00030840
        /*1388*/ 	.short	0x010a
        /*138a*/ 	.byte	0x3f
	.zero		1


	//   ....[100]....
        /*138c*/ 	.word	0x0002b7e0
        /*1390*/ 	.word	0x00000003
        /*1394*/ 	.word	0x00000060
        /*1398*/ 	.short	0x010a
        /*139a*/ 	.byte	0x3f
	.zero		1


	//   ....[101]....
        /*139c*/ 	.word	0x0002b830
        /*13a0*/ 	.word	0x00000003
        /*13a4*/ 	.word	0x00030840
        /*13a8*/ 	.short	0x010a
        /*13aa*/ 	.byte	0x3f
	.zero		1


	//   ....[102]....
        /*13ac*/ 	.word	0x0002b880
        /*13b0*/ 	.word	0x00000002
        /*13b4*/ 	.word	0x00000060
        /*13b8*/ 	.short	0x010a
        /*13ba*/ 	.byte	0x3f
	.zero		1


	//   ....[103]....
        /*13bc*/ 	.word	0x0002b8d0
        /*13c0*/ 	.word	0x00000002
        /*13c4*/ 	.word	0x00030840
        /*13c8*/ 	.short	0x010a
        /*13ca*/ 	.byte	0x3f
	.zero		1


	//   ....[104]....
        /*13cc*/ 	.word	0x0002b920
        /*13d0*/ 	.word	0x00000002
        /*13d4*/ 	.word	0x00000060
        /*13d8*/ 	.short	0x010a
        /*13da*/ 	.byte	0x3f
	.zero		1


	//   ....[105]....
        /*13dc*/ 	.word	0x0002b970
        /*13e0*/ 	.word	0x00000000
        /*13e4*/ 	.word	0x00030860
        /*13e8*/ 	.short	0x010a
        /*13ea*/ 	.byte	0x3f
	.zero		1


	//   ....[106]....
        /*13ec*/ 	.word	0x0002c3d0
        /*13f0*/ 	.word	0x00000000
        /*13f4*/ 	.word	0x00030820
        /*13f8*/ 	.short	0x010a
        /*13fa*/ 	.byte	0x3f
	.zero		1


	//   ....[107]....
        /*13fc*/ 	.word	0x0002c570
        /*1400*/ 	.word	0x00000006
        /*1404*/ 	.word	0x00000000
        /*1408*/ 	.short	0x010a
        /*140a*/ 	.byte	0x3f
	.zero		1


	//   ....[108]....
        /*140c*/ 	.word	0x0002c5c0
        /*1410*/ 	.word	0x00000007
        /*1414*/ 	.word	0x00000000
        /*1418*/ 	.short	0x010a
        /*141a*/ 	.byte	0x3f
	.zero		1


	//   ....[109]....
        /*141c*/ 	.word	0x0002c610
        /*1420*/ 	.word	0x00000004
        /*1424*/ 	.word	0x00000000
        /*1428*/ 	.short	0x010a
        /*142a*/ 	.byte	0x3f
	.zero		1


	//----- nvinfo : EIATTR_NUM_MBARRIERS
	.align		4
.L_275:
        /*142c*/ 	.byte	0x03, 0x38
        /*142e*/ 	.short	0x0016


	//----- nvinfo : EIATTR_EXIT_INSTR_OFFSETS
	.align		4
        /*1430*/ 	.byte	0x04, 0x1c
        /*1432*/ 	.short	(.L_277 - .L_276)


	//   ....[0]....
.L_276:
        /*1434*/ 	.word	0x00029b30


	//----- nvinfo : EIATTR_MAX_THREADS
	.align		4
.L_277:
        /*1438*/ 	.byte	0x04, 0x05
        /*143a*/ 	.short	(.L_279 - .L_278)
.L_278:
        /*143c*/ 	.word	0x00000180
        /*1440*/ 	.word	0x00000001
        /*1444*/ 	.word	0x00000001


	//----- nvinfo : EIATTR_CRS_STACK_SIZE
	.align		4
.L_279:
        /*1448*/ 	.byte	0x04, 0x1e
        /*144a*/ 	.short	(.L_281 - .L_280)
.L_280:
        /*144c*/ 	.word	0x00000000


	//----- nvinfo : EIATTR_CBANK_PARAM_SIZE
	.align		4
.L_281:
        /*1450*/ 	.byte	0x03, 0x19
        /*1452*/ 	.short	0x0af0


	//----- nvinfo : EIATTR_PARAM_CBANK
	.align		4
        /*1454*/ 	.byte	0x04, 0x0a
        /*1456*/ 	.short	(.L_283 - .L_282)
	.align		4
.L_282:
        /*1458*/ 	.word	index@(.nv.constant0._ZN7cutlass13device_kernelIN5flash11enable_sm90INS1_16FlashAttnFwdSm90INS1_25CollectiveMainloopFwdSm90ILi2EN4cute5tupleIJNS5_1CILi1EEES8_S8_EEENS6_IJNS7_ILi128EEENS7_ILi96EEENS7_ILi192EEEEEELi192ENS_6half_tEfNS_4arch4Sm90ELb0ELb1ELb0ELb1ELb0ELb1ELb0ELb1ELb1ELb1ELb0ELb0EEENS1_21CollectiveEpilogueFwdINS6_IJSA_SC_SB_EEES9_SE_SG_Li256ELb1ELb1ELb0ELb0EEENS1_36VarlenDynamicPersistentTileSchedulerILi128ELi96ELi256ELi128ELb0ELb1ELb1ELb1ELb0ELb1EEEEEEEEEvNT_6ParamsE)
        /*145c*/ 	.short	0x0210
        /*145e*/ 	.short	0x0af0


	//----- nvinfo : EIATTR_SW_WAR
	.align		4
.L_283:
        /*1460*/ 	.byte	0x04, 0x36
        /*1462*/ 	.short	(.L_285 - .L_284)
.L_284:
        /*1464*/ 	.word	0x00000008
.L_285:


//--------------------- .nv.info._ZN7cutlass13device_kernelIN5flash11enable_sm90INS1_16FlashAttnFwdSm90INS1_25CollectiveMainloopFwdSm90ILi2EN4cute5tupleIJNS5_1CILi1EEES8_S8_EEENS6_IJNS7_ILi128EEENS7_ILi112EEENS7_ILi192EEEEEELi192ENS_6half_tEfNS_4arch4Sm90ELb1ELb0ELb0ELb0ELb0ELb0ELb0ELb1ELb1ELb1ELb0ELb0EEENS1_21CollectiveEpilogueFwdINS6_IJSA_SC_SB_EEES9_SE_SG_Li256ELb0ELb1ELb0ELb0EEENS1_30DynamicPersistentTileSchedulerILi256ELi128ELb0ELb1ELb1EEEEEEEEEvNT_6ParamsE --------------------------
	.section	.nv.info._ZN7cutlass13device_kernelIN5flash11enable_sm90INS1_16FlashAttnFwdSm90INS1_25CollectiveMainloopFwdSm90ILi2EN4cute5tupleIJNS5_1CILi1EEES8_S8_EEENS6_IJNS7_ILi128EEENS7_ILi112EEENS7_ILi192EEEEEELi192ENS_6half_tEfNS_4arch4Sm90ELb1ELb0ELb0ELb0ELb0ELb0ELb0ELb1ELb1ELb1ELb0ELb0EEENS1_21CollectiveEpilogueFwdINS6_IJSA_SC_SB_EEES9_SE_SG_Li256ELb0ELb1ELb0ELb0EEENS1_30DynamicPersistentTileSchedulerILi256ELi128ELb0ELb1ELb1EEEEEEEEEvNT_6ParamsE,"",@"SHT_CUDA_INFO"
	.sectionflags	@""
	.align	4


	//----- nvinfo : EIATTR_CUDA_API_VERSION
	.align		4
        /*0000*/ 	.byte	0x04, 0x37
        /*0002*/ 	.short	(.L_287 - .L_286)
.L_286:
        /*0004*/ 	.word	0x00000082


	//----- nvinfo : EIATTR_KPARAM_INFO
	.align		4
.L_287:
        /*0008*/ 	.byte	0x04, 0x17
        /*000a*/ 	.short	(.L_289 - .L_288)
.L_288:
        /*000c*/ 	.word	0x00000000
        /*0010*/ 	.short	0x0000
        /*0012*/ 	.short	0x0070
        /*0014*/ 	.byte	0x00, 0xf0, 0x01, 0x2a


	//----- nvinfo : EIATTR_SPARSE_MMA_MASK
	.align		4
.L_289:
        /*0018*/ 	.byte	0x03, 0x50
        /*001a*/ 	.short	0x0000


	//----- nvinfo : EIATTR_MAXREG_COUNT
	.align		4
        /*001c*/ 	.byte	0x03, 0x1b
        /*001e*/ 	.short	0x00a8


	//----- nvinfo : EIATTR_NUM_BARRIERS
	.align		4
        /*0020*/ 	.byte	0x02, 0x4c
        /*0022*/ 	.byte	0x09
	.zero		1


	//----- nvinfo : EIATTR_EXTERNS
	.align		4
        /*0024*/ 	.byte	0x04, 0x0f
        /*0026*/ 	.short	(.L_291 - .L_290)


	//   ....[0]....
	.align		4
.L_290:
        /*0028*/ 	.word	index@(__assertfail)


	//----- nvinfo : EIATTR_ANNOTATIONS
	.align		4
.L_291:
        /*002c*/ 	.byte	0x04, 0x55
        /*002e*/ 	.short	(.L_293 - .L_292)


	//   ....[0]....
.L_292:
        /* <DEDUP_REMOVED lines=31> */


	//----- nvinfo : EIATTR_MERCURY_ISA_VERSION
	.align		4
.L_293:
        /*0210*/ 	.byte	0x03, 0x5f
        /*0212*/ 	.short	0x0101


	//----- nvinfo : EIATTR_INT_WARP_WIDE_INSTR_OFFSETS
	.align		4
        /*0214*/ 	.byte	0x04, 0x31
        /*0216*/ 	.short	(.L_295 - .L_294)


	//   ....[0]....
.L_294:
        /*0218*/ 	.word	0x00000120


	//   ....[1]....
        /*021c*/ 	.word	0x00000160


	//   ....[2]....
        /*0220*/ 	.word	0x00000220


	//   ....[3]....
        /*0224*/ 	.word	0x00011040


	//   ....[4]....
        /*0228*/ 	.word	0x000110e0


	//   ....[5]....
        /*022c*/ 	.word	0x00014ac0


	//   ....[6]....
        /*0230*/ 	.word	0x00014b60


	//----- nvinfo : EIATTR_COOP_GROUP_MASK_REGIDS
	.align		4
.L_295:
        /*0234*/ 	.byte	0x04, 0x29
        /*0236*/ 	.short	(.L_297 - .L_296)


	//   ....[0]....
.L_296:
        /*0238*/ 	.word	0xffffffff


	//   ....[1]....
        /*023c*/ 	.word	0xffffffff


	//   ....[2]....
        /*0240*/ 	.word	0xffffffff


	//   ....[3]....
        /*0244*/ 	.word	0xffffffff


	//   ....[4]....
        /*0248*/ 	.word	0xffffffff


	//   ....[5]....
        /*024c*/ 	.word	0xffffffff


	//   ....[6]....
        /*0250*/ 	.word	0xffffffff


	//   ....[7]....
        /*0254*/ 	.word	0xffffffff


	//   ....[8]....
        /*0258*/ 	.word	0xffffffff


	//   ....[9]....
        /*025c*/ 	.word	0xffffffff


	//   ....[10]....
        /*0260*/ 	.word	0xffffffff


	//   ....[11]....
        /*0264*/ 	.word	0xffffffff


	//   ....[12]....
        /*0268*/ 	.word	0xffffffff


	//   ....[13]....
        /*026c*/ 	.word	0xffffffff


	//   ....[14]....
        /*0270*/ 	.word	0xffffffff


	//   ....[15]....
        /*0274*/ 	.word	0xffffffff


	//   ....[16]....
        /*0278*/ 	.word	0xffffffff


	//   ....[17]....
        /*027c*/ 	.word	0xffffffff


	//   ....[18]....
        /*0280*/ 	.word	0xffffffff


	//   ....[19]....
        /*0284*/ 	.word	0xffffffff


	//   ....[20]....
        /*0288*/ 	.word	0xffffffff


	//   ....[21]....
        /*028c*/ 	.word	0xffffffff


	//   ....[22]....
        /*0290*/ 	.word	0xffffffff


	//   ....[23]....
        /*0294*/ 	.word	0xffffffff


	//   ....[24]....
        /*0298*/ 	.word	0xffffffff


	//   ....[25]....
        /*029c*/ 	.word	0xffffffff


	//   ....[26]....
        /*02a0*/ 	.word	0xffffffff


	//   ....[27]....
        /*02a4*/ 	.word	0xffffffff


	//   ....[28]....
        /*02a8*/ 	.word	0xffffffff


	//   ....[29]....
        /*02ac*/ 	.word	0xffffffff


	//   ....[30]....
        /*02b0*/ 	.word	0xffffffff


	//   ....[31]....
        /*02b4*/ 	.word	0xffffffff


	//   ....[32]....
        /*02b8*/ 	.word	0xffffffff


	//   ....[33]....
        /*02bc*/ 	.word	0xffffffff


	//   ....[34]....
        /*02c0*/ 	.word	0xffffffff


	//   ....[35]....
        /*02c4*/ 	.word	0xffffffff


	//   ....[36]....
        /*02c8*/ 	.word	0xffffffff


	//   ....[37]....
        /*02cc*/ 	.word	0xffffffff


	//   ....[38]....
        /*02d0*/ 	.word	0xffffffff


	//   ....[39]....
        /*02d4*/ 	.word	0xffffffff


	//   ....[40]....
        /*02d8*/ 	.word	0xffffffff


	//   ....[41]....
        /*02dc*/ 	.word	0xffffffff


	//   ....[42]....
        /*02e0*/ 	.word	0xffffffff


	//   ....[43]....
        /*02e4*/ 	.word	0xffffffff


	//   ....[44]....
        /*02e8*/ 	.word	0xffffffff


	//   ....[45]....
        /*02ec*/ 	.word	0xffffffff


	//   ....[46]....
        /*02f0*/ 	.word	0xffffffff


	//   ....[47]....
        /*02f4*/ 	.word	0xffffffff


	//   ....[48]....
        /*02f8*/ 	.word	0xffffffff


	//   ....[49]....
        /*02fc*/ 	.word	0xffffffff


	//   ....[50]....
        /*0300*/ 	.word	0xffffffff


	//   ....[51]....
        /*0304*/ 	.word	0xffffffff


	//   ....[52]....
        /*0308*/ 	.word	0xffffffff


	//   ....[53]....
        /*030c*/ 	.word	0xffffffff


	//   ....[54]....
        /*0310*/ 	.word	0xffffffff


	//   ....[55]....
        /*0314*/ 	.word	0xffffffff


	//   ....[56]....
        /*0318*/ 	.word	0xffffffff


	//   ....[57]....
        /*031c*/ 	.word	0xffffffff


	//   ....[58]....
        /*0320*/ 	.word	0xffffffff


	//   ....[59]....
        /*0324*/ 	.word	0xffffffff


	//   ....[60]....
        /*0328*/ 	.word	0xffffffff


	//   ....[61]....
        /*032c*/ 	.word	0xffffffff


	//   ....[62]....
        /*0330*/ 	.word	0xffffffff


	//   ....[63]....
        /*0334*/ 	.word	0xffffffff


	//   ....[64]....
        /*0338*/ 	.word	0xffffffff


	//   ....[65]....
        /*033c*/ 	.word	0xffffffff


	//   ....[66]....
        /*0340*/ 	.word	0xffffffff


	//   ....[67]....
        /*0344*/ 	.word	0xffffffff


	//   ....[68]....
        /*0348*/ 	.word	0x0500000f


	//   ....[69]....
        /*034c*/ 	.word	0x0500000f


	//   ....[70]....
        /*0350*/ 	.word	0x0500000f


	//   ....[71]....
        /*0354*/ 	.word	0x0500000f


	//   ....[72]....
        /*0358*/ 	.word	0x0500000f


	//   ....[73]....
        /*035c*/ 	.word	0x0500000f


	//   ....[74]....
        /*0360*/ 	.word	0x0500000f


	//   ....[75]....
        /*0364*/ 	.word	0x0500000f


	//   ....[76]....
        /*0368*/ 	.word	0x0500000f


	//   ....[77]....
        /*036c*/ 	.word	0x0500000f


	//   ....[78]....
        /*0370*/ 	.word	0x0500000f


	//   ....[79]....
        /*0374*/ 	.word	0x0500000f


	//   ....[80]....
        /*0378*/ 	.word	0x0500000f


	//   ....[81]....
        /*037c*/ 	.word	0x0500000f


	//   ....[82]....
        /*0380*/ 	.word	0x0500000f


	//   ....[83]....
        /*0384*/ 	.word	0x0500000f


	//   ....[84]....
        /*0388*/ 	.word	0x0500000f


	//   ....[85]....
        /*038c*/ 	.word	0x0500000f


	//   ....[86]....
        /*0390*/ 	.word	0x0500000f


	//----- nvinfo : EIATTR_COOP_GROUP_INSTR_OFFSETS
	.align		4
.L_297:
        /*0394*/ 	.byte	0x04, 0x28
        /*0396*/ 	.short	(.L_299 - .L_298)


	//   ....[0]....
.L_298:
        /*0398*/ 	.word	0x00000060


	//   ....[1]....
        /*039c*/ 	.word	0x00000130


	//   ....[2]....
        /*03a0*/ 	.word	0x00000230


	//   ....[3]....
        /*03a4*/ 	.word	0x000003a0


	//   ....[4]....
        /*03a8*/ 	.word	0x00000500


	//   ....[5]....
        /*03ac*/ 	.word	0x00000620


	//   ....[6]....
        /*03b0*/ 	.word	0x00000780


	//   ....[7]....
        /*03b4*/ 	.word	0x00001570


	//   ....[8]....
        /*03b8*/ 	.word	0x00001d10


	//   ....[9]....
        /*03bc*/ 	.word	0x00001e00


	//   ....[10]....
        /*03c0*/ 	.word	0x00003e30


	//   ....[11]....
        /*03c4*/ 	.word	0x00003f00


	//   ....[12]....
        /*03c8*/ 	.word	0x00004770


	//   ....[13]....
        /*03cc*/ 	.word	0x00004810


	//   ....[14]....
        /*03d0*/ 	.word	0x00007ca0


	//   ....[15]....
        /*03d4*/ 	.word	0x00008370


	//   ....[16]....
        /*03d8*/ 	.word	0x000083d0


	//   ....[17]....
        /*03dc*/ 	.word	0x00008440


	//   ....[18]....
        /*03e0*/ 	.word	0x00008d00


	//   ....[19]....
        /*03e4*/ 	.word	0x00008d30


	//   ....[20]....
        /*03e8*/ 	.word	0x0000c1d0


	//   ....[21]....
        /*03ec*/ 	.word	0x0000c200


	//   ....[22]....
        /*03f0*/ 	.word	0x0000c650


	//   ....[23]....
        /*03f4*/ 	.word	0x0000c6c0


	//   ....[24]....
        /*03f8*/ 	.word	0x0000dab0


	//   ....[25]....
        /*03fc*/ 	.word	0x0000daf0


	//   ....[26]....
        /*0400*/ 	.word	0x0000dbd0


	//   ....[27]....
        /*0404*/ 	.word	0x0000dbf0


	//   ....[28]....
        /*0408*/ 	.word	0x0000f0d0


	//   ....[29]....
        /*040c*/ 	.word	0x0000f140


	//   ....[30]....
        /*0410*/ 	.word	0x0000f1b0


	//   ....[31]....
        /*0414*/ 	.word	0x0000f1e0


	//   ....[32]....
        /*0418*/ 	.word	0x0000f8a0


	//   ....[33]....
        /*041c*/ 	.word	0x0000f8c0


	//   ....[34]....
        /*0420*/ 	.word	0x0000f9e0


	//   ....[35]....
        /*0424*/ 	.word	0x0000fa00


	//   ....[36]....
        /*0428*/ 	.word	0x0000fb10


	//   ....[37]....
        /*042c*/ 	.word	0x0000fb30


	//   ....[38]....
        /*0430*/ 	.word	0x0000fc50


	//   ....[39]....
        /*0434*/ 	.word	0x0000fc70


	//   ....[40]....
        /*0438*/ 	.word	0x00010310


	//   ....[41]....
        /*043c*/ 	.word	0x00010340


	//   ....[42]....
        /*0440*/ 	.word	0x00010460


	//   ....[43]....
        /*0444*/ 	.word	0x00010480


	//   ....[44]....
        /*0448*/ 	.word	0x00010590


	//   ....[45]....
        /*044c*/ 	.word	0x000105b0


	//   ....[46]....
        /*0450*/ 	.word	0x000106d0


	//   ....[47]....
        /*0454*/ 	.word	0x000106f0


	//   ....[48]....
        /*0458*/ 	.word	0x00010890


	//   ....[49]....
        /*045c*/ 	.word	0x00011630


	//   ....[50]....
        /*0460*/ 	.word	0x00012060


	//   ....[51]....
        /*0464*/ 	.word	0x000120a0


	//   ....[52]....
        /*0468*/ 	.word	0x00012170


	//   ....[53]....
        /*046c*/ 	.word	0x00012180


	//   ....[54]....
        /*0470*/ 	.word	0x00012210


	//   ....[55]....
        /*0474*/ 	.word	0x00012220


	//   ....[56]....
        /*0478*/ 	.word	0x000122b0


	//   ....[57]....
        /*047c*/ 	.word	0x000122c0


	//   ....[58]....
        /*0480*/ 	.word	0x00012350


	//   ....[59]....
        /*0484*/ 	.word	0x00012360


	//   ....[60]....
        /*0488*/ 	.word	0x000123f0


	//   ....[61]....
        /*048c*/ 	.word	0x00012400


	//   ....[62]....
        /*0490*/ 	.word	0x00012490


	//   ....[63]....
        /*0494*/ 	.word	0x000124a0


	//   ....[64]....
        /*0498*/ 	.word	0x000124b0


	//   ....[65]....
        /*049c*/ 	.word	0x000124c0


	//   ....[66]....
        /*04a0*/ 	.word	0x000151b0


	//   ....[67]....
        /*04a4*/ 	.word	0x000153a0


	//   ....[68]....
        /*04a8*/ 	.word	0x00015910


	//   ....[69]....
        /*04ac*/ 	.word	0x00015a90


	//   ....[70]....
        /*04b0*/ 	.word	0x00015af0


	//   ....[71]....
        /*04b4*/ 	.word	0x00015c30


	//   ....[72]....
        /*04b8*/ 	.word	0x00015c80


	//   ....[73]....
        /*04bc*/ 	.word	0x00015da0


	//   ....[74]....
        /*04c0*/ 	.word	0x00015df0


	//   ....[75]....
        /*04c4*/ 	.word	0x00015f10


	//   ....[76]....
        /*04c8*/ 	.word	0x00015f60


	//   ....[77]....
        /*04cc*/ 	.word	0x00016080


	//   ....[78]....
        /*04d0*/ 	.word	0x000160d0


	//   ....[79]....
        /*04d4*/ 	.word	0x000161f0


	//   ....[80]....
        /*04d8*/ 	.word	0x00016240


	//   ....[81]....
        /*04dc*/ 	.word	0x00016360


	//   ....[82]....
        /*04e0*/ 	.word	0x000163b0


	//   ....[83]....
        /*04e4*/ 	.word	0x000164b0


	//   ....[84]....
        /*04e8*/ 	.word	0x00016500


	//   ....[85]....
        /*04ec*/ 	.word	0x00016820


	//   ....[86]....
        /*04f0*/ 	.word	0x00016940


	//----- nvinfo : EIATTR_REG_RECONFIG
	.align		4
.L_299:
        /*04f4*/ 	.byte	0x01, 0x54
	.zero		2


	//----- nvinfo : EIATTR_SYSCALL_OFFSETS
	.align		4
        /*04f8*/ 	.byte	0x04, 0x46
        /*04fa*/ 	.short	(.L_301 - .L_300)


	//   ....[0]....
.L_300:
        /*04fc*/ 	.word	0x00001750


	//   ....[1]....
        /*0500*/ 	.word	0x00011250


	//   ....[2]....
        /*0504*/ 	.word	0x000113a0


	//   ....[3]....
        /*0508*/ 	.word	0x00011490


	//   ....[4]....
        /*050c*/ 	.word	0x00011c60


	//----- nvinfo : EIATTR_MBARRIER_INSTR_OFFSETS
	.align		4
.L_301:
        /*0510*/ 	.byte	0x04, 0x39
        /*0512*/ 	.short	(.L_303 - .L_302)


	//   ....[0]....
.L_302:
        /*0514*/ 	.word	0x00000250
        /*0518*/ 	.word	0x000000ff
        /*051c*/ 	.word	0x00036800
        /*0520*/ 	.short	0x0100
        /*0522*/ 	.byte	0x08
	.zero		1


	//   ....[1]....
        /*0524*/ 	.word	0x00000260
        /*0528*/ 	.word	0x000000ff
        /*052c*/ 	.word	0x00036820
        /*0530*/ 	.short	0x0100
        /*0532*/ 	.byte	0x08
	.zero		1


	//   ....[2]....
        /*0534*/ 	.word	0x00000350
        /*0538*/ 	.word	0x000000ff
        /*053c*/ 	.word	0x00036830
        /*0540*/ 	.short	0x0100
        /*0542*/ 	.byte	0x08
	.zero		1


	//   ....[3]....
        /*0544*/ 	.word	0x00000360
        /*0548*/ 	.word	0x000000ff
        /*054c*/ 	.word	0x00036840
        /*0550*/ 	.short	0x0100
        /*0552*/ 	.byte	0x08
	.zero		1


	//   ....[4]....
        /*0554*/ 	.word	0x00000370
        /*0558*/ 	.word	0x000000ff
        /*055c*/ 	.word	0x00036838
        /*0560*/ 	.short	0x0100
        /*0562*/ 	.byte	0x08
	.zero		1


	//   ....[5]....
        /*0564*/ 	.word	0x00000380
        /*0568*/ 	.word	0x000000ff
        /*056c*/ 	.word	0x00036848
        /*0570*/ 	.short	0x0100
        /*0572*/ 	.byte	0x08
	.zero		1


	//   ....[6]....
        /*0574*/ 	.word	0x000004b0
        /*0578*/ 	.word	0x000000ff
        /*057c*/ 	.word	0x00036850
        /*0580*/ 	.short	0x0100
        /*0582*/ 	.byte	0x08
	.zero		1


	//   ....[7]....
        /*0584*/ 	.word	0x000004c0
        /*0588*/ 	.word	0x000000ff
        /*058c*/ 	.word	0x00036860
        /*0590*/ 	.short	0x0100
        /*0592*/ 	.byte	0x08
	.zero		1


	//   ....[8]....
        /*0594*/ 	.word	0x000004d0
        /*0598*/ 	.word	0x000000ff
        /*059c*/ 	.word	0x00036858
        /*05a0*/ 	.short	0x0100
        /*05a2*/ 	.byte	0x08
	.zero		1


	//   ....[9]....
        /*05a4*/ 	.word	0x000004e0
        /*05a8*/ 	.word	0x000000ff
        /*05ac*/ 	.word	0x00036868
        /*05b0*/ 	.short	0x0100
        /*05b2*/ 	.byte	0x08
	.zero		1


	//   ....[10]....
        /*05b4*/ 	.word	0x000005d0
        /*05b8*/ 	.word	0x000000ff
        /*05bc*/ 	.word	0x00036870
        /*05c0*/ 	.short	0x0100
        /*05c2*/ 	.byte	0x06
	.zero		1


	//   ....[11]....
        /*05c4*/ 	.word	0x000005e0
        /*05c8*/ 	.word	0x000000ff
        /*05cc*/ 	.word	0x00036880
        /*05d0*/ 	.short	0x0100
        /*05d2*/ 	.byte	0x06
	.zero		1


	//   ....[12]....
        /*05d4*/ 	.word	0x000005f0
        /*05d8*/ 	.word	0x000000ff
        /*05dc*/ 	.word	0x00036878
        /*05e0*/ 	.short	0x0100
        /*05e2*/ 	.byte	0x06
	.zero		1


	//   ....[13]....
        /*05e4*/ 	.word	0x00000600
        /*05e8*/ 	.word	0x000000ff
        /*05ec*/ 	.word	0x00036888
        /*05f0*/ 	.short	0x0100
        /*05f2*/ 	.byte	0x06
	.zero		1


	//   ....[14]....
        /*05f4*/ 	.word	0x00000730
        /*05f8*/ 	.word	0x000000ff
        /*05fc*/ 	.word	0x00036890
        /*0600*/ 	.short	0x0100
        /*0602*/ 	.byte	0x08
	.zero		1


	//   ....[15]....
        /*0604*/ 	.word	0x00000740
        /*0608*/ 	.word	0x000000ff
        /*060c*/ 	.word	0x000368a0
        /*0610*/ 	.short	0x0100
        /*0612*/ 	.byte	0x08
	.zero		1


	//   ....[16]....
        /*0614*/ 	.word	0x00000750
        /*0618*/ 	.word	0x000000ff
        /*061c*/ 	.word	0x00036898
        /*0620*/ 	.short	0x0100
        /*0622*/ 	.byte	0x08
	.zero		1


	//   ....[17]....
        /*0624*/ 	.word	0x00000760
        /*0628*/ 	.word	0x000000ff
        /*062c*/ 	.word	0x000368a8
        /*0630*/ 	.short	0x0100
        /*0632*/ 	.byte	0x08
	.zero		1


	//   ....[18]....
        /*0634*/ 	.word	0x00000890
        /*0638*/ 	.word	0x000000ff
        /*063c*/ 	.word	0x000368b0
        /*0640*/ 	.short	0x0100
        /*0642*/ 	.byte	0x08
	.zero		1


	//   ....[19]....
        /*0644*/ 	.word	0x000008a0
        /*0648*/ 	.word	0x000000ff
        /*064c*/ 	.word	0x000368c0
        /*0650*/ 	.short	0x0100
        /*0652*/ 	.byte	0x08
	.zero		1


	//   ....[20]....
        /*0654*/ 	.word	0x000008b0
        /*0658*/ 	.word	0x000000ff
        /*065c*/ 	.word	0x000368b8
        /*0660*/ 	.short	0x0100
        /*0662*/ 	.byte	0x08
	.zero		1


	//   ....[21]....
        /*0664*/ 	.word	0x000008c0
        /*0668*/ 	.word	0x000000ff
        /*066c*/ 	.word	0x000368c8
        /*0670*/ 	.short	0x0100
        /*0672*/ 	.byte	0x08
	.zero		1


	//   ....[22]....
        /*0674*/ 	.word	0x000017b0
        /*0678*/ 	.word	0x000000ff
        /*067c*/ 	.word	0x00036800
        /*0680*/ 	.short	0x010a
        /*0682*/ 	.byte	0x25
	.zero		1


	//   ....[23]....
        /*0684*/ 	.word	0x00001830
        /*0688*/ 	.word	0x00000002
        /*068c*/ 	.word	0x00036830
        /*0690*/ 	.short	0x010a
        /*0692*/ 	.byte	0x3f
	.zero		1


	//   ....[24]....
        /*0694*/ 	.word	0x00001890
        /*0698*/ 	.word	0x00000002
        /*069c*/ 	.word	0x00036830
        /*06a0*/ 	.short	0x010a
        /*06a2*/ 	.byte	0x3f
	.zero		1


	//   ....[25]....
        /*06a4*/ 	.word	0x00003d60
        /*06a8*/ 	.word	0x00000002
        /*06ac*/ 	.word	0x00000000
        /*06b0*/ 	.short	0x0101
        /*06b2*/ 	.byte	0x3f
	.zero		1


	//   ....[26]....
        /*06b4*/ 	.word	0x00005560
        /*06b8*/ 	.word	0x000000ff
        /*06bc*/ 	.word	0x00036830
        /*06c0*/ 	.short	0x010a
        /*06c2*/ 	.byte	0x06
	.zero		1


	//   ....[27]....
        /*06c4*/ 	.word	0x000055a0
        /*06c8*/ 	.word	0x000000ff
        /*06cc*/ 	.word	0x00036830
        /*06d0*/ 	.short	0x010a
        /*06d2*/ 	.byte	0x06
	.zero		1


	//   ....[28]....
        /*06d4*/ 	.word	0x00007ae0
        /*06d8*/ 	.word	0x000000ff
        /*06dc*/ 	.word	0x00036850
        /*06e0*/ 	.short	0x010a
        /*06e2*/ 	.byte	0x0b
	.zero		1


	//   ....[29]....
        /*06e4*/ 	.word	0x00007b20
        /*06e8*/ 	.word	0x000000ff
        /*06ec*/ 	.word	0x00036850
        /*06f0*/ 	.short	0x010a
        /*06f2*/ 	.byte	0x0b
	.zero		1


	//   ....[30]....
        /*06f4*/ 	.word	0x00009320
        /*06f8*/ 	.word	0x00000008
        /*06fc*/ 	.word	0x00000000
        /*0700*/ 	.short	0x0101
        /*0702*/ 	.byte	0x3f
	.zero		1


	//   ....[31]....
        /*0704*/ 	.word	0x00009390
        /*0708*/ 	.word	0x00000008
        /*070c*/ 	.word	0x00000000
        /*0710*/ 	.short	0x0101
        /*0712*/ 	.byte	0x3f
	.zero		1


	//   ....[32]....
        /*0714*/ 	.word	0x00009930
        /*0718*/ 	.word	0x000000ff
        /*071c*/ 	.word	0x00036830
        /*0720*/ 	.short	0x010a
        /*0722*/ 	.byte	0x04
	.zero		1


	//   ....[33]....
        /*0724*/ 	.word	0x00009970
        /*0728*/ 	.word	0x000000ff
        /*072c*/ 	.word	0x00036830
        /*0730*/ 	.short	0x010a
        /*0732*/ 	.byte	0x04
	.zero		1


	//   ....[34]....
        /*0734*/ 	.word	0x0000beb0
        /*0738*/ 	.word	0x000000ff
        /*073c*/ 	.word	0x00036850
        /*0740*/ 	.short	0x010a
        /*0742*/ 	.byte	0x0a
	.zero		1


	//   ....[35]....
        /*0744*/ 	.word	0x0000bef0
        /*0748*/ 	.word	0x000000ff
        /*074c*/ 	.word	0x00036850
        /*0750*/ 	.short	0x010a
        /*0752*/ 	.byte	0x0a
	.zero		1


	//   ....[36]....
        /*0754*/ 	.word	0x0000ce30
        /*0758*/ 	.word	0x0000008c
        /*075c*/ 	.word	0x00000000
        /*0760*/ 	.short	0x0101
        /*0762*/ 	.byte	0x3f
	.zero		1


	//   ....[37]....
        /*0764*/ 	.word	0x0000ce90
        /*0768*/ 	.word	0x0000008c
        /*076c*/ 	.word	0x00000000
        /*0770*/ 	.short	0x0101
        /*0772*/ 	.byte	0x3f
	.zero		1


	//   ....[38]....
        /*0774*/ 	.word	0x0000da20
        /*0778*/ 	.word	0x000000ff
        /*077c*/ 	.word	0x00036850
        /*0780*/ 	.short	0x010a
        /*0782*/ 	.byte	0x05
	.zero		1


	//   ....[39]....
        /*0784*/ 	.word	0x0000da60
        /*0788*/ 	.word	0x000000ff
        /*078c*/ 	.word	0x00036850
        /*0790*/ 	.short	0x010a
        /*0792*/ 	.byte	0x05
	.zero		1


	//   ....[40]....
        /*0794*/ 	.word	0x0000df60
        /*0798*/ 	.word	0x0000007a
        /*079c*/ 	.word	0x00000000
        /*07a0*/ 	.short	0x0101
        /*07a2*/ 	.byte	0x3f
	.zero		1


	//   ....[41]....
        /*07a4*/ 	.word	0x0000f890
        /*07a8*/ 	.word	0x0000005a
        /*07ac*/ 	.word	0x00000000
        /*07b0*/ 	.short	0x0101
        /*07b2*/ 	.byte	0x3f
	.zero		1


	//   ....[42]....
        /*07b4*/ 	.word	0x00011840
        /*07b8*/ 	.word	0x00000002
        /*07bc*/ 	.word	0x00036840
        /*07c0*/ 	.short	0x010a
        /*07c2*/ 	.byte	0x3f
	.zero		1


	//   ....[43]....
        /*07c4*/ 	.word	0x00012610
        /*07c8*/ 	.word	0x00000011
        /*07cc*/ 	.word	0x00036800
        /*07d0*/ 	.short	0x0107
        /*07d2*/ 	.byte	0x3f
	.zero		1


	//   ....[44]....
        /*07d4*/ 	.word	0x00012720
        /*07d8*/ 	.word	0x00000011
        /*07dc*/ 	.word	0x00036800
        /*07e0*/ 	.short	0x0101
        /*07e2*/ 	.byte	0x3f
	.zero		1


	//   ....[45]....
        /*07e4*/ 	.word	0x00012740
        /*07e8*/ 	.word	0x00000011
        /*07ec*/ 	.word	0x00036820
        /*07f0*/ 	.short	0x010a
        /*07f2*/ 	.byte	0x3f
	.zero		1


	//   ....[46]....
        /*07f4*/ 	.word	0x00012a60
        /*07f8*/ 	.word	0x00000002
        /*07fc*/ 	.word	0x00036840
        /*0800*/ 	.short	0x010a
        /*0802*/ 	.byte	0x3f
	.zero		1


	//   ....[47]....
        /*0804*/ 	.word	0x00012ed0
        /*0808*/ 	.word	0x00000003
        /*080c*/ 	.word	0x00000060
        /*0810*/ 	.short	0x010a
        /*0812*/ 	.byte	0x3f
	.zero		1


	//   ....[48]....
        /*0814*/ 	.word	0x00013620
        /*0818*/ 	.word	0x00000003
        /*081c*/ 	.word	0x00036840
        /*0820*/ 	.short	0x010a
        /*0822*/ 	.byte	0x3f
	.zero		1


	//   ....[49]....
        /*0824*/ 	.word	0x00013ab0
        /*0828*/ 	.word	0x00000002
        /*082c*/ 	.word	0x00000060
        /*0830*/ 	.short	0x010a
        /*0832*/ 	.byte	0x3f
	.zero		1


	//   ....[50]....
        /*0834*/ 	.word	0x00014150
        /*0838*/ 	.word	0x00000002
        /*083c*/ 	.word	0x00036840
        /*0840*/ 	.short	0x010a
        /*0842*/ 	.byte	0x3f
	.zero		1


	//   ....[51]....
        /*0844*/ 	.word	0x000145e0
        /*0848*/ 	.word	0x00000002
        /*084c*/ 	.word	0x00000060
        /*0850*/ 	.short	0x010a
        /*0852*/ 	.byte	0x3f
	.zero		1


	//   ....[52]....
        /*0854*/ 	.word	0x00014c30
        /*0858*/ 	.word	0x00000002
        /*085c*/ 	.word	0x00036860
        /*0860*/ 	.short	0x010a
        /*0862*/ 	.byte	0x3f
	.zero		1


	//   ....[53]....
        /*0864*/ 	.word	0x00015320
        /*0868*/ 	.word	0x00000000
        /*086c*/ 	.word	0x00036820
        /*0870*/ 	.short	0x010a
        /*0872*/ 	.byte	0x3f
	.zero		1


	//   ....[54]....
        /*0874*/ 	.word	0x000154f0
        /*0878*/ 	.word	0x00000006
        /*087c*/ 	.word	0x00000000
        /*0880*/ 	.short	0x010a
        /*0882*/ 	.byte	0x3f
	.zero		1


	//   ....[55]....
        /*0884*/ 	.word	0x00015540
        /*0888*/ 	.word	0x00000003
        /*088c*/ 	.word	0x00000000
        /*0890*/ 	.short	0x010a
        /*0892*/ 	.byte	0x3f
	.zero		1


	//   ....[56]....
        /*0894*/ 	.word	0x000155a0
        /*0898*/ 	.word	0x00000012
        /*089c*/ 	.word	0x00000000
        /*08a0*/ 	.short	0x010a
        /*08a2*/ 	.byte	0x3f
	.zero		1


	//   ....[57]....
        /*08a4*/ 	.word	0x000155d0
        /*08a8*/ 	.word	0x00000003
        /*08ac*/ 	.word	0x00000000
        /*08b0*/ 	.short	0x010a
        /*08b2*/ 	.byte	0x3f
	.zero		1


	//   ....[58]....
        /*08b4*/ 	.word	0x00015640
        /*08b8*/ 	.word	0x00000003
        /*08bc*/ 	.word	0x00036800
        /*08c0*/ 	.short	0x010a
        /*08c2*/ 	.byte	0x3f
	.zero		1


	//   ....[59]....
        /*08c4*/ 	.word	0x00015690
        /*08c8*/ 	.word	0x00000002
        /*08cc*/ 	.word	0x00036830
        /*08d0*/ 	.short	0x010a
        /*08d2*/ 	.byte	0x3f
	.zero		1


	//   ....[60]....
        /*08d4*/ 	.word	0x000156f0
        /*08d8*/ 	.word	0x00000005
        /*08dc*/ 	.word	0x00036830
        /*08e0*/ 	.short	0x010a
        /*08e2*/ 	.byte	0x3f
	.zero		1


	//   ....[61]....
        /*08e4*/ 	.word	0x00015750
        /*08e8*/ 	.word	0x00000003
        /*08ec*/ 	.word	0x00036850
        /*08f0*/ 	.short	0x010a
        /*08f2*/ 	.byte	0x3f
	.zero		1


	//   ....[62]....
        /*08f4*/ 	.word	0x000157b0
        /*08f8*/ 	.word	0x00000005
        /*08fc*/ 	.word	0x00036830
        /*0900*/ 	.short	0x010a
        /*0902*/ 	.byte	0x3f
	.zero		1


	//   ....[63]....
        /*0904*/ 	.word	0x00015810
        /*0908*/ 	.word	0x00000003
        /*090c*/ 	.word	0x00036850
        /*0910*/ 	.short	0x010a
        /*0912*/ 	.byte	0x3f
	.zero		1


	//   ....[64]....
        /*0914*/ 	.word	0x00015870
        /*0918*/ 	.word	0x00000003
        /*091c*/ 	.word	0x00036850
        /*0920*/ 	.short	0x010a
        /*0922*/ 	.byte	0x3f
	.zero		1


	//   ....[65]....
        /*0924*/ 	.word	0x000159c0
        /*0928*/ 	.word	0x00000002
        /*092c*/ 	.word	0x00036840
        /*0930*/ 	.short	0x010a
        /*0932*/ 	.byte	0x3f
	.zero		1


	//   ....[66]....
        /*0934*/ 	.word	0x00016540
        /*0938*/ 	.word	0x00000011
        /*093c*/ 	.word	0x00036820
        /*0940*/ 	.short	0x010a
        /*0942*/ 	.byte	0x3f
	.zero		1


	//   ....[67]....
        /*0944*/ 	.word	0x00016590
        /*0948*/ 	.word	0x00000002
        /*094c*/ 	.word	0x00036840
        /*0950*/ 	.short	0x010a
        /*0952*/ 	.byte	0x3f
	.zero		1


	//   ....[68]....
        /*0954*/ 	.word	0x000165e0
        /*0958*/ 	.word	0x00000003
        /*095c*/ 	.word	0x00000060
        /*0960*/ 	.short	0x010a
        /*0962*/ 	.byte	0x3f
	.zero		1


	//   ....[69]....
        /*0964*/ 	.word	0x00016630
        /*0968*/ 	.word	0x00000003
        /*096c*/ 	.word	0x00036840
        /*0970*/ 	.short	0x010a
        /*0972*/ 	.byte	0x3f
	.zero		1


	//   ....[70]....
        /*0974*/ 	.word	0x00016680
        /*0978*/ 	.word	0x00000002
        /*097c*/ 	.word	0x00000060
        /*0980*/ 	.short	0x010a
        /*0982*/ 	.byte	0x3f
	.zero		1


	//   ....[71]....
        /*0984*/ 	.word	0x000166d0
        /*0988*/ 	.word	0x00000002
        /*098c*/ 	.word	0x00036840
        /*0990*/ 	.short	0x010a
        /*0992*/ 	.byte	0x3f
	.zero		1


	//   ....[72]....
        /*0994*/ 	.word	0x00016720
        /*0998*/ 	.word	0x00000002
        /*099c*/ 	.word	0x00000060
        /*09a0*/ 	.short	0x010a
        /*09a2*/ 	.byte	0x3f
	.zero		1


	//   ....[73]....
        /*09a4*/ 	.word	0x00016770
        /*09a8*/ 	.word	0x00000002
        /*09ac*/ 	.word	0x00036860
        /*09b0*/ 	.short	0x010a
        /*09b2*/ 	.byte	0x3f
	.zero		1


	//   ....[74]....
        /*09b4*/ 	.word	0x00016860
        /*09b8*/ 	.word	0x00000000
        /*09bc*/ 	.word	0x00036820
        /*09c0*/ 	.short	0x010a
        /*09c2*/ 	.byte	0x3f
	.zero		1


	//   ....[75]....
        /*09c4*/ 	.word	0x00016a00
        /*09c8*/ 	.word	0x00000006
        /*09cc*/ 	.word	0x00000000
        /*09d0*/ 	.short	0x010a
        /*09d2*/ 	.byte	0x3f
	.zero		1


	//   ....[76]....
        /*09d4*/ 	.word	0x00016a50
        /*09d8*/ 	.word	0x00000003
        /*09dc*/ 	.word	0x00000000
        /*09e0*/ 	.short	0x010a
        /*09e2*/ 	.byte	0x3f
	.zero		1


	//   ....[77]....
        /*09e4*/ 	.word	0x00016aa0
        /*09e8*/ 	.word	0x00000012
        /*09ec*/ 	.word	0x00000000
        /*09f0*/ 	.short	0x010a
        /*09f2*/ 	.byte	0x3f
	.zero		1


	//----- nvinfo : EIATTR_NUM_MBARRIERS
	.align		4
.L_303:
        /*09f4*/ 	.byte	0x03, 0x38
        /*09f6*/ 	.short	0x0016


	//----- nvinfo : EIATTR_EXIT_INSTR_OFFSETS
	.align		4
        /*09f8*/ 	.byte	0x04, 0x1c
        /*09fa*/ 	.short	(.L_305 - .L_304)


	//   ....[0]....
.L_304:
        /*09fc*/ 	.word	0x000009e0


	//   ....[1]....
        /*0a00*/ 	.word	0x00010830


	//   ....[2]....
        /*0a04*/ 	.word	0x00015620


	//----- nvinfo : EIATTR_MAX_THREADS
	.align		4
.L_305:
        /*0a08*/ 	.byte	0x04, 0x05
        /*0a0a*/ 	.short	(.L_307 - .L_306)
.L_306:
        /*0a0c*/ 	.word	0x00000180
        /*0a10*/ 	.word	0x00000001
        /*0a14*/ 	.word	0x00000001


	//----- nvinfo : EIATTR_CRS_STACK_SIZE
	.align		4
.L_307:
        /*0a18*/ 	.byte	0x04, 0x1e
        /*0a1a*/ 	.short	(.L_309 - .L_308)
.L_308:
        /*0a1c*/ 	.word	0x00000000


	//----- nvinfo : EIATTR_CBANK_PARAM_SIZE
	.align		4
.L_309:
        /*0a20*/ 	.byte	0x03, 0x19
        /*0a22*/ 	.short	0x0af0


	//----- nvinfo : EIATTR_PARAM_CBANK
	.align		4
        /*0a24*/ 	.byte	0x04, 0x0a
        /*0a26*/ 	.short	(.L_311 - .L_310)
	.align		4
.L_310:
        /*0a28*/ 	.word	index@(.nv.constant0._ZN7cutlass13device_kernelIN5flash11enable_sm90INS1_16FlashAttnFwdSm90INS1_25CollectiveMainloopFwdSm90ILi2EN4cute5tupleIJNS5_1CILi1EEES8_S8_EEENS6_IJNS7_ILi128EEENS7_ILi112EEENS7_ILi192EEEEEELi192ENS_6half_tEfNS_4arch4Sm90ELb1ELb0ELb0ELb0ELb0ELb0ELb0ELb1ELb1ELb1ELb0ELb0EEENS1_21CollectiveEpilogueFwdINS6_IJSA_SC_SB_EEES9_SE_SG_Li256ELb0ELb1ELb0ELb0EEENS1_30DynamicPersistentTileSchedulerILi256ELi128ELb0ELb1ELb1EEEEEEEEEvNT_6ParamsE)
        /*0a2c*/ 	.short	0x0210
        /*0a2e*/ 	.short	0x0af0


	//----- nvinfo : EIATTR_SW_WAR
	.align		4
.L_311:
        /*0a30*/ 	.byte	0x04, 0x36
        /*0a32*/ 	.short	(.L_313 - .L_312)
.L_312:
        /*0a34*/ 	.word	0x00000008
.L_313:


//--------------------- .nv.info._ZN7cutlass13device_kernelIN5flash11enable_sm90INS1_16FlashAttnFwdSm90INS1_25CollectiveMainloopFwdSm90ILi2EN4cute5tupleIJNS5_1CILi1EEES8_S8_EEENS6_IJNS7_ILi128EEENS7_ILi112EEENS7_ILi192EEEEEELi192ENS_6half_tEfNS_4arch4Sm90ELb1ELb0ELb0ELb1ELb0ELb0ELb0ELb1ELb1ELb1ELb0ELb0EEENS1_21CollectiveEpilogueFwdINS6_IJSA_SC_SB_EEES9_SE_SG_Li256ELb1ELb1ELb0ELb0EEENS1_36VarlenDynamicPersistentTileSchedulerILi128ELi112ELi256ELi128ELb0ELb1ELb1ELb1ELb1ELb1EEEEEEEEEvNT_6ParamsE --------------------------
	.section	.nv.info._ZN7cutlass13device_kernelIN5flash11enable_sm90INS1_16FlashAttnFwdSm90INS1_25CollectiveMainloopFwdSm90ILi2EN4cute5tupleIJNS5_1CILi1EEES8_S8_EEENS6_IJNS7_ILi128EEENS7_ILi112EEENS7_ILi192EEEEEELi192ENS_6half_tEfNS_4arch4Sm90ELb1ELb0ELb0ELb1ELb0ELb0ELb0ELb1ELb1ELb1ELb0ELb0EEENS1_21CollectiveEpilogueFwdINS6_IJSA_SC_SB_EEES9_SE_SG_Li256ELb1ELb1ELb0ELb0EEENS1_36VarlenDynamicPersistentTileSchedulerILi128ELi112ELi256ELi128ELb0ELb1ELb1ELb1ELb1ELb1EEEEEEEEEvNT_6ParamsE,"",@"SHT_CUDA_INFO"
	.sectionflags	@""
	.align	4


	//----- nvinfo : EIATTR_CUDA_API_VERSION
	.align		4
        /*0000*/ 	.byte	0x04, 0x37
        /*0002*/ 	.short	(.L_315 - .L_314)
.L_314:
        /*0004*/ 	.word	0x00000082


	//----- nvinfo : EIATTR_KPARAM_INFO
	.align		4
.L_315:
        /*0008*/ 	.byte	0x04, 0x17
        /*000a*/ 	.short	(.L_317 - .L_316)
.L_316:
        /*000c*/ 	.word	0x00000000
        /*0010*/ 	.short	0x0000
        /*0012*/ 	.short	0x0070
        /*0014*/ 	.byte	0x00, 0xf0, 0x01, 0x2a


	//----- nvinfo : EIATTR_SPARSE_MMA_MASK
	.align		4
.L_317:
        /*0018*/ 	.byte	0x03, 0x50
        /*001a*/ 	.short	0x0000


	//----- nvinfo : EIATTR_MAXREG_COUNT
	.align		4
        /*001c*/ 	.byte	0x03, 0x1b
        /*001e*/ 	.short	0x00a8


	//----- nvinfo : EIATTR_NUM_BARRIERS
	.align		4
        /*0020*/ 	.byte	0x02, 0x4c
        /*0022*/ 	.byte	0x09
	.zero		1


	//----- nvinfo : EIATTR_EXTERNS
	.align		4
        /*0024*/ 	.byte	0x04, 0x0f
        /*0026*/ 	.short	(.L_319 - .L_318)


	//   ....[0]....
	.align		4
.L_318:
        /*0028*/ 	.word	index@(__assertfail)


	//----- nvinfo : EIATTR_ANNOTATIONS
	.align		4
.L_319:
        /*002c*/ 	.byte	0x04, 0x55
        /*002e*/ 	.short	(.L_321 - .L_320)


	//   ....[0]....
.L_320:
        /* <DEDUP_REMOVED lines=77> */


	//----- nvinfo : EIATTR_MERCURY_ISA_VERSION
	.align		4
.L_321:
        /*04e8*/ 	.byte	0x03, 0x5f
        /*04ea*/ 	.short	0x0101


	//----- nvinfo : EIATTR_UNUSED_LOAD_BYTE_OFFSET
	.align		4
        /*04ec*/ 	.byte	0x04, 0x44
        /*04ee*/ 	.short	(.L_323 - .L_322)


	//   ....[0]....
.L_322:
        /*04f0*/ 	.word	0x00000a10
        /*04f4*/ 	.word	0x0000fff0


	//   ....[1]....
        /*04f8*/ 	.word	0x0000ec10
        /*04fc*/ 	.word	0x0000fff0


	//----- nvinfo : EIATTR_INT_WARP_WIDE_INSTR_OFFSETS
	.align		4
.L_323:
        /*0500*/ 	.byte	0x04, 0x31
        /*0502*/ 	.short	(.L_325 - .L_324)


	//   ....[0]....
.L_324:
        /*0504*/ 	.word	0x00000130


	//   ....[1]....
        /*0508*/ 	.word	0x00000170


	//   ....[2]....
        /*050c*/ 	.word	0x000001e0


	//   ....[3]....
        /*0510*/ 	.word	0x00012920


	//   ....[4]....
        /*0514*/ 	.word	0x000129c0


	//   ....[5]....
        /*0518*/ 	.word	0x00016970


	//   ....[6]....
        /*051c*/ 	.word	0x000169e0


	//----- nvinfo : EIATTR_COOP_GROUP_MASK_REGIDS
	.align		4
.L_325:
        /*0520*/ 	.byte	0x04, 0x29
        /*0522*/ 	.short	(.L_327 - .L_326)


	//   ....[0]....
.L_326:
        /*0524*/ 	.word	0xffffffff


	//   ....[1]....
        /*0528*/ 	.word	0xffffffff


	//   ....[2]....
        /*052c*/ 	.word	0xffffffff


	//   ....[3]....
        /*0530*/ 	.word	0xffffffff


	//   ....[4]....
        /*0534*/ 	.word	0xffffffff


	//   ....[5]....
        /*0538*/ 	.word	0xffffffff


	//   ....[6]....
        /*053c*/ 	.word	0xffffffff


	//   ....[7]....
        /*0540*/ 	.word	0xffffffff


	//   ....[8]....
        /*0544*/ 	.word	0xffffffff


	//   ....[9]....
        /*0548*/ 	.word	0xffffffff


	//   ....[10]....
        /*054c*/ 	.word	0xffffffff


	//   ....[11]....
        /*0550*/ 	.word	0xffffffff


	//   ....[12]....
        /*0554*/ 	.word	0xffffffff


	//   ....[13]....
        /*0558*/ 	.word	0xffffffff


	//   ....[14]....
        /*055c*/ 	.word	0xffffffff


	//   ....[15]....
        /*0560*/ 	.word	0xffffffff


	//   ....[16]....
        /*0564*/ 	.word	0xffffffff


	//   ....[17]....
        /*0568*/ 	.word	0xffffffff


	//   ....[18]....
        /*056c*/ 	.word	0xffffffff


	//   ....[19]....
        /*0570*/ 	.word	0xffffffff


	//   ....[20]....
        /*0574*/ 	.word	0xffffffff


	//   ....[21]....
        /*0578*/ 	.word	0xffffffff


	//   ....[22]....
        /*057c*/ 	.word	0xffffffff


	//   ....[23]....
        /*0580*/ 	.word	0xffffffff


	//   ....[24]....
        /*0584*/ 	.word	0xffffffff


	//   ....[25]....
        /*0588*/ 	.word	0xffffffff


	//   ....[26]....
        /*058c*/ 	.word	0xffffffff


	//   ....[27]....
        /*0590*/ 	.word	0xffffffff


	//   ....[28]....
        /*0594*/ 	.word	0xffffffff


	//   ....[29]....
        /*0598*/ 	.word	0xffffffff


	//   ....[30]....
        /*059c*/ 	.word	0xffffffff


	//   ....[31]....
        /*05a0*/ 	.word	0xffffffff


	//   ....[32]....
        /*05a4*/ 	.word	0xffffffff


	//   ....[33]....
        /*05a8*/ 	.word	0xffffffff


	//   ....[34]....
        /*05ac*/ 	.word	0xffffffff


	//   ....[35]....
        /*05b0*/ 	.word	0xffffffff


	//   ....[36]....
        /*05b4*/ 	.word	0xffffffff


	//   ....[37]....
        /*05b8*/ 	.word	0xffffffff


	//   ....[38]....
        /*05bc*/ 	.word	0xffffffff


	//   ....[39]....
        /*05c0*/ 	.word	0xffffffff


	//   ....[40]....
        /*05c4*/ 	.word	0xffffffff


	//   ....[41]....
        /*05c8*/ 	.word	0xffffffff


	//   ....[42]....
        /*05cc*/ 	.word	0xffffffff


	//   ....[43]....
        /*05d0*/ 	.word	0xffffffff


	//   ....[44]....
        /*05d4*/ 	.word	0xffffffff


	//   ....[45]....
        /*05d8*/ 	.word	0xffffffff


	//   ....[46]....
        /*05dc*/ 	.word	0xffffffff


	//   ....[47]....
        /*05e0*/ 	.word	0xffffffff


	//   ....[48]....
        /*05e4*/ 	.word	0xffffffff


	//   ....[49]....
        /*05e8*/ 	.word	0xffffffff


	//   ....[50]....
        /*05ec*/ 	.word	0xffffffff


	//   ....[51]....
        /*05f0*/ 	.word	0xffffffff


	//   ....[52]....
        /*05f4*/ 	.word	0xffffffff


	//   ....[53]....
        /*05f8*/ 	.word	0xffffffff


	//   ....[54]....
        /*05fc*/ 	.word	0xffffffff


	//   ....[55]....
        /*0600*/ 	.word	0xffffffff


	//   ....[56]....
        /*0604*/ 	.word	0xffffffff


	//   ....[57]....
        /*0608*/ 	.word	0xffffffff


	//   ....[58]....
        /*060c*/ 	.word	0xffffffff


	//   ....[59]....
        /*0610*/ 	.word	0xffffffff


	//   ....[60]....
        /*0614*/ 	.word	0xffffffff


	//   ....[61]....
        /*0618*/ 	.word	0xffffffff


	//   ....[62]....
        /*061c*/ 	.word	0xffffffff


	//   ....[63]....
        /*0620*/ 	.word	0xffffffff


	//   ....[64]....
        /*0624*/ 	.word	0xffffffff


	//   ....[65]....
        /*0628*/ 	.word	0xffffffff


	//   ....[66]....
        /*062c*/ 	.word	0xffffffff


	//   ....[67]....
        /*0630*/ 	.word	0xffffffff


	//   ....[68]....
        /*0634*/ 	.word	0xffffffff


	//   ....[69]....
        /*0638*/ 	.word	0xffffffff


	//   ....[70]....
        /*063c*/ 	.word	0xffffffff


	//   ....[71]....
        /*0640*/ 	.word	0xffffffff


	//   ....[72]....
        /*0644*/ 	.word	0xffffffff


	//   ....[73]....
        /*0648*/ 	.word	0xffffffff


	//   ....[74]....
        /*064c*/ 	.word	0xffffffff


	//   ....[75]....
        /*0650*/ 	.word	0xffffffff


	//   ....[76]....
        /*0654*/ 	.word	0xffffffff


	//   ....[77]....
        /*0658*/ 	.word	0xffffffff


	//   ....[78]....
        /*065c*/ 	.word	0xffffffff


	//   ....[79]....
        /*0660*/ 	.word	0xffffffff


	//   ....[80]....
        /*0664*/ 	.word	0xffffffff


	//   ....[81]....
        /*0668*/ 	.word	0xffffffff


	//   ....[82]....
        /*066c*/ 	.word	0xffffffff


	//   ....[83]....
        /*0670*/ 	.word	0xffffffff


	//   ....[84]....
        /*0674*/ 	.word	0xffffffff


	//   ....[85]....
        /*0678*/ 	.word	0xffffffff


	//   ....[86]....
        /*067c*/ 	.word	0xffffffff


	//   ....[87]....
        /*0680*/ 	.word	0xffffffff


	//   ....[88]....
        /*0684*/ 	.word	0xffffffff


	//   ....[89]....
        /*0688*/ 	.word	0xffffffff


	//   ....[90]....
        /*068c*/ 	.word	0xffffffff


	//   ....[91]....
        /*0690*/ 	.word	0xffffffff


	//   ....[92]....
        /*0694*/ 	.word	0xffffffff


	//   ....[93]....
        /*0698*/ 	.word	0xffffffff


	//   ....[94]....
        /*069c*/ 	.word	0xffffffff


	//   ....[95]....
        /*06a0*/ 	.word	0xffffffff


	//   ....[96]....
        /*06a4*/ 	.word	0xffffffff


	//   ....[97]....
        /*06a8*/ 	.word	0xffffffff


	//   ....[98]....
        /*06ac*/ 	.word	0xffffffff


	//   ....[99]....
        /*06b0*/ 	.word	0x0500000f


	//   ....[100]....
        /*06b4*/ 	.word	0x0500000f


	//   ....[101]....
        /*06b8*/ 	.word	0x0500000f


	//   ....[102]....
        /*06bc*/ 	.word	0x0500000f


	//   ....[103]....
        /*06c0*/ 	.word	0x0500000f


	//   ....[104]....
        /*06c4*/ 	.word	0x0500000f


	//   ....[105]....
        /*06c8*/ 	.word	0x0500000f


	//   ....[106]....
        /*06cc*/ 	.word	0x0500000f


	//   ....[107]....
        /*06d0*/ 	.word	0x0500000f


	//   ....[108]....
        /*06d4*/ 	.word	0x0500000f


	//   ....[109]....
        /*06d8*/ 	.word	0x0500000f


	//   ....[110]....
        /*06dc*/ 	.word	0x0500000f


	//   ....[111]....
        /*06e0*/ 	.word	0x0500000f


	//   ....[112]....
        /*06e4*/ 	.word	0x0500000f


	//   ....[113]....
        /*06e8*/ 	.word	0x0500000f


	//   ....[114]....
        /*06ec*/ 	.word	0x0500000f


	//   ....[115]....
        /*06f0*/ 	.word	0x0500000f


	//   ....[116]....
        /*06f4*/ 	.word	0x0500000f


	//   ....[117]....
        /*06f8*/ 	.word	0x0500000f


	//   ....[118]....
        /*06fc*/ 	.word	0x0500000f


	//   ....[119]....
        /*0700*/ 	.word	0x0500000f


	//   ....[120]....
        /*0704*/ 	.word	0x0500000f


	//   ....[121]....
        /*0708*/ 	.word	0x0500000f


	//   ....[122]....
        /*070c*/ 	.word	0x0500000f


	//   ....[123]....
        /*0710*/ 	.word	0x0500000f


	//   ....[124]....
        /*0714*/ 	.word	0x0500000f


	//   ....[125]....
        /*0718*/ 	.word	0x0500000f


	//   ....[126]....
        /*071c*/ 	.word	0x0500000f


	//   ....[127]....
        /*0720*/ 	.word	0x0500000f


	//   ....[128]....
        /*0724*/ 	.word	0x0500000f


	//   ....[129]....
        /*0728*/ 	.word	0x0500000f


	//   ....[130]....
        /*072c*/ 	.word	0x0500000f


	//   ....[131]....
        /*0730*/ 	.word	0x0500000f


	//   ....[132]....
        /*0734*/ 	.word	0x0500000f


	//   ....[133]....
        /*0738*/ 	.word	0x0500000f


	//----- nvinfo : EIATTR_COOP_GROUP_INSTR_OFFSETS
	.align		4
.L_327:
        /*073c*/ 	.byte	0x04, 0x28
        /*073e*/ 	.short	(.L_329 - .L_328)


	//   ....[0]....
.L_328:
        /*0740*/ 	.word	0x00000060


	//   ....[1]....
        /*0744*/ 	.word	0x00000140


	//   ....[2]....
        /*0748*/ 	.word	0x00000190


	//   ....[3]....
        /*074c*/ 	.word	0x000003c0


	//   ....[4]....
        /*0750*/ 	.word	0x00000520


	//   ....[5]....
        /*0754*/ 	.word	0x00000640


	//   ....[6]....
        /*0758*/ 	.word	0x000007a0


	//   ....[7]....
        /*075c*/ 	.word	0x00001890


	//   ....[8]....
        /*0760*/ 	.word	0x00003b30


	//   ....[9]....
        /*0764*/ 	.word	0x00004350


	//   ....[10]....
        /*0768*/ 	.word	0x00004370


	//   ....[11]....
        /*076c*/ 	.word	0x00004380


	//   ....[12]....
        /*0770*/ 	.word	0x00004db0


	//   ....[13]....
        /*0774*/ 	.word	0x00004e70


	//   ....[14]....
        /*0778*/ 	.word	0x00008340


	//   ....[15]....
        /*077c*/ 	.word	0x00008370


	//   ....[16]....
        /*0780*/ 	.word	0x00008bb0


	//   ....[17]....
        /*0784*/ 	.word	0x00008bd0


	//   ....[18]....
        /*0788*/ 	.word	0x000092e0


	//   ....[19]....
        /*078c*/ 	.word	0x00009380


	//   ....[20]....
        /*0790*/ 	.word	0x0000c860


	//   ....[21]....
        /*0794*/ 	.word	0x0000c890


	//   ....[22]....
        /*0798*/ 	.word	0x0000cd10


	//   ....[23]....
        /*079c*/ 	.word	0x0000cd80


	//   ....[24]....
        /*07a0*/ 	.word	0x0000e110


	//   ....[25]....
        /*07a4*/ 	.word	0x0000e150


	//   ....[26]....
        /*07a8*/ 	.word	0x0000e240


	//   ....[27]....
        /*07ac*/ 	.word	0x0000e260


	//   ....[28]....
        /*07b0*/ 	.word	0x0000fa70


	//   ....[29]....
        /*07b4*/ 	.word	0x0000faa0


	//   ....[30]....
        /*07b8*/ 	.word	0x0000fad0


	//   ....[31]....
        /*07bc*/ 	.word	0x0000fb00


	//   ....[32]....
        /*07c0*/ 	.word	0x00010240


	//   ....[33]....
        /*07c4*/ 	.word	0x00010280


	//   ....[34]....
        /*07c8*/ 	.word	0x00010390


	//   ....[35]....
        /*07cc*/ 	.word	0x000103b0


	//   ....[36]....
        /*07d0*/ 	.word	0x000104c0


	//   ....[37]....
        /*07d4*/ 	.word	0x000104e0


	//   ....[38]....
        /*07d8*/ 	.word	0x00010600


	//   ....[39]....
        /*07dc*/ 	.word	0x00010620


	//   ....[40]....
        /*07e0*/ 	.word	0x00010ff0


	//   ....[41]....
        /*07e4*/ 	.word	0x00011010


	//   ....[42]....
        /*07e8*/ 	.word	0x00011120


	//   ....[43]....
        /*07ec*/ 	.word	0x00011140


	//   ....[44]....
        /*07f0*/ 	.word	0x00011250


	//   ....[45]....
        /*07f4*/ 	.word	0x00011270


	//   ....[46]....
        /*07f8*/ 	.word	0x00011390


	//   ....[47]....
        /*07fc*/ 	.word	0x000113b0


	//   ....[48]....
        /*0800*/ 	.word	0x00011540


	//   ....[49]....
        /*0804*/ 	.word	0x00011720


	//   ....[50]....
        /*0808*/ 	.word	0x00011750


	//   ....[51]....
        /*080c*/ 	.word	0x00011780


	//   ....[52]....
        /*0810*/ 	.word	0x000117b0


	//   ....[53]....
        /*0814*/ 	.word	0x000117e0


	//   ....[54]....
        /*0818*/ 	.word	0x00011810


	//   ....[55]....
        /*081c*/ 	.word	0x00011990


	//   ....[56]....
        /*0820*/ 	.word	0x000119c0


	//   ....[57]....
        /*0824*/ 	.word	0x000119f0


	//   ....[58]....
        /*0828*/ 	.word	0x00011a20


	//   ....[59]....
        /*082c*/ 	.word	0x00011a50


	//   ....[60]....
        /*0830*/ 	.word	0x00011a80


	//   ....[61]....
        /*0834*/ 	.word	0x00011b30


	//   ....[62]....
        /*0838*/ 	.word	0x00011b90


	//   ....[63]....
        /*083c*/ 	.word	0x00011c20


	//   ....[64]....
        /*0840*/ 	.word	0x00012f40


	//   ....[65]....
        /*0844*/ 	.word	0x00013bf0


	//   ....[66]....
        /*0848*/ 	.word	0x00013c00


	//   ....[67]....
        /*084c*/ 	.word	0x00013c10


	//   ....[68]....
        /*0850*/ 	.word	0x00013c60


	//   ....[69]....
        /*0854*/ 	.word	0x00013d30


	//   ....[70]....
        /*0858*/ 	.word	0x00013d70


	//   ....[71]....
        /*085c*/ 	.word	0x00013e20


	//   ....[72]....
        /*0860*/ 	.word	0x00013e40


	//   ....[73]....
        /*0864*/ 	.word	0x00013ee0


	//   ....[74]....
        /*0868*/ 	.word	0x00013f00


	//   ....[75]....
        /*086c*/ 	.word	0x00013fa0


	//   ....[76]....
        /*0870*/ 	.word	0x00013fc0


	//   ....[77]....
        /*0874*/ 	.word	0x00014060


	//   ....[78]....
        /*0878*/ 	.word	0x00014080


	//   ....[79]....
        /*087c*/ 	.word	0x00014090


	//   ....[80]....
        /*0880*/ 	.word	0x000140a0


	//   ....[81]....
        /*0884*/ 	.word	0x000171b0


	//   ....[82]....
        /*0888*/ 	.word	0x00017210


	//   ....[83]....
        /*088c*/ 	.word	0x00017240


	//   ....[84]....
        /*0890*/ 	.word	0x00017250


	//   ....[85]....
        /*0894*/ 	.word	0x00017280


	//   ....[86]....
        /*0898*/ 	.word	0x000172b0


	//   ....[87]....
        /*089c*/ 	.word	0x000172e0


	//   ....[88]....
        /*08a0*/ 	.word	0x00017310


	//   ....[89]....
        /*08a4*/ 	.word	0x000174a0


	//   ....[90]....
        /*08a8*/ 	.word	0x000174d0


	//   ....[91]....
        /*08ac*/ 	.word	0x00017500


	//   ....[92]....
        /*08b0*/ 	.word	0x00017530


	//   ....[93]....
        /*08b4*/ 	.word	0x00017560


	//   ....[94]....
        /*08b8*/ 	.word	0x00017590


	//   ....[95]....
        /*08bc*/ 	.word	0x00017650


	//   ....[96]....
        /*08c0*/ 	.word	0x00017670


	//   ....[97]....
        /*08c4*/ 	.word	0x000176e0


	//   ....[98]....
        /*08c8*/ 	.word	0x00017dc0


	//   ....[99]....
        /*08cc*/ 	.word	0x000183b0


	//   ....[100]....
        /*08d0*/ 	.word	0x00018570


	//   ....[101]....
        /*08d4*/ 	.word	0x000185c0


	//   ....[102]....
        /*08d8*/ 	.word	0x000186e0


	//   ....[103]....
        /*08dc*/ 	.word	0x00018750


	//   ....[104]....
        /*08e0*/ 	.word	0x00018860


	//   ....[105]....
        /*08e4*/ 	.word	0x000188d0


	//   ....[106]....
        /*08e8*/ 	.word	0x000189f0


	//   ....[107]....
        /*08ec*/ 	.word	0x00018a60


	//   ....[108]....
        /*08f0*/ 	.word	0x00018b80


	//   ....[109]....
        /*08f4*/ 	.word	0x00018bf0


	//   ....[110]....
        /*08f8*/ 	.word	0x00018d10


	//   ....[111]....
        /*08fc*/ 	.word	0x00018d80


	//   ....[112]....
        /*0900*/ 	.word	0x00018eb0


	//   ....[113]....
        /*0904*/ 	.word	0x00018f00


	//   ....[114]....
        /*0908*/ 	.word	0x00019020


	//   ....[115]....
        /*090c*/ 	.word	0x00019070


	//   ....[116]....
        /*0910*/ 	.word	0x000193a0


	//   ....[117]....
        /*0914*/ 	.word	0x00019440


	//   ....[118]....
        /*0918*/ 	.word	0x00019570


	//   ....[119]....
        /*091c*/ 	.word	0x000195e0


	//   ....[120]....
        /*0920*/ 	.word	0x00019660


	//   ....[121]....
        /*0924*/ 	.word	0x000196e0


	//   ....[122]....
        /*0928*/ 	.word	0x00019760


	//   ....[123]....
        /*092c*/ 	.word	0x000197f0


	//   ....[124]....
        /*0930*/ 	.word	0x00019890


	//   ....[125]....
        /*0934*/ 	.word	0x00019930


	//   ....[126]....
        /*0938*/ 	.word	0x000199a0


	//   ....[127]....
        /*093c*/ 	.word	0x00019a10


	//   ....[128]....
        /*0940*/ 	.word	0x00019a80


	//   ....[129]....
        /*0944*/ 	.word	0x00019b00


	//   ....[130]....
        /*0948*/ 	.word	0x00019b80


	//   ....[131]....
        /*094c*/ 	.word	0x00019c20


	//   ....[132]....
        /*0950*/ 	.word	0x00019cb0


	//   ....[133]....
        /*0954*/ 	.word	0x00019de0


	//----- nvinfo : EIATTR_REG_RECONFIG
	.align		4
.L_329:
        /*0958*/ 	.byte	0x01, 0x54
	.zero		2


	//----- nvinfo : EIATTR_SYSCALL_OFFSETS
	.align		4
        /*095c*/ 	.byte	0x04, 0x46
        /*095e*/ 	.short	(.L_331 - .L_330)


	//   ....[0]....
.L_330:
        /*0960*/ 	.word	0x00001a70


	//   ....[1]....
        /*0964*/ 	.word	0x00012b30


	//   ....[2]....
        /*0968*/ 	.word	0x00012c90


	//   ....[3]....
        /*096c*/ 	.word	0x00012d90


	//   ....[4]....
        /*0970*/ 	.word	0x00013790


	//----- nvinfo : EIATTR_MBARRIER_INSTR_OFFSETS
	.align		4
.L_331:
        /*0974*/ 	.byte	0x04, 0x39
        /*0976*/ 	.short	(.L_333 - .L_332)


	//   ....[0]....
.L_332:
        /*0978*/ 	.word	0x00000270
        /*097c*/ 	.word	0x000000ff
        /*0980*/ 	.word	0x00036800
        /*0984*/ 	.short	0x0100
        /*0986*/ 	.byte	0x08
	.zero		1


	//   ....[1]....
        /*0988*/ 	.word	0x00000280
        /*098c*/ 	.word	0x000000ff
        /*0990*/ 	.word	0x00036820
        /*0994*/ 	.short	0x0100
        /*0996*/ 	.byte	0x08
	.zero		1


	//   ....[2]....
        /*0998*/ 	.word	0x00000370
        /*099c*/ 	.word	0x000000ff
        /*09a0*/ 	.word	0x00036830
        /*09a4*/ 	.short	0x0100
        /*09a6*/ 	.byte	0x08
	.zero		1


	//   ....[3]....
        /*09a8*/ 	.word	0x00000380
        /*09ac*/ 	.word	0x000000ff
        /*09b0*/ 	.word	0x00036840
        /*09b4*/ 	.short	0x0100
        /*09b6*/ 	.byte	0x08
	.zero		1


	//   ....[4]....
        /*09b8*/ 	.word	0x00000390
        /*09bc*/ 	.word	0x000000ff
        /*09c0*/ 	.word	0x00036838
        /*09c4*/ 	.short	0x0100
        /*09c6*/ 	.byte	0x08
	.zero		1


	//   ....[5]....
        /*09c8*/ 	.word	0x000003a0
        /*09cc*/ 	.word	0x000000ff
        /*09d0*/ 	.word	0x00036848
        /*09d4*/ 	.short	0x0100
        /*09d6*/ 	.byte	0x08
	.zero		1


	//   ....[6]....
        /*09d8*/ 	.word	0x000004d0
        /*09dc*/ 	.word	0x000000ff
        /*09e0*/ 	.word	0x00036850
        /*09e4*/ 	.short	0x0100
        /*09e6*/ 	.byte	0x08
	.zero		1


	//   ....[7]....
        /*09e8*/ 	.word	0x000004e0
        /*09ec*/ 	.word	0x000000ff
        /*09f0*/ 	.word	0x00036860
        /*09f4*/ 	.short	0x0100
        /*09f6*/ 	.byte	0x08
	.zero		1


	//   ....[8]....
        /*09f8*/ 	.word	0x000004f0
        /*09fc*/ 	.word	0x000000ff
        /*0a00*/ 	.word	0x00036858
        /*0a04*/ 	.short	0x0100
        /*0a06*/ 	.byte	0x08
	.zero		1


	//   ....[9]....
        /*0a08*/ 	.word	0x00000500
        /*0a0c*/ 	.word	0x000000ff
        /*0a10*/ 	.word	0x00036868
        /*0a14*/ 	.short	0x0100
        /*0a16*/ 	.byte	0x08
	.zero		1


	//   ....[10]....
        /*0a18*/ 	.word	0x000005f0
        /*0a1c*/ 	.word	0x000000ff
        /*0a20*/ 	.word	0x00036870
        /*0a24*/ 	.short	0x0100
        /*0a26*/ 	.byte	0x06
	.zero		1


	//   ....[11]....
        /*0a28*/ 	.word	0x00000600
        /*0a2c*/ 	.word	0x000000ff
        /*0a30*/ 	.word	0x00036880
        /*0a34*/ 	.short	0x0100
        /*0a36*/ 	.byte	0x06
	.zero		1


	//   ....[12]....
        /*0a38*/ 	.word	0x00000610
        /*0a3c*/ 	.word	0x000000ff
        /*0a40*/ 	.word	0x00036878
        /*0a44*/ 	.short	0x0100
        /*0a46*/ 	.byte	0x06
	.zero		1


	//   ....[13]....
        /*0a48*/ 	.word	0x00000620
        /*0a4c*/ 	.word	0x000000ff
        /*0a50*/ 	.word	0x00036888
        /*0a54*/ 	.short	0x0100
        /*0a56*/ 	.byte	0x06
	.zero		1


	//   ....[14]....
        /*0a58*/ 	.word	0x00000750
        /*0a5c*/ 	.word	0x000000ff
        /*0a60*/ 	.word	0x00036890
        /*0a64*/ 	.short	0x0100
        /*0a66*/ 	.byte	0x08
	.zero		1


	//   ....[15]....
        /*0a68*/ 	.word	0x00000760
        /*0a6c*/ 	.word	0x000000ff
        /*0a70*/ 	.word	0x000368a0
        /*0a74*/ 	.short	0x0100
        /*0a76*/ 	.byte	0x08
	.zero		1


	//   ....[16]....
        /*0a78*/ 	.word	0x00000770
        /*0a7c*/ 	.word	0x000000ff
        /*0a80*/ 	.word	0x00036898
        /*0a84*/ 	.short	0x0100
        /*0a86*/ 	.byte	0x08
	.zero		1


	//   ....[17]....
        /*0a88*/ 	.word	0x00000780
        /*0a8c*/ 	.word	0x000000ff
        /*0a90*/ 	.word	0x000368a8
        /*0a94*/ 	.short	0x0100
        /*0a96*/ 	.byte	0x08
	.zero		1


	//   ....[18]....
        /*0a98*/ 	.word	0x000008b0
        /*0a9c*/ 	.word	0x000000ff
        /*0aa0*/ 	.word	0x000368b0
        /*0aa4*/ 	.short	0x0100
        /*0aa6*/ 	.byte	0x08
	.zero		1


	//   ....[19]....
        /*0aa8*/ 	.word	0x000008c0
        /*0aac*/ 	.word	0x000000ff
        /*0ab0*/ 	.word	0x000368c0
        /*0ab4*/ 	.short	0x0100
        /*0ab6*/ 	.byte	0x08
	.zero		1


	//   ....[20]....
        /*0ab8*/ 	.word	0x000008d0
        /*0abc*/ 	.word	0x000000ff
        /*0ac0*/ 	.word	0x000368b8
        /*0ac4*/ 	.short	0x0100
        /*0ac6*/ 	.byte	0x08
	.zero		1


	//   ....[21]....
        /*0ac8*/ 	.word	0x000008e0
        /*0acc*/ 	.word	0x000000ff
        /*0ad0*/ 	.word	0x000368c8
        /*0ad4*/ 	.short	0x0100
        /*0ad6*/ 	.byte	0x08
	.zero		1


	//   ....[22]....
        /*0ad8*/ 	.word	0x00001b10
        /*0adc*/ 	.word	0x000000ff
        /*0ae0*/ 	.word	0x00036800
        /*0ae4*/ 	.short	0x010a
        /*0ae6*/ 	.byte	0x3c
	.zero		1


	//   ....[23]....
        /*0ae8*/ 	.word	0x00001b90
        /*0aec*/ 	.word	0x00000002
        /*0af0*/ 	.word	0x00036830
        /*0af4*/ 	.short	0x010a
        /*0af6*/ 	.byte	0x3f
	.zero		1


	//   ....[24]....
        /*0af8*/ 	.word	0x00001bf0
        /*0afc*/ 	.word	0x00000002
        /*0b00*/ 	.word	0x00036830
        /*0b04*/ 	.short	0x010a
        /*0b06*/ 	.byte	0x3f
	.zero		1


	//   ....[25]....
        /*0b08*/ 	.word	0x000042b0
        /*0b0c*/ 	.word	0x00000002
        /*0b10*/ 	.word	0x00000000
        /*0b14*/ 	.short	0x0101
        /*0b16*/ 	.byte	0x3f
	.zero		1


	//   ....[26]....
        /*0b18*/ 	.word	0x00005ab0
        /*0b1c*/ 	.word	0x000000ff
        /*0b20*/ 	.word	0x00036830
        /*0b24*/ 	.short	0x010a
        /*0b26*/ 	.byte	0x27
	.zero		1


	//   ....[27]....
        /*0b28*/ 	.word	0x00005af0
        /*0b2c*/ 	.word	0x000000ff
        /*0b30*/ 	.word	0x00036830
        /*0b34*/ 	.short	0x010a
        /*0b36*/ 	.byte	0x27
	.zero		1


	//   ....[28]....
        /*0b38*/ 	.word	0x000080f0
        /*0b3c*/ 	.word	0x000000ff
        /*0b40*/ 	.word	0x00036850
        /*0b44*/ 	.short	0x010a
        /*0b46*/ 	.byte	0x0a
	.zero		1


	//   ....[29]....
        /*0b48*/ 	.word	0x00008130
        /*0b4c*/ 	.word	0x000000ff
        /*0b50*/ 	.word	0x00036850
        /*0b54*/ 	.short	0x010a
        /*0b56*/ 	.byte	0x0a
	.zero		1


	//   ....[30]....
        /*0b58*/ 	.word	0x00009980
        /*0b5c*/ 	.word	0x0000000a
        /*0b60*/ 	.word	0x00000000
        /*0b64*/ 	.short	0x0101
        /*0b66*/ 	.byte	0x3f
	.zero		1


	//   ....[31]....
        /*0b68*/ 	.word	0x000099d0
        /*0b6c*/ 	.word	0x00000094
        /*0b70*/ 	.word	0x00000000
        /*0b74*/ 	.short	0x0101
        /*0b76*/ 	.byte	0x3f
	.zero		1


	//   ....[32]....
        /*0b78*/ 	.word	0x00009f30
        /*0b7c*/ 	.word	0x000000ff
        /*0b80*/ 	.word	0x00036830
        /*0b84*/ 	.short	0x010a
        /*0b86*/ 	.byte	0x06
	.zero		1


	//   ....[33]....
        /*0b88*/ 	.word	0x00009f70
        /*0b8c*/ 	.word	0x000000ff
        /*0b90*/ 	.word	0x00036830
        /*0b94*/ 	.short	0x010a
        /*0b96*/ 	.byte	0x06
	.zero		1


	//   ....[34]....
        /*0b98*/ 	.word	0x0000c560
        /*0b9c*/ 	.word	0x000000ff
        /*0ba0*/ 	.word	0x00036850
        /*0ba4*/ 	.short	0x010a
        /*0ba6*/ 	.byte	0x0b
	.zero		1


	//   ....[35]....
        /*0ba8*/ 	.word	0x0000c5a0
        /*0bac*/ 	.word	0x000000ff
        /*0bb0*/ 	.word	0x00036850
        /*0bb4*/ 	.short	0x010a
        /*0bb6*/ 	.byte	0x0b
	.zero		1


	//   ....[36]....
        /*0bb8*/ 	.word	0x0000d470
        /*0bbc*/ 	.word	0x00000085
        /*0bc0*/ 	.word	0x00000000
        /*0bc4*/ 	.short	0x0101
        /*0bc6*/ 	.byte	0x3f
	.zero		1


	//   ....[37]....
        /*0bc8*/ 	.word	0x0000d520
        /*0bcc*/ 	.word	0x00000085
        /*0bd0*/ 	.word	0x00000000
        /*0bd4*/ 	.short	0x0101
        /*0bd6*/ 	.byte	0x3f
	.zero		1


	//   ....[38]....
        /*0bd8*/ 	.word	0x0000e080
        /*0bdc*/ 	.word	0x000000ff
        /*0be0*/ 	.word	0x00036850
        /*0be4*/ 	.short	0x010a
        /*0be6*/ 	.byte	0x05
	.zero		1


	//   ....[39]....
        /*0be8*/ 	.word	0x0000e0c0
        /*0bec*/ 	.word	0x000000ff
        /*0bf0*/ 	.word	0x00036850
        /*0bf4*/ 	.short	0x010a
        /*0bf6*/ 	.byte	0x05
	.zero		1


	//   ....[40]....
        /*0bf8*/ 	.word	0x0000e5b0
        /*0bfc*/ 	.word	0x00000004
        /*0c00*/ 	.word	0x00000000
        /*0c04*/ 	.short	0x0101
        /*0c06*/ 	.byte	0x3f
	.zero		1


	//   ....[41]....
        /*0c08*/ 	.word	0x00010270
        /*0c0c*/ 	.word	0x00000011
        /*0c10*/ 	.word	0x00000000
        /*0c14*/ 	.short	0x0101
        /*0c16*/ 	.byte	0x3f
	.zero		1


	//   ....[42]....
        /*0c18*/ 	.word	0x000131e0
        /*0c1c*/ 	.word	0x00000000
        /*0c20*/ 	.word	0x00036840
        /*0c24*/ 	.short	0x010a
        /*0c26*/ 	.byte	0x3f
	.zero		1


	//   ....[43]....
        /*0c28*/ 	.word	0x00014230
        /*0c2c*/ 	.word	0x00000009
        /*0c30*/ 	.word	0x00036800
        /*0c34*/ 	.short	0x0107
        /*0c36*/ 	.byte	0x3f
	.zero		1


	//   ....[44]....
        /*0c38*/ 	.word	0x00014340
        /*0c3c*/ 	.word	0x00000002
        /*0c40*/ 	.word	0x00036800
        /*0c44*/ 	.short	0x0101
        /*0c46*/ 	.byte	0x3f
	.zero		1


	//   ....[45]....
        /*0c48*/ 	.word	0x00014360
        /*0c4c*/ 	.word	0x00000002
        /*0c50*/ 	.word	0x00036820
        /*0c54*/ 	.short	0x010a
        /*0c56*/ 	.byte	0x3f
	.zero		1


	//   ....[46]....
        /*0c58*/ 	.word	0x000146d0
        /*0c5c*/ 	.word	0x00000002
        /*0c60*/ 	.word	0x00036840
        /*0c64*/ 	.short	0x010a
        /*0c66*/ 	.byte	0x3f
	.zero		1


	//   ....[47]....
        /*0c68*/ 	.word	0x00014b90
        /*0c6c*/ 	.word	0x00000002
        /*0c70*/ 	.word	0x00000060
        /*0c74*/ 	.short	0x010a
        /*0c76*/ 	.byte	0x3f
	.zero		1


	//   ....[48]....
        /*0c78*/ 	.word	0x00015380
        /*0c7c*/ 	.word	0x00000003
        /*0c80*/ 	.word	0x00036840
        /*0c84*/ 	.short	0x010a
        /*0c86*/ 	.byte	0x3f
	.zero		1


	//   ....[49]....
        /*0c88*/ 	.word	0x00015840
        /*0c8c*/ 	.word	0x00000002
        /*0c90*/ 	.word	0x00000060
        /*0c94*/ 	.short	0x010a
        /*0c96*/ 	.byte	0x3f
	.zero		1


	//   ....[50]....
        /*0c98*/ 	.word	0x00015f70
        /*0c9c*/ 	.word	0x00000002
        /*0ca0*/ 	.word	0x00036840
        /*0ca4*/ 	.short	0x010a
        /*0ca6*/ 	.byte	0x3f
	.zero		1


	//   ....[51]....
        /*0ca8*/ 	.word	0x00016430
        /*0cac*/ 	.word	0x00000002
        /*0cb0*/ 	.word	0x00000060
        /*0cb4*/ 	.short	0x010a
        /*0cb6*/ 	.byte	0x3f
	.zero		1


	//   ....[52]....
        /*0cb8*/ 	.word	0x00016af0
        /*0cbc*/ 	.word	0x00000000
        /*0cc0*/ 	.word	0x00036860
        /*0cc4*/ 	.short	0x010a
        /*0cc6*/ 	.byte	0x3f
	.zero		1


	//   ....[53]....
        /*0cc8*/ 	.word	0x00017d40
        /*0ccc*/ 	.word	0x00000000
        /*0cd0*/ 	.word	0x00036820
        /*0cd4*/ 	.short	0x010a
        /*0cd6*/ 	.byte	0x3f
	.zero		1


	//   ....[54]....
        /*0cd8*/ 	.word	0x00017f20
        /*0cdc*/ 	.word	0x00000006
        /*0ce0*/ 	.word	0x00000000
        /*0ce4*/ 	.short	0x010a
        /*0ce6*/ 	.byte	0x3f
	.zero		1


	//   ....[55]....
        /*0ce8*/ 	.word	0x00017f90
        /*0cec*/ 	.word	0x00000007
        /*0cf0*/ 	.word	0x00000000
        /*0cf4*/ 	.short	0x010a
        /*0cf6*/ 	.byte	0x3f
	.zero		1


	//   ....[56]....
        /*0cf8*/ 	.word	0x00018000
        /*0cfc*/ 	.word	0x00000004
        /*0d00*/ 	.word	0x00000000
        /*0d04*/ 	.short	0x010a
        /*0d06*/ 	.byte	0x3f
	.zero		1


	//   ....[57]....
        /*0d08*/ 	.word	0x00018030
        /*0d0c*/ 	.word	0x00000003
        /*0d10*/ 	.word	0x00000000
        /*0d14*/ 	.short	0x010a
        /*0d16*/ 	.byte	0x3f
	.zero		1


	//   ....[58]....
        /*0d18*/ 	.word	0x000180a0
        /*0d1c*/ 	.word	0x00000003
        /*0d20*/ 	.word	0x00036800
        /*0d24*/ 	.short	0x010a
        /*0d26*/ 	.byte	0x3f
	.zero		1


	//   ....[59]....
        /*0d28*/ 	.word	0x000180f0
        /*0d2c*/ 	.word	0x00000002
        /*0d30*/ 	.word	0x00036830
        /*0d34*/ 	.short	0x010a
        /*0d36*/ 	.byte	0x3f
	.zero		1


	//   ....[60]....
        /*0d38*/ 	.word	0x00018150
        /*0d3c*/ 	.word	0x00000005
        /*0d40*/ 	.word	0x00036830
        /*0d44*/ 	.short	0x010a
        /*0d46*/ 	.byte	0x3f
	.zero		1


	//   ....[61]....
        /*0d48*/ 	.word	0x000181b0
        /*0d4c*/ 	.word	0x00000003
        /*0d50*/ 	.word	0x00036850
        /*0d54*/ 	.short	0x010a
        /*0d56*/ 	.byte	0x3f
	.zero		1


	//   ....[62]....
        /*0d58*/ 	.word	0x00018210
        /*0d5c*/ 	.word	0x00000005
        /*0d60*/ 	.word	0x00036830
        /*0d64*/ 	.short	0x010a
        /*0d66*/ 	.byte	0x3f
	.zero		1


	//   ....[63]....
        /*0d68*/ 	.word	0x00018270
        /*0d6c*/ 	.word	0x00000003
        /*0d70*/ 	.word	0x00036850
        /*0d74*/ 	.short	0x010a
        /*0d76*/ 	.byte	0x3f
	.zero		1


	//   ....[64]....
        /*0d78*/ 	.word	0x000182d0
        /*0d7c*/ 	.word	0x00000003
        /*0d80*/ 	.word	0x00036850
        /*0d84*/ 	.short	0x010a
        /*0d86*/ 	.byte	0x3f
	.zero		1


	//   ....[65]....
        /*0d88*/ 	.word	0x00018470
        /*0d8c*/ 	.word	0x00000000
        /*0d90*/ 	.word	0x00036840
        /*0d94*/ 	.short	0x010a
        /*0d96*/ 	.byte	0x3f
	.zero		1


	//   ....[66]....
        /*0d98*/ 	.word	0x000190c0
        /*0d9c*/ 	.word	0x00000002
        /*0da0*/ 	.word	0x00036820
        /*0da4*/ 	.short	0x010a
        /*0da6*/ 	.byte	0x3f
	.zero		1


	//   ....[67]....
        /*0da8*/ 	.word	0x00019110
        /*0dac*/ 	.word	0x00000002
        /*0db0*/ 	.word	0x00036840
        /*0db4*/ 	.short	0x010a
        /*0db6*/ 	.byte	0x3f
	.zero		1


	//   ....[68]....
        /*0db8*/ 	.word	0x00019160
        /*0dbc*/ 	.word	0x00000002
        /*0dc0*/ 	.word	0x00000060
        /*0dc4*/ 	.short	0x010a
        /*0dc6*/ 	.byte	0x3f
	.zero		1


	//   ....[69]....
        /*0dc8*/ 	.word	0x000191b0
        /*0dcc*/ 	.word	0x00000003
        /*0dd0*/ 	.word	0x00036840
        /*0dd4*/ 	.short	0x010a
        /*0dd6*/ 	.byte	0x3f
	.zero		1


	//   ....[70]....
        /*0dd8*/ 	.word	0x00019200
        /*0ddc*/ 	.word	0x00000002
        /*0de0*/ 	.word	0x00000060
        /*0de4*/ 	.short	0x010a
        /*0de6*/ 	.byte	0x3f
	.zero		1


	//   ....[71]....
        /*0de8*/ 	.word	0x00019250
        /*0dec*/ 	.word	0x00000002
        /*0df0*/ 	.word	0x00036840
        /*0df4*/ 	.short	0x010a
        /*0df6*/ 	.byte	0x3f
	.zero		1


	//   ....[72]....
        /*0df8*/ 	.word	0x000192a0
        /*0dfc*/ 	.word	0x00000002
        /*0e00*/ 	.word	0x00000060
        /*0e04*/ 	.short	0x010a
        /*0e06*/ 	.byte	0x3f
	.zero		1


	//   ....[73]....
        /*0e08*/ 	.word	0x000192f0
        /*0e0c*/ 	.word	0x00000000
        /*0e10*/ 	.word	0x00036860
        /*0e14*/ 	.short	0x010a
        /*0e16*/ 	.byte	0x3f
	.zero		1


	//   ....[74]....
        /*0e18*/ 	.word	0x00019d00
        /*0e1c*/ 	.word	0x00000000
        /*0e20*/ 	.word	0x00036820
        /*0e24*/ 	.short	0x010a
        /*0e26*/ 	.byte	0x3f
	.zero		1


	//   ....[75]....
        /*0e28*/ 	.word	0x00019ea0
        /*0e2c*/ 	.word	0x00000006
        /*0e30*/ 	.word	0x00000000
        /*0e34*/ 	.short	0x010a
        /*0e36*/ 	.byte	0x3f
	.zero		1


	//   ....[76]....
        /*0e38*/ 	.word	0x00019ef0
        /*0e3c*/ 	.word	0x00000007
        /*0e40*/ 	.word	0x00000000
        /*0e44*/ 	.short	0x010a
        /*0e46*/ 	.byte	0x3f
	.zero		1


	//   ....[77]....
        /*0e48*/ 	.word	0x00019f40
        /*0e4c*/ 	.word	0x00000004
        /*0e50*/ 	.word	0x00000000
        /*0e54*/ 	.short	0x010a
        /*0e56*/ 	.byte	0x3f
	.zero		1


	//----- nvinfo : EIATTR_NUM_MBARRIERS
	.align		4
.L_333:
        /*0e58*/ 	.byte	0x03, 0x38
        /*0e5a*/ 	.short	0x0016


	//----- nvinfo : EIATTR_EXIT_INSTR_OFFSETS
	.align		4
        /*0e5c*/ 	.byte	0x04, 0x1c
        /*0e5e*/ 	.short	(.L_335 - .L_334)


	//   ....[0]....
.L_334:
        /*0e60*/ 	.word	0x00000a50


	//   ....[1]....
        /*0e64*/ 	.word	0x000114f0


	//   ....[2]....
        /*0e68*/ 	.word	0x00018080


	//----- nvinfo : EIATTR_MAX_THREADS
	.align		4
.L_335:
        /*0e6c*/ 	.byte	0x04, 0x05
        /*0e6e*/ 	.short	(.L_337 - .L_336)
.L_336:
        /*0e70*/ 	.word	0x00000180
        /*0e74*/ 	.word	0x00000001
        /*0e78*/ 	.word	0x00000001


	//----- nvinfo : EIATTR_CRS_STACK_SIZE
	.align		4
.L_337:
        /*0e7c*/ 	.byte	0x04, 0x1e
        /*0e7e*/ 	.short	(.L_339 - .L_338)
.L_338:
        /*0e80*/ 	.word	0x00000000


	//----- nvinfo : EIATTR_CBANK_PARAM_SIZE
	.align		4
.L_339:
        /*0e84*/ 	.byte	0x03, 0x19
        /*0e86*/ 	.short	0x0af0


	//----- nvinfo : EIATTR_PARAM_CBANK
	.align		4
        /*0e88*/ 	.byte	0x04, 0x0a
        /*0e8a*/ 	.short	(.L_341 - .L_340)
	.align		4
.L_340:
        /*0e8c*/ 	.word	index@(.nv.constant0._ZN7cutlass13device_kernelIN5flash11enable_sm90INS1_16FlashAttnFwdSm90INS1_25CollectiveMainloopFwdSm90ILi2EN4cute5tupleIJNS5_1CILi1EEES8_S8_EEENS6_IJNS7_ILi128EEENS7_ILi112EEENS7_ILi192EEEEEELi192ENS_6half_tEfNS_4arch4Sm90ELb1ELb0ELb0ELb1ELb0ELb0ELb0ELb1ELb1ELb1ELb0ELb0EEENS1_21CollectiveEpilogueFwdINS6_IJSA_SC_SB_EEES9_SE_SG_Li256ELb1ELb1ELb0ELb0EEENS1_36VarlenDynamicPersistentTileSchedulerILi128ELi112ELi256ELi128ELb0ELb1ELb1ELb1ELb1ELb1EEEEEEEEEvNT_6ParamsE)
        /*0e90*/ 	.short	0x0210
        /*0e92*/ 	.short	0x0af0


	//----- nvinfo : EIATTR_SW_WAR
	.align		4
.L_341:
        /*0e94*/ 	.byte	0x04, 0x36
        /*0e96*/ 	.short	(.L_343 - .L_342)
.L_342:
        /*0e98*/ 	.word	0x00000008
.L_343:


//--------------------- .nv.info._ZN7cutlass13device_kernelIN5flash11enable_sm90INS1_16FlashAttnFwdSm90INS1_25CollectiveMainloopFwdSm90ILi2EN4cute5tupleIJNS5_1CILi1EEES8_S8_EEENS6_IJNS7_ILi128EEENS7_ILi112EEENS7_ILi192EEEEEELi192ENS_6half_tEfNS_4arch4Sm90ELb1ELb0ELb0ELb1ELb0ELb1ELb0ELb1ELb1ELb1ELb0ELb0EEENS1_21CollectiveEpilogueFwdINS6_IJSA_SC_SB_EEES9_SE_SG_Li256ELb1ELb1ELb0ELb0EEENS1_36VarlenDynamicPersistentTileSchedulerILi128ELi112ELi256ELi128ELb0ELb1ELb1ELb1ELb1ELb1EEEEEEEEEvNT_6ParamsE --------------------------
	.section	.nv.info._ZN7cutlass13device_kernelIN5flash11enable_sm90INS1_16FlashAttnFwdSm90INS1_25CollectiveMainloopFwdSm90ILi2EN4cute5tupleIJNS5_1CILi1EEES8_S8_EEENS6_IJNS7_ILi128EEENS7_ILi112EEENS7_ILi192EEEEEELi192ENS_6half_tEfNS_4arch4Sm90ELb1ELb0ELb0ELb1ELb0ELb1ELb0ELb1ELb1ELb1ELb0ELb0EEENS1_21CollectiveEpilogueFwdINS6_IJSA_SC_SB_EEES9_SE_SG_Li256ELb1ELb1ELb0ELb0EEENS1_36VarlenDynamicPersistentTileSchedulerILi128ELi112ELi256ELi128ELb0ELb1ELb1ELb1ELb1ELb1EEEEEEEEEvNT_6ParamsE,"",@"SHT_CUDA_INFO"
	.sectionflags	@""
	.align	4


	//----- nvinfo : EIATTR_CUDA_API_VERSION
	.align		4
        /*0000*/ 	.byte	0x04, 0x37
        /*0002*/ 	.short	(.L_345 - .L_344)
.L_344:
        /*0004*/ 	.word	0x00000082


	//----- nvinfo : EIATTR_KPARAM_INFO
	.align		4
.L_345:
        /*0008*/ 	.byte	0x04, 0x17
        /*000a*/ 	.short	(.L_347 - .L_346)
.L_346:
        /*000c*/ 	.word	0x00000000
        /*0010*/ 	.short	0x0000
        /*0012*/ 	.short	0x0070
        /*0014*/ 	.byte	0x00, 0xf0, 0x01, 0x2a


	//----- nvinfo : EIATTR_SPARSE_MMA_MASK
	.align		4
.L_347:
        /*0018*/ 	.byte	0x03, 0x50
        /*001a*/ 	.short	0x0000


	//----- nvinfo : EIATTR_MAXREG_COUNT
	.align		4
        /*001c*/ 	.byte	0x03, 0x1b
        /*001e*/ 	.short	0x00a8


	//----- nvinfo : EIATTR_NUM_BARRIERS
	.align		4
        /*0020*/ 	.byte	0x02, 0x4c
        /*0022*/ 	.byte	0x10
	.zero		1


	//----- nvinfo : EIATTR_EXTERNS
	.align		4
        /*0024*/ 	.byte	0x04, 0x0f
        /*0026*/ 	.short	(.L_349 - .L_348)


	//   ....[0]....
	.align		4
.L_348:
        /*0028*/ 	.word	index@(__assertfail)


	//----- nvinfo : EIATTR_ANNOTATIONS
	.align		4
.L_349:
        /*002c*/ 	.byte	0x04, 0x55
        /*002e*/ 	.short	(.L_351 - .L_350)


	//   ....[0]....
.L_350:
        /* <DEDUP_REMOVED lines=134> */


	//----- nvinfo : EIATTR_MERCURY_ISA_VERSION
	.align		4
.L_351:
        /*0878*/ 	.byte	0x03, 0x5f
        /*087a*/ 	.short	0x0101


	//----- nvinfo : EIATTR_UNUSED_LOAD_BYTE_OFFSET
	.align		4
        /*087c*/ 	.byte	0x04, 0x44
        /*087e*/ 	.short	(.L_353 - .L_352)


	//   ....[0]....
.L_352:
        /*0880*/ 	.word	0x00000ab0
        /*0884*/ 	.word	0x0000fff0


	//   ....[1]....
        /*0888*/ 	.word	0x00022440
        /*088c*/ 	.word	0x0000fff0


	//----- nvinfo : EIATTR_INT_WARP_WIDE_INSTR_OFFSETS
	.align		4
.L_353:
        /*0890*/ 	.byte	0x04, 0x31
        /*0892*/ 	.short	(.L_355 - .L_354)


	//   ....[0]....
.L_354:
        /*0894*/ 	.word	0x00000190


	//   ....[1]....
        /*0898*/ 	.word	0x000001d0


	//   ....[2]....
        /*089c*/ 	.word	0x00000240


	//   ....[3]....
        /*08a0*/ 	.word	0x00027710


	//   ....[4]....
        /*08a4*/ 	.word	0x000277a0


	//   ....[5]....
        /*08a8*/ 	.word	0x0002b720


	//   ....[6]....
        /*08ac*/ 	.word	0x0002b780


	//----- nvinfo : EIATTR_COOP_GROUP_MASK_REGIDS
	.align		4
.L_355:
        /*08b0*/ 	.byte	0x04, 0x29
        /*08b2*/ 	.short	(.L_357 - .L_356)


	//   ....[0]....
.L_356:
        /*08b4*/ 	.word	0xffffffff


	//   ....[1]....
        /*08b8*/ 	.word	0xffffffff


	//   ....[2]....
        /*08bc*/ 	.word	0xffffffff


	//   ....[3]....
        /*08c0*/ 	.word	0xffffffff


	//   ....[4]....
        /*08c4*/ 	.word	0xffffffff


	//   ....[5]....
        /*08c8*/ 	.word	0xffffffff


	//   ....[6]....
        /*08cc*/ 	.word	0xffffffff


	//   ....[7]....
        /*08d0*/ 	.word	0xffffffff


	//   ....[8]....
        /*08d4*/ 	.word	0xffffffff


	//   ....[9]....
        /*08d8*/ 	.word	0xffffffff


	//   ....[10]....
        /*08dc*/ 	.word	0xffffffff


	//   ....[11]....
        /*08e0*/ 	.word	0xffffffff


	//   ....[12]....
        /*08e4*/ 	.word	0xffffffff


	//   ....[13]....
        /*08e8*/ 	.word	0xffffffff


	//   ....[14]....
        /*08ec*/ 	.word	0xffffffff


	//   ....[15]....
        /*08f0*/ 	.word	0xffffffff


	//   ....[16]....
        /*08f4*/ 	.word	0xffffffff


	//   ....[17]....
        /*08f8*/ 	.word	0xffffffff


	//   ....[18]....
        /*08fc*/ 	.word	0xffffffff


	//   ....[19]....
        /*0900*/ 	.word	0xffffffff


	//   ....[20]....
        /*0904*/ 	.word	0xffffffff


	//   ....[21]....
        /*0908*/ 	.word	0xffffffff


	//   ....[22]....
        /*090c*/ 	.word	0xffffffff


	//   ....[23]....
        /*0910*/ 	.word	0xffffffff


	//   ....[24]....
        /*0914*/ 	.word	0xffffffff


	//   ....[25]....
        /*0918*/ 	.word	0xffffffff


	//   ....[26]....
        /*091c*/ 	.word	0xffffffff


	//   ....[27]....
        /*0920*/ 	.word	0xffffffff


	//   ....[28]....
        /*0924*/ 	.word	0xffffffff


	//   ....[29]....
        /*0928*/ 	.word	0xffffffff


	//   ....[30]....
        /*092c*/ 	.word	0xffffffff


	//   ....[31]....
        /*0930*/ 	.word	0xffffffff


	//   ....[32]....
        /*0934*/ 	.word	0xffffffff


	//   ....[33]....
        /*0938*/ 	.word	0xffffffff


	//   ....[34]....
        /*093c*/ 	.word	0xffffffff


	//   ....[35]....
        /*0940*/ 	.word	0xffffffff


	//   ....[36]....
        /*0944*/ 	.word	0xffffffff


	//   ....[37]....
        /*0948*/ 	.word	0xffffffff


	//   ....[38]....
        /*094c*/ 	.word	0xffffffff


	//   ....[39]....
        /*0950*/ 	.word	0xffffffff


	//   ....[40]....
        /*0954*/ 	.word	0xffffffff


	//   ....[41]....
        /*0958*/ 	.word	0xffffffff


	//   ....[42]....
        /*095c*/ 	.word	0xffffffff


	//   ....[43]....
        /*0960*/ 	.word	0xffffffff


	//   ....[44]....
        /*0964*/ 	.word	0xffffffff


	//   ....[45]....
        /*0968*/ 	.word	0xffffffff


	//   ....[46]....
        /*096c*/ 	.word	0xffffffff


	//   ....[47]....
        /*0970*/ 	.word	0xffffffff


	//   ....[48]....
        /*0974*/ 	.word	0xffffffff


	//   ....[49]....
        /*0978*/ 	.word	0xffffffff


	//   ....[50]....
        /*097c*/ 	.word	0xffffffff


	//   ....[51]....
        /*0980*/ 	.word	0xffffffff


	//   ....[52]....
        /*0984*/ 	.word	0xffffffff


	//   ....[53]....
        /*0988*/ 	.word	0xffffffff


	//   ....[54]....
        /*098c*/ 	.word	0xffffffff


	//   ....[55]....
        /*0990*/ 	.word	0xffffffff


	//   ....[56]....
        /*0994*/ 	.word	0xffffffff


	//   ....[57]....
        /*0998*/ 	.word	0xffffffff


	//   ....[58]....
        /*099c*/ 	.word	0xffffffff


	//   ....[59]....
        /*09a0*/ 	.word	0xffffffff


	//   ....[60]....
        /*09a4*/ 	.word	0xffffffff


	//   ....[61]....
        /*09a8*/ 	.word	0xffffffff


	//   ....[62]....
        /*09ac*/ 	.word	0xffffffff


	//   ....[63]....
        /*09b0*/ 	.word	0xffffffff


	//   ....[64]....
        /*09b4*/ 	.word	0xffffffff


	//   ....[65]....
        /*09b8*/ 	.word	0xffffffff


	//   ....[66]....
        /*09bc*/ 	.word	0xffffffff


	//   ....[67]....
        /*09c0*/ 	.word	0xffffffff


	//   ....[68]....
        /*09c4*/ 	.word	0xffffffff


	//   ....[69]....
        /*09c8*/ 	.word	0xffffffff


	//   ....[70]....
        /*09cc*/ 	.word	0xffffffff


	//   ....[71]....
        /*09d0*/ 	.word	0xffffffff


	//   ....[72]....
        /*09d4*/ 	.word	0xffffffff


	//   ....[73]....
        /*09d8*/ 	.word	0xffffffff


	//   ....[74]....
        /*09dc*/ 	.word	0xffffffff


	//   ....[75]....
        /*09e0*/ 	.word	0xffffffff


	//   ....[76]....
        /*09e4*/ 	.word	0xffffffff


	//   ....[77]....
        /*09e8*/ 	.word	0xffffffff


	//   ....[78]....
        /*09ec*/ 	.word	0xffffffff


	//   ....[79]....
        /*09f0*/ 	.word	0xffffffff


	//   ....[80]....
        /*09f4*/ 	.word	0xffffffff


	//   ....[81]....
        /*09f8*/ 	.word	0xffffffff


	//   ....[82]....
        /*09fc*/ 	.word	0xffffffff


	//   ....[83]....
        /*0a00*/ 	.word	0xffffffff


	//   ....[84]....
        /*0a04*/ 	.word	0xffffffff


	//   ....[85]....
        /*0a08*/ 	.word	0xffffffff


	//   ....[86]....
        /*0a0c*/ 	.word	0xffffffff


	//   ....[87]....
        /*0a10*/ 	.word	0xffffffff


	//   ....[88]....
        /*0a14*/ 	.word	0xffffffff


	//   ....[89]....
        /*0a18*/ 	.word	0xffffffff


	//   ....[90]....
        /*0a1c*/ 	.word	0xffffffff


	//   ....[91]....
        /*0a20*/ 	.word	0xffffffff


	//   ....[92]....
        /*0a24*/ 	.word	0xffffffff


	//   ....[93]....
        /*0a28*/ 	.word	0xffffffff


	//   ....[94]....
        /*0a2c*/ 	.word	0xffffffff


	//   ....[95]....
        /*0a30*/ 	.word	0xffffffff


	//   ....[96]....
        /*0a34*/ 	.word	0xffffffff


	//   ....[97]....
        /*0a38*/ 	.word	0xffffffff


	//   ....[98]....
        /*0a3c*/ 	.word	0xffffffff


	//   ....[99]....
        /*0a40*/ 	.word	0xffffffff


	//   ....[100]....
        /*0a44*/ 	.word	0xffffffff


	//   ....[101]....
        /*0a48*/ 	.word	0xffffffff


	//   ....[102]....
        /*0a4c*/ 	.word	0xffffffff


	//   ....[103]....
        /*0a50*/ 	.word	0xffffffff


	//   ....[104]....
        /*0a54*/ 	.word	0xffffffff


	//   ....[105]....
        /*0a58*/ 	.word	0xffffffff


	//   ....[106]....
        /*0a5c*/ 	.word	0xffffffff


	//   ....[107]....
        /*0a60*/ 	.word	0xffffffff


	//   ....[108]....
        /*0a64*/ 	.word	0xffffffff


	//   ....[109]....
        /*0a68*/ 	.word	0xffffffff


	//   ....[110]....
        /*0a6c*/ 	.word	0xffffffff


	//   ....[111]....
        /*0a70*/ 	.word	0xffffffff


	//   ....[112]....
        /*0a74*/ 	.word	0xffffffff


	//   ....[113]....
        /*0a78*/ 	.word	0xffffffff


	//   ....[114]....
        /*0a7c*/ 	.word	0xffffffff


	//   ....[115]....
        /*0a80*/ 	.word	0xffffffff


	//   ....[116]....
        /*0a84*/ 	.word	0x0500000f


	//   ....[117]....
        /*0a88*/ 	.word	0x0500000f


	//   ....[118]....
        /*0a8c*/ 	.word	0x0500000f


	//   ....[119]....
        /*0a90*/ 	.word	0x0500000f


	//   ....[120]....
        /*0a94*/ 	.word	0x0500000f


	//   ....[121]....
        /*0a98*/ 	.word	0x0500000f


	//   ....[122]....
        /*0a9c*/ 	.word	0x0500000f


	//   ....[123]....
        /*0aa0*/ 	.word	0x0500000f


	//   ....[124]....
        /*0aa4*/ 	.word	0x0500000f


	//   ....[125]....
        /*0aa8*/ 	.word	0x0500000f


	//   ....[126]....
        /*0aac*/ 	.word	0x0500000f


	//   ....[127]....
        /*0ab0*/ 	.word	0x0500000f


	//   ....[128]....
        /*0ab4*/ 	.word	0x0500000f


	//   ....[129]....
        /*0ab8*/ 	.word	0x0500000f


	//   ....[130]....
        /*0abc*/ 	.word	0x0500000f


	//   ....[131]....
        /*0ac0*/ 	.word	0x0500000f


	//   ....[132]....
        /*0ac4*/ 	.word	0x0500000f


	//   ....[133]....
        /*0ac8*/ 	.word	0x0500000f


	//   ....[134]....
        /*0acc*/ 	.word	0x0500000f


	//   ....[135]....
        /*0ad0*/ 	.word	0x0500000f


	//   ....[136]....
        /*0ad4*/ 	.word	0x0500000f


	//   ....[137]....
        /*0ad8*/ 	.word	0x0500000f


	//   ....[138]....
        /*0adc*/ 	.word	0x0500000f


	//   ....[139]....
        /*0ae0*/ 	.word	0x0500000f


	//   ....[140]....
        /*0ae4*/ 	.word	0x0500000f


	//   ....[141]....
        /*0ae8*/ 	.word	0x0500000f


	//   ....[142]....
        /*0aec*/ 	.word	0x0500000f


	//   ....[143]....
        /*0af0*/ 	.word	0x0500000f


	//   ....[144]....
        /*0af4*/ 	.word	0x0500000f


	//   ....[145]....
        /*0af8*/ 	.word	0x0500000f


	//   ....[146]....
        /*0afc*/ 	.word	0x0500000f


	//   ....[147]....
        /*0b00*/ 	.word	0x0500000f


	//   ....[148]....
        /*0b04*/ 	.word	0x0500000f


	//   ....[149]....
        /*0b08*/ 	.word	0x0500000f


	//   ....[150]....
        /*0b0c*/ 	.word	0x0500000f


	//   ....[151]....
        /*0b10*/ 	.word	0x0500000f


	//   ....[152]....
        /*0b14*/ 	.word	0x0500000f


	//   ....[153]....
        /*0b18*/ 	.word	0x0500000f


	//   ....[154]....
        /*0b1c*/ 	.word	0x0500000f


	//   ....[155]....
        /*0b20*/ 	.word	0x0500000f


	//   ....[156]....
        /*0b24*/ 	.word	0x0500000f


	//   ....[157]....
        /*0b28*/ 	.word	0x0500000f


	//   ....[158]....
        /*0b2c*/ 	.word	0x0500000f


	//   ....[159]....
        /*0b30*/ 	.word	0x0500000f


	//   ....[160]....
        /*0b34*/ 	.word	0x0500000f


	//   ....[161]....
        /*0b38*/ 	.word	0x0500000f


	//   ....[162]....
        /*0b3c*/ 	.word	0x0500000f


	//   ....[163]....
        /*0b40*/ 	.word	0x0500000f


	//   ....[164]....
        /*0b44*/ 	.word	0x0500000f


	//   ....[165]....
        /*0b48*/ 	.word	0x0500000f


	//   ....[166]....
        /*0b4c*/ 	.word	0x0500000f


	//   ....[167]....
        /*0b50*/ 	.word	0x0500000f


	//----- nvinfo : EIATTR_COOP_GROUP_INSTR_OFFSETS
	.align		4
.L_357:
        /*0b54*/ 	.byte	0x04, 0x28
        /*0b56*/ 	.short	(.L_359 - .L_358)


	//   ....[0]....
.L_358:
        /*0b58*/ 	.word	0x00000060


	//   ....[1]....
        /*0b5c*/ 	.word	0x000001a0


	//   ....[2]....
        /*0b60*/ 	.word	0x000001f0


	//   ....[3]....
        /*0b64*/ 	.word	0x00000420


	//   ....[4]....
        /*0b68*/ 	.word	0x00000580


	//   ....[5]....
        /*0b6c*/ 	.word	0x000006a0


	//   ....[6]....
        /*0b70*/ 	.word	0x00000800


	//   ....[7]....
        /*0b74*/ 	.word	0x0000aca0


	//   ....[8]....
        /*0b78*/ 	.word	0x0000b400


	//   ....[9]....
        /*0b7c*/ 	.word	0x0000b410


	//   ....[10]....
        /*0b80*/ 	.word	0x0000b420


	//   ....[11]....
        /*0b84*/ 	.word	0x0000b430


	//   ....[12]....
        /*0b88*/ 	.word	0x0000bc70


	//   ....[13]....
        /*0b8c*/ 	.word	0x0000bc80


	//   ....[14]....
        /*0b90*/ 	.word	0x0000bc90


	//   ....[15]....
        /*0b94*/ 	.word	0x0000bca0


	//   ....[16]....
        /*0b98*/ 	.word	0x0000eac0


	//   ....[17]....
        /*0b9c*/ 	.word	0x0000ead0


	//   ....[18]....
        /*0ba0*/ 	.word	0x0000eae0


	//   ....[19]....
        /*0ba4*/ 	.word	0x0000eaf0


	//   ....[20]....
        /*0ba8*/ 	.word	0x0000f100


	//   ....[21]....
        /*0bac*/ 	.word	0x0000f110


	//   ....[22]....
        /*0bb0*/ 	.word	0x0000f120


	//   ....[23]....
        /*0bb4*/ 	.word	0x0000f130


	//   ....[24]....
        /*0bb8*/ 	.word	0x000150d0


	//   ....[25]....
        /*0bbc*/ 	.word	0x00015810


	//   ....[26]....
        /*0bc0*/ 	.word	0x00015870


	//   ....[27]....
        /*0bc4*/ 	.word	0x00015910


	//   ....[28]....
        /*0bc8*/ 	.word	0x00016130


	//   ....[29]....
        /*0bcc*/ 	.word	0x000161a0


	//   ....[30]....
        /*0bd0*/ 	.word	0x0001a9a0


	//   ....[31]....
        /*0bd4*/ 	.word	0x0001af20


	//   ....[32]....
        /*0bd8*/ 	.word	0x0001af50


	//   ....[33]....
        /*0bdc*/ 	.word	0x0001b340


	//   ....[34]....
        /*0be0*/ 	.word	0x0001b740


	//   ....[35]....
        /*0be4*/ 	.word	0x0001b7a0


	//   ....[36]....
        /*0be8*/ 	.word	0x0001ffa0


	//   ....[37]....
        /*0bec*/ 	.word	0x0001ffc0


	//   ....[38]....
        /*0bf0*/ 	.word	0x000205e0


	//   ....[39]....
        /*0bf4*/ 	.word	0x000206b0


	//   ....[40]....
        /*0bf8*/ 	.word	0x00021be0


	//   ....[41]....
        /*0bfc*/ 	.word	0x00021bf0


	//   ....[42]....
        /*0c00*/ 	.word	0x00021c40


	//   ....[43]....
        /*0c04*/ 	.word	0x00021c50


	//   ....[44]....
        /*0c08*/ 	.word	0x000232c0


	//   ....[45]....
        /*0c0c*/ 	.word	0x00023300


	//   ....[46]....
        /*0c10*/ 	.word	0x00023350


	//   ....[47]....
        /*0c14*/ 	.word	0x00023380


	//   ....[48]....
        /*0c18*/ 	.word	0x000239e0


	//   ....[49]....
        /*0c1c*/ 	.word	0x00023a20


	//   ....[50]....
        /*0c20*/ 	.word	0x00023b20


	//   ....[51]....
        /*0c24*/ 	.word	0x00023b40


	//   ....[52]....
        /*0c28*/ 	.word	0x00023c40


	//   ....[53]....
        /*0c2c*/ 	.word	0x00023c60


	//   ....[54]....
        /*0c30*/ 	.word	0x00023d70


	//   ....[55]....
        /*0c34*/ 	.word	0x00023d90


	//   ....[56]....
        /*0c38*/ 	.word	0x00024670


	//   ....[57]....
        /*0c3c*/ 	.word	0x00024680


	//   ....[58]....
        /*0c40*/ 	.word	0x00024780


	//   ....[59]....
        /*0c44*/ 	.word	0x000247a0


	//   ....[60]....
        /*0c48*/ 	.word	0x000248a0


	//   ....[61]....
        /*0c4c*/ 	.word	0x000248c0


	//   ....[62]....
        /*0c50*/ 	.word	0x000249d0


	//   ....[63]....
        /*0c54*/ 	.word	0x000249f0


	//   ....[64]....
        /*0c58*/ 	.word	0x00024b80


	//   ....[65]....
        /*0c5c*/ 	.word	0x00024d50


	//   ....[66]....
        /*0c60*/ 	.word	0x00024d80


	//   ....[67]....
        /*0c64*/ 	.word	0x00024db0


	//   ....[68]....
        /*0c68*/ 	.word	0x00024de0


	//   ....[69]....
        /*0c6c*/ 	.word	0x00024e10


	//   ....[70]....
        /*0c70*/ 	.word	0x00024e40


	//   ....[71]....
        /*0c74*/ 	.word	0x00024fb0


	//   ....[72]....
        /*0c78*/ 	.word	0x00024fe0


	//   ....[73]....
        /*0c7c*/ 	.word	0x00025010


	//   ....[74]....
        /*0c80*/ 	.word	0x00025040


	//   ....[75]....
        /*0c84*/ 	.word	0x00025070


	//   ....[76]....
        /*0c88*/ 	.word	0x000250a0


	//   ....[77]....
        /*0c8c*/ 	.word	0x00025140


	//   ....[78]....
        /*0c90*/ 	.word	0x000251a0


	//   ....[79]....
        /*0c94*/ 	.word	0x00025230


	//   ....[80]....
        /*0c98*/ 	.word	0x000260b0


	//   ....[81]....
        /*0c9c*/ 	.word	0x00027d10


	//   ....[82]....
        /*0ca0*/ 	.word	0x000289e0


	//   ....[83]....
        /*0ca4*/ 	.word	0x00028a00


	//   ....[84]....
        /*0ca8*/ 	.word	0x00028a20


	//   ....[85]....
        /*0cac*/ 	.word	0x00028a40


	//   ....[86]....
        /*0cb0*/ 	.word	0x00028b20


	//   ....[87]....
        /*0cb4*/ 	.word	0x00028b80


	//   ....[88]....
        /*0cb8*/ 	.word	0x00028bb0


	//   ....[89]....
        /*0cbc*/ 	.word	0x00028c30


	//   ....[90]....
        /*0cc0*/ 	.word	0x00028c60


	//   ....[91]....
        /*0cc4*/ 	.word	0x00028cf0


	//   ....[92]....
        /*0cc8*/ 	.word	0x00028d20


	//   ....[93]....
        /*0ccc*/ 	.word	0x00028db0


	//   ....[94]....
        /*0cd0*/ 	.word	0x00028de0


	//   ....[95]....
        /*0cd4*/ 	.word	0x00028e70


	//   ....[96]....
        /*0cd8*/ 	.word	0x00028e80


	//   ....[97]....
        /*0cdc*/ 	.word	0x00028f10


	//   ....[98]....
        /*0ce0*/ 	.word	0x0002bf40


	//   ....[99]....
        /*0ce4*/ 	.word	0x0002bfa0


	//   ....[100]....
        /*0ce8*/ 	.word	0x0002bfd0


	//   ....[101]....
        /*0cec*/ 	.word	0x0002bfe0


	//   ....[102]....
        /*0cf0*/ 	.word	0x0002c010


	//   ....[103]....
        /*0cf4*/ 	.word	0x0002c040


	//   ....[104]....
        /*0cf8*/ 	.word	0x0002c070


	//   ....[105]....
        /*0cfc*/ 	.word	0x0002c0a0


	//   ....[106]....
        /*0d00*/ 	.word	0x0002c220


	//   ....[107]....
        /*0d04*/ 	.word	0x0002c250


	//   ....[108]....
        /*0d08*/ 	.word	0x0002c280


	//   ....[109]....
        /*0d0c*/ 	.word	0x0002c2b0


	//   ....[110]....
        /*0d10*/ 	.word	0x0002c2e0


	//   ....[111]....
        /*0d14*/ 	.word	0x0002c310


	//   ....[112]....
        /*0d18*/ 	.word	0x0002c3d0


	//   ....[113]....
        /*0d1c*/ 	.word	0x0002c3f0


	//   ....[114]....
        /*0d20*/ 	.word	0x0002c460


	//   ....[115]....
        /*0d24*/ 	.word	0x0002cb30


	//   ....[116]....
        /*0d28*/ 	.word	0x0002cf90


	//   ....[117]....
        /*0d2c*/ 	.word	0x0002d020


	//   ....[118]....
        /*0d30*/ 	.word	0x0002d070


	//   ....[119]....
        /*0d34*/ 	.word	0x0002d0c0


	//   ....[120]....
        /*0d38*/ 	.word	0x0002d150


	//   ....[121]....
        /*0d3c*/ 	.word	0x0002d1e0


	//   ....[122]....
        /*0d40*/ 	.word	0x0002d230


	//   ....[123]....
        /*0d44*/ 	.word	0x0002d280


	//   ....[124]....
        /*0d48*/ 	.word	0x0002d370


	//   ....[125]....
        /*0d4c*/ 	.word	0x0002d400


	//   ....[126]....
        /*0d50*/ 	.word	0x0002d460


	//   ....[127]....
        /*0d54*/ 	.word	0x0002d4c0


	//   ....[128]....
        /*0d58*/ 	.word	0x0002d550


	//   ....[129]....
        /*0d5c*/ 	.word	0x0002d5e0


	//   ....[130]....
        /*0d60*/ 	.word	0x0002d640


	//   ....[131]....
        /*0d64*/ 	.word	0x0002d6a0


	//   ....[132]....
        /*0d68*/ 	.word	0x0002d990


	//   ....[133]....
        /*0d6c*/ 	.word	0x0002dc80


	//   ....[134]....
        /*0d70*/ 	.word	0x0002ddf0


	//   ....[135]....
        /*0d74*/ 	.word	0x0002de40


	//   ....[136]....
        /*0d78*/ 	.word	0x0002dea0


	//   ....[137]....
        /*0d7c*/ 	.word	0x0002df50


	//   ....[138]....
        /*0d80*/ 	.word	0x0002dfe0


	//   ....[139]....
        /*0d84*/ 	.word	0x0002e110


	//   ....[140]....
        /*0d88*/ 	.word	0x0002e1f0


	//   ....[141]....
        /*0d8c*/ 	.word	0x0002e280


	//   ....[142]....
        /*0d90*/ 	.word	0x0002e360


	//   ....[143]....
        /*0d94*/ 	.word	0x0002e3e0


	//   ....[144]....
        /*0d98*/ 	.word	0x0002e4e0


	//   ....[145]....
        /*0d9c*/ 	.word	0x0002e570


	//   ....[146]....
        /*0da0*/ 	.word	0x0002e660


	//   ....[147]....
        /*0da4*/ 	.word	0x0002e6f0


	//   ....[148]....
        /*0da8*/ 	.word	0x0002e7d0


	//   ....[149]....
        /*0dac*/ 	.word	0x0002e8e0


	//   ....[150]....
        /*0db0*/ 	.word	0x0002ec10


	//   ....[151]....
        /*0db4*/ 	.word	0x0002ecb0


	//   ....[152]....
        /*0db8*/ 	.word	0x0002edd0


	//   ....[153]....
        /*0dbc*/ 	.word	0x0002ee50


	//   ....[154]....
        /*0dc0*/ 	.word	0x0002eed0


	//   ....[155]....
        /*0dc4*/ 	.word	0x0002ef50


	//   ....[156]....
        /*0dc8*/ 	.word	0x0002efd0


	//   ....[157]....
        /*0dcc*/ 	.word	0x0002f060


	//   ....[158]....
        /*0dd0*/ 	.word	0x0002f100


	//   ....[159]....
        /*0dd4*/ 	.word	0x0002f1b0


	//   ....[160]....
        /*0dd8*/ 	.word	0x0002f230


	//   ....[161]....
        /*0ddc*/ 	.word	0x0002f2b0


	//   ....[162]....
        /*0de0*/ 	.word	0x0002f330


	//   ....[163]....
        /*0de4*/ 	.word	0x0002f3c0


	//   ....[164]....
        /*0de8*/ 	.word	0x0002f440


	//   ....[165]....
        /*0dec*/ 	.word	0x0002f4e0


	//   ....[166]....
        /*0df0*/ 	.word	0x0002f570


	//   ....[167]....
        /*0df4*/ 	.word	0x0002f6a0


	//----- nvinfo : EIATTR_REG_RECONFIG
	.align		4
.L_359:
        /*0df8*/ 	.byte	0x01, 0x54
	.zero		2


	//----- nvinfo : EIATTR_SYSCALL_OFFSETS
	.align		4
        /*0dfc*/ 	.byte	0x04, 0x46
        /*0dfe*/ 	.short	(.L_361 - .L_360)


	//   ....[0]....
.L_360:
        /*0e00*/ 	.word	0x00001c20


	//   ....[1]....
        /*0e04*/ 	.word	0x00001d70


	//   ....[2]....
        /*0e08*/ 	.word	0x0000ae40


	//   ....[3]....
        /*0e0c*/ 	.word	0x0000b160


	//   ....[4]....
        /*0e10*/ 	.word	0x00027910


	//   ....[5]....
        /*0e14*/ 	.word	0x00027a70


	//   ....[6]....
        /*0e18*/ 	.word	0x00027b70


	//   ....[7]....
        /*0e1c*/ 	.word	0x00028590


	//----- nvinfo : EIATTR_MBARRIER_INSTR_OFFSETS
	.align		4
.L_361:
        /*0e20*/ 	.byte	0x04, 0x39
        /*0e22*/ 	.short	(.L_363 - .L_362)


	//   ....[0]....
.L_362:
        /*0e24*/ 	.word	0x000002d0
        /*0e28*/ 	.word	0x000000ff
        /*0e2c*/ 	.word	0x00036800
        /*0e30*/ 	.short	0x0100
        /*0e32*/ 	.byte	0x08
	.zero		1


	//   ....[1]....
        /*0e34*/ 	.word	0x000002e0
        /*0e38*/ 	.word	0x000000ff
        /*0e3c*/ 	.word	0x00036820
        /*0e40*/ 	.short	0x0100
        /*0e42*/ 	.byte	0x08
	.zero		1


	//   ....[2]....
        /*0e44*/ 	.word	0x000003d0
        /*0e48*/ 	.word	0x000000ff
        /*0e4c*/ 	.word	0x00036830
        /*0e50*/ 	.short	0x0100
        /*0e52*/ 	.byte	0x08
	.zero		1


	//   ....[3]....
        /*0e54*/ 	.word	0x000003e0
        /*0e58*/ 	.word	0x000000ff
        /*0e5c*/ 	.word	0x00036840
        /*0e60*/ 	.short	0x0100
        /*0e62*/ 	.byte	0x08
	.zero		1


	//   ....[4]....
        /*0e64*/ 	.word	0x000003f0
        /*0e68*/ 	.word	0x000000ff
        /*0e6c*/ 	.word	0x00036838
        /*0e70*/ 	.short	0x0100
        /*0e72*/ 	.byte	0x08
	.zero		1


	//   ....[5]....
        /*0e74*/ 	.word	0x00000400
        /*0e78*/ 	.word	0x000000ff
        /*0e7c*/ 	.word	0x00036848
        /*0e80*/ 	.short	0x0100
        /*0e82*/ 	.byte	0x08
	.zero		1


	//   ....[6]....
        /*0e84*/ 	.word	0x00000530
        /*0e88*/ 	.word	0x000000ff
        /*0e8c*/ 	.word	0x00036850
        /*0e90*/ 	.short	0x0100
        /*0e92*/ 	.byte	0x08
	.zero		1


	//   ....[7]....
        /*0e94*/ 	.word	0x00000540
        /*0e98*/ 	.word	0x000000ff
        /*0e9c*/ 	.word	0x00036860
        /*0ea0*/ 	.short	0x0100
        /*0ea2*/ 	.byte	0x08
	.zero		1


	//   ....[8]....
        /*0ea4*/ 	.word	0x00000550
        /*0ea8*/ 	.word	0x000000ff
        /*0eac*/ 	.word	0x00036858
        /*0eb0*/ 	.short	0x0100
        /*0eb2*/ 	.byte	0x08
	.zero		1


	//   ....[9]....
        /*0eb4*/ 	.word	0x00000560
        /*0eb8*/ 	.word	0x000000ff
        /*0ebc*/ 	.word	0x00036868
        /*0ec0*/ 	.short	0x0100
        /*0ec2*/ 	.byte	0x08
	.zero		1


	//   ....[10]....
        /*0ec4*/ 	.word	0x00000650
        /*0ec8*/ 	.word	0x000000ff
        /*0ecc*/ 	.word	0x00036870
        /*0ed0*/ 	.short	0x0100
        /*0ed2*/ 	.byte	0x06
	.zero		1


	//   ....[11]....
        /*0ed4*/ 	.word	0x00000660
        /*0ed8*/ 	.word	0x000000ff
        /*0edc*/ 	.word	0x00036880
        /*0ee0*/ 	.short	0x0100
        /*0ee2*/ 	.byte	0x06
	.zero		1


	//   ....[12]....
        /*0ee4*/ 	.word	0x00000670
        /*0ee8*/ 	.word	0x000000ff
        /*0eec*/ 	.word	0x00036878
        /*0ef0*/ 	.short	0x0100
        /*0ef2*/ 	.byte	0x06
	.zero		1


	//   ....[13]....
        /*0ef4*/ 	.word	0x00000680
        /*0ef8*/ 	.word	0x000000ff
        /*0efc*/ 	.word	0x00036888
        /*0f00*/ 	.short	0x0100
        /*0f02*/ 	.byte	0x06
	.zero		1


	//   ....[14]....
        /*0f04*/ 	.word	0x000007b0
        /*0f08*/ 	.word	0x000000ff
        /*0f0c*/ 	.word	0x00036890
        /*0f10*/ 	.short	0x0100
        /*0f12*/ 	.byte	0x08
	.zero		1


	//   ....[15]....
        /*0f14*/ 	.word	0x000007c0
        /*0f18*/ 	.word	0x000000ff
        /*0f1c*/ 	.word	0x000368a0
        /*0f20*/ 	.short	0x0100
        /*0f22*/ 	.byte	0x08
	.zero		1


	//   ....[16]....
        /*0f24*/ 	.word	0x000007d0
        /*0f28*/ 	.word	0x000000ff
        /*0f2c*/ 	.word	0x00036898
        /*0f30*/ 	.short	0x0100
        /*0f32*/ 	.byte	0x08
	.zero		1


	//   ....[17]....
        /*0f34*/ 	.word	0x000007e0
        /*0f38*/ 	.word	0x000000ff
        /*0f3c*/ 	.word	0x000368a8
        /*0f40*/ 	.short	0x0100
        /*0f42*/ 	.byte	0x08
	.zero		1


	//   ....[18]....
        /*0f44*/ 	.word	0x00000910
        /*0f48*/ 	.word	0x000000ff
        /*0f4c*/ 	.word	0x000368b0
        /*0f50*/ 	.short	0x0100
        /*0f52*/ 	.byte	0x08
	.zero		1


	//   ....[19]....
        /*0f54*/ 	.word	0x00000920
        /*0f58*/ 	.word	0x000000ff
        /*0f5c*/ 	.word	0x000368c0
        /*0f60*/ 	.short	0x0100
        /*0f62*/ 	.byte	0x08
	.zero		1


	//   ....[20]....
        /*0f64*/ 	.word	0x00000930
        /*0f68*/ 	.word	0x000000ff
        /*0f6c*/ 	.word	0x000368b8
        /*0f70*/ 	.short	0x0100
        /*0f72*/ 	.byte	0x08
	.zero		1


	//   ....[21]....
        /*0f74*/ 	.word	0x00000940
        /*0f78*/ 	.word	0x000000ff
        /*0f7c*/ 	.word	0x000368c8
        /*0f80*/ 	.short	0x0100
        /*0f82*/ 	.byte	0x08
	.zero		1


	//   ....[22]....
        /*0f84*/ 	.word	0x000038b0
        /*0f88*/ 	.word	0x00000060
        /*0f8c*/ 	.word	0x00036890
        /*0f90*/ 	.short	0x010a
        /*0f92*/ 	.byte	0x3f
	.zero		1


	//   ....[23]....
        /*0f94*/ 	.word	0x00006bf0
        /*0f98*/ 	.word	0x00000060
        /*0f9c*/ 	.word	0x00036890
        /*0fa0*/ 	.short	0x010a
        /*0fa2*/ 	.byte	0x3f
	.zero		1


	//   ....[24]....
        /*0fa4*/ 	.word	0x00009cb0
        /*0fa8*/ 	.word	0x00000060
        /*0fac*/ 	.word	0x00036890
        /*0fb0*/ 	.short	0x010a
        /*0fb2*/ 	.byte	0x3f
	.zero		1


	//   ....[25]....
        /*0fb4*/ 	.word	0x0000a080
        /*0fb8*/ 	.word	0x00000028
        /*0fbc*/ 	.word	0x00000000
        /*0fc0*/ 	.short	0x0101
        /*0fc2*/ 	.byte	0x3f
	.zero		1


	//   ....[26]....
        /*0fc4*/ 	.word	0x0000a0c0
        /*0fc8*/ 	.word	0x00000060
        /*0fcc*/ 	.word	0x000368b0
        /*0fd0*/ 	.short	0x010a
        /*0fd2*/ 	.byte	0x3f
	.zero		1


	//   ....[27]....
        /*0fd4*/ 	.word	0x0000a730
        /*0fd8*/ 	.word	0x00000060
        /*0fdc*/ 	.word	0x00000000
        /*0fe0*/ 	.short	0x0101
        /*0fe2*/ 	.byte	0x3f
	.zero		1


	//   ....[28]....
        /*0fe4*/ 	.word	0x0000aec0
        /*0fe8*/ 	.word	0x00000010
        /*0fec*/ 	.word	0x00036800
        /*0ff0*/ 	.short	0x010a
        /*0ff2*/ 	.byte	0x3f
	.zero		1


	//   ....[29]....
        /*0ff4*/ 	.word	0x0000af10
        /*0ff8*/ 	.word	0x00000010
        /*0ffc*/ 	.word	0x00036800
        /*1000*/ 	.short	0x010a
        /*1002*/ 	.byte	0x3f
	.zero		1


	//   ....[30]....
        /*1004*/ 	.word	0x0000c390
        /*1008*/ 	.word	0x00000010
        /*100c*/ 	.word	0x00036800
        /*1010*/ 	.short	0x010a
        /*1012*/ 	.byte	0x3f
	.zero		1


	//   ....[31]....
        /*1014*/ 	.word	0x0000f5e0
        /*1018*/ 	.word	0x00000010
        /*101c*/ 	.word	0x00036800
        /*1020*/ 	.short	0x010a
        /*1022*/ 	.byte	0x3f
	.zero		1


	//   ....[32]....
        /*1024*/ 	.word	0x00011f30
        /*1028*/ 	.word	0x00000003
        /*102c*/ 	.word	0x00036830
        /*1030*/ 	.short	0x010a
        /*1032*/ 	.byte	0x3f
	.zero		1


	//   ....[33]....
        /*1034*/ 	.word	0x00011fa0
        /*1038*/ 	.word	0x00000003
        /*103c*/ 	.word	0x00036830
        /*1040*/ 	.short	0x010a
        /*1042*/ 	.byte	0x3f
	.zero		1


	//   ....[34]....
        /*1044*/ 	.word	0x00016400
        /*1048*/ 	.word	0x00000006
        /*104c*/ 	.word	0x00000000
        /*1050*/ 	.short	0x0101
        /*1052*/ 	.byte	0x3f
	.zero		1


	//   ....[35]....
        /*1054*/ 	.word	0x00016f20
        /*1058*/ 	.word	0x0000000d
        /*105c*/ 	.word	0x00036830
        /*1060*/ 	.short	0x010a
        /*1062*/ 	.byte	0x3f
	.zero		1


	//   ....[36]....
        /*1064*/ 	.word	0x00016fa0
        /*1068*/ 	.word	0x0000000d
        /*106c*/ 	.word	0x00036830
        /*1070*/ 	.short	0x010a
        /*1072*/ 	.byte	0x3f
	.zero		1


	//   ....[37]....
        /*1074*/ 	.word	0x0001a610
        /*1078*/ 	.word	0x0000000b
        /*107c*/ 	.word	0x00036850
        /*1080*/ 	.short	0x010a
        /*1082*/ 	.byte	0x3f
	.zero		1


	//   ....[38]....
        /*1084*/ 	.word	0x0001a660
        /*1088*/ 	.word	0x0000000b
        /*108c*/ 	.word	0x00036850
        /*1090*/ 	.short	0x010a
        /*1092*/ 	.byte	0x3f
	.zero		1


	//   ....[39]....
        /*1094*/ 	.word	0x0001be10
        /*1098*/ 	.word	0x0000000d
        /*109c*/ 	.word	0x00000000
        /*10a0*/ 	.short	0x0101
        /*10a2*/ 	.byte	0x3f
	.zero		1


	//   ....[40]....
        /*10a4*/ 	.word	0x0001be40
        /*10a8*/ 	.word	0x0000000b
        /*10ac*/ 	.word	0x00000000
        /*10b0*/ 	.short	0x0101
        /*10b2*/ 	.byte	0x3f
	.zero		1


	//   ....[41]....
        /*10b4*/ 	.word	0x0001c500
        /*10b8*/ 	.word	0x00000004
        /*10bc*/ 	.word	0x00036830
        /*10c0*/ 	.short	0x010a
        /*10c2*/ 	.byte	0x3f
	.zero		1


	//   ....[42]....
        /*10c4*/ 	.word	0x0001c580
        /*10c8*/ 	.word	0x00000004
        /*10cc*/ 	.word	0x00036830
        /*10d0*/ 	.short	0x010a
        /*10d2*/ 	.byte	0x3f
	.zero		1


	//   ....[43]....
        /*10d4*/ 	.word	0x0001fbf0
        /*10d8*/ 	.word	0x0000000b
        /*10dc*/ 	.word	0x00036850
        /*10e0*/ 	.short	0x010a
        /*10e2*/ 	.byte	0x3f
	.zero		1


	//   ....[44]....
        /*10e4*/ 	.word	0x0001fc40
        /*10e8*/ 	.word	0x0000000b
        /*10ec*/ 	.word	0x00036850
        /*10f0*/ 	.short	0x010a
        /*10f2*/ 	.byte	0x3f
	.zero		1


	//   ....[45]....
        /*10f4*/ 	.word	0x00020bf0
        /*10f8*/ 	.word	0x0000007c
        /*10fc*/ 	.word	0x00000000
        /*1100*/ 	.short	0x0101
        /*1102*/ 	.byte	0x3f
	.zero		1


	//   ....[46]....
        /*1104*/ 	.word	0x00020c50
        /*1108*/ 	.word	0x0000000b
        /*110c*/ 	.word	0x00000000
        /*1110*/ 	.short	0x0101
        /*1112*/ 	.byte	0x3f
	.zero		1


	//   ....[47]....
        /*1114*/ 	.word	0x000217e0
        /*1118*/ 	.word	0x00000008
        /*111c*/ 	.word	0x00036850
        /*1120*/ 	.short	0x010a
        /*1122*/ 	.byte	0x3f
	.zero		1


	//   ....[48]....
        /*1124*/ 	.word	0x00021880
        /*1128*/ 	.word	0x00000008
        /*112c*/ 	.word	0x00036850
        /*1130*/ 	.short	0x010a
        /*1132*/ 	.byte	0x3f
	.zero		1


	//   ....[49]....
        /*1134*/ 	.word	0x00021dd0
        /*1138*/ 	.word	0x0000000c
        /*113c*/ 	.word	0x00000000
        /*1140*/ 	.short	0x0101
        /*1142*/ 	.byte	0x3f
	.zero		1


	//   ....[50]....
        /*1144*/ 	.word	0x000239f0
        /*1148*/ 	.word	0x00000000
        /*114c*/ 	.word	0x00000000
        /*1150*/ 	.short	0x0101
        /*1152*/ 	.byte	0x3f
	.zero		1


	//   ....[51]....
        /*1154*/ 	.word	0x000261a0
        /*1158*/ 	.word	0x00000005
        /*115c*/ 	.word	0x00036820
        /*1160*/ 	.short	0x010a
        /*1162*/ 	.byte	0x3f
	.zero		1


	//   ....[52]....
        /*1164*/ 	.word	0x00026280
        /*1168*/ 	.word	0x00000006
        /*116c*/ 	.word	0x000368a0
        /*1170*/ 	.short	0x010a
        /*1172*/ 	.byte	0x3f
	.zero		1


	//   ....[53]....
        /*1174*/ 	.word	0x000266d0
        /*1178*/ 	.word	0x00000006
        /*117c*/ 	.word	0x000368c0
        /*1180*/ 	.short	0x010a
        /*1182*/ 	.byte	0x3f
	.zero		1


	//   ....[54]....
        /*1184*/ 	.word	0x00026c70
        /*1188*/ 	.word	0x00000007
        /*118c*/ 	.word	0x000368a0
        /*1190*/ 	.short	0x010a
        /*1192*/ 	.byte	0x3f
	.zero		1


	//   ....[55]....
        /*1194*/ 	.word	0x000270b0
        /*1198*/ 	.word	0x00000007
        /*119c*/ 	.word	0x000368c0
        /*11a0*/ 	.short	0x010a
        /*11a2*/ 	.byte	0x3f
	.zero		1


	//   ....[56]....
        /*11a4*/ 	.word	0x00027fc0
        /*11a8*/ 	.word	0x00000000
        /*11ac*/ 	.word	0x00036840
        /*11b0*/ 	.short	0x010a
        /*11b2*/ 	.byte	0x3f
	.zero		1


	//   ....[57]....
        /*11b4*/ 	.word	0x00029010
        /*11b8*/ 	.word	0x00000009
        /*11bc*/ 	.word	0x00036800
        /*11c0*/ 	.short	0x0107
        /*11c2*/ 	.byte	0x3f
	.zero		1


	//   ....[58]....
        /*11c4*/ 	.word	0x00029120
        /*11c8*/ 	.word	0x00000002
        /*11cc*/ 	.word	0x00036800
        /*11d0*/ 	.short	0x0101
        /*11d2*/ 	.byte	0x3f
	.zero		1


	//   ....[59]....
        /*11d4*/ 	.word	0x00029140
        /*11d8*/ 	.word	0x00000002
        /*11dc*/ 	.word	0x00036820
        /*11e0*/ 	.short	0x010a
        /*11e2*/ 	.byte	0x3f
	.zero		1


	//   ....[60]....
        /*11e4*/ 	.word	0x000294a0
        /*11e8*/ 	.word	0x00000003
        /*11ec*/ 	.word	0x00036840
        /*11f0*/ 	.short	0x010a
        /*11f2*/ 	.byte	0x3f
	.zero		1


	//   ....[61]....
        /*11f4*/ 	.word	0x00029960
        /*11f8*/ 	.word	0x00000003
        /*11fc*/ 	.word	0x00000060
        /*1200*/ 	.short	0x010a
        /*1202*/ 	.byte	0x3f
	.zero		1


	//   ....[62]....
        /*1204*/ 	.word	0x0002a140
        /*1208*/ 	.word	0x00000003
        /*120c*/ 	.word	0x00036840
        /*1210*/ 	.short	0x010a
        /*1212*/ 	.byte	0x3f
	.zero		1


	//   ....[63]....
        /*1214*/ 	.word	0x0002a600
        /*1218*/ 	.word	0x00000002
        /*121c*/ 	.word	0x00000060
        /*1220*/ 	.short	0x010a
        /*1222*/ 	.byte	0x3f
	.zero		1


	//   ....[64]....
        /*1224*/ 	.word	0x0002ad20
        /*1228*/ 	.word	0x00000002
        /*122c*/ 	.word	0x00036840
        /*1230*/ 	.short	0x010a
        /*1232*/ 	.byte	0x3f
	.zero		1


	//   ....[65]....
        /*1234*/ 	.word	0x0002b1e0
        /*1238*/ 	.word	0x00000002
        /*123c*/ 	.word	0x00000060
        /*1240*/ 	.short	0x010a
        /*1242*/ 	.byte	0x3f
	.zero		1


	//   ....[66]....
        /*1244*/ 	.word	0x0002b890
        /*1248*/ 	.word	0x00000000
        /*124c*/ 	.word	0x00036860
        /*1250*/ 	.short	0x010a
        /*1252*/ 	.byte	0x3f
	.zero		1


	//   ....[67]....
        /*1254*/ 	.word	0x0002cab0
        /*1258*/ 	.word	0x00000000
        /*125c*/ 	.word	0x00036820
        /*1260*/ 	.short	0x010a
        /*1262*/ 	.byte	0x3f
	.zero		1


	//   ....[68]....
        /*1264*/ 	.word	0x0002cc80
        /*1268*/ 	.word	0x00000006
        /*126c*/ 	.word	0x00000000
        /*1270*/ 	.short	0x010a
        /*1272*/ 	.byte	0x3f
	.zero		1


	//   ....[69]....
        /*1274*/ 	.word	0x0002ccf0
        /*1278*/ 	.word	0x00000007
        /*127c*/ 	.word	0x00000000
        /*1280*/ 	.short	0x010a
        /*1282*/ 	.byte	0x3f
	.zero		1


	//   ....[70]....
        /*1284*/ 	.word	0x0002cd60
        /*1288*/ 	.word	0x00000004
        /*128c*/ 	.word	0x00000000
        /*1290*/ 	.short	0x010a
        /*1292*/ 	.byte	0x3f
	.zero		1


	//   ....[71]....
        /*1294*/ 	.word	0x0002cd90
        /*1298*/ 	.word	0x00000003
        /*129c*/ 	.word	0x00000000
        /*12a0*/ 	.short	0x010a
        /*12a2*/ 	.byte	0x3f
	.zero		1


	//   ....[72]....
        /*12a4*/ 	.word	0x0002cdf0
        /*12a8*/ 	.word	0x00000060
        /*12ac*/ 	.word	0x00036890
        /*12b0*/ 	.short	0x010a
        /*12b2*/ 	.byte	0x3f
	.zero		1


	//   ....[73]....
        /*12b4*/ 	.word	0x0002ce40
        /*12b8*/ 	.word	0x00000060
        /*12bc*/ 	.word	0x00036890
        /*12c0*/ 	.short	0x010a
        /*12c2*/ 	.byte	0x3f
	.zero		1


	//   ....[74]....
        /*12c4*/ 	.word	0x0002ce90
        /*12c8*/ 	.word	0x00000060
        /*12cc*/ 	.word	0x00036890
        /*12d0*/ 	.short	0x010a
        /*12d2*/ 	.byte	0x3f
	.zero		1


	//   ....[75]....
        /*12d4*/ 	.word	0x0002cee0
        /*12d8*/ 	.word	0x00000060
        /*12dc*/ 	.word	0x000368b0
        /*12e0*/ 	.short	0x010a
        /*12e2*/ 	.byte	0x3f
	.zero		1


	//   ....[76]....
        /*12e4*/ 	.word	0x0002d2c0
        /*12e8*/ 	.word	0x00000010
        /*12ec*/ 	.word	0x00036800
        /*12f0*/ 	.short	0x010a
        /*12f2*/ 	.byte	0x3f
	.zero		1


	//   ....[77]....
        /*12f4*/ 	.word	0x0002d6d0
        /*12f8*/ 	.word	0x00000010
        /*12fc*/ 	.word	0x00036800
        /*1300*/ 	.short	0x010a
        /*1302*/ 	.byte	0x3f
	.zero		1


	//   ....[78]....
        /*1304*/ 	.word	0x0002d720
        /*1308*/ 	.word	0x00000003
        /*130c*/ 	.word	0x00036830
        /*1310*/ 	.short	0x010a
        /*1312*/ 	.byte	0x3f
	.zero		1


	//   ....[79]....
        /*1314*/ 	.word	0x0002d770
        /*1318*/ 	.word	0x0000000d
        /*131c*/ 	.word	0x00036830
        /*1320*/ 	.short	0x010a
        /*1322*/ 	.byte	0x3f
	.zero		1


	//   ....[80]....
        /*1324*/ 	.word	0x0002d7c0
        /*1328*/ 	.word	0x0000000b
        /*132c*/ 	.word	0x00036850
        /*1330*/ 	.short	0x010a
        /*1332*/ 	.byte	0x3f
	.zero		1


	//   ....[81]....
        /*1334*/ 	.word	0x0002d810
        /*1338*/ 	.word	0x00000004
        /*133c*/ 	.word	0x00036830
        /*1340*/ 	.short	0x010a
        /*1342*/ 	.byte	0x3f
	.zero		1


	//   ....[82]....
        /*1344*/ 	.word	0x0002d860
        /*1348*/ 	.word	0x0000000b
        /*134c*/ 	.word	0x00036850
        /*1350*/ 	.short	0x010a
        /*1352*/ 	.byte	0x3f
	.zero		1


	//   ....[83]....
        /*1354*/ 	.word	0x0002d8b0
        /*1358*/ 	.word	0x00000008
        /*135c*/ 	.word	0x00036850
        /*1360*/ 	.short	0x010a
        /*1362*/ 	.byte	0x3f
	.zero		1


	//   ....[84]....
        /*1364*/ 	.word	0x0002da60
        /*1368*/ 	.word	0x00000004
        /*136c*/ 	.word	0x00036820
        /*1370*/ 	.short	0x010a
        /*1372*/ 	.byte	0x3f
	.zero		1


	//   ....[85]....
        /*1374*/ 	.word	0x0002dab0
        /*1378*/ 	.word	0x00000006
        /*137c*/ 	.word	0x000368a0
        /*1380*/ 	.short	0x010a
        /*1382*/ 	.byte	0x3f
	.zero		1


	//   ....[86]....
        /*1384*/ 	.word	0x0002db00
        /*1388*/ 	.word	0x00000006
        /*138c*/ 	.word	0x000368c0
        /*1390*/ 	.short	0x010a
        /*1392*/ 	.byte	0x3f
	.zero		1


	//   ....[87]....
        /*1394*/ 	.word	0x0002db50
        /*1398*/ 	.word	0x00000007
        /*139c*/ 	.word	0x000368a0
        /*13a0*/ 	.short	0x010a
        /*13a2*/ 	.byte	0x3f
	.zero		1


	//   ....[88]....
        /*13a4*/ 	.word	0x0002dba0
        /*13a8*/ 	.word	0x00000007
        /*13ac*/ 	.word	0x000368c0
        /*13b0*/ 	.short	0x010a
        /*13b2*/ 	.byte	0x3f
	.zero		1


	//   ....[89]....
        /*13b4*/ 	.word	0x0002dd40
        /*13b8*/ 	.word	0x00000000
        /*13bc*/ 	.word	0x00036840
        /*13c0*/ 	.short	0x010a
        /*13c2*/ 	.byte	0x3f
	.zero		1


	//   ....[90]....
        /*13c4*/ 	.word	0x0002e930
        /*13c8*/ 	.word	0x00000002
        /*13cc*/ 	.word	0x00036820
        /*13d0*/ 	.short	0x010a
        /*13d2*/ 	.byte	0x3f
	.zero		1


	//   ....[91]....
        /*13d4*/ 	.word	0x0002e980
        /*13d8*/ 	.word	0x00000003
        /*13dc*/ 	.word	0x00036840
        /*13e0*/ 	.short	0x010a
        /*13e2*/ 	.byte	0x3f
	.zero		1


	//   ....[92]....
        /*13e4*/ 	.word	0x0002e9d0
        /*13e8*/ 	.word	0x00000003
        /*13ec*/ 	.word	0x00000060
        /*13f0*/ 	.short	0x010a
        /*13f2*/ 	.byte	0x3f
	.zero		1


	//   ....[93]....
        /*13f4*/ 	.word	0x0002ea20
        /*13f8*/ 	.word	0x00000003
        /*13fc*/ 	.word	0x00036840
        /*1400*/ 	.short	0x010a
        /*1402*/ 	.byte	0x3f
	.zero		1


	//   ....[94]....
        /*1404*/ 	.word	0x0002ea70
        /*1408*/ 	.word	0x00000002
        /*140c*/ 	.word	0x00000060
        /*1410*/ 	.short	0x010a
        /*1412*/ 	.byte	0x3f
	.zero		1


	//   ....[95]....
        /*1414*/ 	.word	0x0002eac0
        /*1418*/ 	.word	0x00000002
        /*141c*/ 	.word	0x00036840
        /*1420*/ 	.short	0x010a
        /*1422*/ 	.byte	0x3f
	.zero		1


	//   ....[96]....
        /*1424*/ 	.word	0x0002eb10
        /*1428*/ 	.word	0x00000002
        /*142c*/ 	.word	0x00000060
        /*1430*/ 	.short	0x010a
        /*1432*/ 	.byte	0x3f
	.zero		1


	//   ....[97]....
        /*1434*/ 	.word	0x0002eb60
        /*1438*/ 	.word	0x00000000
        /*143c*/ 	.word	0x00036860
        /*1440*/ 	.short	0x010a
        /*1442*/ 	.byte	0x3f
	.zero		1


	//   ....[98]....
        /*1444*/ 	.word	0x0002f5c0
        /*1448*/ 	.word	0x00000000
        /*144c*/ 	.word	0x00036820
        /*1450*/ 	.short	0x010a
        /*1452*/ 	.byte	0x3f
	.zero		1


	//   ....[99]....
        /*1454*/ 	.word	0x0002f760
        /*1458*/ 	.word	0x00000006
        /*145c*/ 	.word	0x00000000
        /*1460*/ 	.short	0x010a
        /*1462*/ 	.byte	0x3f
	.zero		1


	//   ....[100]....
        /*1464*/ 	.word	0x0002f7b0
        /*1468*/ 	.word	0x00000007
        /*146c*/ 	.word	0x00000000
        /*1470*/ 	.short	0x010a
        /*1472*/ 	.byte	0x3f
	.zero		1


	//   ....[101]....
        /*1474*/ 	.word	0x0002f800
        /*1478*/ 	.word	0x00000004
        /*147c*/ 	.word	0x00000000
        /*1480*/ 	.short	0x010a
        /*1482*/ 	.byte	0x3f
	.zero		1


	//----- nvinfo : EIATTR_NUM_MBARRIERS
	.align		4
.L_363:
        /*1484*/ 	.byte	0x03, 0x38
        /*1486*/ 	.short	0x0016


	//----- nvinfo : EIATTR_EXIT_INSTR_OFFSETS
	.align		4
        /*1488*/ 	.byte	0x04, 0x1c
        /*148a*/ 	.short	(.L_365 - .L_364)


	//   ....[0]....
.L_364:
        /*148c*/ 	.word	0x0002cde0


	//----- nvinfo : EIATTR_MAX_THREADS
	.align		4
.L_365:
        /*1490*/ 	.byte	0x04, 0x05
        /*1492*/ 	.short	(.L_367 - .L_366)
.L_366:
        /*1494*/ 	.word	0x00000180
        /*1498*/ 	.word	0x00000001
        /*149c*/ 	.word	0x00000001


	//----- nvinfo : EIATTR_CRS_STACK_SIZE
	.align		4
.L_367:
        /*14a0*/ 	.byte	0x04, 0x1e
        /*14a2*/ 	.short	(.L_369 - .L_368)
.L_368:
        /*14a4*/ 	.word	0x00000000


	//----- nvinfo : EIATTR_CBANK_PARAM_SIZE
	.align		4
.L_369:
        /*14a8*/ 	.byte	0x03, 0x19
        /*14aa*/ 	.short	0x0af0


	//----- nvinfo : EIATTR_PARAM_CBANK
	.align		4
        /*14ac*/ 	.byte	0x04, 0x0a
        /*14ae*/ 	.short	(.L_371 - .L_370)
	.align		4
.L_370:
        /*14b0*/ 	.word	index@(.nv.constant0._ZN7cutlass13device_kernelIN5flash11enable_sm90INS1_16FlashAttnFwdSm90INS1_25CollectiveMainloopFwdSm90ILi2EN4cute5tupleIJNS5_1CILi1EEES8_S8_EEENS6_IJNS7_ILi128EEENS7_ILi112EEENS7_ILi192EEEEEELi192ENS_6half_tEfNS_4arch4Sm90ELb1ELb0ELb0ELb1ELb0ELb1ELb0ELb1ELb1ELb1ELb0ELb0EEENS1_21CollectiveEpilogueFwdINS6_IJSA_SC_SB_EEES9_SE_SG_Li256ELb1ELb1ELb0ELb0EEENS1_36VarlenDynamicPersistentTileSchedulerILi128ELi112ELi256ELi128ELb0ELb1ELb1ELb1ELb1ELb1EEEEEEEEEvNT_6ParamsE)
        /*14b4*/ 	.short	0x0210
        /*14b6*/ 	.short	0x0af0


	//----- nvinfo : EIATTR_SW_WAR
	.align		4
.L_371:
        /*14b8*/ 	.byte	0x04, 0x36
        /*14ba*/ 	.short	(.L_373 - .L_372)
.L_372:
        /*14bc*/ 	.word	0x00000008
.L_373:


//--------------------- .nv.callgraph             --------------------------
	.section	.nv.callgraph,"",@"SHT_CUDA_CALLGRAPH"
	.align	4
	.sectionentsize	8
	.align		4
        /*0000*/ 	.word	0x00000000
	.align		4
        /*0004*/ 	.word	0xffffffff
	.align		4
        /*0008*/ 	.word	index@(_ZN7cutlass13device_kernelIN5flash11enable_sm90INS1_16FlashAttnFwdSm90INS1_25CollectiveMainloopFwdSm90ILi2EN4cute5tupleIJNS5_1CILi1EEES8_S8_EEENS6_IJNS7_ILi128EEENS7_ILi112EEENS7_ILi192EEEEEELi192ENS_6half_tEfNS_4arch4Sm90ELb0ELb0ELb0ELb0ELb0ELb0ELb0ELb1ELb1ELb1ELb0ELb0EEENS1_21CollectiveEpilogueFwdINS6_IJSA_SC_SB_EEES9_SE_SG_Li256ELb0ELb1ELb0ELb0EEENS1_29StaticPersistentTileSchedulerILb0EEEEEEEEEvNT_6ParamsE)
	.align		4
        /*000c*/ 	.word	index@(__assertfail)
	.align		4
        /*0010*/ 	.word	index@(_ZN7cutlass13device_kernelIN5flash11enable_sm90INS1_16FlashAttnFwdSm90INS1_25CollectiveMainloopFwdSm90ILi2EN4cute5tupleIJNS5_1CILi2EEENS7_ILi1EEES9_EEENS6_IJNS7_ILi128EEENS7_ILi112EEENS7_ILi192EEEEEELi192ENS_6half_tEfNS_4arch4Sm90ELb0ELb0ELb0ELb0ELb0ELb0ELb0ELb1ELb1ELb1ELb0ELb0EEENS1_21CollectiveEpilogueFwdINS6_IJSB_SD_SC_EEESA_SF_SH_Li256ELb0ELb1ELb0ELb0EEENS1_29StaticPersistentTileSchedulerILb0EEEEEEEEEvNT_6ParamsE)
	.align		4
        /*0014*/ 	.word	index@(__assertfail)
	.align		4
        /*0018*/ 	.word	index@(_ZN7cutlass13device_kernelIN5flash11enable_sm90INS1_16FlashAttnFwdSm90INS1_25CollectiveMainloopFwdSm90ILi2EN4cute5tupleIJNS5_1CILi1EEES8_S8_EEENS6_IJNS7_ILi128EEENS7_ILi112EEENS7_ILi192EEEEEELi192ENS_6half_tEfNS_4arch4Sm90ELb0ELb0ELb0ELb1ELb0ELb0ELb0ELb1ELb1ELb1ELb0ELb0EEENS1_21CollectiveEpilogueFwdINS6_IJSA_SC_SB_EEES9_SE_SG_Li256ELb1ELb1ELb0ELb0EEENS1_36VarlenDynamicPersistentTileSchedulerILi128ELi112ELi256ELi128ELb0ELb1ELb1ELb0ELb1ELb1EEEEEEEEEvNT_6ParamsE)
	.align		4
        /*001c*/ 	.word	index@(__assertfail)
	.align		4
        /*0020*/ 	.word	index@(_ZN7cutlass13device_kernelIN5flash11enable_sm90INS1_16FlashAttnFwdSm90INS1_25CollectiveMainloopFwdSm90ILi2EN4cute5tupleIJNS5_1CILi1EEES8_S8_EEENS6_IJNS7_ILi128EEENS7_ILi112EEENS7_ILi192EEEEEELi192ENS_6half_tEfNS_4arch4Sm90ELb0ELb0ELb0ELb1ELb0ELb1ELb0ELb1ELb1ELb1ELb0ELb0EEENS1_21CollectiveEpilogueFwdINS6_IJSA_SC_SB_EEES9_SE_SG_Li256ELb1ELb1ELb0ELb0EEENS1_36VarlenDynamicPersistentTileSchedulerILi128ELi112ELi256ELi128ELb0ELb1ELb1ELb0ELb1ELb1EEEEEEEEEvNT_6ParamsE)
	.align		4
        /*0024*/ 	.word	index@(__assertfail)
	.align		4
        /*0028*/ 	.word	index@(_ZN7cutlass13device_kernelIN5flash11enable_sm90INS1_16FlashAttnFwdSm90INS1_25CollectiveMainloopFwdSm90ILi2EN4cute5tupleIJNS5_1CILi1EEES8_S8_EEENS6_IJNS7_ILi128EEENS7_ILi96EEENS7_ILi192EEEEEELi192ENS_6half_tEfNS_4arch4Sm90ELb0ELb1ELb0ELb0ELb0ELb0ELb0ELb1ELb1ELb1ELb0ELb0EEENS1_21CollectiveEpilogueFwdINS6_IJSA_SC_SB_EEES9_SE_SG_Li256ELb0ELb1ELb0ELb0EEENS1_30DynamicPersistentTileSchedulerILi256ELi128ELb0ELb1ELb1EEEEEEEEEvNT_6ParamsE)
	.align		4
        /*002c*/ 	.word	index@(__assertfail)
	.align		4
        /*0030*/ 	.word	index@(_ZN7cutlass13device_kernelIN5flash11enable_sm90INS1_16FlashAttnFwdSm90INS1_25CollectiveMainloopFwdSm90ILi2EN4cute5tupleIJNS5_1CILi1EEES8_S8_EEENS6_IJNS7_ILi128EEENS7_ILi96EEENS7_ILi192EEEEEELi192ENS_6half_tEfNS_4arch4Sm90ELb0ELb1ELb0ELb1ELb0ELb0ELb0ELb1ELb1ELb1ELb0ELb0EEENS1_21CollectiveEpilogueFwdINS6_IJSA_SC_SB_EEES9_SE_SG_Li256ELb1ELb1ELb0ELb0EEENS1_36VarlenDynamicPersistentTileSchedulerILi128ELi96ELi256ELi128ELb0ELb1ELb1ELb1ELb0ELb1EEEEEEEEEvNT_6ParamsE)
	.align		4
        /*0034*/ 	.word	index@(__assertfail)
	.align		4
        /*0038*/ 	.word	index@(_ZN7cutlass13device_kernelIN5flash11enable_sm90INS1_16FlashAttnFwdSm90INS1_25CollectiveMainloopFwdSm90ILi2EN4cute5tupleIJNS5_1CILi1EEES8_S8_EEENS6_IJNS7_ILi128EEENS7_ILi96EEENS7_ILi192EEEEEELi192ENS_6half_tEfNS_4arch4Sm90ELb0ELb1ELb0ELb1ELb0ELb1ELb0ELb1ELb1ELb1ELb0ELb0EEENS1_21CollectiveEpilogueFwdINS6_IJSA_SC_SB_EEES9_SE_SG_Li256ELb1ELb1ELb0ELb0EEENS1_36VarlenDynamicPersistentTileSchedulerILi128ELi96ELi256ELi128ELb0ELb1ELb1ELb1ELb0ELb1EEEEEEEEEvNT_6ParamsE)
	.align		4
        /*003c*/ 	.word	index@(__assertfail)
	.align		4
        /*0040*/ 	.word	index@(_ZN7cutlass13device_kernelIN5flash11enable_sm90INS1_16FlashAttnFwdSm90INS1_25CollectiveMainloopFwdSm90ILi2EN4cute5tupleIJNS5_1CILi1EEES8_S8_EEENS6_IJNS7_ILi128EEENS7_ILi112EEENS7_ILi192EEEEEELi192ENS_6half_tEfNS_4arch4Sm90ELb1ELb0ELb0ELb0ELb0ELb0ELb0ELb1ELb1ELb1ELb0ELb0EEENS1_21CollectiveEpilogueFwdINS6_IJSA_SC_SB_EEES9_SE_SG_Li256ELb0ELb1ELb0ELb0EEENS1_30DynamicPersistentTileSchedulerILi256ELi128ELb0ELb1ELb1EEEEEEEEEvNT_6ParamsE)
	.align		4
        /*0044*/ 	.word	index@(__assertfail)
	.align		4
        /*0048*/ 	.word	index@(_ZN7cutlass13device_kernelIN5flash11enable_sm90INS1_16FlashAttnFwdSm90INS1_25CollectiveMainloopFwdSm90ILi2EN4cute5tupleIJNS5_1CILi1EEES8_S8_EEENS6_IJNS7_ILi128EEENS7_ILi112EEENS7_ILi192EEEEEELi192ENS_6half_tEfNS_4arch4Sm90ELb1ELb0ELb0ELb1ELb0ELb0ELb0ELb1ELb1ELb1ELb0ELb0EEENS1_21CollectiveEpilogueFwdINS6_IJSA_SC_SB_EEES9_SE_SG_Li256ELb1ELb1ELb0ELb0EEENS1_36VarlenDynamicPersistentTileSchedulerILi128ELi112ELi256ELi128ELb0ELb1ELb1ELb1ELb1ELb1EEEEEEEEEvNT_6ParamsE)
	.align		4
        /*004c*/ 	.word	index@(__assertfail)
	.align		4
        /*0050*/ 	.word	index@(_ZN7cutlass13device_kernelIN5flash11enable_sm90INS1_16FlashAttnFwdSm90INS1_25CollectiveMainloopFwdSm90ILi2EN4cute5tupleIJNS5_1CILi1EEES8_S8_EEENS6_IJNS7_ILi128EEENS7_ILi112EEENS7_ILi192EEEEEELi192ENS_6half_tEfNS_4arch4Sm90ELb1ELb0ELb0ELb1ELb0ELb1ELb0ELb1ELb1ELb1ELb0ELb0EEENS1_21CollectiveEpilogueFwdINS6_IJSA_SC_SB_EEES9_SE_SG_Li256ELb1ELb1ELb0ELb0EEENS1_36VarlenDynamicPersistentTileSchedulerILi128ELi112ELi256ELi128ELb0ELb1ELb1ELb1ELb1ELb1EEEEEEEEEvNT_6ParamsE)
	.align		4
        /*0054*/ 	.word	index@(__assertfail)
	.align		4
        /*0058*/ 	.word	0x00000000
	.align		4
        /*005c*/ 	.word	0xfffffffe
	.align		4
        /*0060*/ 	.word	0x00000000
	.align		4
        /*0064*/ 	.word	0xfffffffd
	.align		4
        /*0068*/ 	.word	0x00000000
	.align		4
        /*006c*/ 	.word	0xfffffffc


//--------------------- .nv.constant4             --------------------------
	.section	.nv.constant4,"a",@progbits
	.align	8
	.align		8
.nv.constant4:
        /*0000*/ 	.dword	__assertfail
	.align		8
        /*0008*/ 	.dword	__unnamed_1
	.align		8
        /*0010*/ 	.dword	__unnamed_2
	.align		8
        /*0018*/ 	.dword	__unnamed_3
	.align		8
        /*0020*/ 	.dword	__unnamed_4
	.align		8
        /*0028*/ 	.dword	__unnamed_5
	.align		8
        /*0030*/ 	.dword	__unnamed_6
	.align		8
        /*0038*/ 	.dword	__unnamed_7
	.align		8
        /*0040*/ 	.dword	__unnamed_8
	.align		8
        /*0048*/ 	.dword	__unnamed_9
	.align		8
        /*0050*/ 	.dword	_ZN74_INTERNAL_9aeea976_38_flash_fwd_hdim192_fp16_packgqa_sm90_cu_de61a85f_30104cuda3std3__45__cpo5beginE
	.align		8
        /*0058*/ 	.dword	_ZN74_INTERNAL_9aeea976_38_flash_fwd_hdim192_fp16_packgqa_sm90_cu_de61a85f_30104cuda3std3__45__cpo3endE
	.align		8
        /*0060*/ 	.dword	_ZN74_INTERNAL_9aeea976_38_flash_fwd_hdim192_fp16_packgqa_sm90_cu_de61a85f_30104cuda3std3__45__cpo6cbeginE
	.align		8
        /*0068*/ 	.dword	_ZN74_INTERNAL_9aeea976_38_flash_fwd_hdim192_fp16_packgqa_sm90_cu_de61a85f_30104cuda3std3__45__cpo4cendE
	.align		8
        /*0070*/ 	.dword	_ZN74_INTERNAL_9aeea976_38_flash_fwd_hdim192_fp16_packgqa_sm90_cu_de61a85f_30104cuda3std3__476_GLOBAL__N__9aeea976_38_flash_fwd_hdim192_fp16_packgqa_sm90_cu_de61a85f_30106ignoreE
	.align		8
        /*0078*/ 	.dword	_ZN74_INTERNAL_9aeea976_38_flash_fwd_hdim192_fp16_packgqa_sm90_cu_de61a85f_30104cuda3std3__419piecewise_constructE
	.align		8
        /*0080*/ 	.dword	_ZN74_INTERNAL_9aeea976_38_flash_fwd_hdim192_fp16_packgqa_sm90_cu_de61a85f_30104cuda3std3__48in_placeE
	.align		8
        /*0088*/ 	.dword	_ZN74_INTERNAL_9aeea976_38_flash_fwd_hdim192_fp16_packgqa_sm90_cu_de61a85f_30104cuda3std6ranges3__45__cpo4swapE
	.align		8
        /*0090*/ 	.dword	_ZN74_INTERNAL_9aeea976_38_flash_fwd_hdim192_fp16_packgqa_sm90_cu_de61a85f_30104cuda3std6ranges3__45__cpo9iter_moveE
	.align		8
        /*0098*/ 	.dword	_ZN74_INTERNAL_9aeea976_38_flash_fwd_hdim192_fp16_packgqa_sm90_cu_de61a85f_30104cute7productE
	.align		8
        /*00a0*/ 	.dword	_ZN74_INTERNAL_9aeea976_38_flash_fwd_hdim192_fp16_packgqa_sm90_cu_de61a85f_30104cute1_E
	.align		8
        /*00a8*/ 	.dword	$str$23
	.align		8
        /*00b0*/ 	.dword	$str$24


//--------------------- .text._ZN7cutlass13device_kernelIN5flash11enable_sm90INS1_16FlashAttnFwdSm90INS1_25CollectiveMainloopFwdSm90ILi2EN4cute5tupleIJNS5_1CILi1EEES8_S8_EEENS6_IJNS7_ILi128EEENS7_ILi112EEENS7_ILi192EEEEEELi192ENS_6half_tEfNS_4arch4Sm90ELb0ELb0ELb0ELb0ELb0ELb0ELb0ELb1ELb1ELb1ELb0ELb0EEENS1_21CollectiveEpilogueFwdINS6_IJSA_SC_SB_EEES9_SE_SG_Li256ELb0ELb1ELb0ELb0EEENS1_29StaticPersistentTileSchedulerILb0EEEEEEEEEvNT_6ParamsE --------------------------
	.section	.text._ZN7cutlass13device_kernelIN5flash11enable_sm90INS1_16FlashAttnFwdSm90INS1_25CollectiveMainloopFwdSm90ILi2EN4cute5tupleIJNS5_1CILi1EEES8_S8_EEENS6_IJNS7_ILi128EEENS7_ILi112EEENS7_ILi192EEEEEELi192ENS_6half_tEfNS_4arch4Sm90ELb0ELb0ELb0ELb0ELb0ELb0ELb0ELb1ELb1ELb1ELb0ELb0EEENS1_21CollectiveEpilogueFwdINS6_IJSA_SC_SB_EEES9_SE_SG_Li256ELb0ELb1ELb0ELb0EEENS1_29StaticPersistentTileSchedulerILb0EEEEEEEEEvNT_6ParamsE,"ax",@progbits
	.align	128
.text._ZN7cutlass13device_kernelIN5flash11enable_sm90INS1_16FlashAttnFwdSm90INS1_25CollectiveMainloopFwdSm90ILi2EN4cute5tupleIJNS5_1CILi1EEES8_S8_EEENS6_IJNS7_ILi128EEENS7_ILi112EEENS7_ILi192EEEEEELi192ENS_6half_tEfNS_4arch4Sm90ELb0ELb0ELb0ELb0ELb0ELb0ELb0ELb1ELb1ELb1ELb0ELb0EEENS1_21CollectiveEpilogueFwdINS6_IJSA_SC_SB_EEES9_SE_SG_Li256ELb0ELb1ELb0ELb0EEENS1_29StaticPersistentTileSchedulerILb0EEEEEEEEEvNT_6ParamsE:
        .type           _ZN7cutlass13device_kernelIN5flash11enable_sm90INS1_16FlashAttnFwdSm90INS1_25CollectiveMainloopFwdSm90ILi2EN4cute5tupleIJNS5_1CILi1EEES8_S8_EEENS6_IJNS7_ILi128EEENS7_ILi112EEENS7_ILi192EEEEEELi192ENS_6half_tEfNS_4arch4Sm90ELb0ELb0ELb0ELb0ELb0ELb0ELb0ELb1ELb1ELb1ELb0ELb0EEENS1_21CollectiveEpilogueFwdINS6_IJSA_SC_SB_EEES9_SE_SG_Li256ELb0ELb1ELb0ELb0EEENS1_29StaticPersistentTileSchedulerILb0EEEEEEEEEvNT_6ParamsE,@function
        .size           _ZN7cutlass13device_kernelIN5flash11enable_sm90INS1_16FlashAttnFwdSm90INS1_25CollectiveMainloopFwdSm90ILi2EN4cute5tupleIJNS5_1CILi1EEES8_S8_EEENS6_IJNS7_ILi128EEENS7_ILi112EEENS7_ILi192EEEEEELi192ENS_6half_tEfNS_4arch4Sm90ELb0ELb0ELb0ELb0ELb0ELb0ELb0ELb1ELb1ELb1ELb0ELb0EEENS1_21CollectiveEpilogueFwdINS6_IJSA_SC_SB_EEES9_SE_SG_Li256ELb0ELb1ELb0ELb0EEENS1_29StaticPersistentTileSchedulerILb0EEEEEEEEEvNT_6ParamsE,(.L_x_3239 - _ZN7cutlass13device_kernelIN5flash11enable_sm90INS1_16FlashAttnFwdSm90INS1_25CollectiveMainloopFwdSm90ILi2EN4cute5tupleIJNS5_1CILi1EEES8_S8_EEENS6_IJNS7_ILi128EEENS7_ILi112EEENS7_ILi192EEEEEELi192ENS_6half_tEfNS_4arch4Sm90ELb0ELb0ELb0ELb0ELb0ELb0ELb0ELb1ELb1ELb1ELb0ELb0EEENS1_21CollectiveEpilogueFwdINS6_IJSA_SC_SB_EEES9_SE_SG_Li256ELb0ELb1ELb0ELb0EEENS1_29StaticPersistentTileSchedulerILb0EEEEEEEEEvNT_6ParamsE)
        .other          _ZN7cutlass13device_kernelIN5flash11enable_sm90INS1_16FlashAttnFwdSm90INS1_25CollectiveMainloopFwdSm90ILi2EN4cute5tupleIJNS5_1CILi1EEES8_S8_EEENS6_IJNS7_ILi128EEENS7_ILi112EEENS7_ILi192EEEEEELi192ENS_6half_tEfNS_4arch4Sm90ELb0ELb0ELb0ELb0ELb0ELb0ELb0ELb1ELb1ELb1ELb0ELb0EEENS1_21CollectiveEpilogueFwdINS6_IJSA_SC_SB_EEES9_SE_SG_Li256ELb0ELb1ELb0ELb0EEENS1_29StaticPersistentTileSchedulerILb0EEEEEEEEEvNT_6ParamsE,@"STO_CUDA_ENTRY STV_DEFAULT"
_ZN7cutlass13device_kernelIN5flash11enable_sm90INS1_16FlashAttnFwdSm90INS1_25CollectiveMainloopFwdSm90ILi2EN4cute5tupleIJNS5_1CILi1EEES8_S8_EEENS6_IJNS7_ILi128EEENS7_ILi112EEENS7_ILi192EEEEEELi192ENS_6half_tEfNS_4arch4Sm90ELb0ELb0ELb0ELb0ELb0ELb0ELb0ELb1ELb1ELb1ELb0ELb0EEENS1_21CollectiveEpilogueFwdINS6_IJSA_SC_SB_EEES9_SE_SG_Li256ELb0ELb1ELb0ELb0EEENS1_29StaticPersistentTileSchedulerILb0EEEEEEEEEvNT_6ParamsE:
[----:B------:R-:W0:Y:S02]  /*0000*/  LDC R1, c[0x0][0x28] ;  /* 0x00000a00ff017b82 */ /* 0x000e240000000800 */
[----:B0-----:R-:W-:Y:S01]  /*0010*/  VIADD R1, R1, 0xffffffc8 ;  /* 0xffffffc801017836 */ /* 0x001fe20000000000 */
[----:B------:R-:W0:Y:S01]  /*0020*/  S2R R0, SR_TID.X ;  /* 0x0000000000007919 */ /* 0x000e220000002100 */
[----:B------:R-:W-:Y:S01]  /*0030*/  ELECT P0, URZ, PT ;  /* 0x00000000003f782f */ /* 0x000fe20003800000 */
[----:B------:R-:W-:Y:S01]  /*0040*/  BSSY B0, `(.L_x_0) ;  /* 0x000000d000007945 */ /* 0x000fe20003800000 */
[----:B0-----:R-:W-:-:S05]  /*0050*/  SHF.R.U32.HI R2, RZ, 0x5, R0 ;  /* 0x00000005ff027819 */ /* 0x001fca0000011600 */
[----:B------:R-:W0:Y:S02]  /*0060*/  SHFL.IDX PT, R3, R2, RZ, 0x1f ;  /* 0x00001fff02037589 */ /* 0x000e2400000e0000 */
[----:B0-----:R-:W-:-:S13]  /*0070*/  ISETP.EQ.AND P0, PT, R3, RZ, P0 ;  /* 0x000000ff0300720c */ /* 0x001fda0000702270 */
[----:B------:R-:W-:Y:S05]  /*0080*/  @!P0 BRA `(.L_x_1) ;  /* 0x0000000000208947 */ /* 0x000fea0003800000 */
[----:B------:R-:W-:Y:S02]  /*0090*/  ULDC.64 UR4, c[0x0][0x198] ;  /* 0x0000660000047ab9 */ /* 0x000fe40000000a00 */
[----:B------:R-:W-:Y:S02]  /*00a0*/  UIADD3 UR6, UP0, UR4, 0x370, URZ ;  /* 0x0000037004067890 */ /* 0x000fe4000ff1e03f */
[----:B------:R-:W-:Y:S02]  /*00b0*/  UIADD3 UR4, UP1, UR4, 0x470, URZ ;  /* 0x0000047004047890 */ /* 0x000fe4000ff3e03f */
[----:B------:R-:W-:Y:S02]  /*00c0*/  UIADD3.X UR7, URZ, UR5, URZ, UP0, !UPT ;  /* 0x000000053f077290 */ /* 0x000fe400087fe43f */
[----:B------:R-:W-:-:S07]  /*00d0*/  UIADD3.X UR5, URZ, UR5, URZ, UP1, !UPT ;  /* 0x000000053f057290 */ /* 0x000fce0008ffe43f */
[----:B------:R0:W-:Y:S02]  /*00e0*/  UTMACCTL.PF [UR6] ;  /* 0x00000000060079b9 */ /* 0x0001e40008040000 */
[----:B------:R0:W-:Y:S02]  /*00f0*/  UTMACCTL.PF [UR4] ;  /* 0x00000000040079b9 */ /* 0x0001e40008040000 */
[----:B0-----:R-:W-:Y:S01]  /*0100*/  NOP ;  /* 0x0000000000007918 */ /* 0x001fe20000000000 */
.L_x_1:
[----:B------:R-:W-:Y:S05]  /*0110*/  BSYNC B0 ;  /* 0x0000000000007941 */ /* 0x000fea0003800000 */
.L_x_0:
[----:B------:R-:W-:Y:S01]  /*0120*/  VOTEU.ANY UP0, P0 ;  /* 0x00000000003f7886 */ /* 0x000fe20000000100 */
[----:B------:R-:W0:Y:S01]  /*0130*/  SHFL.IDX PT, R3, R2, RZ, 0x1f ;  /* 0x00001fff02037589 */ /* 0x000e2200000e0000 */
[----:B------:R-:W-:Y:S01]  /*0140*/  UMOV UR4, 0x80 ;  /* 0x0000008000047882 */ /* 0x000fe20000000000 */
[----:B------:R-:W-:Y:S01]  /*0150*/  UMOV UR7, 0x100 ;  /* 0x0000010000077882 */ /* 0x000fe20000000000 */
[----:B------:R-:W-:Y:S01]  /*0160*/  VOTEU.ANY UP1, P0 ;  /* 0x00000000003f7886 */ /* 0x000fe20000020100 */
[----:B------:R-:W1:Y:S01]  /*0170*/  @UP0 S2UR UR8, SR_CgaCtaId ;  /* 0x00000000000809c3 */ /* 0x000e620000008800 */
[----:B------:R-:W-:Y:S01]  /*0180*/  @UP0 UMOV UR6, 0x400 ;  /* 0x0000040000060882 */ /* 0x000fe20000000000 */
[----:B------:R-:W-:-:S04]  /*0190*/  @UP0 UIADD3 UR4, -UR4, 0x100000, URZ ;  /* 0x0010000004040890 */ /* 0x000fc8000fffe13f */
[----:B------:R-:W-:Y:S02]  /*01a0*/  @UP0 USHF.L.U32 UR5, UR4, 0xb, URZ ;  /* 0x0000000b04050899 */ /* 0x000fe4000800063f */
[----:B------:R-:W-:Y:S01]  /*01b0*/  @UP0 USHF.L.U32 UR4, UR4, 0x1, URZ ;  /* 0x0000000104040899 */ /* 0x000fe2000800063f */
[----:B0-----:R-:W-:Y:S02]  /*01c0*/  ISETP.NE.AND P1, PT, R3, RZ, PT ;  /* 0x000000ff0300720c */ /* 0x001fe40003f25270 */
[----:B------:R-:W-:Y:S01]  /*01d0*/  SHF.R.U32.HI R3, RZ, 0x7, R0 ;  /* 0x00000007ff037819 */ /* 0x000fe20000011600 */
[----:B-1----:R-:W-:Y:S02]  /*01e0*/  @UP0 ULEA UR8, UR8, UR6, 0x18 ;  /* 0x0000000608080291 */ /* 0x002fe4000f8ec03f */
[----:B------:R-:W-:-:S04]  /*01f0*/  @UP0 UIADD3 UR6, -UR7, 0x100000, URZ ;  /* 0x0010000007060890 */ /* 0x000fc8000fffe13f */
[----:B------:R-:W-:Y:S02]  /*0200*/  @UP0 USHF.L.U32 UR7, UR6, 0xb, URZ ;  /* 0x0000000b06070899 */ /* 0x000fe4000800063f */
[----:B------:R-:W-:Y:S01]  /*0210*/  @UP0 USHF.L.U32 UR6, UR6, 0x1, URZ ;  /* 0x0000000106060899 */ /* 0x000fe2000800063f */
[----:B------:R-:W-:Y:S01]  /*0220*/  VOTEU.ANY UP0, P0 ;  /* 0x00000000003f7886 */ /* 0x000fe20000000100 */
[----:B------:R-:W0:Y:S04]  /*0230*/  SHFL.IDX PT, R3, R3, RZ, 0x1f ;  /* 0x00001fff03037589 */ /* 0x000e2800000e0000 */
[----:B------:R-:W1:Y:S02]  /*0240*/  FENCE.VIEW.ASYNC.S ;  /* 0x00000000000073c6 */ /* 0x000e640000000000 */
[----:B-1----:R1:W2:Y:S04]  /*0250*/  @UP0 SYNCS.EXCH.64 URZ, [UR8+0x36800], UR4 ;  /* 0x03680004083f05b2 */ /* 0x0022a80008000100 */
[----:B------:R1:W3:Y:S01]  /*0260*/  @UP1 SYNCS.EXCH.64 URZ, [UR8+0x36820], UR6 ;  /* 0x03682006083f15b2 */ /* 0x0002e20008000100 */
[----:B------:R-:W-:Y:S05]  /*0270*/  @P1 BRA `(.L_x_2) ;  /* 0x0000000000481947 */ /* 0x000fea0003800000 */
[----:B-1----:R-:W1:Y:S01]  /*0280*/  S2UR UR5, SR_CgaCtaId ;  /* 0x00000000000579c3 */ /* 0x002e620000008800 */
[----:B------:R-:W-:Y:S01]  /*0290*/  UMOV UR4, 0x400 ;  /* 0x0000040000047882 */ /* 0x000fe20000000000 */
[----:B------:R-:W-:Y:S01]  /*02a0*/  UMOV UR6, 0x1 ;  /* 0x0000000100067882 */ /* 0x000fe20000000000 */
[----:B------:R-:W-:Y:S01]  /*02b0*/  UMOV UR7, 0x2 ;  /* 0x0000000200077882 */ /* 0x000fe20000000000 */
[----:B------:R-:W-:Y:S01]  /*02c0*/  ELECT P0, URZ, PT ;  /* 0x00000000003f782f */ /* 0x000fe20003800000 */
[----:B-1----:R-:W-:Y:S02]  /*02d0*/  ULEA UR8, UR5, UR4, 0x18 ;  /* 0x0000000405087291 */ /* 0x002fe4000f8ec03f */
[----:B------:R-:W-:-:S04]  /*02e0*/  UIADD3 UR4, -UR6, 0x100000, URZ ;  /* 0x0010000006047890 */ /* 0x000fc8000fffe13f */
[----:B------:R-:W-:Y:S02]  /*02f0*/  USHF.L.U32 UR5, UR4, 0xb, URZ ;  /* 0x0000000b04057899 */ /* 0x000fe4000800063f */
[----:B------:R-:W-:Y:S02]  /*0300*/  USHF.L.U32 UR4, UR4, 0x1, URZ ;  /* 0x0000000104047899 */ /* 0x000fe4000800063f */
[----:B------:R-:W-:-:S04]  /*0310*/  UIADD3 UR6, -UR7, 0x100000, URZ ;  /* 0x0010000007067890 */ /* 0x000fc8000fffe13f */
[----:B------:R-:W-:Y:S02]  /*0320*/  USHF.L.U32 UR7, UR6, 0xb, URZ ;  /* 0x0000000b06077899 */ /* 0x000fe4000800063f */
[----:B------:R-:W-:Y:S01]  /*0330*/  USHF.L.U32 UR6, UR6, 0x1, URZ ;  /* 0x0000000106067899 */ /* 0x000fe2000800063f */
[----:B------:R-:W1:Y:S03]  /*0340*/  FENCE.VIEW.ASYNC.S ;  /* 0x00000000000073c6 */ /* 0x000e660000000000 */
[----:B-1----:R4:W1:Y:S08]  /*0350*/  SYNCS.EXCH.64 URZ, [UR8+0x36830], UR4 ;  /* 0x03683004083f75b2 */ /* 0x0028700008000100 */
[----:B------:R4:W0:Y:S01]  /*0360*/  SYNCS.EXCH.64 URZ, [UR8+0x36840], UR6 ;  /* 0x03684006083f75b2 */ /* 0x0008220008000100 */
[----:B------:R4:W0:Y:S01]  /*0370*/  SYNCS.EXCH.64 URZ, [UR8+0x36838], UR4 ;  /* 0x03683804083f75b2 */ /* 0x0008220008000100 */
[----:B------:R4:W0:Y:S02]  /*0380*/  SYNCS.EXCH.64 URZ, [UR8+0x36848], UR6 ;  /* 0x03684806083f75b2 */ /* 0x0008240008000100 */
[----:B----4-:R-:W-:Y:S01]  /*0390*/  NOP ;  /* 0x0000000000007918 */ /* 0x010fe20000000000 */
.L_x_2:
[----:B------:R-:W4:Y:S01]  /*03a0*/  SHFL.IDX PT, R4, R2, RZ, 0x1f ;  /* 0x00001fff02047589 */ /* 0x000f2200000e0000 */
[----:B------:R-:W-:Y:S01]  /*03b0*/  NOP ;  /* 0x0000000000007918 */ /* 0x000fe20000000000 */
[----:B----4-:R-:W-:-:S13]  /*03c0*/  ISETP.NE.AND P0, PT, R4, RZ, PT ;  /* 0x000000ff0400720c */ /* 0x010fda0003f05270 */
        /* <DEDUP_REMOVED lines=19> */
.L_x_3:
[----:B------:R-:W4:Y:S01]  /*0500*/  SHFL.IDX PT, R4, R2, RZ, 0x1f ;  /* 0x00001fff02047589 */ /* 0x000f2200000e0000 */
[----:B------:R-:W-:Y:S01]  /*0510*/  NOP ;  /* 0x0000000000007918 */ /* 0x000fe20000000000 */
[----:B----4-:R-:W-:-:S13]  /*0520*/  ISETP.NE.AND P0, PT, R4, RZ, PT ;  /* 0x000000ff0400720c */ /* 0x010fda0003f05270 */
[----:B------:R-:W-:Y:S05]  /*0530*/  @P0 BRA `(.L_x_4) ;  /* 0x0000000000380947 */ /* 0x000fea0003800000 */
[----:B-1----:R-:W1:Y:S01]  /*0540*/  S2UR UR5, SR_CgaCtaId ;  /* 0x00000000000579c3 */ /* 0x002e620000008800 */
[----:B------:R-:W-:Y:S01]  /*0550*/  UMOV UR4, 0x400 ;  /* 0x0000040000047882 */ /* 0x000fe20000000000 */
[----:B------:R-:W-:Y:S01]  /*0560*/  UMOV UR7, 0x1 ;  /* 0x0000000100077882 */ /* 0x000fe20000000000 */
[----:B------:R-:W-:Y:S01]  /*0570*/  ELECT P0, URZ, PT ;  /* 0x00000000003f782f */ /* 0x000fe20003800000 */
[----:B-1----:R-:W-:Y:S02]  /*0580*/  ULEA UR6, UR5, UR4, 0x18 ;  /* 0x0000000405067291 */ /* 0x002fe4000f8ec03f */
[----:B------:R-:W-:-:S04]  /*0590*/  UIADD3 UR4, -UR7, 0x100000, URZ ;  /* 0x0010000007047890 */ /* 0x000fc8000fffe13f */
[----:B------:R-:W-:Y:S02]  /*05a0*/  USHF.L.U32 UR5, UR4, 0xb, URZ ;  /* 0x0000000b04057899 */ /* 0x000fe4000800063f */
[----:B------:R-:W-:Y:S01]  /*05b0*/  USHF.L.U32 UR4, UR4, 0x1, URZ ;  /* 0x0000000104047899 */ /* 0x000fe2000800063f */
[----:B------:R-:W1:Y:S11]  /*05c0*/  FENCE.VIEW.ASYNC.S ;  /* 0x00000000000073c6 */ /* 0x000e760000000000 */
[----:B-1----:R4:W1:Y:S01]  /*05d0*/  SYNCS.EXCH.64 URZ, [UR6+0x36870], UR4 ;  /* 0x03687004063f75b2 */ /* 0x0028620008000100 */
[----:B------:R4:W0:Y:S01]  /*05e0*/  SYNCS.EXCH.64 URZ, [UR6+0x36880], UR4 ;  /* 0x03688004063f75b2 */ /* 0x0008220008000100 */
[----:B------:R4:W0:Y:S01]  /*05f0*/  SYNCS.EXCH.64 URZ, [UR6+0x36878], UR4 ;  /* 0x03687804063f75b2 */ /* 0x0008220008000100 */
[----:B------:R4:W0:Y:S02]  /*0600*/  SYNCS.EXCH.64 URZ, [UR6+0x36888], UR4 ;  /* 0x03688804063f75b2 */ /* 0x0008240008000100 */
[----:B----4-:R-:W-:Y:S01]  /*0610*/  NOP ;  /* 0x0000000000007918 */ /* 0x010fe20000000000 */
.L_x_4:
        /* <DEDUP_REMOVED lines=22> */
.L_x_5:
        /* <DEDUP_REMOVED lines=22> */
.L_x_6:
[----:B0-----:R-:W-:Y:S01]  /*08e0*/  ISETP.NE.AND P0, PT, R3, RZ, PT ;  /* 0x000000ff0300720c */ /* 0x001fe20003f05270 */
[----:B------:R-:W-:Y:S01]  /*08f0*/  IMAD.MOV.U32 R3, RZ, RZ, 0x1 ;  /* 0x00000001ff037424 */ /* 0x000fe200078e00ff */
[----:B------:R-:W-:-:S04]  /*0900*/  NOP ;  /* 0x0000000000007918 */ /* 0x000fc80000000000 */
[----:B------:R-:W-:-:S05]  /*0910*/  SEL R3, R3, 0x2, !P0 ;  /* 0x0000000203037807 */ /* 0x000fca0004000000 */
[----:B------:R0:W-:Y:S01]  /*0920*/  STL [R1+0x30], R3 ;  /* 0x0000300301007387 */ /* 0x0001e20000100800 */
[----:B-123--:R-:W-:Y:S06]  /*0930*/  BAR.SYNC.DEFER_BLOCKING 0x0 ;  /* 0x0000000000007b1d */ /* 0x00efec0000010000 */
[----:B------:R-:W-:Y:S05]  /*0940*/  @!P0 BRA `(.L_x_7) ;  /* 0x000000b000688947 */ /* 0x000fea0003800000 */
.L_x_8:
[----:B------:R-:W-:-:S08]  /*0950*/  NOP ;  /* 0x0000000000007918 */ /* 0x000fd00000000000 */
[----:B------:R-:W1:Y:S02]  /*0960*/  USETMAXREG.TRY_ALLOC.CTAPOOL UP0, 0xf0 ;  /* 0x000000f0000079c8 */ /* 0x000e640008000600 */
[----:B-1----:R-:W-:-:S13]  /*0970*/  PLOP3.LUT P0, PT, PT, PT, UP0, 0x80, 0x0 ;  /* 0x000000000000781c */ /* 0x002fda0003f0f008 */
[----:B------:R-:W-:Y:S05]  /*0980*/  @!P0 BRA `(.L_x_8) ;  /* 0xfffffffc00f08947 */ /* 0x000fea000383ffff */
[----:B------:R-:W1:Y:S08]  /*0990*/  S2UR UR4, SR_CTAID.X ;  /* 0x00000000000479c3 */ /* 0x000e700000002500 */
[----:B------:R-:W-:Y:S08]  /*09a0*/  BAR.ARV 0x8, 0x180 ;  /* 0x0206000000007b1d */ /* 0x000ff00000002000 */
[----:B------:R-:W1:Y:S02]  /*09b0*/  LDC R2, c[0x0][0xc34] ;  /* 0x00030d00ff027b82 */ /* 0x000e640000000800 */
[----:B-1----:R-:W-:-:S13]  /*09c0*/  ISETP.LE.AND P0, PT, R2, UR4, PT ;  /* 0x0000000402007c0c */ /* 0x002fda000bf03270 */
[----:B------:R-:W-:Y:S05]  /*09d0*/  @P0 EXIT ;  /* 0x000000000000094d */ /* 0x000fea0003800000 */
[----:B------:R-:W2:Y:S01]  /*09e0*/  LDL.LU R10, [R1+0x30] ;  /* 0x00003000010a7983 */ /* 0x000ea20000300800 */
[----:B------:R-:W-:Y:S01]  /*09f0*/  VIADD R0, R0, 0xffffff80 ;  /* 0xffffff8000007836 */ /* 0x000fe20000000000 */
[----:B------:R-:W-:Y:S01]  /*0a00*/  UMOV UR61, URZ ;  /* 0x0000003f003d7c82 */ /* 0x000fe20008000000 */
[----:B------:R-:W-:Y:S01]  /*0a10*/  IMAD.MOV.U32 R214, RZ, RZ, -0x2 ;  /* 0xfffffffeffd67424 */ /* 0x000fe200078e00ff */
[----:B------:R-:W-:Y:S01]  /*0a20*/  UMOV UR36, URZ ;  /* 0x0000003f00247c82 */ /* 0x000fe20008000000 */
[----:B------:R-:W-:Y:S01]  /*0a30*/  IMAD.U32 R23, RZ, RZ, UR4 ;  /* 0x00000004ff177e24 */ /* 0x000fe2000f8e00ff */
[----:B0-----:R-:W-:Y:S01]  /*0a40*/  SHF.R.S32.HI R3, RZ, 0x1f, R0 ;  /* 0x0000001fff037819 */ /* 0x001fe20000011400 */
[----:B------:R-:W-:-:S03]  /*0a50*/  IMAD.MOV.U32 R204, RZ, RZ, RZ ;  /* 0x000000ffffcc7224 */ /* 0x000fc600078e00ff */
[CC--:B------:R-:W-:Y:S02]  /*0a60*/  LEA.HI R5, R3.reuse, R0.reuse, RZ, 0x7 ;  /* 0x0000000003057211 */ /* 0x0c0fe400078f38ff */
[-C--:B------:R-:W-:Y:S02]  /*0a70*/  LEA.HI R2, R3, R0.reuse, RZ, 0x5 ;  /* 0x0000000003027211 */ /* 0x080fe400078f28ff */
[----:B------:R-:W-:Y:S02]  /*0a80*/  LOP3.LUT R7, R5, 0xffffff80, RZ, 0xc0, !PT ;  /* 0xffffff8005077812 */ /* 0x000fe400078ec0ff */
[CC--:B------:R-:W-:Y:S01]  /*0a90*/  LEA.HI R8, R3.reuse, R0.reuse, RZ, 0x2 ;  /* 0x0000000003087211 */ /* 0x0c0fe200078f10ff */
[----:B------:R-:W-:Y:S01]  /*0aa0*/  IMAD.SHL.U32 R6, R2, 0x20, RZ ;  /* 0x0000002002067824 */ /* 0x000fe200078e00ff */
[----:B------:R-:W-:Y:S01]  /*0ab0*/  LEA.HI R4, R3, R0, RZ, 0x4 ;  /* 0x0000000003047211 */ /* 0x000fe200078f20ff */
[----:B------:R-:W-:Y:S01]  /*0ac0*/  IMAD.IADD R206, R0, 0x1, -R7 ;  /* 0x0000000100ce7824 */ /* 0x000fe200078e0a07 */
[----:B------:R-:W-:-:S02]  /*0ad0*/  LOP3.LUT R13, R8, 0xfffffffc, RZ, 0xc0, !PT ;  /* 0xfffffffc080d7812 */ /* 0x000fc400078ec0ff */
[----:B------:R-:W-:Y:S02]  /*0ae0*/  LEA.HI R205, R3, R0, RZ, 0x3 ;  /* 0x0000000003cd7211 */ /* 0x000fe400078f18ff */
[----:B------:R-:W-:Y:S01]  /*0af0*/  SHF.R.S32.HI R7, RZ, 0x1f, R206 ;  /* 0x0000001fff077819 */ /* 0x000fe200000114ce */
[----:B------:R-:W-:Y:S01]  /*0b00*/  IMAD.IADD R13, R0, 0x1, -R13 ;  /* 0x00000001000d7824 */ /* 0x000fe200078e0a0d */
[----:B------:R-:W-:Y:S02]  /*0b10*/  SHF.R.S32.HI R210, RZ, 0x7, R5 ;  /* 0x00000007ffd27819 */ /* 0x000fe40000011405 */
[----:B------:R-:W-:Y:S02]  /*0b20*/  LEA.HI R2, R7, R206, RZ, 0x2 ;  /* 0x000000ce07027211 */ /* 0x000fe400078f10ff */
[----:B------:R-:W-:Y:S02]  /*0b30*/  LOP3.LUT R3, R4, 0x3fffff0, RZ, 0xc0, !PT ;  /* 0x03fffff004037812 */ /* 0x000fe400078ec0ff */
[----:B------:R-:W-:-:S02]  /*0b40*/  SHF.R.S32.HI R8, RZ, 0x2, R2 ;  /* 0x00000002ff087819 */ /* 0x000fc40000011402 */
[----:B------:R-:W-:Y:S01]  /*0b50*/  SHF.R.S32.HI R11, RZ, 0x1f, R2 ;  /* 0x0000001fff0b7819 */ /* 0x000fe20000011402 */
[C---:B------:R-:W-:Y:S01]  /*0b60*/  IMAD.IADD R3, R0.reuse, 0x1, -R3 ;  /* 0x0000000100037824 */ /* 0x040fe200078e0a03 */
[----:B------:R-:W-:Y:S02]  /*0b70*/  LOP3.LUT R15, R205, 0xfffffff8, RZ, 0xc0, !PT ;  /* 0xfffffff8cd0f7812 */ /* 0x000fe400078ec0ff */
[----:B------:R-:W-:Y:S02]  /*0b80*/  LEA.HI R11, R11, R8, RZ, 0x3 ;  /* 0x000000080b0b7211 */ /* 0x000fe400078f18ff */
[----:B------:R-:W-:Y:S01]  /*0b90*/  SHF.R.S32.HI R9, RZ, 0x4, R4 ;  /* 0x00000004ff097819 */ /* 0x000fe20000011404 */
[----:B------:R-:W-:Y:S01]  /*0ba0*/  IMAD.IADD R22, R0, 0x1, -R15 ;  /* 0x0000000100167824 */ /* 0x000fe200078e0a0f */
[----:B------:R-:W-:Y:S02]  /*0bb0*/  LOP3.LUT R11, R11, 0xfffffff8, RZ, 0xc0, !PT ;  /* 0xfffffff80b0b7812 */ /* 0x000fe400078ec0ff */
[----:B------:R-:W-:Y:S01]  /*0bc0*/  LEA.HI R5, R5, R210, RZ, 0x1 ;  /* 0x000000d205057211 */ /* 0x000fe200078f08ff */
[----:B------:R-:W-:Y:S01]  /*0bd0*/  IMAD.SHL.U32 R17, R22, 0x8, RZ ;  /* 0x0000000816117824 */ /* 0x000fe200078e00ff */
[----:B------:R-:W-:Y:S01]  /*0be0*/  LEA.HI R7, R7, R206, RZ, 0x5 ;  /* 0x000000ce07077211 */ /* 0x000fe200078f28ff */
[----:B------:R-:W-:Y:S01]  /*0bf0*/  IMAD.IADD R8, R8, 0x1, -R11 ;  /* 0x0000000108087824 */ /* 0x000fe200078e0a0b */
[----:B------:R-:W-:Y:S01]  /*0c00*/  LOP3.LUT R6, R6, 0xfffffc00, RZ, 0xc0, !PT ;  /* 0xfffffc0006067812 */ /* 0x000fe200078ec0ff */
[C---:B------:R-:W-:Y:S01]  /*0c10*/  VIADD R19, R17.reuse, 0x40 ;  /* 0x0000004011137836 */ /* 0x040fe20000000000 */
[----:B------:R-:W-:Y:S01]  /*0c20*/  LEA.HI R4, R4, R9, RZ, 0x1 ;  /* 0x0000000904047211 */ /* 0x000fe200078f08ff */
[----:B------:R-:W-:Y:S01]  /*0c30*/  VIADD R18, R17, 0x80 ;  /* 0x0000008011127836 */ /* 0x000fe20000000000 */
[----:B------:R-:W-:Y:S01]  /*0c40*/  LEA.HI R0, R13, R13, RZ, 0x1 ;  /* 0x0000000d0d007211 */ /* 0x000fe200078f08ff */
[----:B------:R-:W-:Y:S01]  /*0c50*/  IMAD R213, R3, 0x40, R6 ;  /* 0x0000004003d57824 */ /* 0x000fe200078e0206 */
[----:B------:R-:W-:-:S02]  /*0c60*/  LOP3.LUT R5, R5, 0x3fffffe, RZ, 0xc0, !PT ;  /* 0x03fffffe05057812 */ /* 0x000fc400078ec0ff */
[----:B------:R-:W-:Y:S02]  /*0c70*/  SHF.R.S32.HI R7, RZ, 0x5, R7 ;  /* 0x00000005ff077819 */ /* 0x000fe40000011407 */
[----:B------:R-:W-:Y:S01]  /*0c80*/  LOP3.LUT R4, R4, 0x1ffffffe, RZ, 0xc0, !PT ;  /* 0x1ffffffe04047812 */ /* 0x000fe200078ec0ff */
[----:B------:R-:W-:Y:S01]  /*0c90*/  IMAD.IADD R5, R210, 0x1, -R5 ;  /* 0x00000001d2057824 */ /* 0x000fe200078e0a05 */
[----:B------:R-:W-:Y:S01]  /*0ca0*/  LOP3.LUT R3, R2, 0x7ffffffc, RZ, 0xc0, !PT ;  /* 0x7ffffffc02037812 */ /* 0x000fe200078ec0ff */
[----:B------:R-:W-:Y:S01]  /*0cb0*/  IMAD R8, R7, 0x10, R8 ;  /* 0x0000001007087824 */ /* 0x000fe200078e0208 */
[----:B------:R-:W-:Y:S01]  /*0cc0*/  LOP3.LUT R0, R0, 0x1ffffffe, RZ, 0xc0, !PT ;  /* 0x1ffffffe00007812 */ /* 0x000fe200078ec0ff */
[----:B------:R-:W-:Y:S01]  /*0cd0*/  IMAD.IADD R4, R9, 0x1, -R4 ;  /* 0x0000000109047824 */ /* 0x000fe200078e0a04 */
[----:B------:R-:W-:Y:S01]  /*0ce0*/  SHF.R.S32.HI R205, RZ, 0x3, R205 ;  /* 0x00000003ffcd7819 */ /* 0x000fe200000114cd */
[----:B------:R-:W-:Y:S01]  /*0cf0*/  IMAD.IADD R3, R206, 0x1, -R3 ;  /* 0x00000001ce037824 */ /* 0x000fe200078e0a03 */
[----:B------:R-:W-:Y:S01]  /*0d00*/  SHF.R.S32.HI R216, RZ, 0x1f, R19 ;  /* 0x0000001fffd87819 */ /* 0x000fe20000011413 */
[----:B------:R-:W-:Y:S01]  /*0d10*/  IMAD.IADD R0, R13, 0x1, -R0 ;  /* 0x000000010d007824 */ /* 0x000fe200078e0a00 */
[----:B------:R-:W-:Y:S01]  /*0d20*/  SHF.R.S32.HI R215, RZ, 0x1f, R18 ;  /* 0x0000001fffd77819 */ /* 0x000fe20000011412 */
[----:B------:R-:W-:-:S02]  /*0d30*/  IMAD R211, R5, 0x40, R8 ;  /* 0x0000004005d37824 */ /* 0x000fc400078e0208 */
[----:B------:R-:W-:Y:S02]  /*0d40*/  IMAD R213, R4, 0x8, R213 ;  /* 0x0000000804d57824 */ /* 0x000fe400078e02d5 */
[----:B------:R-:W-:Y:S02]  /*0d50*/  IMAD R214, R3, R214, 0x70 ;  /* 0x0000007003d67424 */ /* 0x000fe400078e02d6 */
[----:B------:R-:W-:Y:S01]  /*0d60*/  IMAD R212, R0, 0x8, R211 ;  /* 0x0000000800d47824 */ /* 0x000fe200078e02d3 */
[----:B--2---:R-:W-:-:S07]  /*0d70*/  LOP3.LUT R16, R10, 0x1, RZ, 0xfc, !PT ;  /* 0x000000010a107812 */ /* 0x004fce00078efcff */
.L_x_37:
[----:B0-----:R-:W0:Y:S01]  /*0d80*/  SHFL.IDX PT, R0, R210, RZ, 0x1f ;  /* 0x00001fffd2007589 */ /* 0x001e2200000e0000 */
[----:B-1----:R-:W1:Y:S01]  /*0d90*/  S2UR UR4, SR_CgaCtaId ;  /* 0x00000000000479c3 */ /* 0x002e620000008800 */
[----:B------:R-:W-:Y:S01]  /*0da0*/  ULDC UR5, c[0x0][0xc38] ;  /* 0x00030e0000057ab9 */ /* 0x000fe20000000800 */
[----:B------:R-:W-:Y:S01]  /*0db0*/  R2UR UR13, R23 ;  /* 0x00000000170d72ca */ /* 0x000fe200000e0000 */
[----:B------:R-:W-:Y:S01]  /*0dc0*/  UISETP.NE.AND UP1, UPT, UR5, 0x1, UPT ;  /* 0x000000010500788c */ /* 0x000fe2000bf25270 */
[----:B------:R-:W-:Y:S01]  /*0dd0*/  IMAD.MOV.U32 R2, RZ, RZ, RZ ;  /* 0x000000ffff027224 */ /* 0x000fe200078e00ff */
[----:B------:R-:W-:Y:S01]  /*0de0*/  ULDC.64 UR8, c[0x0][0x418] ;  /* 0x0001060000087ab9 */ /* 0x000fe20000000a00 */
[----:B------:R-:W-:Y:S01]  /*0df0*/  UMOV UR37, 0x400 ;  /* 0x0000040000257882 */ /* 0x000fe20000000000 */
[----:B------:R-:W-:Y:S01]  /*0e00*/  UISETP.NE.U32.AND UP0, UPT, UR8, URZ, UPT ;  /* 0x0000003f0800728c */ /* 0x000fe2000bf05070 */
[----:B------:R-:W2:Y:S01]  /*0e10*/  LDC R81, c[0x0][0x2f0] ;  /* 0x0000bc00ff517b82 */ /* 0x000ea20000000800 */
[----:B------:R-:W-:Y:S01]  /*0e20*/  ULDC UR5, c[0x0][0xc44] ;  /* 0x0003110000057ab9 */ /* 0x000fe20000000800 */
[----:B------:R-:W-:Y:S01]  /*0e30*/  ULDC UR6, c[0x0][0x424] ;  /* 0x0001090000067ab9 */ /* 0x000fe20000000800 */
[----:B------:R-:W-:-:S02]  /*0e40*/  UISETP.NE.AND.EX UP0, UPT, UR9, URZ, UPT, UP0 ;  /* 0x0000003f0900728c */ /* 0x000fc4000bf05300 */
[----:B------:R-:W-:Y:S02]  /*0e50*/  UISETP.NE.AND UP2, UPT, UR5, 0x1, UPT ;  /* 0x000000010500788c */ /* 0x000fe4000bf45270 */
[----:B------:R-:W-:Y:S01]  /*0e60*/  USEL UR6, UR6, 0x1, UP0 ;  /* 0x0000000106067887 */ /* 0x000fe20008000000 */
[----:B------:R-:W-:Y:S01]  /*0e70*/  @UP1 ULDC UR12, c[0x0][0xc40] ;  /* 0x00031000000c1ab9 */ /* 0x000fe20000000800 */
[----:B------:R-:W-:Y:S01]  /*0e80*/  UMOV UR14, UR13 ;  /* 0x0000000d000e7c82 */ /* 0x000fe20008000000 */
[----:B0-----:R-:W-:Y:S01]  /*0e90*/  R2UR UR7, R0 ;  /* 0x00000000000772ca */ /* 0x001fe200000e0000 */
[----:B-1----:R-:W-:-:S05]  /*0ea0*/  ULEA UR37, UR4, UR37, 0x18 ;  /* 0x0000002504257291 */ /* 0x002fca000f8ec03f */
[----:B------:R-:W-:Y:S01]  /*0eb0*/  @UP2 ULDC.64 UR10, c[0x0][0xc48] ;  /* 0x00031200000a2ab9 */ /* 0x000fe20000000a00 */
[----:B------:R-:W-:Y:S01]  /*0ec0*/  @UP1 ULDC UR4, c[0x0][0xc3c] ;  /* 0x00030f0000041ab9 */ /* 0x000fe20000000800 */
[----:B------:R-:W-:Y:S02]  /*0ed0*/  UIADD3 UR9, UR37, 0x15400, URZ ;  /* 0x0001540025097890 */ /* 0x000fe4000fffe03f */
[----:B------:R-:W-:Y:S02]  /*0ee0*/  UIMAD.WIDE.U32 UR4, UR13, UR4, URZ ;  /* 0x000000040d0472a5 */ /* 0x000fe4000f8e003f */
[----:B------:R-:W-:Y:S01]  /*0ef0*/  ULOP3.LUT UP0, URZ, UR9, 0x9f, URZ, 0xc0, !UPT ;  /* 0x0000009f093f7892 */ /* 0x000fe2000f80c03f */
[----:B--2---:R-:W-:Y:S01]  /*0f00*/  IMAD R81, R81, UR6, RZ ;  /* 0x0000000651517c24 */ /* 0x004fe2000f8e02ff */
[----:B------:R-:W-:Y:S02]  /*0f10*/  @UP1 USHF.R.U32.HI UR14, URZ, UR12, UR5 ;  /* 0x0000000c3f0e1299 */ /* 0x000fe40008011605 */
[----:B------:R-:W-:Y:S01]  /*0f20*/  ULEA.HI UR8, UR7, UR7, URZ, 0x1 ;  /* 0x0000000707087291 */ /* 0x000fe2000f8f083f */
[----:B------:R-:W-:Y:S01]  /*0f30*/  VIADD R3, R81, 0x6f ;  /* 0x0000006f51037836 */ /* 0x000fe20000000000 */
[----:B------:R-:W-:Y:S01]  /*0f40*/  PLOP3.LUT P0, PT, PT, PT, UP0, 0x80, 0x0 ;  /* 0x000000000000781c */ /* 0x000fe20003f0f008 */
[----:B------:R-:W-:-:S02]  /*0f50*/  UIMAD.WIDE.U32 UR4, UR14, UR10, URZ ;  /* 0x0000000a0e0472a5 */ /* 0x000fc4000f8e003f */
[----:B------:R-:W-:Y:S01]  /*0f60*/  IMAD.U32 R209, RZ, RZ, UR14 ;  /* 0x0000000effd17e24 */ /* 0x000fe2000f8e00ff */
[----:B------:R-:W-:Y:S01]  /*0f70*/  ULOP3.LUT UR8, UR8, 0x1e, URZ, 0xc0, !UPT ;  /* 0x0000001e08087892 */ /* 0x000fe2000f8ec03f */
[----:B------:R-:W-:Y:S01]  /*0f80*/  IMAD.HI R2, R3, -0x6db6db6d, R2 ;  /* 0x9249249303027827 */ /* 0x000fe200078e0202 */
[----:B------:R-:W-:Y:S01]  /*0f90*/  UMOV UR6, UR14 ;  /* 0x0000000e00067c82 */ /* 0x000fe20008000000 */
[----:B------:R-:W-:Y:S02]  /*0fa0*/  @UP2 USHF.R.U32.HI UR6, URZ, UR11, UR5 ;  /* 0x0000000b3f062299 */ /* 0x000fe40008011605 */
[----:B------:R-:W-:Y:S01]  /*0fb0*/  UIADD3 UR8, UR7, -UR8, URZ ;  /* 0x8000000807087290 */ /* 0x000fe2000fffe03f */
[----:B------:R-:W-:Y:S01]  /*0fc0*/  SHF.R.U32.HI R3, RZ, 0x1f, R2 ;  /* 0x0000001fff037819 */ /* 0x000fe20000011602 */
[----:B------:R-:W-:Y:S02]  /*0fd0*/  UMOV UR4, UR13 ;  /* 0x0000000d00047c82 */ /* 0x000fe40008000000 */
[----:B------:R-:W-:Y:S01]  /*0fe0*/  ULEA UR8, UR8, UR9, 0xd ;  /* 0x0000000908087291 */ /* 0x000fe2000f8e683f */
[----:B------:R-:W-:Y:S01]  /*0ff0*/  IMAD.U32 R208, RZ, RZ, UR6 ;  /* 0x00000006ffd07e24 */ /* 0x000fe2000f8e00ff */
[----:B------:R-:W-:Y:S01]  /*1000*/  LEA.HI.SX32 R120, R2, R3, 0x1a ;  /* 0x0000000302787211 */ /* 0x000fe200078fd2ff */
[----:B------:R-:W-:Y:S01]  /*1010*/  IMAD.U32 R207, RZ, RZ, UR4 ;  /* 0x00000004ffcf7e24 */ /* 0x000fe2000f8e00ff */
[----:B------:R-:W-:-:S04]  /*1020*/  USHF.R.U32.HI UR8, URZ, 0x4, UR8 ;  /* 0x000000043f087899 */ /* 0x000fc80008011608 */
[----:B------:R-:W-:Y:S01]  /*1030*/  ULOP3.LUT UR38, UR8, 0x3fff, URZ, 0xc0, !UPT ;  /* 0x00003fff08267892 */ /* 0x000fe2000f8ec03f */
[----:B---3-5:R-:W-:Y:S11]  /*1040*/  @!P0 BRA `(.L_x_9) ;  /* 0x0000000000408947 */ /* 0x028ff60003800000 */
[----:B------:R-:W-:Y:S01]  /*1050*/  MOV R0, 0x0 ;  /* 0x0000000000007802 */ /* 0x000fe20000000f00 */
[----:B------:R-:W-:Y:S01]  /*1060*/  ULDC.64 UR4, c[0x4][0xa8] ;  /* 0x01002a0000047ab9 */ /* 0x000fe20000000a00 */
[----:B------:R-:W-:Y:S01]  /*1070*/  ULDC.64 UR6, c[0x4][0x28] ;  /* 0x01000a0000067ab9 */ /* 0x000fe20000000a00 */
[----:B------:R-:W-:Y:S01]  /*1080*/  IMAD.U32 R4, RZ, RZ, UR4 ;  /* 0x00000004ff047e24 */ /* 0x000fe2000f8e00ff */
[----:B------:R0:W1:Y:S01]  /*1090*/  LDC.64 R2, c[0x4][R0] ;  /* 0x0100000000027b82 */ /* 0x0000620000000a00 */
[----:B------:R-:W-:Y:S01]  /*10a0*/  IMAD.U32 R5, RZ, RZ, UR5 ;  /* 0x00000005ff057e24 */ /* 0x000fe2000f8e00ff */
[----:B------:R-:W-:Y:S01]  /*10b0*/  ULDC.64 UR4, c[0x4][0xb0] ;  /* 0x01002c0000047ab9 */ /* 0x000fe20000000a00 */
[----:B------:R-:W-:Y:S01]  /*10c0*/  IMAD.U32 R10, RZ, RZ, UR6 ;  /* 0x00000006ff0a7e24 */ /* 0x000fe2000f8e00ff */
[----:B------:R-:W-:Y:S01]  /*10d0*/  MOV R6, UR4 ;  /* 0x0000000400067c02 */ /* 0x000fe20008000f00 */
[----:B------:R-:W-:Y:S02]  /*10e0*/  IMAD.U32 R7, RZ, RZ, UR5 ;  /* 0x00000005ff077e24 */ /* 0x000fe4000f8e00ff */
[----:B------:R-:W-:-:S02]  /*10f0*/  IMAD.U32 R11, RZ, RZ, UR7 ;  /* 0x00000007ff0b7e24 */ /* 0x000fc4000f8e00ff */
[----:B------:R-:W-:Y:S02]  /*1100*/  IMAD.MOV.U32 R8, RZ, RZ, 0x70 ;  /* 0x00000070ff087424 */ /* 0x000fe400078e00ff */
[----:B------:R-:W-:Y:S02]  /*1110*/  IMAD.MOV.U32 R12, RZ, RZ, 0x1 ;  /* 0x00000001ff0c7424 */ /* 0x000fe400078e00ff */
[----:B0-----:R-:W-:-:S07]  /*1120*/  IMAD.MOV.U32 R13, RZ, RZ, RZ ;  /* 0x000000ffff0d7224 */ /* 0x001fce00078e00ff */
[----:B------:R-:W-:-:S07]  /*1130*/  LEPC R20, `(.L_x_9) ;  /* 0x000000001014794e */ /* 0x000fce0000000000 */
[----:B-1----:R-:W-:Y:S05]  /*1140*/  CALL.ABS.NOINC R2 ;  /* 0x0000000002007343 */ /* 0x002fea0003c00000 */
.L_x_9:
[----:B------:R-:W-:Y:S02]  /*1150*/  LOP3.LUT R0, R204, 0x1, RZ, 0xc0, !PT ;  /* 0x00000001cc007812 */ /* 0x000fe400078ec0ff */
[----:B------:R-:W-:Y:S02]  /*1160*/  ISETP.NE.AND P0, PT, R16, 0x3, PT ;  /* 0x000000031000780c */ /* 0x000fe40003f05270 */
[----:B------:R-:W-:-:S04]  /*1170*/  SHF.L.U32 R0, R0, 0x1f, RZ ;  /* 0x0000001f00007819 */ /* 0x000fc800000006ff */
[----:B------:R-:W0:Y:S02]  /*1180*/  SYNCS.PHASECHK.TRANS64.TRYWAIT P1, [UR37+0x36800], R0 ;  /* 0x03680000ff0075a7 */ /* 0x000e240008020165 */
[----:B0-----:R-:W-:Y:S05]  /*1190*/  @!P1 BRA `(.L_x_10) ;  /* 0x000000f000289947 */ /* 0x001fea0003800000 */
.L_x_131:
[----:B------:R-:W-:Y:S05]  /*11a0*/  @!P0 BRA `(.L_x_11) ;  /* 0x0000000000048947 */ /* 0x000fea0003800000 */
[----:B------:R-:W-:Y:S01]  /*11b0*/  BPT.TRAP 0x1 ;  /* 0x000000040000795c */ /* 0x000fe20000300000 */
.L_x_11:
[----:B------:R-:W-:Y:S02]  /*11c0*/  IMAD.U32 R2, RZ, RZ, UR36 ;  /* 0x00000024ff027e24 */ /* 0x000fe4000f8e00ff */
[----:B0-----:R-:W-:-:S03]  /*11d0*/  IMAD.U32 R3, RZ, RZ, UR61 ;  /* 0x0000003dff037e24 */ /* 0x001fc6000f8e00ff */
[----:B------:R-:W-:Y:S02]  /*11e0*/  LEA R2, R2, UR37, 0x3 ;  /* 0x0000002502027c11 */ /* 0x000fe4000f8e18ff */
[----:B------:R-:W-:-:S04]  /*11f0*/  SHF.L.U32 R3, R3, 0x1f, RZ ;  /* 0x0000001f03037819 */ /* 0x000fc800000006ff */
[----:B------:R0:W1:Y:S01]  /*1200*/  SYNCS.PHASECHK.TRANS64.TRYWAIT P2, [R2+URZ+0x36830], R3 ;  /* 0x03683003020075a7 */ /* 0x000062000804017f */
[----:B------:R-:W-:Y:S05]  /*1210*/  @!P0 BRA `(.L_x_12) ;  /* 0x0000000000048947 */ /* 0x000fea0003800000 */
[----:B------:R-:W-:Y:S01]  /*1220*/  BPT.TRAP 0x1 ;  /* 0x000000040000795c */ /* 0x000fe20000300000 */
.L_x_12:
[----:B------:R-:W2:Y:S01]  /*1230*/  S2R R0, SR_TID.X ;  /* 0x0000000000007919 */ /* 0x000ea20000002100 */
[----:B------:R-:W-:Y:S01]  /*1240*/  IMAD.MOV.U32 R119, RZ, RZ, RZ ;  /* 0x000000ffff777224 */ /* 0x000fe200078e00ff */
[----:B--2---:R-:W-:-:S04]  /*1250*/  LOP3.LUT R0, R0, 0x7f, RZ, 0xc0, !PT ;  /* 0x0000007f00007812 */ /* 0x004fc800078ec0ff */
[----:B------:R-:W-:Y:S01]  /*1260*/  ISETP.NE.AND P1, PT, R0, RZ, PT ;  /* 0x000000ff0000720c */ /* 0x000fe20003f25270 */
[----:B-1----:R-:W-:-:S12]  /*1270*/  @P2 BRA `(.L_x_13) ;  /* 0x0000000000082947 */ /* 0x002fd80003800000 */
[----:B------:R-:W1:Y:S02]  /*1280*/  SYNCS.PHASECHK.TRANS64.TRYWAIT P2, [R2+URZ+0x36830], R3 ;  /* 0x03683003020075a7 */ /* 0x000e64000804017f */
[----:B-1----:R-:W-:Y:S05]  /*1290*/  @!P2 BRA `(.L_x_14) ;  /* 0x000000f00000a947 */ /* 0x002fea0003800000 */
.L_x_13:
[----:B------:R-:W-:Y:S05]  /*12a0*/  WARPSYNC.ALL ;  /* 0x0000000000007948 */ /* 0x000fea0003800000 */
[----:B------:R-:W-:Y:S01]  /*12b0*/  UIADD3 UR37, UR37, 0x21400, URZ ;  /* 0x0002140025257890 */ /* 0x000fe2000fffe03f */
[----:B------:R-:W-:Y:S01]  /*12c0*/  WARPGROUP.ARRIVE ;  /* 0x00000000000079c5 */ /* 0x000fe20000000000 */
[----:B------:R-:W-:Y:S01]  /*12d0*/  ULOP3.LUT UR4, UR38, 0x10000, URZ, 0xfc, !UPT ;  /* 0x0001000026047892 */ /* 0x000fe2000f8efc3f */
[----:B------:R-:W-:Y:S01]  /*12e0*/  MOV R0, UR36 ;  /* 0x0000002400007c02 */ /* 0x000fe20008000f00 */
[----:B------:R-:W-:Y:S01]  /*12f0*/  USHF.R.U32.HI UR37, URZ, 0x4, UR37 ;  /* 0x000000043f257899 */ /* 0x000fe20008011625 */
[----:B01----:R-:W-:Y:S01]  /*1300*/  IMAD.IADD R3, R214, 0x1, R81 ;  /* 0x00000001d6037824 */ /* 0x003fe200078e0251 */
[----:B------:R-:W-:Y:S01]  /*1310*/  UMOV UR7, 0x40000040 ;  /* 0x4000004000077882 */ /* 0x000fe20000000000 */
[----:B------:R-:W-:Y:S01]  /*1320*/  UMOV UR11, 0x40000040 ;  /* 0x40000040000b7882 */ /* 0x000fe20000000000 */
[----:B------:R-:W-:Y:S01]  /*1330*/  ULOP3.LUT UR37, UR37, 0x3fff, URZ, 0xc0, !UPT ;  /* 0x00003fff25257892 */ /* 0x000fe2000f8ec03f */
[----:B------:R-:W-:Y:S01]  /*1340*/  IMAD R3, R120, -0x70, R3 ;  /* 0xffffff9078037824 */ /* 0x000fe200078e0203 */
[----:B------:R-:W-:Y:S01]  /*1350*/  UMOV UR8, UR4 ;  /* 0x0000000400087c82 */ /* 0x000fe20008000000 */
[----:B------:R-:W-:Y:S01]  /*1360*/  UMOV UR12, UR4 ;  /* 0x00000004000c7c82 */ /* 0x000fe20008000000 */
[----:B------:R-:W-:Y:S01]  /*1370*/  ULOP3.LUT UR5, UR37, 0x10000, URZ, 0xfc, !UPT ;  /* 0x0001000025057892 */ /* 0x000fe2000f8efc3f */
[----:B------:R-:W-:Y:S01]  /*1380*/  P2R R80, PR, RZ, 0x2 ;  /* 0x00000002ff507803 */ /* 0x000fe20000000000 */
[----:B------:R-:W-:Y:S01]  /*1390*/  UMOV UR15, 0x40000040 ;  /* 0x40000040000f7882 */ /* 0x000fe20000000000 */
[----:B------:R-:W-:Y:S01]  /*13a0*/  UMOV UR16, UR4 ;  /* 0x0000000400107c82 */ /* 0x000fe20008000000 */
[----:B------:R-:W-:Y:S01]  /*13b0*/  UIMAD UR6, UR36, 0xa80, UR5 ;  /* 0x00000a80240678a4 */ /* 0x000fe2000f8e0205 */
[C---:B------:R-:W-:Y:S01]  /*13c0*/  ISETP.GT.AND P2, PT, R3.reuse, RZ, PT ;  /* 0x000000ff0300720c */ /* 0x040fe20003f44270 */
[----:B------:R-:W-:Y:S01]  /*13d0*/  IMAD.U32 R7, RZ, RZ, UR5 ;  /* 0x00000005ff077e24 */ /* 0x000fe2000f8e00ff */
[----:B------:R-:W-:Y:S01]  /*13e0*/  UMOV UR5, 0x40000040 ;  /* 0x4000004000057882 */ /* 0x000fe20000000000 */
[----:B------:R-:W-:Y:S01]  /*13f0*/  UIADD3 UR10, UR6, 0x80, URZ ;  /* 0x00000080060a7890 */ /* 0x000fe2000fffe03f */
[C---:B------:R-:W-:Y:S01]  /*1400*/  ISETP.GT.AND P3, PT, R3.reuse, 0x1, PT ;  /* 0x000000010300780c */ /* 0x040fe20003f64270 */
[----:B------:R-:W-:Y:S01]  /*1410*/  UMOV UR9, UR5 ;  /* 0x0000000500097c82 */ /* 0x000fe20008000000 */
[----:B------:R-:W-:Y:S01]  /*1420*/  UIADD3 UR14, UR6, 0x180, URZ ;  /* 0x00000180060e7890 */ /* 0x000fe2000fffe03f */
[C---:B------:R-:W-:Y:S01]  /*1430*/  ISETP.GT.AND P4, PT, R3.reuse, 0x8, PT ;  /* 0x000000080300780c */ /* 0x040fe20003f84270 */
[----:B------:R-:W-:Y:S01]  /*1440*/  HGMMA.64x16x16.F32 R72, gdesc[UR4], RZ, !UPT, gsb0 ;  /* 0x00200000044879f0 */ /* 0x000fe2000c0008ff */
[----:B------:R-:W-:Y:S01]  /*1450*/  UMOV UR13, UR5 ;  /* 0x00000005000d7c82 */ /* 0x000fe20008000000 */
[----:B------:R-:W-:Y:S01]  /*1460*/  UIADD3 UR18, UR6, 0x200, URZ ;  /* 0x0000020006127890 */ /* 0x000fe2000fffe03f */
[C---:B------:R-:W-:Y:S01]  /*1470*/  ISETP.GT.AND P5, PT, R3.reuse, 0x9, PT ;  /* 0x000000090300780c */ /* 0x040fe20003fa4270 */
[----:B------:R-:W-:Y:S01]  /*1480*/  UMOV UR17, UR5 ;  /* 0x0000000500117c82 */ /* 0x000fe20008000000 */
[----:B------:R-:W-:Y:S01]  /*1490*/  UMOV UR19, 0x40000040 ;  /* 0x4000004000137882 */ /* 0x000fe20000000000 */
[----:B------:R-:W-:Y:S01]  /*14a0*/  UIADD3 UR22, UR6, 0x280, URZ ;  /* 0x0000028006167890 */ /* 0x000fe2000fffe03f */
[C---:B------:R-:W-:Y:S01]  /*14b0*/  ISETP.GT.AND P6, PT, R3.reuse, 0x21, PT ;  /* 0x000000210300780c */ /* 0x040fe20003fc4270 */
[----:B------:R-:W-:Y:S01]  /*14c0*/  UMOV UR20, UR4 ;  /* 0x0000000400147c82 */ /* 0x000fe20008000000 */
[----:B------:R-:W-:Y:S01]  /*14d0*/  UMOV UR21, UR5 ;  /* 0x0000000500157c82 */ /* 0x000fe20008000000 */
[----:B------:R-:W-:Y:S01]  /*14e0*/  UMOV UR23, 0x40000040 ;  /* 0x4000004000177882 */ /* 0x000fe20000000000 */
[----:B------:R-:W-:Y:S01]  /*14f0*/  UIADD3 UR7, UR4, 0x2, URZ ;  /* 0x0000000204077890 */ /* 0x000fe2000fffe03f */
[C---:B------:R-:W-:Y:S01]  /*1500*/  ISETP.GT.AND P1, PT, R3.reuse, 0x49, PT ;  /* 0x000000490300780c */ /* 0x040fe20003f24270 */
[----:B------:R-:W-:Y:S01]  /*1510*/  UIADD3 UR26, UR6, 0x284, URZ ;  /* 0x00000284061a7890 */ /* 0x000fe2000fffe03f */
[----:B------:R-:W-:Y:S01]  /*1520*/  P2R R82, PR, RZ, 0x1 ;  /* 0x00000001ff527803 */ /* 0x000fe20000000000 */
[----:B------:R-:W-:Y:S01]  /*1530*/  UMOV UR27, 0x40000040 ;  /* 0x40000040001b7882 */ /* 0x000fe20000000000 */
[----:B------:R-:W-:Y:S01]  /*1540*/  UIADD3 UR30, UR6, 0x286, URZ ;  /* 0x00000286061e7890 */ /* 0x000fe2000fffe03f */
[----:B------:R-:W-:Y:S01]  /*1550*/  ISETP.GT.AND P0, PT, R3, 0x50, PT ;  /* 0x000000500300780c */ /* 0x000fe20003f04270 */
[----:B------:R-:W-:Y:S01]  /*1560*/  UMOV UR31, 0x40000040 ;  /* 0x40000040001f7882 */ /* 0x000fe20000000000 */
[----:B------:R-:W-:Y:S01]  /*1570*/  UIADD3 UR34, UR6, 0x600, URZ ;  /* 0x0000060006227890 */ /* 0x000fe2000fffe03f */
[--C-:B------:R-:W-:Y:S01]  /*1580*/  IMAD.MOV.U32 R118, RZ, RZ, R119.reuse ;  /* 0x000000ffff767224 */ /* 0x100fe200078e0077 */
        /* <DEDUP_REMOVED lines=16> */
[----:B------:R-:W-:Y:S01]  /*1690*/  UMOV UR39, 0x40000040 ;  /* 0x4000004000277882 */ /* 0x000fe20000000000 */
[--C-:B------:R-:W-:Y:S01]  /*16a0*/  IMAD.MOV.U32 R106, RZ, RZ, R119.reuse ;  /* 0x000000ffff6a7224 */ /* 0x100fe200078e0077 */
[----:B------:R-:W-:Y:S01]  /*16b0*/  MOV R104, R119 ;  /* 0x0000007700687202 */ /* 0x000fe20000000f00 */
[----:B------:R-:W-:-:S02]  /*16c0*/  IMAD.MOV.U32 R102, RZ, RZ, R119 ;  /* 0x000000ffff667224 */ /* 0x000fc400078e0077 */
[--C-:B------:R-:W-:Y:S02]  /*16d0*/  IMAD.MOV.U32 R100, RZ, RZ, R119.reuse ;  /* 0x000000ffff647224 */ /* 0x100fe400078e0077 */
[--C-:B------:R-:W-:Y:S02]  /*16e0*/  IMAD.MOV.U32 R98, RZ, RZ, R119.reuse ;  /* 0x000000ffff627224 */ /* 0x100fe400078e0077 */
[--C-:B------:R-:W-:Y:S02]  /*16f0*/  IMAD.MOV.U32 R96, RZ, RZ, R119.reuse ;  /* 0x000000ffff607224 */ /* 0x100fe400078e0077 */
[--C-:B------:R-:W-:Y:S02]  /*1700*/  IMAD.MOV.U32 R94, RZ, RZ, R119.reuse ;  /* 0x000000ffff5e7224 */ /* 0x100fe400078e0077 */
[--C-:B------:R-:W-:Y:S01]  /*1710*/  IMAD.MOV.U32 R92, RZ, RZ, R119.reuse ;  /* 0x000000ffff5c7224 */ /* 0x100fe200078e0077 */
[----:B------:R-:W-:Y:S02]  /*1720*/  WARPGROUP.DEPBAR.LE gsb0, 0x0 ;  /* 0x00008000000079c5 */ /* 0x000fe40000010000 */
[----:B------:R-:W-:Y:S01]  /*1730*/  WARPGROUP.ARRIVE ;  /* 0x00000000000079c5 */ /* 0x000fe20000000000 */
[----:B------:R-:W-:-:S02]  /*1740*/  IMAD.MOV.U32 R90, RZ, RZ, R119 ;  /* 0x000000ffff5a7224 */ /* 0x000fc400078e0077 */
[--C-:B------:R-:W-:Y:S02]  /*1750*/  IMAD.MOV.U32 R88, RZ, RZ, R119.reuse ;  /* 0x000000ffff587224 */ /* 0x100fe400078e0077 */
[--C-:B------:R-:W-:Y:S01]  /*1760*/  IMAD.MOV.U32 R86, RZ, RZ, R119.reuse ;  /* 0x000000ffff567224 */ /* 0x100fe200078e0077 */
[----:B------:R-:W-:Y:S01]  /*1770*/  HGMMA.64x16x16.F32 R64, gdesc[UR8], RZ, !UPT, gsb0 ;  /* 0x00200000084079f0 */ /* 0x000fe2000c0008ff */
[----:B------:R-:W-:Y:S01]  /*1780*/  UIADD3 UR10, UR6, 0x100, URZ ;  /* 0x00000100060a7890 */ /* 0x000fe2000fffe03f */
[----:B------:R-:W-:Y:S01]  /*1790*/  IMAD.MOV.U32 R84, RZ, RZ, R119 ;  /* 0x000000ffff547224 */ /* 0x000fe200078e0077 */
[----:B------:R-:W-:Y:S01]  /*17a0*/  UMOV UR8, UR4 ;  /* 0x0000000400087c82 */ /* 0x000fe20008000000 */
[----:B------:R-:W-:Y:S01]  /*17b0*/  UMOV UR9, UR5 ;  /* 0x0000000500097c82 */ /* 0x000fe20008000000 */
[----:B------:R-:W-:Y:S01]  /*17c0*/  UMOV UR11, 0x40000040 ;  /* 0x40000040000b7882 */ /* 0x000fe20000000000 */
[----:B------:R-:W-:Y:S02]  /*17d0*/  WARPGROUP.DEPBAR.LE gsb0, 0x0 ;  /* 0x00008000000079c5 */ /* 0x000fe40000010000 */
[----:B------:R-:W-:-:S06]  /*17e0*/  WARPGROUP.ARRIVE ;  /* 0x00000000000079c5 */ /* 0x000fcc0000000000 */
[----:B------:R-:W-:Y:S01]  /*17f0*/  HGMMA.64x16x16.F32 R56, gdesc[UR8], RZ, !UPT, gsb0 ;  /* 0x00200000083879f0 */ /* 0x000fe2000c0008ff */
[----:B------:R-:W-:Y:S01]  /*1800*/  UIADD3 UR10, UR6, 0x300, URZ ;  /* 0x00000300060a7890 */ /* 0x000fe2000fffe03f */
[----:B------:R-:W-:Y:S01]  /*1810*/  UMOV UR8, UR4 ;  /* 0x0000000400087c82 */ /* 0x000fe20008000000 */
[----:B------:R-:W-:Y:S01]  /*1820*/  UMOV UR9, UR5 ;  /* 0x0000000500097c82 */ /* 0x000fe20008000000 */
[----:B------:R-:W-:Y:S01]  /*1830*/  UMOV UR11, 0x40000040 ;  /* 0x40000040000b7882 */ /* 0x000fe20000000000 */
[----:B------:R-:W-:Y:S02]  /*1840*/  WARPGROUP.DEPBAR.LE gsb0, 0x0 ;  /* 0x00008000000079c5 */ /* 0x000fe40000010000 */
[----:B------:R-:W-:-:S06]  /*1850*/  WARPGROUP.ARRIVE ;  /* 0x00000000000079c5 */ /* 0x000fcc0000000000 */
[----:B------:R-:W-:Y:S01]  /*1860*/  HGMMA.64x16x16.F32 R48, gdesc[UR12], RZ, !UPT, gsb0 ;  /* 0x002000000c3079f0 */ /* 0x000fe2000c0008ff */
[----:B------:R-:W-:Y:S02]  /*1870*/  UIADD3 UR12, UR6, 0x2, URZ ;  /* 0x00000002060c7890 */ /* 0x000fe4000fffe03f */
[----:B------:R-:W-:Y:S01]  /*1880*/  UIADD3 UR14, UR6, 0x182, URZ ;  /* 0x00000182060e7890 */ /* 0x000fe2000fffe03f */
[----:B------:R-:W-:Y:S01]  /*1890*/  UMOV UR15, 0x40000040 ;  /* 0x40000040000f7882 */ /* 0x000fe20000000000 */
[----:B------:R-:W-:Y:S02]  /*18a0*/  WARPGROUP.DEPBAR.LE gsb0, 0x0 ;  /* 0x00008000000079c5 */ /* 0x000fe40000010000 */
[----:B------:R-:W-:-:S06]  /*18b0*/  WARPGROUP.ARRIVE ;  /* 0x00000000000079c5 */ /* 0x000fcc0000000000 */
[----:B------:R-:W-:Y:S01]  /*18c0*/  HGMMA.64x16x16.F32 R40, gdesc[UR16], RZ, !UPT, gsb0 ;  /* 0x00200000102879f0 */ /* 0x000fe2000c0008ff */
        /* <DEDUP_REMOVED lines=10> */
[----:B------:R-:W-:Y:S01]  /*1970*/  UMOV UR8, UR7 ;  /* 0x0000000700087c82 */ /* 0x000fe20008000000 */
[----:B------:R-:W-:Y:S01]  /*1980*/  UMOV UR9, 0x40000040 ;  /* 0x4000004000097882 */ /* 0x000fe20000000000 */
[----:B------:R-:W-:Y:S01]  /*1990*/  UMOV UR10, UR12 ;  /* 0x0000000c000a7c82 */ /* 0x000fe20008000000 */
[----:B------:R-:W-:Y:S01]  /*19a0*/  UMOV UR11, 0x40000040 ;  /* 0x40000040000b7882 */ /* 0x000fe20000000000 */
[----:B------:R-:W-:Y:S01]  /*19b0*/  UMOV UR12, UR8 ;  /* 0x00000008000c7c82 */ /* 0x000fe20008000000 */
[----:B------:R-:W-:Y:S01]  /*19c0*/  UMOV UR13, UR9 ;  /* 0x00000009000d7c82 */ /* 0x000fe20008000000 */
[----:B------:R-:W-:Y:S01]  /*19d0*/  UMOV UR16, UR8 ;  /* 0x0000000800107c82 */ /* 0x000fe20008000000 */
[----:B------:R-:W-:Y:S01]  /*19e0*/  UMOV UR17, UR9 ;  /* 0x0000000900117c82 */ /* 0x000fe20008000000 */
[----:B------:R-:W-:Y:S01]  /*19f0*/  UMOV UR20, UR8 ;  /* 0x0000000800147c82 */ /* 0x000fe20008000000 */
[----:B------:R-:W-:Y:S01]  /*1a00*/  UMOV UR21, UR9 ;  /* 0x0000000900157c82 */ /* 0x000fe20008000000 */
[----:B------:R-:W-:Y:S01]  /*1a10*/  UIADD3 UR7, UR4, 0x4, URZ ;  /* 0x0000000404077890 */ /* 0x000fe2000fffe03f */
[----:B------:R-:W-:-:S02]  /*1a20*/  WARPGROUP.DEPBAR.LE gsb0, 0x0 ;  /* 0x00008000000079c5 */ /* 0x000fc40000010000 */
[----:B------:R-:W-:-:S06]  /*1a30*/  WARPGROUP.ARRIVE ;  /* 0x00000000000079c5 */ /* 0x000fcc0000000000 */
[----:B------:R-:W-:Y:S01]  /*1a40*/  HGMMA.64x16x16.F32 R72, gdesc[UR8], R72, gsb0 ;  /* 0x00200000084879f0 */ /* 0x000fe20008000848 */
[----:B------:R-:W-:Y:S01]  /*1a50*/  UIADD3 UR10, UR6, 0x82, URZ ;  /* 0x00000082060a7890 */ /* 0x000fe2000fffe03f */
[----:B------:R-:W-:Y:S01]  /*1a60*/  UMOV UR11, 0x40000040 ;  /* 0x40000040000b7882 */ /* 0x000fe20000000000 */
[----:B------:R-:W-:Y:S02]  /*1a70*/  WARPGROUP.DEPBAR.LE gsb0, 0x0 ;  /* 0x00008000000079c5 */ /* 0x000fe40000010000 */
        /* <DEDUP_REMOVED lines=13> */
[----:B------:R-:W-:Y:S01]  /*1b50*/  UMOV UR12, UR7 ;  /* 0x00000007000c7c82 */ /* 0x000fe20008000000 */
[----:B------:R-:W-:Y:S01]  /*1b60*/  UMOV UR13, 0x40000040 ;  /* 0x40000040000d7882 */ /* 0x000fe20000000000 */
[----:B------:R-:W-:Y:S01]  /*1b70*/  UMOV UR15, 0x40000040 ;  /* 0x40000040000f7882 */ /* 0x000fe20000000000 */
[----:B------:R-:W-:Y:S01]  /*1b80*/  UMOV UR24, UR12 ;  /* 0x0000000c00187c82 */ /* 0x000fe20008000000 */
[----:B------:R-:W-:Y:S01]  /*1b90*/  UMOV UR25, UR13 ;  /* 0x0000000d00197c82 */ /* 0x000fe20008000000 */
[----:B------:R-:W-:Y:S01]  /*1ba0*/  UIADD3 UR7, UR4, 0x6, URZ ;  /* 0x0000000604077890 */ /* 0x000fe2000fffe03f */
[----:B------:R-:W-:Y:S02]  /*1bb0*/  WARPGROUP.DEPBAR.LE gsb0, 0x0 ;  /* 0x00008000000079c5 */ /* 0x000fe40000010000 */
[----:B------:R-:W-:-:S06]  /*1bc0*/  WARPGROUP.ARRIVE ;  /* 0x00000000000079c5 */ /* 0x000fcc0000000000 */
[----:B------:R-:W-:Y:S01]  /*1bd0*/  HGMMA.64x16x16.F32 R40, gdesc[UR16], R40, gsb0 ;  /* 0x00200000102879f0 */ /* 0x000fe20008000828 */
[----:B------:R-:W-:Y:S01]  /*1be0*/  UIADD3 UR18, UR6, 0x184, URZ ;  /* 0x0000018406127890 */ /* 0x000fe2000fffe03f */
[----:B------:R-:W-:Y:S01]  /*1bf0*/  UMOV UR16, UR12 ;  /* 0x0000000c00107c82 */ /* 0x000fe20008000000 */
[----:B------:R-:W-:Y:S01]  /*1c00*/  UMOV UR17, UR13 ;  /* 0x0000000d00117c82 */ /* 0x000fe20008000000 */
[----:B------:R-:W-:Y:S01]  /*1c10*/  UMOV UR19, 0x40000040 ;  /* 0x4000004000137882 */ /* 0x000fe20000000000 */
        /* <DEDUP_REMOVED lines=10> */
[----:B------:R-:W-:-:S07]  /*1cc0*/  UIADD3 UR10, UR6, 0x804, URZ ;  /* 0x00000804060a7890 */ /* 0x000fce000fffe03f */
[----:B------:R-:W-:Y:S01]  /*1cd0*/  UMOV UR38, UR10 ;  /* 0x0000000a00267c82 */ /* 0x000fe20008000000 */
        /* <DEDUP_REMOVED lines=41> */
[----:B------:R-:W-:Y:S03]  /*1f70*/  HGMMA.64x16x16.F32 R24, gdesc[UR12], R24, gsb0 ;  /* 0x002000000c1879f0 */ /* 0x000fe60008000818 */
        /* <DEDUP_REMOVED lines=307> */
[----:B------:R-:W-:Y:S02]  /*32b0*/  R2UR UR36, R0 ;  /* 0x00000000002472ca */ /* 0x000fe400000e0000 */
        /* <DEDUP_REMOVED lines=12> */
[----:B------:R-:W-:Y:S01]  /*3380*/  UIADD3 UR7, UR6, 0x986, URZ ;  /* 0x0000098606077890 */ /* 0x000fe2000fffe03f */
[----:B------:R-:W-:Y:S02]  /*3390*/  WARPGROUP.DEPBAR.LE gsb0, 0x0 ;  /* 0x00008000000079c5 */ /* 0x000fe40000010000 */
[----:B------:R-:W-:-:S06]  /*33a0*/  WARPGROUP.ARRIVE ;  /* 0x00000000000079c5 */ /* 0x000fcc0000000000 */
[----:B------:R-:W-:Y:S03]  /*33b0*/  HGMMA.64x16x16.F32 R32, gdesc[UR56], R32, gsb0 ;  /* 0x00200000382079f0 */ /* 0x000fe60008000820 */
        /* <DEDUP_REMOVED lines=9> */
[----:B------:R-:W-:Y:S01]  /*3450*/  WARPGROUP.ARRIVE ;  /* 0x00000000000079c5 */ /* 0x000fe20000000000 */
[----:B------:R-:W-:Y:S01]  /*3460*/  FSEL R83, R72, -INF , P2 ;  /* 0xff80000048537808 */ /* 0x000fe20001000000 */
[--C-:B------:R-:W-:Y:S01]  /*3470*/  IMAD.MOV.U32 R72, RZ, RZ, R119.reuse ;  /* 0x000000ffff487224 */ /* 0x100fe200078e0077 */
[----:B------:R-:W-:Y:S02]  /*3480*/  FSEL R73, R73, -INF , P3 ;  /* 0xff80000049497808 */ /* 0x000fe40001800000 */
[----:B------:R-:W-:Y:S01]  /*3490*/  FSEL R85, R76, -INF , P4 ;  /* 0xff8000004c557808 */ /* 0x000fe20002000000 */
[----:B------:R-:W-:Y:S01]  /*34a0*/  HGMMA.64x16x16.F32 R64, gdesc[UR52], R64, gsb0 ;  /* 0x00200000344079f0 */ /* 0x000fe20008000840 */
[----:B------:R-:W-:Y:S01]  /*34b0*/  UIADD3 UR54, UR6, 0x806, URZ ;  /* 0x0000080606367890 */ /* 0x000fe2000fffe03f */
[----:B------:R-:W-:Y:S01]  /*34c0*/  FMNMX.FTZ R0, R83, R73, !PT ;  /* 0x0000004953007209 */ /* 0x000fe20007810000 */
[----:B------:R-:W-:Y:S01]  /*34d0*/  UMOV UR55, 0x40000040 ;  /* 0x4000004000377882 */ /* 0x000fe20000000000 */
[----:B------:R-:W-:Y:S01]  /*34e0*/  FSEL R5, R74, -INF , P2 ;  /* 0xff8000004a057808 */ /* 0x000fe20001000000 */
[----:B------:R-:W-:Y:S01]  /*34f0*/  IMAD.MOV.U32 R76, RZ, RZ, R119 ;  /* 0x000000ffff4c7224 */ /* 0x000fe200078e0077 */
[----:B------:R-:W-:-:S02]  /*3500*/  FSEL R77, R77, -INF , P5 ;  /* 0xff8000004d4d7808 */ /* 0x000fc40002800000 */
[----:B------:R-:W-:Y:S02]  /*3510*/  ISETP.GT.AND P2, PT, R3, 0x10, PT ;  /* 0x000000100300780c */ /* 0x000fe40003f44270 */
[----:B------:R-:W-:Y:S02]  /*3520*/  FMNMX.FTZ R0, R85, R0, !PT ;  /* 0x0000000055007209 */ /* 0x000fe40007810000 */
[----:B------:R-:W-:Y:S02]  /*3530*/  FSEL R75, R75, -INF , P3 ;  /* 0xff8000004b4b7808 */ /* 0x000fe40001800000 */
[----:B------:R-:W-:Y:S02]  /*3540*/  ISETP.GT.AND P3, PT, R3, 0x11, PT ;  /* 0x000000110300780c */ /* 0x000fe40003f64270 */
[----:B------:R-:W-:Y:S02]  /*3550*/  FMNMX.FTZ R0, R77, R0, !PT ;  /* 0x000000004d007209 */ /* 0x000fe40007810000 */
[----:B------:R-:W-:Y:S01]  /*3560*/  FSEL R9, R78, -INF , P4 ;  /* 0xff8000004e097808 */ /* 0x000fe20002000000 */
[----:B------:R-:W-:Y:S01]  /*3570*/  IMAD.MOV.U32 R78, RZ, RZ, R119 ;  /* 0x000000ffff4e7224 */ /* 0x000fe200078e0077 */
[----:B------:R-:W-:-:S02]  /*3580*/  ISETP.GT.AND P4, PT, R3, 0x18, PT ;  /* 0x000000180300780c */ /* 0x000fc40003f84270 */
[----:B------:R-:W-:Y:S02]  /*3590*/  FSEL R79, R79, -INF , P5 ;  /* 0xff8000004f4f7808 */ /* 0x000fe40002800000 */
[----:B------:R-:W-:Y:S02]  /*35a0*/  ISETP.GT.AND P5, PT, R3, 0x19, PT ;  /* 0x000000190300780c */ /* 0x000fe40003fa4270 */
[----:B------:R-:W-:Y:S01]  /*35b0*/  MOV R74, R119 ;  /* 0x00000077004a7202 */ /* 0x000fe20000000f00 */
[----:B------:R-:W-:Y:S02]  /*35c0*/  WARPGROUP.DEPBAR.LE gsb0, 0x0 ;  /* 0x00008000000079c5 */ /* 0x000fe40000010000 */
[----:B------:R-:W-:Y:S01]  /*35d0*/  WARPGROUP.ARRIVE ;  /* 0x00000000000079c5 */ /* 0x000fe20000000000 */
[----:B------:R-:W-:Y:S01]  /*35e0*/  FSEL R87, R64, -INF , P2 ;  /* 0xff80000040577808 */ /* 0x000fe20001000000 */
[----:B------:R-:W-:Y:S01]  /*35f0*/  IMAD.MOV.U32 R64, RZ, RZ, R119 ;  /* 0x000000ffff407224 */ /* 0x000fe200078e0077 */
[----:B------:R-:W-:-:S02]  /*3600*/  FSEL R65, R65, -INF , P3 ;  /* 0xff80000041417808 */ /* 0x000fc40001800000 */
[----:B------:R-:W-:Y:S01]  /*3610*/  FMNMX.FTZ R0, R87, R0, !PT ;  /* 0x0000000057007209 */ /* 0x000fe20007810000 */
[----:B------:R-:W-:Y:S01]  /*3620*/  HGMMA.64x16x16.F32 R56, gdesc[UR52], R56, gsb0 ;  /* 0x00200000343879f0 */ /* 0x000fe20008000838 */
[----:B------:R-:W-:Y:S01]  /*3630*/  UIADD3 UR54, UR6, 0x886, URZ ;  /* 0x0000088606367890 */ /* 0x000fe2000fffe03f */
[----:B------:R-:W-:Y:S01]  /*3640*/  FSEL R89, R68, -INF , P4 ;  /* 0xff80000044597808 */ /* 0x000fe20002000000 */
[----:B------:R-:W-:Y:S01]  /*3650*/  UMOV UR55, 0x40000040 ;  /* 0x4000004000377882 */ /* 0x000fe20000000000 */
[----:B------:R-:W-:Y:S01]  /*3660*/  FMNMX.FTZ R0, R65, R0, !PT ;  /* 0x0000000041007209 */ /* 0x000fe20007810000 */
[--C-:B------:R-:W-:Y:S01]  /*3670*/  IMAD.MOV.U32 R68, RZ, RZ, R119.reuse ;  /* 0x000000ffff447224 */ /* 0x100fe200078e0077 */
[----:B------:R-:W-:Y:S01]  /*3680*/  FSEL R11, R66, -INF , P2 ;  /* 0xff800000420b7808 */ /* 0x000fe20001000000 */
[----:B------:R-:W-:Y:S01]  /*3690*/  IMAD.MOV.U32 R66, RZ, RZ, R119 ;  /* 0x000000ffff427224 */ /* 0x000fe200078e0077 */
[----:B------:R-:W-:Y:S02]  /*36a0*/  FSEL R69, R69, -INF , P5 ;  /* 0xff80000045457808 */ /* 0x000fe40002800000 */
[----:B------:R-:W-:-:S02]  /*36b0*/  ISETP.GT.AND P2, PT, R3, 0x20, PT ;  /* 0x000000200300780c */ /* 0x000fc40003f44270 */
[----:B------:R-:W-:Y:S02]  /*36c0*/  FMNMX.FTZ R0, R89, R0, !PT ;  /* 0x0000000059007209 */ /* 0x000fe40007810000 */
[----:B------:R-:W-:Y:S02]  /*36d0*/  FSEL R71, R71, -INF , P5 ;  /* 0xff80000047477808 */ /* 0x000fe40002800000 */
[----:B------:R-:W-:Y:S02]  /*36e0*/  FMNMX.FTZ R0, R69, R0, !PT ;  /* 0x0000000045007209 */ /* 0x000fe40007810000 */
[C---:B------:R-:W-:Y:S02]  /*36f0*/  ISETP.GT.AND P5, PT, R3.reuse, 0x28, PT ;  /* 0x000000280300780c */ /* 0x040fe40003fa4270 */
[----:B------:R-:W-:Y:S01]  /*3700*/  FSEL R13, R70, -INF , P4 ;  /* 0xff800000460d7808 */ /* 0x000fe20002000000 */
[----:B------:R-:W-:Y:S01]  /*3710*/  IMAD.MOV.U32 R70, RZ, RZ, R119 ;  /* 0x000000ffff467224 */ /* 0x000fe200078e0077 */
[----:B------:R-:W-:-:S02]  /*3720*/  ISETP.GT.AND P4, PT, R3, 0x29, PT ;  /* 0x000000290300780c */ /* 0x000fc40003f84270 */
[----:B------:R-:W-:Y:S02]  /*3730*/  FSEL R67, R67, -INF , P3 ;  /* 0xff80000043437808 */ /* 0x000fe40001800000 */
[----:B------:R-:W-:Y:S01]  /*3740*/  ISETP.GT.AND P3, PT, R3, 0x30, PT ;  /* 0x000000300300780c */ /* 0x000fe20003f64270 */
[----:B------:R-:W-:Y:S02]  /*3750*/  WARPGROUP.DEPBAR.LE gsb0, 0x0 ;  /* 0x00008000000079c5 */ /* 0x000fe40000010000 */
[----:B------:R-:W-:Y:S01]  /*3760*/  WARPGROUP.ARRIVE ;  /* 0x00000000000079c5 */ /* 0x000fe20000000000 */
[----:B------:R-:W-:Y:S01]  /*3770*/  FSEL R91, R56, -INF , P2 ;  /* 0xff800000385b7808 */ /* 0x000fe20001000000 */
[--C-:B------:R-:W-:Y:S01]  /*3780*/  IMAD.MOV.U32 R56, RZ, RZ, R119.reuse ;  /* 0x000000ffff387224 */ /* 0x100fe200078e0077 */
[----:B------:R-:W-:Y:S02]  /*3790*/  FSEL R93, R57, -INF , P6 ;  /* 0xff800000395d7808 */ /* 0x000fe40003000000 */
[----:B------:R-:W-:Y:S01]  /*37a0*/  FMNMX.FTZ R0, R91, R0, !PT ;  /* 0x000000005b007209 */ /* 0x000fe20007810000 */
[----:B------:R-:W-:Y:S01]  /*37b0*/  HGMMA.64x16x16.F32 R48, gdesc[UR52], R48, gsb0 ;  /* 0x00200000343079f0 */ /* 0x000fe20008000830 */
[----:B------:R-:W-:Y:S01]  /*37c0*/  UIADD3 UR54, UR6, 0x906, URZ ;  /* 0x0000090606367890 */ /* 0x000fe2000fffe03f */
[----:B------:R-:W-:Y:S01]  /*37d0*/  FSEL R95, R60, -INF , P5 ;  /* 0xff8000003c5f7808 */ /* 0x000fe20002800000 */
[----:B------:R-:W-:Y:S01]  /*37e0*/  UMOV UR55, 0x40000040 ;  /* 0x4000004000377882 */ /* 0x000fe20000000000 */
[----:B------:R-:W-:Y:S01]  /*37f0*/  FMNMX.FTZ R0, R93, R0, !PT ;  /* 0x000000005d007209 */ /* 0x000fe20007810000 */
[----:B------:R-:W-:Y:S01]  /*3800*/  IMAD.MOV.U32 R60, RZ, RZ, R119 ;  /* 0x000000ffff3c7224 */ /* 0x000fe200078e0077 */
[----:B------:R-:W-:-:S02]  /*3810*/  FSEL R97, R61, -INF , P4 ;  /* 0xff8000003d617808 */ /* 0x000fc40002000000 */
[----:B------:R-:W-:Y:S02]  /*3820*/  FMNMX.FTZ R0, R95, R0, !PT ;  /* 0x000000005f007209 */ /* 0x000fe40007810000 */
[----:B------:R-:W-:Y:S01]  /*3830*/  FSEL R15, R58, -INF , P2 ;  /* 0xff8000003a0f7808 */ /* 0x000fe20001000000 */
[----:B------:R-:W-:Y:S01]  /*3840*/  IMAD.MOV.U32 R58, RZ, RZ, R119 ;  /* 0x000000ffff3a7224 */ /* 0x000fe200078e0077 */
[----:B------:R-:W-:Y:S02]  /*3850*/  ISETP.GT.AND P2, PT, R3, 0x31, PT ;  /* 0x000000310300780c */ /* 0x000fe40003f44270 */
[----:B------:R-:W-:Y:S02]  /*3860*/  FMNMX.FTZ R0, R97, R0, !PT ;  /* 0x0000000061007209 */ /* 0x000fe40007810000 */
[----:B------:R-:W-:Y:S02]  /*3870*/  FSEL R59, R59, -INF , P6 ;  /* 0xff8000003b3b7808 */ /* 0x000fe40003000000 */
[----:B------:R-:W-:-:S02]  /*3880*/  ISETP.GT.AND P6, PT, R3, 0x38, PT ;  /* 0x000000380300780c */ /* 0x000fc40003fc4270 */
[----:B------:R-:W-:Y:S01]  /*3890*/  FSEL R21, R62, -INF , P5 ;  /* 0xff8000003e157808 */ /* 0x000fe20002800000 */
[--C-:B------:R-:W-:Y:S01]  /*38a0*/  IMAD.MOV.U32 R62, RZ, RZ, R119.reuse ;  /* 0x000000ffff3e7224 */ /* 0x100fe200078e0077 */
[----:B------:R-:W-:Y:S02]  /*38b0*/  ISETP.GT.AND P5, PT, R3, 0x39, PT ;  /* 0x000000390300780c */ /* 0x000fe40003fa4270 */
[----:B------:R-:W-:Y:S02]  /*38c0*/  FSEL R63, R63, -INF , P4 ;  /* 0xff8000003f3f7808 */ /* 0x000fe40002000000 */
[----:B------:R-:W-:Y:S01]  /*38d0*/  ISETP.GT.AND P4, PT, R3, 0x40, PT ;  /* 0x000000400300780c */ /* 0x000fe20003f84270 */
[----:B------:R-:W-:Y:S02]  /*38e0*/  WARPGROUP.DEPBAR.LE gsb0, 0x0 ;  /* 0x00008000000079c5 */ /* 0x000fe40000010000 */
[----:B------:R-:W-:Y:S01]  /*38f0*/  WARPGROUP.ARRIVE ;  /* 0x00000000000079c5 */ /* 0x000fe20000000000 */
[----:B------:R-:W-:Y:S01]  /*3900*/  FSEL R99, R48, -INF , P3 ;  /* 0xff80000030637808 */ /* 0x000fe20001800000 */
[----:B------:R-:W-:Y:S01]  /*3910*/  IMAD.MOV.U32 R48, RZ, RZ, R119 ;  /* 0x000000ffff307224 */ /* 0x000fe200078e0077 */
[----:B------:R-:W-:-:S02]  /*3920*/  FSEL R101, R49, -INF , P2 ;  /* 0xff80000031657808 */ /* 0x000fc40001000000 */
[----:B------:R-:W-:Y:S01]  /*3930*/  FMNMX.FTZ R0, R99, R0, !PT ;  /* 0x0000000063007209 */ /* 0x000fe20007810000 */
[----:B------:R-:W-:Y:S01]  /*3940*/  HGMMA.64x16x16.F32 R40, gdesc[UR52], R40, gsb0 ;  /* 0x00200000342879f0 */ /* 0x000fe20008000828 */
[----:B------:R-:W-:Y:S01]  /*3950*/  UMOV UR54, UR7 ;  /* 0x0000000700367c82 */ /* 0x000fe20008000000 */
[----:B------:R-:W-:Y:S01]  /*3960*/  UMOV UR55, 0x40000040 ;  /* 0x4000004000377882 */ /* 0x000fe20000000000 */
[----:B------:R-:W-:Y:S01]  /*3970*/  FSEL R103, R52, -INF , P6 ;  /* 0xff80000034677808 */ /* 0x000fe20003000000 */
[----:B------:R-:W-:Y:S01]  /*3980*/  IMAD.MOV.U32 R52, RZ, RZ, R119 ;  /* 0x000000ffff347224 */ /* 0x000fe200078e0077 */
[----:B------:R-:W-:Y:S02]  /*3990*/  FMNMX.FTZ R0, R101, R0, !PT ;  /* 0x0000000065007209 */ /* 0x000fe40007810000 */
[----:B------:R-:W-:Y:S02]  /*39a0*/  FSEL R105, R53, -INF , P5 ;  /* 0xff80000035697808 */ /* 0x000fe40002800000 */
[----:B------:R-:W-:-:S02]  /*39b0*/  FMNMX.FTZ R0, R103, R0, !PT ;  /* 0x0000000067007209 */ /* 0x000fc40007810000 */
[----:B------:R-:W-:Y:S01]  /*39c0*/  FSEL R49, R50, -INF , P3 ;  /* 0xff80000032317808 */ /* 0x000fe20001800000 */
[----:B------:R-:W-:Y:S01]  /*39d0*/  IMAD.MOV.U32 R50, RZ, RZ, R119 ;  /* 0x000000ffff327224 */ /* 0x000fe200078e0077 */
[----:B------:R-:W-:Y:S02]  /*39e0*/  ISETP.GT.AND P3, PT, R3, 0x41, PT ;  /* 0x000000410300780c */ /* 0x000fe40003f64270 */
[----:B------:R-:W-:Y:S02]  /*39f0*/  FMNMX.FTZ R0, R105, R0, !PT ;  /* 0x0000000069007209 */ /* 0x000fe40007810000 */
[----:B------:R-:W-:Y:S02]  /*3a00*/  FSEL R51, R51, -INF , P2 ;  /* 0xff80000033337808 */ /* 0x000fe40001000000 */
[----:B------:R-:W-:Y:S02]  /*3a10*/  ISETP.GT.AND P2, PT, R3, 0x48, PT ;  /* 0x000000480300780c */ /* 0x000fe40003f44270 */
[----:B------:R-:W-:-:S02]  /*3a20*/  FSEL R55, R55, -INF , P5 ;  /* 0xff80000037377808 */ /* 0x000fc40002800000 */
[----:B------:R-:W-:Y:S01]  /*3a30*/  ISETP.GT.AND P5, PT, R3, 0x68, PT ;  /* 0x000000680300780c */ /* 0x000fe20003fa4270 */
[----:B------:R-:W-:Y:S02]  /*3a40*/  WARPGROUP.DEPBAR.LE gsb0, 0x0 ;  /* 0x00008000000079c5 */ /* 0x000fe40000010000 */
[----:B------:R-:W-:Y:S01]  /*3a50*/  WARPGROUP.ARRIVE ;  /* 0x00000000000079c5 */ /* 0x000fe20000000000 */
[----:B------:R-:W-:Y:S02]  /*3a60*/  FSEL R107, R40, -INF , P4 ;  /* 0xff800000286b7808 */ /* 0x000fe40002000000 */
[----:B------:R-:W-:Y:S02]  /*3a70*/  FSEL R109, R41, -INF , P3 ;  /* 0xff800000296d7808 */ /* 0x000fe40001800000 */
[----:B------:R-:W-:Y:S01]  /*3a80*/  FMNMX.FTZ R0, R107, R0, !PT ;  /* 0x000000006b007209 */ /* 0x000fe20007810000 */
[----:B------:R-:W-:Y:S01]  /*3a90*/  HGMMA.64x16x16.F32 R32, gdesc[UR52], R32, gsb0 ;  /* 0x00200000342079f0 */ /* 0x000fe20008000820 */
[----:B------:R-:W-:Y:S01]  /*3aa0*/  UIADD3 UR54, UR6, 0xa06, URZ ;  /* 0x00000a0606367890 */ /* 0x000fe2000fffe03f */
[----:B------:R-:W-:Y:S01]  /*3ab0*/  FSEL R111, R44, -INF , P2 ;  /* 0xff8000002c6f7808 */ /* 0x000fe20001000000 */
[----:B------:R-:W-:Y:S01]  /*3ac0*/  UMOV UR55, 0x40000040 ;  /* 0x4000004000377882 */ /* 0x000fe20000000000 */
[----:B------:R-:W-:Y:S01]  /*3ad0*/  FMNMX.FTZ R0, R109, R0, !PT ;  /* 0x000000006d007209 */ /* 0x000fe20007810000 */
[----:B------:R-:W-:Y:S01]  /*3ae0*/  ULDC UR6, c[0x0][0x988] ;  /* 0x0002620000067ab9 */ /* 0x000fe20000000800 */
[----:B------:R-:W-:-:S02]  /*3af0*/  FSEL R113, R45, -INF , P1 ;  /* 0xff8000002d717808 */ /* 0x000fc40000800000 */
[----:B------:R-:W-:Y:S02]  /*3b00*/  FMNMX.FTZ R0, R111, R0, !PT ;  /* 0x000000006f007209 */ /* 0x000fe40007810000 */
[----:B------:R-:W-:Y:S02]  /*3b10*/  ISETP.GT.AND P1, PT, R3, 0x51, PT ;  /* 0x000000510300780c */ /* 0x000fe40003f24270 */
[----:B------:R-:W-:Y:S02]  /*3b20*/  FMNMX.FTZ R0, R113, R0, !PT ;  /* 0x0000000071007209 */ /* 0x000fe40007810000 */
[----:B------:R-:W-:Y:S02]  /*3b30*/  FSEL R43, R43, -INF , P3 ;  /* 0xff8000002b2b7808 */ /* 0x000fe40001800000 */
[C---:B------:R-:W-:Y:S02]  /*3b40*/  ISETP.GT.AND P3, PT, R3.reuse, 0x60, PT ;  /* 0x000000600300780c */ /* 0x040fe40003f64270 */
[----:B------:R-:W-:Y:S01]  /*3b50*/  FSEL R45, R42, -INF , P4 ;  /* 0xff8000002a2d7808 */ /* 0x000fe20002000000 */
[----:B------:R-:W-:Y:S01]  /*3b60*/  IMAD.MOV.U32 R42, RZ, RZ, R119 ;  /* 0x000000ffff2a7224 */ /* 0x000fe200078e0077 */
[----:B------:R-:W-:-:S02]  /*3b70*/  ISETP.GT.AND P4, PT, R3, 0x61, PT ;  /* 0x000000610300780c */ /* 0x000fc40003f84270 */
[----:B------:R-:W-:Y:S01]  /*3b80*/  FSEL R41, R54, -INF , P6 ;  /* 0xff80000036297808 */ /* 0x000fe20003000000 */
[----:B------:R-:W-:Y:S01]  /*3b90*/  IMAD.MOV.U32 R54, RZ, RZ, R119 ;  /* 0x000000ffff367224 */ /* 0x000fe200078e0077 */
[----:B------:R-:W-:Y:S02]  /*3ba0*/  ISETP.GT.AND P6, PT, R3, 0x69, PT ;  /* 0x000000690300780c */ /* 0x000fe40003fc4270 */
[----:B------:R-:W-:Y:S02]  /*3bb0*/  P2R R20, PR, RZ, 0x2 ;  /* 0x00000002ff147803 */ /* 0x000fe40000000000 */
[----:B------:R-:W-:Y:S01]  /*3bc0*/  MOV R44, R119 ;  /* 0x00000077002c7202 */ /* 0x000fe20000000f00 */
[----:B------:R-:W-:Y:S02]  /*3bd0*/  WARPGROUP.DEPBAR.LE gsb0, 0x0 ;  /* 0x00008000000079c5 */ /* 0x000fe40000010000 */
[----:B------:R-:W-:Y:S01]  /*3be0*/  WARPGROUP.ARRIVE ;  /* 0x00000000000079c5 */ /* 0x000fe20000000000 */
[----:B------:R-:W-:-:S02]  /*3bf0*/  FSEL R115, R32, -INF , P0 ;  /* 0xff80000020737808 */ /* 0x000fc40000000000 */
[----:B------:R-:W-:Y:S02]  /*3c00*/  ISETP.GT.AND P0, PT, R3, 0x58, PT ;  /* 0x000000580300780c */ /* 0x000fe40003f04270 */
[----:B------:R-:W-:Y:S01]  /*3c10*/  FSEL R117, R33, -INF , P1 ;  /* 0xff80000021757808 */ /* 0x000fe20000800000 */
[----:B------:R-:W-:Y:S01]  /*3c20*/  HGMMA.64x16x16.F32 R24, gdesc[UR52], R24, gsb0 ;  /* 0x00200000341879f0 */ /* 0x000fe20008000818 */
[----:B------:R-:W-:Y:S02]  /*3c30*/  FMNMX.FTZ R0, R115, R0, !PT ;  /* 0x0000000073007209 */ /* 0x000fe40007810000 */
[----:B------:R-:W-:Y:S01]  /*3c40*/  FSEL R33, R46, -INF , P2 ;  /* 0xff8000002e217808 */ /* 0x000fe20001000000 */
[----:B------:R-:W-:Y:S01]  /*3c50*/  IMAD.MOV.U32 R46, RZ, RZ, R119 ;  /* 0x000000ffff2e7224 */ /* 0x000fe200078e0077 */
[----:B------:R-:W-:Y:S02]  /*3c60*/  ISETP.GT.AND P2, PT, R3, 0x59, PT ;  /* 0x000000590300780c */ /* 0x000fe40003f44270 */
[----:B------:R-:W-:-:S02]  /*3c70*/  FSEL R121, R36, -INF , P0 ;  /* 0xff80000024797808 */ /* 0x000fc40000000000 */
[----:B------:R-:W-:Y:S02]  /*3c80*/  FMNMX.FTZ R0, R117, R0, !PT ;  /* 0x0000000075007209 */ /* 0x000fe40007810000 */
[----:B------:R-:W-:Y:S02]  /*3c90*/  FSEL R123, R37, -INF , P2 ;  /* 0xff800000257b7808 */ /* 0x000fe40001000000 */
[----:B------:R-:W-:Y:S02]  /*3ca0*/  FMNMX.FTZ R0, R121, R0, !PT ;  /* 0x0000000079007209 */ /* 0x000fe40007810000 */
[----:B------:R-:W-:Y:S02]  /*3cb0*/  P2R R14, PR, RZ, 0x1 ;  /* 0x00000001ff0e7803 */ /* 0x000fe40000000000 */
[----:B------:R-:W-:Y:S02]  /*3cc0*/  FMNMX.FTZ R0, R123, R0, !PT ;  /* 0x000000007b007209 */ /* 0x000fe40007810000 */
[----:B------:R-:W-:-:S02]  /*3cd0*/  ISETP.GT.AND P0, PT, R3, 0x49, PT ;  /* 0x000000490300780c */ /* 0x000fc40003f04270 */
[----:B------:R-:W-:Y:S02]  /*3ce0*/  ISETP.GT.AND P1, PT, R3, 0x50, PT ;  /* 0x000000500300780c */ /* 0x000fe40003f24270 */
[----:B------:R-:W-:Y:S02]  /*3cf0*/  FSEL R61, R47, -INF , P0 ;  /* 0xff8000002f3d7808 */ /* 0x000fe40000000000 */
[----:B------:R-:W-:Y:S02]  /*3d00*/  FSEL R37, R34, -INF , P1 ;  /* 0xff80000022257808 */ /* 0x000fe40000800000 */
[----:B------:R-:W-:Y:S02]  /*3d10*/  ISETP.NE.AND P1, PT, R20, RZ, PT ;  /* 0x000000ff1400720c */ /* 0x000fe40003f25270 */
[----:B------:R-:W-:Y:S02]  /*3d20*/  P2R R12, PR, RZ, 0x4 ;  /* 0x00000004ff0c7803 */ /* 0x000fe40000000000 */
[----:B------:R-:W-:-:S02]  /*3d30*/  ISETP.NE.AND P0, PT, R14, RZ, PT ;  /* 0x000000ff0e00720c */ /* 0x000fc40003f05270 */
[----:B------:R-:W-:Y:S02]  /*3d40*/  FSEL R35, R35, -INF , P1 ;  /* 0xff80000023237808 */ /* 0x000fe40000800000 */
[----:B------:R-:W-:Y:S01]  /*3d50*/  ISETP.NE.AND P1, PT, R80, RZ, PT ;  /* 0x000000ff5000720c */ /* 0x000fe20003f25270 */
[----:B------:R-:W-:-:S12]  /*3d60*/  IMAD.MOV.U32 R80, RZ, RZ, R119 ;  /* 0x000000ffff507224 */ /* 0x000fd800078e0077 */
[----:B------:R-:W-:Y:S01]  /*3d70*/  @!P1 VIADD R2, R2, 0x36840 ;  /* 0x0003684002029836 */ /* 0x000fe20000000000 */
[----:B------:R-:W-:Y:S02]  /*3d80*/  WARPGROUP.DEPBAR.LE gsb0, 0x0 ;  /* 0x00008000000079c5 */ /* 0x000fe40000010000 */
[----:B------:R-:W-:Y:S02]  /*3d90*/  FSEL R125, R24, -INF , P3 ;  /* 0xff800000187d7808 */ /* 0x000fe40001800000 */
[----:B------:R-:W-:Y:S02]  /*3da0*/  FSEL R127, R25, -INF , P4 ;  /* 0xff800000197f7808 */ /* 0x000fe40002000000 */
[----:B------:R-:W-:Y:S02]  /*3db0*/  FMNMX.FTZ R0, R125, R0, !PT ;  /* 0x000000007d007209 */ /* 0x000fe40007810000 */
[----:B------:R-:W-:Y:S02]  /*3dc0*/  FSEL R129, R28, -INF , P5 ;  /* 0xff8000001c817808 */ /* 0x000fe40002800000 */
[----:B------:R-:W-:-:S02]  /*3dd0*/  FMNMX.FTZ R0, R127, R0, !PT ;  /* 0x000000007f007209 */ /* 0x000fc40007810000 */
[----:B------:R-:W-:Y:S02]  /*3de0*/  FSEL R131, R29, -INF , P6 ;  /* 0xff8000001d837808 */ /* 0x000fe40003000000 */
[----:B------:R-:W-:Y:S02]  /*3df0*/  FMNMX.FTZ R0, R129, R0, !PT ;  /* 0x0000000081007209 */ /* 0x000fe40007810000 */
[----:B------:R-:W-:Y:S02]  /*3e00*/  FSEL R29, R38, -INF , P0 ;  /* 0xff800000261d7808 */ /* 0x000fe40000000000 */
[----:B------:R-:W-:Y:S01]  /*3e10*/  FMNMX.FTZ R6, R131, R0, !PT ;  /* 0x0000000083067209 */ /* 0x000fe20007810000 */
[----:B------:R-:W-:Y:S01]  /*3e20*/  IMAD.U32 R0, RZ, RZ, UR6 ;  /* 0x00000006ff007e24 */ /* 0x000fe2000f8e00ff */
[----:B------:R-:W-:Y:S02]  /*3e30*/  FSEL R27, R27, -INF , P4 ;  /* 0xff8000001b1b7808 */ /* 0x000fe40002000000 */
[----:B------:R-:W-:Y:S01]  /*3e40*/  FSEL R31, R31, -INF , P6 ;  /* 0xff8000001f1f7808 */ /* 0x000fe20003000000 */
[----:B------:R-:W0:Y:S01]  /*3e50*/  SHFL.BFLY PT, R25, R6, 0x2, 0x1f ;  /* 0x0c401f0006197f89 */ /* 0x000e2200000e0000 */
[----:B------:R-:W-:-:S02]  /*3e60*/  @!P1 PRMT R2, RZ, 0x654, R2 ;  /* 0x00000654ff029816 */ /* 0x000fc40000000002 */
[----:B------:R-:W-:Y:S01]  /*3e70*/  ISETP.NE.AND P0, PT, R82, RZ, PT ;  /* 0x000000ff5200720c */ /* 0x000fe20003f05270 */
[----:B------:R-:W-:Y:S01]  /*3e80*/  IMAD.MOV.U32 R82, RZ, RZ, R119 ;  /* 0x000000ffff527224 */ /* 0x000fe200078e0077 */
[----:B------:R1:W-:Y:S01]  /*3e90*/  @!P1 SYNCS.ARRIVE.TRANS64.RED.A1T0 RZ, [R2+URZ], RZ ;  /* 0x000000ff02ff99a7 */ /* 0x0003e2000810043f */
[----:B0-----:R-:W-:Y:S02]  /*3ea0*/  FMNMX.FTZ R25, R6, R25, !PT ;  /* 0x0000001906197209 */ /* 0x001fe40007810000 */
[----:B------:R-:W-:-:S03]  /*3eb0*/  FMNMX.FTZ R6, R5, R75, !PT ;  /* 0x0000004b05067209 */ /* 0x000fc60007810000 */
[----:B------:R-:W0:Y:S01]  /*3ec0*/  SHFL.BFLY PT, R4, R25, 0x1, 0x1f ;  /* 0x0c201f0019047f89 */ /* 0x000e2200000e0000 */
[----:B------:R-:W-:-:S04]  /*3ed0*/  FMNMX.FTZ R6, R9, R6, !PT ;  /* 0x0000000609067209 */ /* 0x000fc80007810000 */
[----:B------:R-:W-:-:S04]  /*3ee0*/  FMNMX.FTZ R6, R79, R6, !PT ;  /* 0x000000064f067209 */ /* 0x000fc80007810000 */
[----:B------:R-:W-:-:S04]  /*3ef0*/  FMNMX.FTZ R6, R11, R6, !PT ;  /* 0x000000060b067209 */ /* 0x000fc80007810000 */
[----:B------:R-:W-:-:S04]  /*3f00*/  FMNMX.FTZ R6, R67, R6, !PT ;  /* 0x0000000643067209 */ /* 0x000fc80007810000 */
[----:B------:R-:W-:-:S04]  /*3f10*/  FMNMX.FTZ R6, R13, R6, !PT ;  /* 0x000000060d067209 */ /* 0x000fc80007810000 */
[----:B------:R-:W-:Y:S02]  /*3f20*/  FMNMX.FTZ R6, R71, R6, !PT ;  /* 0x0000000647067209 */ /* 0x000fe40007810000 */
[----:B0-----:R-:W-:Y:S02]  /*3f30*/  FMNMX.FTZ R4, R25, R4, !PT ;  /* 0x0000000419047209 */ /* 0x001fe40007810000 */
[----:B------:R-:W-:Y:S02]  /*3f40*/  FMNMX.FTZ R6, R15, R6, !PT ;  /* 0x000000060f067209 */ /* 0x000fe40007810000 */
[C---:B------:R-:W-:Y:S01]  /*3f50*/  FSETP.NEU.FTZ.AND P2, PT, R4.reuse, -INF , PT ;  /* 0xff8000000400780b */ /* 0x040fe20003f5d000 */
[----:B------:R-:W-:Y:S01]  /*3f60*/  FMUL.FTZ R8, R4, R0 ;  /* 0x0000000004087220 */ /* 0x000fe20000410000 */
[----:B------:R-:W-:-:S04]  /*3f70*/  FMNMX.FTZ R6, R59, R6, !PT ;  /* 0x000000063b067209 */ /* 0x000fc80007810000 */
[----:B------:R-:W-:Y:S02]  /*3f80*/  FMNMX.FTZ R6, R21, R6, !PT ;  /* 0x0000000615067209 */ /* 0x000fe40007810000 */
[----:B------:R-:W-:Y:S02]  /*3f90*/  FSEL R10, R8, RZ, P2 ;  /* 0x000000ff080a7208 */ /* 0x000fe40001000000 */
[----:B------:R-:W-:Y:S02]  /*3fa0*/  FMNMX.FTZ R6, R63, R6, !PT ;  /* 0x000000063f067209 */ /* 0x000fe40007810000 */
[----:B------:R-:W-:Y:S01]  /*3fb0*/  ISETP.NE.AND P2, PT, R12, RZ, PT ;  /* 0x000000ff0c00720c */ /* 0x000fe20003f45270 */
[--C-:B------:R-:W-:Y:S01]  /*3fc0*/  FFMA.FTZ R53, R65, R0, -R10.reuse ;  /* 0x0000000041357223 */ /* 0x100fe2000001080a */
[----:B------:R-:W-:Y:S01]  /*3fd0*/  FMNMX.FTZ R6, R49, R6, !PT ;  /* 0x0000000631067209 */ /* 0x000fe20007810000 */
[-CC-:B------:R-:W-:Y:S01]  /*3fe0*/  FFMA.FTZ R57, R69, R0.reuse, -R10.reuse ;  /* 0x0000000045397223 */ /* 0x180fe2000001080a */
[----:B------:R-:W-:Y:S01]  /*3ff0*/  FSEL R39, R39, -INF , P2 ;  /* 0xff80000027277808 */ /* 0x000fe20001000000 */
[--C-:B------:R-:W-:Y:S01]  /*4000*/  FFMA.FTZ R200, R83, R0, -R10.reuse ;  /* 0x0000000053c87223 */ /* 0x100fe2000001080a */
[----:B------:R-:W-:Y:S01]  /*4010*/  FMNMX.FTZ R6, R51, R6, !PT ;  /* 0x0000000633067209 */ /* 0x000fe20007810000 */
[-CC-:B------:R-:W-:Y:S01]  /*4020*/  FFMA.FTZ R25, R73, R0.reuse, -R10.reuse ;  /* 0x0000000049197223 */ /* 0x180fe2000001080a */
[----:B------:R-:W-:Y:S01]  /*4030*/  FSEL R65, R26, -INF , P3 ;  /* 0xff8000001a417808 */ /* 0x000fe20001800000 */
[--C-:B------:R-:W-:Y:S01]  /*4040*/  FFMA.FTZ R202, R85, R0, -R10.reuse ;  /* 0x0000000055ca7223 */ /* 0x100fe2000001080a */
[----:B------:R-:W-:Y:S01]  /*4050*/  FMNMX.FTZ R6, R41, R6, !PT ;  /* 0x0000000629067209 */ /* 0x000fe20007810000 */
[----:B------:R-:W-:Y:S01]  /*4060*/  MUFU.EX2 R200, R200 ;  /* 0x000000c800c87308 */ /* 0x000fe20000000800 */
[----:B------:R-:W-:Y:S01]  /*4070*/  FSEL R69, R30, -INF , P5 ;  /* 0xff8000001e457808 */ /* 0x000fe20002800000 */
[--C-:B------:R-:W-:Y:S01]  /*4080*/  FFMA.FTZ R47, R77, R0, -R10.reuse ;  /* 0x000000004d2f7223 */ /* 0x100fe2000001080a */
[----:B------:R-:W-:Y:S01]  /*4090*/  FMNMX.FTZ R6, R55, R6, !PT ;  /* 0x0000000637067209 */ /* 0x000fe20007810000 */
[-CC-:B------:R-:W-:Y:S01]  /*40a0*/  FFMA.FTZ R196, R87, R0.reuse, -R10.reuse ;  /* 0x0000000057c47223 */ /* 0x180fe2000001080a */
[-CC-:B------:R-:W-:Y:S01]  /*40b0*/  FFMA.FTZ R198, R89, R0.reuse, -R10.reuse ;  /* 0x0000000059c67223 */ /* 0x180fe2000001080a */
[--C-:B------:R-:W-:Y:S01]  /*40c0*/  FFMA.FTZ R192, R91, R0, -R10.reuse ;  /* 0x000000005bc07223 */ /* 0x100fe2000001080a */
[----:B------:R-:W-:Y:S01]  /*40d0*/  FMNMX.FTZ R6, R45, R6, !PT ;  /* 0x000000062d067209 */ /* 0x000fe20007810000 */
[----:B------:R-:W0:Y:S01]  /*40e0*/  MUFU.EX2 R25, R25 ;  /* 0x0000001900197308 */ /* 0x000e220000000800 */
[-CC-:B------:R-:W-:Y:S01]  /*40f0*/  FFMA.FTZ R93, R93, R0.reuse, -R10.reuse ;  /* 0x000000005d5d7223 */ /* 0x180fe2000001080a */
[--C-:B------:R-:W-:Y:S01]  /*4100*/  FFMA.FTZ R95, R95, R0, -R10.reuse ;  /* 0x000000005f5f7223 */ /* 0x100fe2000001080a */
[----:B------:R-:W-:Y:S01]  /*4110*/  FMNMX.FTZ R6, R43, R6, !PT ;  /* 0x000000062b067209 */ /* 0x000fe20007810000 */
[-CC-:B------:R-:W-:Y:S01]  /*4120*/  FFMA.FTZ R97, R97, R0.reuse, -R10.reuse ;  /* 0x0000000061617223 */ /* 0x180fe2000001080a */
[-CC-:B------:R-:W-:Y:S01]  /*4130*/  FFMA.FTZ R99, R99, R0.reuse, -R10.reuse ;  /* 0x0000000063637223 */ /* 0x180fe2000001080a */
[--C-:B------:R-:W-:Y:S01]  /*4140*/  FFMA.FTZ R101, R101, R0, -R10.reuse ;  /* 0x0000000065657223 */ /* 0x100fe2000001080a */
[----:B------:R-:W-:Y:S01]  /*4150*/  FMNMX.FTZ R6, R33, R6, !PT ;  /* 0x0000000621067209 */ /* 0x000fe20007810000 */
[----:B------:R-:W2:Y:S01]  /*4160*/  MUFU.EX2 R202, R202 ;  /* 0x000000ca00ca7308 */ /* 0x000ea20000000800 */
[-CC-:B------:R-:W-:Y:S01]  /*4170*/  FFMA.FTZ R103, R103, R0.reuse, -R10.reuse ;  /* 0x0000000067677223 */ /* 0x180fe2000001080a */
[--C-:B------:R-:W-:Y:S01]  /*4180*/  FFMA.FTZ R105, R105, R0, -R10.reuse ;  /* 0x0000000069697223 */ /* 0x100fe2000001080a */
[----:B------:R-:W-:Y:S01]  /*4190*/  FMNMX.FTZ R6, R61, R6, !PT ;  /* 0x000000063d067209 */ /* 0x000fe20007810000 */
[-CC-:B------:R-:W-:Y:S01]  /*41a0*/  FFMA.FTZ R107, R107, R0.reuse, -R10.reuse ;  /* 0x000000006b6b7223 */ /* 0x180fe2000001080a */
[-CC-:B------:R-:W-:Y:S01]  /*41b0*/  FFMA.FTZ R109, R109, R0.reuse, -R10.reuse ;  /* 0x000000006d6d7223 */ /* 0x180fe2000001080a */
[--C-:B------:R-:W-:Y:S01]  /*41c0*/  FFMA.FTZ R111, R111, R0, -R10.reuse ;  /* 0x000000006f6f7223 */ /* 0x100fe2000001080a */
[----:B------:R-:W-:Y:S01]  /*41d0*/  FMNMX.FTZ R6, R37, R6, !PT ;  /* 0x0000000625067209 */ /* 0x000fe20007810000 */
[----:B------:R-:W3:Y:S01]  /*41e0*/  MUFU.EX2 R47, R47 ;  /* 0x0000002f002f7308 */ /* 0x000ee20000000800 */
[-CC-:B------:R-:W-:Y:S01]  /*41f0*/  FFMA.FTZ R113, R113, R0.reuse, -R10.reuse ;  /* 0x0000000071717223 */ /* 0x180fe2000001080a */
[--C-:B------:R-:W-:Y:S01]  /*4200*/  FFMA.FTZ R115, R115, R0, -R10.reuse ;  /* 0x0000000073737223 */ /* 0x100fe2000001080a */
[----:B------:R-:W-:Y:S01]  /*4210*/  FMNMX.FTZ R6, R35, R6, !PT ;  /* 0x0000000623067209 */ /* 0x000fe20007810000 */
[-CC-:B------:R-:W-:Y:S01]  /*4220*/  FFMA.FTZ R117, R117, R0.reuse, -R10.reuse ;  /* 0x0000000075757223 */ /* 0x180fe2000001080a */
[-CC-:B------:R-:W-:Y:S01]  /*4230*/  FFMA.FTZ R121, R121, R0.reuse, -R10.reuse ;  /* 0x0000000079797223 */ /* 0x180fe2000001080a */
[--C-:B------:R-:W-:Y:S01]  /*4240*/  FFMA.FTZ R123, R123, R0, -R10.reuse ;  /* 0x000000007b7b7223 */ /* 0x100fe2000001080a */
[----:B------:R-:W-:Y:S01]  /*4250*/  FMNMX.FTZ R6, R29, R6, !PT ;  /* 0x000000061d067209 */ /* 0x000fe20007810000 */
[----:B------:R-:W-:Y:S01]  /*4260*/  MUFU.EX2 R196, R196 ;  /* 0x000000c400c47308 */ /* 0x000fe20000000800 */
[-CC-:B------:R-:W-:Y:S01]  /*4270*/  FFMA.FTZ R125, R125, R0.reuse, -R10.reuse ;  /* 0x000000007d7d7223 */ /* 0x180fe2000001080a */
[--C-:B------:R-:W-:Y:S01]  /*4280*/  FFMA.FTZ R127, R127, R0, -R10.reuse ;  /* 0x000000007f7f7223 */ /* 0x100fe2000001080a */
[----:B------:R-:W-:Y:S01]  /*4290*/  FMNMX.FTZ R6, R39, R6, !PT ;  /* 0x0000000627067209 */ /* 0x000fe20007810000 */
[-CC-:B------:R-:W-:Y:S01]  /*42a0*/  FFMA.FTZ R129, R129, R0.reuse, -R10.reuse ;  /* 0x0000000081817223 */ /* 0x180fe2000001080a */
[----:B------:R-:W-:Y:S01]  /*42b0*/  FFMA.FTZ R10, R131, R0, -R10 ;  /* 0x00000000830a7223 */ /* 0x000fe2000001080a */
[--C-:B------:R-:W-:Y:S01]  /*42c0*/  IMAD.MOV.U32 R91, RZ, RZ, R119.reuse ;  /* 0x000000ffff5b7224 */ /* 0x100fe200078e0077 */
[----:B------:R-:W-:Y:S01]  /*42d0*/  FMNMX.FTZ R6, R65, R6, !PT ;  /* 0x0000000641067209 */ /* 0x000fe20007810000 */
[----:B------:R-:W-:Y:S01]  /*42e0*/  MUFU.EX2 R53, R53 ;  /* 0x0000003500357308 */ /* 0x000fe20000000800 */
[----:B------:R-:W-:-:S02]  /*42f0*/  IMAD.MOV.U32 R89, RZ, RZ, R119 ;  /* 0x000000ffff597224 */ /* 0x000fc400078e0077 */
[----:B------:R-:W-:Y:S01]  /*4300*/  FMNMX.FTZ R6, R27, R6, !PT ;  /* 0x000000061b067209 */ /* 0x000fe20007810000 */
[--C-:B------:R-:W-:Y:S02]  /*4310*/  IMAD.MOV.U32 R87, RZ, RZ, R119.reuse ;  /* 0x000000ffff577224 */ /* 0x100fe400078e0077 */
[--C-:B------:R-:W-:Y:S01]  /*4320*/  IMAD.MOV.U32 R85, RZ, RZ, R119.reuse ;  /* 0x000000ffff557224 */ /* 0x100fe200078e0077 */
[----:B------:R-:W-:Y:S01]  /*4330*/  FMNMX.FTZ R6, R69, R6, !PT ;  /* 0x0000000645067209 */ /* 0x000fe20007810000 */
[----:B------:R-:W-:Y:S01]  /*4340*/  MUFU.EX2 R198, R198 ;  /* 0x000000c600c67308 */ /* 0x000fe20000000800 */
[--C-:B------:R-:W-:Y:S02]  /*4350*/  IMAD.MOV.U32 R83, RZ, RZ, R119.reuse ;  /* 0x000000ffff537224 */ /* 0x100fe400078e0077 */
[----:B------:R-:W-:Y:S01]  /*4360*/  FMNMX.FTZ R6, R31, R6, !PT ;  /* 0x000000061f067209 */ /* 0x000fe20007810000 */
[--C-:B------:R-:W-:Y:S02]  /*4370*/  IMAD.MOV.U32 R77, RZ, RZ, R119.reuse ;  /* 0x000000ffff4d7224 */ /* 0x100fe400078e0077 */
[----:B------:R-:W-:-:S02]  /*4380*/  IMAD.MOV.U32 R73, RZ, RZ, R119 ;  /* 0x000000ffff497224 */ /* 0x000fc400078e0077 */
[----:B------:R-:W4:Y:S01]  /*4390*/  SHFL.BFLY PT, R3, R6, 0x2, 0x1f ;  /* 0x0c401f0006037f89 */ /* 0x000f2200000e0000 */
[----:B------:R-:W-:Y:S08]  /*43a0*/  MUFU.EX2 R57, R57 ;  /* 0x0000003900397308 */ /* 0x000ff00000000800 */
[----:B------:R-:W-:Y:S08]  /*43b0*/  MUFU.EX2 R192, R192 ;  /* 0x000000c000c07308 */ /* 0x000ff00000000800 */
[----:B------:R-:W-:Y:S01]  /*43c0*/  MUFU.EX2 R93, R93 ;  /* 0x0000005d005d7308 */ /* 0x000fe20000000800 */
[----:B----4-:R-:W-:-:S07]  /*43d0*/  FMNMX.FTZ R8, R6, R3, !PT ;  /* 0x0000000306087209 */ /* 0x010fce0007810000 */
[----:B------:R-:W-:Y:S01]  /*43e0*/  MUFU.EX2 R95, R95 ;  /* 0x0000005f005f7308 */ /* 0x000fe20000000800 */
[----:B------:R-:W4:Y:S07]  /*43f0*/  SHFL.BFLY PT, R3, R8, 0x1, 0x1f ;  /* 0x0c201f0008037f89 */ /* 0x000f2e00000e0000 */
[----:B------:R5:W-:Y:S08]  /*4400*/  MUFU.EX2 R194, R97 ;  /* 0x0000006100c27308 */ /* 0x000bf00000000800 */
[----:B------:R-:W-:Y:S01]  /*4410*/  MUFU.EX2 R99, R99 ;  /* 0x0000006300637308 */ /* 0x000fe20000000800 */
[----:B-----5:R-:W-:-:S07]  /*4420*/  IMAD.MOV.U32 R97, RZ, RZ, R119 ;  /* 0x000000ffff617224 */ /* 0x020fce00078e0077 */
[----:B------:R5:W-:Y:S01]  /*4430*/  MUFU.EX2 R188, R101 ;  /* 0x0000006500bc7308 */ /* 0x000be20000000800 */
[----:B----4-:R-:W-:-:S04]  /*4440*/  FMNMX.FTZ R3, R8, R3, !PT ;  /* 0x0000000308037209 */ /* 0x010fc80007810000 */
[C---:B------:R-:W-:Y:S01]  /*4450*/  FSETP.NEU.FTZ.AND P2, PT, R3.reuse, -INF , PT ;  /* 0xff8000000300780b */ /* 0x040fe20003f5d000 */
[-C--:B------:R-:W-:Y:S02]  /*4460*/  FMUL.FTZ R6, R3, R0.reuse ;  /* 0x0000000003067220 */ /* 0x080fe40000410000 */
[----:B------:R-:W-:Y:S01]  /*4470*/  MUFU.EX2 R103, R103 ;  /* 0x0000006700677308 */ /* 0x000fe20000000800 */
[--C-:B-----5:R-:W-:Y:S02]  /*4480*/  IMAD.MOV.U32 R101, RZ, RZ, R119.reuse ;  /* 0x000000ffff657224 */ /* 0x120fe400078e0077 */
[----:B------:R-:W-:Y:S02]  /*4490*/  FSEL R6, R6, RZ, P2 ;  /* 0x000000ff06067208 */ /* 0x000fe40001000000 */
[----:B------:R-:W-:Y:S01]  /*44a0*/  ISETP.GE.AND P2, PT, R81, 0x71, PT ;  /* 0x000000715100780c */ /* 0x000fe20003f46270 */
[----:B------:R-:W-:Y:S02]  /*44b0*/  IMAD.MOV.U32 R81, RZ, RZ, R119 ;  /* 0x000000ffff517224 */ /* 0x000fe400078e0077 */
[----:B------:R-:W-:Y:S01]  /*44c0*/  MUFU.EX2 R190, R105 ;  /* 0x0000006900be7308 */ /* 0x000fe20000000800 */
[-CC-:B------:R-:W-:Y:S01]  /*44d0*/  FFMA.FTZ R5, R5, R0.reuse, -R6.reuse ;  /* 0x0000000005057223 */ /* 0x180fe20000010806 */
[-CC-:B------:R-:W-:Y:S01]  /*44e0*/  FFMA.FTZ R67, R67, R0.reuse, -R6.reuse ;  /* 0x0000000043437223 */ /* 0x180fe20000010806 */
[-CC-:B------:R-:W-:Y:S01]  /*44f0*/  FFMA.FTZ R75, R75, R0.reuse, -R6.reuse ;  /* 0x000000004b4b7223 */ /* 0x180fe20000010806 */
[-CC-:B------:R-:W-:Y:S01]  /*4500*/  FFMA.FTZ R9, R9, R0.reuse, -R6.reuse ;  /* 0x0000000009097223 */ /* 0x180fe20000010806 */
[-CC-:B------:R-:W-:Y:S01]  /*4510*/  FFMA.FTZ R59, R59, R0.reuse, -R6.reuse ;  /* 0x000000003b3b7223 */ /* 0x180fe20000010806 */
[-CC-:B------:R-:W-:Y:S01]  /*4520*/  FFMA.FTZ R79, R79, R0.reuse, -R6.reuse ;  /* 0x000000004f4f7223 */ /* 0x180fe20000010806 */
[-CC-:B------:R-:W-:Y:S01]  /*4530*/  FFMA.FTZ R11, R11, R0.reuse, -R6.reuse ;  /* 0x000000000b0b7223 */ /* 0x180fe20000010806 */
[----:B------:R0:W-:Y:S01]  /*4540*/  MUFU.EX2 R14, R67 ;  /* 0x00000043000e7308 */ /* 0x0001e20000000800 */
[-CC-:B------:R-:W-:Y:S01]  /*4550*/  FFMA.FTZ R13, R13, R0.reuse, -R6.reuse ;  /* 0x000000000d0d7223 */ /* 0x180fe20000010806 */
[-CC-:B------:R-:W-:Y:S01]  /*4560*/  FFMA.FTZ R51, R51, R0.reuse, -R6.reuse ;  /* 0x0000000033337223 */ /* 0x180fe20000010806 */
[-CC-:B------:R-:W-:Y:S01]  /*4570*/  FFMA.FTZ R71, R71, R0.reuse, -R6.reuse ;  /* 0x0000000047477223 */ /* 0x180fe20000010806 */
[-CC-:B------:R-:W-:Y:S01]  /*4580*/  FFMA.FTZ R15, R15, R0.reuse, -R6.reuse ;  /* 0x000000000f0f7223 */ /* 0x180fe20000010806 */
[-CC-:B------:R-:W-:Y:S01]  /*4590*/  FFMA.FTZ R21, R21, R0.reuse, -R6.reuse ;  /* 0x0000000015157223 */ /* 0x180fe20000010806 */
[-CC-:B------:R-:W-:Y:S01]  /*45a0*/  FFMA.FTZ R43, R43, R0.reuse, -R6.reuse ;  /* 0x000000002b2b7223 */ /* 0x180fe20000010806 */
[-CC-:B------:R-:W-:Y:S01]  /*45b0*/  FFMA.FTZ R63, R63, R0.reuse, -R6.reuse ;  /* 0x000000003f3f7223 */ /* 0x180fe20000010806 */
[----:B------:R-:W-:Y:S01]  /*45c0*/  MUFU.EX2 R5, R5 ;  /* 0x0000000500057308 */ /* 0x000fe20000000800 */
[----:B0-----:R-:W-:Y:S01]  /*45d0*/  FADD.FTZ R67, R200, R25 ;  /* 0x00000019c8437221 */ /* 0x001fe20000010000 */
[-CC-:B------:R-:W-:Y:S01]  /*45e0*/  FFMA.FTZ R49, R49, R0.reuse, -R6.reuse ;  /* 0x0000000031317223 */ /* 0x180fe20000010806 */
[-CC-:B------:R-:W-:Y:S01]  /*45f0*/  FFMA.FTZ R41, R41, R0.reuse, -R6.reuse ;  /* 0x0000000029297223 */ /* 0x180fe20000010806 */
[-CC-:B------:R-:W-:Y:S01]  /*4600*/  FFMA.FTZ R55, R55, R0.reuse, -R6.reuse ;  /* 0x0000000037377223 */ /* 0x180fe20000010806 */
[----:B--2---:R-:W-:Y:S01]  /*4610*/  FADD.FTZ R30, R202, R67 ;  /* 0x00000043ca1e7221 */ /* 0x004fe20000010000 */
[-CC-:B------:R-:W-:Y:S01]  /*4620*/  FFMA.FTZ R45, R45, R0.reuse, -R6.reuse ;  /* 0x000000002d2d7223 */ /* 0x180fe20000010806 */
[-CC-:B------:R-:W-:Y:S01]  /*4630*/  FFMA.FTZ R33, R33, R0.reuse, -R6.reuse ;  /* 0x0000000021217223 */ /* 0x180fe20000010806 */
[----:B------:R0:W2:Y:S01]  /*4640*/  MUFU.EX2 R8, R75 ;  /* 0x0000004b00087308 */ /* 0x0000a20000000800 */
[--C-:B------:R-:W-:Y:S01]  /*4650*/  FFMA.FTZ R61, R61, R0, -R6.reuse ;  /* 0x000000003d3d7223 */ /* 0x100fe20000010806 */
[----:B------:R-:W-:Y:S01]  /*4660*/  F2FP.F16.F32.PACK_AB R200, R25, R200 ;  /* 0x000000c819c8723e */ /* 0x000fe200000000ff */
[-CC-:B------:R-:W-:Y:S01]  /*4670*/  FFMA.FTZ R37, R37, R0.reuse, -R6.reuse ;  /* 0x0000000025257223 */ /* 0x180fe20000010806 */
[-CC-:B------:R-:W-:Y:S01]  /*4680*/  FFMA.FTZ R35, R35, R0.reuse, -R6.reuse ;  /* 0x0000000023237223 */ /* 0x180fe20000010806 */
[-CC-:B------:R-:W-:Y:S01]  /*4690*/  FFMA.FTZ R29, R29, R0.reuse, -R6.reuse ;  /* 0x000000001d1d7223 */ /* 0x180fe20000010806 */
[-CC-:B------:R-:W-:Y:S01]  /*46a0*/  FFMA.FTZ R39, R39, R0.reuse, -R6.reuse ;  /* 0x0000000027277223 */ /* 0x180fe20000010806 */
[-CC-:B------:R-:W-:Y:S01]  /*46b0*/  FFMA.FTZ R65, R65, R0.reuse, -R6.reuse ;  /* 0x0000000041417223 */ /* 0x180fe20000010806 */
[----:B------:R-:W-:Y:S01]  /*46c0*/  MUFU.EX2 R9, R9 ;  /* 0x0000000900097308 */ /* 0x000fe20000000800 */
[-CC-:B------:R-:W-:Y:S01]  /*46d0*/  FFMA.FTZ R27, R27, R0.reuse, -R6.reuse ;  /* 0x000000001b1b7223 */ /* 0x180fe20000010806 */
[-CC-:B------:R-:W-:Y:S01]  /*46e0*/  FFMA.FTZ R69, R69, R0.reuse, -R6.reuse ;  /* 0x0000000045457223 */ /* 0x180fe20000010806 */
[----:B------:R-:W-:Y:S01]  /*46f0*/  FFMA.FTZ R31, R31, R0, -R6 ;  /* 0x000000001f1f7223 */ /* 0x000fe20000010806 */
[----:B---3--:R-:W-:Y:S01]  /*4700*/  F2FP.F16.F32.PACK_AB R202, R47, R202 ;  /* 0x000000ca2fca723e */ /* 0x008fe200000000ff */
[----:B------:R-:W-:-:S02]  /*4710*/  IMAD.MOV.U32 R105, RZ, RZ, R119 ;  /* 0x000000ffff697224 */ /* 0x000fc400078e0077 */
[--C-:B0-----:R-:W-:Y:S01]  /*4720*/  IMAD.MOV.U32 R75, RZ, RZ, R119.reuse ;  /* 0x000000ffff4b7224 */ /* 0x101fe200078e0077 */
[----:B------:R0:W-:Y:S01]  /*4730*/  MUFU.EX2 R24, R59 ;  /* 0x0000003b00187308 */ /* 0x0001e20000000800 */
[----:B--2---:R-:W-:Y:S01]  /*4740*/  F2FP.F16.F32.PACK_AB R201, R8, R5 ;  /* 0x0000000508c9723e */ /* 0x004fe200000000ff */
[----:B------:R-:W-:-:S06]  /*4750*/  IMAD.MOV.U32 R67, RZ, RZ, R119 ;  /* 0x000000ffff437224 */ /* 0x000fcc00078e0077 */
[----:B------:R2:W3:Y:S01]  /*4760*/  MUFU.EX2 R12, R79 ;  /* 0x0000004f000c7308 */ /* 0x0004e20000000800 */
[----:B0-----:R-:W-:Y:S01]  /*4770*/  FADD.FTZ R59, R47, R30 ;  /* 0x0000001e2f3b7221 */ /* 0x001fe20000010000 */
[----:B------:R-:W-:-:S03]  /*4780*/  IMAD.MOV.U32 R47, RZ, RZ, R119 ;  /* 0x000000ffff2f7224 */ /* 0x000fc600078e0077 */
[----:B------:R-:W-:Y:S01]  /*4790*/  FADD.FTZ R32, R196, R59 ;  /* 0x0000003bc4207221 */ /* 0x000fe20000010000 */
[C---:B------:R-:W-:Y:S02]  /*47a0*/  F2FP.F16.F32.PACK_AB R196, R53.reuse, R196 ;  /* 0x000000c435c4723e */ /* 0x040fe400000000ff */
[----:B------:R-:W0:Y:S01]  /*47b0*/  MUFU.EX2 R11, R11 ;  /* 0x0000000b000b7308 */ /* 0x000e220000000800 */
[----:B------:R-:W-:Y:S01]  /*47c0*/  FADD.FTZ R59, R53, R32 ;  /* 0x00000020353b7221 */ /* 0x000fe20000010000 */
[----:B------:R-:W-:Y:S01]  /*47d0*/  FADD.FTZ R32, R5, R8 ;  /* 0x0000000805207221 */ /* 0x000fe20000010000 */
[----:B--2---:R-:W-:Y:S02]  /*47e0*/  IMAD.MOV.U32 R79, RZ, RZ, R119 ;  /* 0x000000ffff4f7224 */ /* 0x004fe400078e0077 */
[----:B------:R-:W-:Y:S01]  /*47f0*/  FADD.FTZ R34, R198, R59 ;  /* 0x0000003bc6227221 */ /* 0x000fe20000010000 */
[C---:B------:R-:W-:Y:S01]  /*4800*/  F2FP.F16.F32.PACK_AB R198, R57.reuse, R198 ;  /* 0x000000c639c6723e */ /* 0x040fe200000000ff */
[--C-:B------:R-:W-:Y:S01]  /*4810*/  IMAD.MOV.U32 R53, RZ, RZ, R119.reuse ;  /* 0x000000ffff357224 */ /* 0x100fe200078e0077 */
[----:B------:R-:W-:Y:S01]  /*4820*/  MUFU.EX2 R13, R13 ;  /* 0x0000000d000d7308 */ /* 0x000fe20000000800 */
[----:B------:R-:W-:Y:S01]  /*4830*/  FADD.FTZ R59, R57, R34 ;  /* 0x00000022393b7221 */ /* 0x000fe20000010000 */
[----:B---3--:R-:W-:Y:S01]  /*4840*/  F2FP.F16.F32.PACK_AB R203, R12, R9 ;  /* 0x000000090ccb723e */ /* 0x008fe200000000ff */
[----:B------:R-:W-:-:S02]  /*4850*/  IMAD.MOV.U32 R57, RZ, RZ, R119 ;  /* 0x000000ffff397224 */ /* 0x000fc400078e0077 */
[----:B------:R-:W-:Y:S01]  /*4860*/  FADD.FTZ R36, R192, R59 ;  /* 0x0000003bc0247221 */ /* 0x000fe20000010000 */
[C---:B------:R-:W-:Y:S01]  /*4870*/  F2FP.F16.F32.PACK_AB R192, R93.reuse, R192 ;  /* 0x000000c05dc0723e */ /* 0x040fe200000000ff */
[--C-:B------:R-:W-:Y:S01]  /*4880*/  IMAD.MOV.U32 R59, RZ, RZ, R119.reuse ;  /* 0x000000ffff3b7224 */ /* 0x100fe200078e0077 */
[----:B------:R2:W-:Y:S01]  /*4890*/  MUFU.EX2 R28, R51 ;  /* 0x00000033001c7308 */ /* 0x0005e20000000800 */
[----:B------:R-:W-:Y:S01]  /*48a0*/  FADD.FTZ R36, R93, R36 ;  /* 0x000000245d247221 */ /* 0x000fe20000010000 */
[----:B0-----:R-:W-:Y:S01]  /*48b0*/  F2FP.F16.F32.PACK_AB R197, R14, R11 ;  /* 0x0000000b0ec5723e */ /* 0x001fe200000000ff */
[----:B------:R-:W-:-:S05]  /*48c0*/  IMAD.MOV.U32 R93, RZ, RZ, R119 ;  /* 0x000000ffff5d7224 */ /* 0x000fca00078e0077 */
[----:B------:R0:W3:Y:S01]  /*48d0*/  MUFU.EX2 R20, R71 ;  /* 0x0000004700147308 */ /* 0x0000e20000000800 */
[----:B--2---:R-:W-:-:S04]  /*48e0*/  FADD.FTZ R51, R9, R32 ;  /* 0x0000002009337221 */ /* 0x004fc80000010000 */
[----:B------:R-:W-:-:S03]  /*48f0*/  FADD.FTZ R34, R12, R51 ;  /* 0x000000330c227221 */ /* 0x000fc60000010000 */
[----:B------:R-:W2:Y:S01]  /*4900*/  MUFU.EX2 R15, R15 ;  /* 0x0000000f000f7308 */ /* 0x000ea20000000800 */
[----:B------:R-:W-:Y:S01]  /*4910*/  FADD.FTZ R51, R11, R34 ;  /* 0x000000220b337221 */ /* 0x000fe20000010000 */
[----:B0-----:R-:W-:-:S03]  /*4920*/  IMAD.MOV.U32 R71, RZ, RZ, R119 ;  /* 0x000000ffff477224 */ /* 0x001fc600078e0077 */
[----:B------:R-:W-:Y:S01]  /*4930*/  FADD.FTZ R34, R14, R51 ;  /* 0x000000330e227221 */ /* 0x000fe20000010000 */
[----:B------:R-:W-:Y:S02]  /*4940*/  FADD.FTZ R51, R95, R36 ;  /* 0x000000245f337221 */ /* 0x000fe40000010000 */
[----:B------:R-:W0:Y:S01]  /*4950*/  MUFU.EX2 R21, R21 ;  /* 0x0000001500157308 */ /* 0x000e220000000800 */
[----:B---3--:R-:W-:Y:S01]  /*4960*/  F2FP.F16.F32.PACK_AB R199, R20, R13 ;  /* 0x0000000d14c7723e */ /* 0x008fe200000000ff */
[C---:B------:R-:W-:Y:S01]  /*4970*/  FADD.FTZ R38, R194.reuse, R51 ;  /* 0x00000033c2267221 */ /* 0x040fe20000010000 */
[----:B------:R-:W-:Y:S01]  /*4980*/  F2FP.F16.F32.PACK_AB R194, R194, R95 ;  /* 0x0000005fc2c2723e */ /* 0x000fe200000000ff */
[----:B------:R-:W-:Y:S02]  /*4990*/  IMAD.MOV.U32 R95, RZ, RZ, R119 ;  /* 0x000000ffff5f7224 */ /* 0x000fe400078e0077 */
[----:B------:R-:W-:Y:S02]  /*49a0*/  FADD.FTZ R51, R99, R38 ;  /* 0x0000002663337221 */ /* 0x000fe40000010000 */
[----:B------:R3:W-:Y:S01]  /*49b0*/  MUFU.EX2 R32, R43 ;  /* 0x0000002b00207308 */ /* 0x0007e20000000800 */
[----:B--2---:R-:W-:-:S07]  /*49c0*/  F2FP.F16.F32.PACK_AB R193, R24, R15 ;  /* 0x0000000f18c1723e */ /* 0x004fce00000000ff */
[----:B------:R2:W4:Y:S01]  /*49d0*/  MUFU.EX2 R26, R63 ;  /* 0x0000003f001a7308 */ /* 0x0005220000000800 */
[----:B---3--:R-:W-:-:S04]  /*49e0*/  FADD.FTZ R43, R13, R34 ;  /* 0x000000220d2b7221 */ /* 0x008fc80000010000 */
[----:B------:R-:W-:-:S03]  /*49f0*/  FADD.FTZ R36, R20, R43 ;  /* 0x0000002b14247221 */ /* 0x000fc60000010000 */
[----:B------:R-:W3:Y:S01]  /*4a00*/  MUFU.EX2 R107, R107 ;  /* 0x0000006b006b7308 */ /* 0x000ee20000000800 */
[----:B------:R-:W-:Y:S01]  /*4a10*/  FADD.FTZ R43, R15, R36 ;  /* 0x000000240f2b7221 */ /* 0x000fe20000010000 */
[C---:B------:R-:W-:Y:S01]  /*4a20*/  FADD.FTZ R36, R188.reuse, R51 ;  /* 0x00000033bc247221 */ /* 0x040fe20000010000 */
[----:B------:R-:W-:Y:S01]  /*4a30*/  F2FP.F16.F32.PACK_AB R188, R188, R99 ;  /* 0x00000063bcbc723e */ /* 0x000fe200000000ff */
[----:B------:R-:W-:Y:S02]  /*4a40*/  IMAD.MOV.U32 R99, RZ, RZ, R119 ;  /* 0x000000ffff637224 */ /* 0x000fe400078e0077 */
[----:B-1----:R-:W-:Y:S01]  /*4a50*/  FADD.FTZ R2, R24, R43 ;  /* 0x0000002b18027221 */ /* 0x002fe20000010000 */
[----:B------:R-:W-:Y:S01]  /*4a60*/  FADD.FTZ R51, R103, R36 ;  /* 0x0000002467337221 */ /* 0x000fe20000010000 */
[----:B--2---:R-:W-:Y:S01]  /*4a70*/  IMAD.MOV.U32 R63, RZ, RZ, R119 ;  /* 0x000000ffff3f7224 */ /* 0x004fe200078e0077 */
[----:B------:R-:W1:Y:S01]  /*4a80*/  MUFU.EX2 R49, R49 ;  /* 0x0000003100317308 */ /* 0x000e620000000800 */
[----:B0-----:R-:W-:Y:S01]  /*4a90*/  FADD.FTZ R43, R21, R2 ;  /* 0x00000002152b7221 */ /* 0x001fe20000010000 */
[C---:B------:R-:W-:Y:S01]  /*4aa0*/  FADD.FTZ R38, R190.reuse, R51 ;  /* 0x00000033be267221 */ /* 0x040fe20000010000 */
[----:B------:R-:W-:Y:S01]  /*4ab0*/  F2FP.F16.F32.PACK_AB R190, R190, R103 ;  /* 0x00000067bebe723e */ /* 0x000fe200000000ff */
[----:B------:R-:W-:-:S02]  /*4ac0*/  IMAD.MOV.U32 R103, RZ, RZ, R119 ;  /* 0x000000ffff677224 */ /* 0x000fc400078e0077 */
[C---:B----4-:R-:W-:Y:S01]  /*4ad0*/  FADD.FTZ R36, R26.reuse, R43 ;  /* 0x0000002b1a247221 */ /* 0x050fe20000010000 */
[----:B------:R-:W-:Y:S01]  /*4ae0*/  F2FP.F16.F32.PACK_AB R195, R26, R21 ;  /* 0x000000151ac3723e */ /* 0x000fe200000000ff */
[--C-:B------:R-:W-:Y:S01]  /*4af0*/  IMAD.MOV.U32 R26, RZ, RZ, R119.reuse ;  /* 0x000000ffff1a7224 */ /* 0x100fe200078e0077 */
[----:B------:R0:W2:Y:S01]  /*4b00*/  MUFU.EX2 R184, R109 ;  /* 0x0000006d00b87308 */ /* 0x0000a20000000800 */
[----:B---3--:R-:W-:Y:S01]  /*4b10*/  FADD.FTZ R51, R107, R38 ;  /* 0x000000266b337221 */ /* 0x008fe20000010000 */
[----:B------:R-:W-:-:S06]  /*4b20*/  IMAD.MOV.U32 R24, RZ, RZ, R119 ;  /* 0x000000ffff187224 */ /* 0x000fcc00078e0077 */
[----:B------:R-:W3:Y:S01]  /*4b30*/  MUFU.EX2 R111, R111 ;  /* 0x0000006f006f7308 */ /* 0x000ee20000000800 */
[----:B-1----:R-:W-:Y:S01]  /*4b40*/  FADD.FTZ R43, R49, R36 ;  /* 0x00000024312b7221 */ /* 0x002fe20000010000 */
[C---:B------:R-:W-:Y:S01]  /*4b50*/  F2FP.F16.F32.PACK_AB R189, R28.reuse, R49 ;  /* 0x000000311cbd723e */ /* 0x040fe200000000ff */
[----:B0-----:R-:W-:Y:S02]  /*4b60*/  IMAD.MOV.U32 R109, RZ, RZ, R119 ;  /* 0x000000ffff6d7224 */ /* 0x001fe400078e0077 */
[----:B------:R-:W-:Y:S01]  /*4b70*/  FADD.FTZ R36, R28, R43 ;  /* 0x0000002b1c247221 */ /* 0x000fe20000010000 */
[----:B------:R-:W-:Y:S02]  /*4b80*/  IMAD.MOV.U32 R49, RZ, RZ, R119 ;  /* 0x000000ffff317224 */ /* 0x000fe400078e0077 */
[----:B------:R-:W0:Y:S01]  /*4b90*/  MUFU.EX2 R41, R41 ;  /* 0x0000002900297308 */ /* 0x000e220000000800 */
[C---:B--2---:R-:W-:Y:S01]  /*4ba0*/  FADD.FTZ R38, R184.reuse, R51 ;  /* 0x00000033b8267221 */ /* 0x044fe20000010000 */
[----:B------:R-:W-:Y:S01]  /*4bb0*/  F2FP.F16.F32.PACK_AB R184, R184, R107 ;  /* 0x0000006bb8b8723e */ /* 0x000fe200000000ff */
[----:B------:R-:W-:-:S02]  /*4bc0*/  IMAD.MOV.U32 R107, RZ, RZ, R119 ;  /* 0x000000ffff6b7224 */ /* 0x000fc400078e0077 */
[--C-:B------:R-:W-:Y:S02]  /*4bd0*/  IMAD.MOV.U32 R51, RZ, RZ, R119.reuse ;  /* 0x000000ffff337224 */ /* 0x100fe400078e0077 */
[----:B------:R-:W-:Y:S01]  /*4be0*/  IMAD.MOV.U32 R28, RZ, RZ, R119 ;  /* 0x000000ffff1c7224 */ /* 0x000fe200078e0077 */
[----:B------:R1:W2:Y:S01]  /*4bf0*/  MUFU.EX2 R186, R113 ;  /* 0x0000007100ba7308 */ /* 0x0002a20000000800 */
[----:B---3--:R-:W-:-:S07]  /*4c00*/  FADD.FTZ R43, R111, R38 ;  /* 0x000000266f2b7221 */ /* 0x008fce0000010000 */
[----:B------:R3:W4:Y:S01]  /*4c10*/  MUFU.EX2 R30, R55 ;  /* 0x00000037001e7308 */ /* 0x0007220000000800 */
[----:B0-----:R-:W-:Y:S01]  /*4c20*/  FADD.FTZ R25, R41, R36 ;  /* 0x0000002429197221 */ /* 0x001fe20000010000 */
[----:B-1----:R-:W-:-:S06]  /*4c30*/  IMAD.MOV.U32 R113, RZ, RZ, R119 ;  /* 0x000000ffff717224 */ /* 0x002fcc00078e0077 */
[----:B------:R-:W-:Y:S01]  /*4c40*/  MUFU.EX2 R115, R115 ;  /* 0x0000007300737308 */ /* 0x000fe20000000800 */
[C---:B--2---:R-:W-:Y:S01]  /*4c50*/  FADD.FTZ R38, R186.reuse, R43 ;  /* 0x0000002bba267221 */ /* 0x044fe20000010000 */
[----:B------:R-:W-:Y:S01]  /*4c60*/  F2FP.F16.F32.PACK_AB R186, R186, R111 ;  /* 0x0000006fbaba723e */ /* 0x000fe200000000ff */
[--C-:B------:R-:W-:Y:S02]  /*4c70*/  IMAD.MOV.U32 R111, RZ, RZ, R119.reuse ;  /* 0x000000ffff6f7224 */ /* 0x100fe400078e0077 */
[--C-:B---3--:R-:W-:Y:S02]  /*4c80*/  IMAD.MOV.U32 R55, RZ, RZ, R119.reuse ;  /* 0x000000ffff377224 */ /* 0x108fe400078e0077 */
[----:B------:R-:W-:Y:S01]  /*4c90*/  IMAD.MOV.U32 R43, RZ, RZ, R119 ;  /* 0x000000ffff2b7224 */ /* 0x000fe200078e0077 */
[----:B------:R-:W0:Y:S01]  /*4ca0*/  MUFU.EX2 R45, R45 ;  /* 0x0000002d002d7308 */ /* 0x000e220000000800 */
[C---:B----4-:R-:W-:Y:S01]  /*4cb0*/  FADD.FTZ R6, R30.reuse, R25 ;  /* 0x000000191e067221 */ /* 0x050fe20000010000 */
[----:B------:R-:W-:Y:S01]  /*4cc0*/  F2FP.F16.F32.PACK_AB R191, R30, R41 ;  /* 0x000000291ebf723e */ /* 0x000fe200000000ff */
[----:B------:R-:W-:-:S02]  /*4cd0*/  IMAD.MOV.U32 R41, RZ, RZ, R119 ;  /* 0x000000ffff297224 */ /* 0x000fc400078e0077 */
[----:B------:R-:W-:-:S03]  /*4ce0*/  IMAD.MOV.U32 R30, RZ, RZ, R119 ;  /* 0x000000ffff1e7224 */ /* 0x000fc600078e0077 */
[----:B------:R1:W-:Y:S08]  /*4cf0*/  MUFU.EX2 R180, R117 ;  /* 0x0000007500b47308 */ /* 0x0003f00000000800 */
[----:B------:R-:W-:Y:S01]  /*4d00*/  MUFU.EX2 R121, R121 ;  /* 0x0000007900797308 */ /* 0x000fe20000000800 */
[----:B0-----:R-:W-:Y:S01]  /*4d10*/  FADD.FTZ R25, R45, R6 ;  /* 0x000000062d197221 */ /* 0x001fe20000010000 */
[----:B------:R-:W-:Y:S01]  /*4d20*/  F2FP.F16.F32.PACK_AB R185, R32, R45 ;  /* 0x0000002d20b9723e */ /* 0x000fe200000000ff */
[----:B-1----:R-:W-:-:S02]  /*4d30*/  IMAD.MOV.U32 R117, RZ, RZ, R119 ;  /* 0x000000ffff757224 */ /* 0x002fc400078e0077 */
[----:B------:R-:W-:Y:S01]  /*4d40*/  FADD.FTZ R6, R32, R25 ;  /* 0x0000001920067221 */ /* 0x000fe20000010000 */
[--C-:B------:R-:W-:Y:S02]  /*4d50*/  IMAD.MOV.U32 R45, RZ, RZ, R119.reuse ;  /* 0x000000ffff2d7224 */ /* 0x100fe400078e0077 */
[----:B------:R-:W0:Y:S01]  /*4d60*/  MUFU.EX2 R33, R33 ;  /* 0x0000002100217308 */ /* 0x000e220000000800 */
[----:B------:R-:W-:-:S07]  /*4d70*/  IMAD.MOV.U32 R32, RZ, RZ, R119 ;  /* 0x000000ffff207224 */ /* 0x000fce00078e0077 */
[----:B------:R-:W-:Y:S08]  /*4d80*/  MUFU.EX2 R182, R123 ;  /* 0x0000007b00b67308 */ /* 0x000ff00000000800 */
[----:B------:R1:W2:Y:S01]  /*4d90*/  MUFU.EX2 R34, R61 ;  /* 0x0000003d00227308 */ /* 0x0002a20000000800 */
[----:B0-----:R-:W-:-:S07]  /*4da0*/  FADD.FTZ R25, R33, R6 ;  /* 0x0000000621197221 */ /* 0x001fce0000010000 */
[----:B------:R-:W0:Y:S01]  /*4db0*/  MUFU.EX2 R125, R125 ;  /* 0x0000007d007d7308 */ /* 0x000e220000000800 */
[----:B-1----:R-:W-:-:S07]  /*4dc0*/  IMAD.MOV.U32 R61, RZ, RZ, R119 ;  /* 0x000000ffff3d7224 */ /* 0x002fce00078e0077 */
[----:B------:R1:W-:Y:S01]  /*4dd0*/  MUFU.EX2 R2, R35 ;  /* 0x0000002300027308 */ /* 0x0003e20000000800 */
[C---:B--2---:R-:W-:Y:S01]  /*4de0*/  FADD.FTZ R6, R34.reuse, R25 ;  /* 0x0000001922067221 */ /* 0x044fe20000010000 */
[----:B------:R-:W-:Y:S01]  /*4df0*/  F2FP.F16.F32.PACK_AB R187, R34, R33 ;  /* 0x0000002122bb723e */ /* 0x000fe200000000ff */
[--C-:B------:R-:W-:Y:S02]  /*4e00*/  IMAD.MOV.U32 R34, RZ, RZ, R119.reuse ;  /* 0x000000ffff227224 */ /* 0x100fe400078e0077 */
[----:B------:R-:W-:-:S03]  /*4e10*/  IMAD.MOV.U32 R33, RZ, RZ, R119 ;  /* 0x000000ffff217224 */ /* 0x000fc600078e0077 */
[----:B------:R-:W2:Y:S01]  /*4e20*/  MUFU.EX2 R37, R37 ;  /* 0x0000002500257308 */ /* 0x000ea20000000800 */
[----:B-1----:R-:W-:-:S04]  /*4e30*/  FADD.FTZ R35, R115, R38 ;  /* 0x0000002673237221 */ /* 0x002fc80000010000 */
[C---:B------:R-:W-:Y:S01]  /*4e40*/  FADD.FTZ R38, R180.reuse, R35 ;  /* 0x00000023b4267221 */ /* 0x040fe20000010000 */
[----:B------:R-:W-:Y:S01]  /*4e50*/  F2FP.F16.F32.PACK_AB R180, R180, R115 ;  /* 0x00000073b4b4723e */ /* 0x000fe200000000ff */
[----:B------:R-:W-:Y:S01]  /*4e60*/  IMAD.MOV.U32 R115, RZ, RZ, R119 ;  /* 0x000000ffff737224 */ /* 0x000fe200078e0077 */
[----:B------:R-:W1:Y:S01]  /*4e70*/  MUFU.EX2 R176, R127 ;  /* 0x0000007f00b07308 */ /* 0x000e620000000800 */
[----:B------:R-:W-:-:S04]  /*4e80*/  FADD.FTZ R35, R121, R38 ;  /* 0x0000002679237221 */ /* 0x000fc80000010000 */
[C---:B------:R-:W-:Y:S01]  /*4e90*/  FADD.FTZ R40, R182.reuse, R35 ;  /* 0x00000023b6287221 */ /* 0x040fe20000010000 */
[----:B------:R-:W-:Y:S02]  /*4ea0*/  F2FP.F16.F32.PACK_AB R182, R182, R121 ;  /* 0x00000079b6b6723e */ /* 0x000fe400000000ff */
[----:B------:R-:W3:Y:S01]  /*4eb0*/  MUFU.EX2 R129, R129 ;  /* 0x0000008100817308 */ /* 0x000ee20000000800 */
[----:B0-----:R-:W-:Y:S01]  /*4ec0*/  FADD.FTZ R35, R125, R40 ;  /* 0x000000287d237221 */ /* 0x001fe20000010000 */
[----:B--2---:R-:W-:Y:S01]  /*4ed0*/  FADD.FTZ R25, R37, R6 ;  /* 0x0000000625197221 */ /* 0x004fe20000010000 */
[C---:B------:R-:W-:Y:S01]  /*4ee0*/  F2FP.F16.F32.PACK_AB R181, R2.reuse, R37 ;  /* 0x0000002502b5723e */ /* 0x040fe200000000ff */
[----:B------:R-:W-:Y:S02]  /*4ef0*/  IMAD.MOV.U32 R37, RZ, RZ, R119 ;  /* 0x000000ffff257224 */ /* 0x000fe400078e0077 */
[----:B------:R-:W-:Y:S01]  /*4f00*/  FADD.FTZ R6, R2, R25 ;  /* 0x0000001902067221 */ /* 0x000fe20000010000 */
[----:B------:R-:W-:Y:S01]  /*4f10*/  IMAD.MOV.U32 R2, RZ, RZ, 0x3f800000 ;  /* 0x3f800000ff027424 */ /* 0x000fe200078e00ff */
[----:B------:R-:W0:Y:S01]  /*4f20*/  MUFU.EX2 R29, R29 ;  /* 0x0000001d001d7308 */ /* 0x000e220000000800 */
[C---:B-1----:R-:W-:Y:S01]  /*4f30*/  FADD.FTZ R40, R176.reuse, R35 ;  /* 0x00000023b0287221 */ /* 0x042fe20000010000 */
[----:B------:R-:W-:-:S06]  /*4f40*/  F2FP.F16.F32.PACK_AB R176, R176, R125 ;  /* 0x0000007db0b0723e */ /* 0x000fcc00000000ff */
[----:B------:R-:W1:Y:S01]  /*4f50*/  MUFU.EX2 R10, R10 ;  /* 0x0000000a000a7308 */ /* 0x000e620000000800 */
[----:B---3--:R-:W-:Y:S01]  /*4f60*/  FADD.FTZ R35, R129, R40 ;  /* 0x0000002881237221 */ /* 0x008fe20000010000 */
[----:B------:R-:W-:-:S06]  /*4f70*/  IMAD.MOV.U32 R40, RZ, RZ, R119 ;  /* 0x000000ffff287224 */ /* 0x000fcc00078e0077 */
[----:B------:R2:W3:Y:S01]  /*4f80*/  MUFU.EX2 R36, R39 ;  /* 0x0000002700247308 */ /* 0x0004e20000000800 */
[----:B0-----:R-:W-:-:S07]  /*4f90*/  FADD.FTZ R25, R29, R6 ;  /* 0x000000061d197221 */ /* 0x001fce0000010000 */
[----:B------:R-:W0:Y:S01]  /*4fa0*/  MUFU.EX2 R65, R65 ;  /* 0x0000004100417308 */ /* 0x000e220000000800 */
[C---:B-1----:R-:W-:Y:S01]  /*4fb0*/  FADD.FTZ R6, R10.reuse, R35 ;  /* 0x000000230a067221 */ /* 0x042fe20000010000 */
[----:B------:R-:W-:Y:S01]  /*4fc0*/  F2FP.F16.F32.PACK_AB R178, R10, R129 ;  /* 0x000000810ab2723e */ /* 0x000fe200000000ff */
[--C-:B--2---:R-:W-:Y:S02]  /*4fd0*/  IMAD.MOV.U32 R39, RZ, RZ, R119.reuse ;  /* 0x000000ffff277224 */ /* 0x104fe400078e0077 */
[----:B------:R-:W-:-:S03]  /*4fe0*/  IMAD.MOV.U32 R35, RZ, RZ, R119 ;  /* 0x000000ffff237224 */ /* 0x000fc600078e0077 */
[----:B------:R1:W2:Y:S01]  /*4ff0*/  MUFU.EX2 R38, R27 ;  /* 0x0000001b00267308 */ /* 0x0002a20000000800 */
[C---:B---3--:R-:W-:Y:S01]  /*5000*/  FADD.FTZ R10, R36.reuse, R25 ;  /* 0x00000019240a7221 */ /* 0x048fe20000010000 */
[----:B------:R-:W-:Y:S01]  /*5010*/  F2FP.F16.F32.PACK_AB R183, R36, R29 ;  /* 0x0000001d24b7723e */ /* 0x000fe200000000ff */
[--C-:B------:R-:W-:Y:S02]  /*5020*/  IMAD.MOV.U32 R36, RZ, RZ, R119.reuse ;  /* 0x000000ffff247224 */ /* 0x100fe400078e0077 */
[--C-:B------:R-:W-:Y:S02]  /*5030*/  IMAD.MOV.U32 R29, RZ, RZ, R119.reuse ;  /* 0x000000ffff1d7224 */ /* 0x100fe400078e0077 */
[--C-:B------:R-:W-:Y:S01]  /*5040*/  IMAD.MOV.U32 R25, RZ, RZ, R119.reuse ;  /* 0x000000ffff197224 */ /* 0x100fe200078e0077 */
[----:B------:R-:W3:Y:S01]  /*5050*/  MUFU.EX2 R69, R69 ;  /* 0x0000004500457308 */ /* 0x000ee20000000800 */
[----:B0-----:R-:W-:Y:S01]  /*5060*/  FADD.FTZ R5, R65, R10 ;  /* 0x0000000a41057221 */ /* 0x001fe20000010000 */
[----:B-1----:R-:W-:-:S06]  /*5070*/  IMAD.MOV.U32 R27, RZ, RZ, R119 ;  /* 0x000000ffff1b7224 */ /* 0x002fcc00078e0077 */
[----:B------:R0:W1:Y:S01]  /*5080*/  MUFU.EX2 R8, R31 ;  /* 0x0000001f00087308 */ /* 0x0000620000000800 */
[C---:B--2---:R-:W-:Y:S01]  /*5090*/  FADD.FTZ R10, R38.reuse, R5 ;  /* 0x00000005260a7221 */ /* 0x044fe20000010000 */
[----:B------:R-:W-:Y:S01]  /*50a0*/  F2FP.F16.F32.PACK_AB R177, R38, R65 ;  /* 0x0000004126b1723e */ /* 0x000fe200000000ff */
[--C-:B------:R-:W-:Y:S02]  /*50b0*/  IMAD.MOV.U32 R65, RZ, RZ, R119.reuse ;  /* 0x000000ffff417224 */ /* 0x100fe400078e0077 */
[--C-:B------:R-:W-:Y:S02]  /*50c0*/  IMAD.MOV.U32 R38, RZ, RZ, R119.reuse ;  /* 0x000000ffff267224 */ /* 0x100fe400078e0077 */
[----:B---3--:R-:W-:Y:S01]  /*50d0*/  FADD.FTZ R5, R69, R10 ;  /* 0x0000000a45057221 */ /* 0x008fe20000010000 */
[----:B0-----:R-:W-:-:S03]  /*50e0*/  IMAD.MOV.U32 R31, RZ, RZ, R119 ;  /* 0x000000ffff1f7224 */ /* 0x001fc600078e0077 */
[C---:B-1----:R-:W-:Y:S01]  /*50f0*/  FADD.FTZ R5, R8.reuse, R5 ;  /* 0x0000000508057221 */ /* 0x042fe20000010000 */
[----:B------:R-:W-:Y:S01]  /*5100*/  F2FP.F16.F32.PACK_AB R179, R8, R69 ;  /* 0x0000004508b3723e */ /* 0x000fe200000000ff */
[----:B------:R-:W-:Y:S02]  /*5110*/  IMAD.MOV.U32 R8, RZ, RZ, 0x3f800000 ;  /* 0x3f800000ff087424 */ /* 0x000fe400078e00ff */
[----:B------:R-:W-:Y:S01]  /*5120*/  IMAD.MOV.U32 R69, RZ, RZ, R119 ;  /* 0x000000ffff457224 */ /* 0x000fe200078e0077 */
[----:B------:R-:W-:Y:S06]  /*5130*/  @!P2 BRA `(.L_x_15) ;  /* 0x0000003c00c4a947 */ /* 0x000fec0003800000 */
[----:B------:R-:W-:Y:S01]  /*5140*/  VIADD R10, R120, 0xfffffffe ;  /* 0xfffffffe780a7836 */ /* 0x000fe20000000000 */
[----:B------:R-:W-:Y:S01]  /*5150*/  CS2R R118, SRZ ;  /* 0x0000000000767805 */ /* 0x000fe2000001ff00 */
[----:B------:R-:W-:Y:S01]  /*5160*/  IMAD.MOV.U32 R9, RZ, RZ, R3 ;  /* 0x000000ffff097224 */ /* 0x000fe200078e0003 */
[----:B------:R-:W-:Y:S01]  /*5170*/  CS2R R114, SRZ ;  /* 0x0000000000727805 */ /* 0x000fe2000001ff00 */
[----:B------:R-:W-:Y:S01]  /*5180*/  IMAD.MOV.U32 R11, RZ, RZ, R4 ;  /* 0x000000ffff0b7224 */ /* 0x000fe200078e0004 */
[----:B------:R-:W-:Y:S01]  /*5190*/  CS2R R110, SRZ ;  /* 0x00000000006e7805 */ /* 0x000fe2000001ff00 */
[----:B------:R-:W-:Y:S01]  /*51a0*/  IMAD.MOV.U32 R2, RZ, RZ, 0x3f800000 ;  /* 0x3f800000ff027424 */ /* 0x000fe200078e00ff */
[----:B------:R-:W-:Y:S02]  /*51b0*/  CS2R R106, SRZ ;  /* 0x00000000006a7805 */ /* 0x000fe4000001ff00 */
[----:B------:R-:W-:Y:S02]  /*51c0*/  CS2R R102, SRZ ;  /* 0x0000000000667805 */ /* 0x000fe4000001ff00 */
[----:B------:R-:W-:-:S02]  /*51d0*/  CS2R R98, SRZ ;  /* 0x0000000000627805 */ /* 0x000fc4000001ff00 */
[----:B------:R-:W-:Y:S02]  /*51e0*/  CS2R R94, SRZ ;  /* 0x00000000005e7805 */ /* 0x000fe4000001ff00 */
[----:B------:R-:W-:Y:S02]  /*51f0*/  CS2R R90, SRZ ;  /* 0x00000000005a7805 */ /* 0x000fe4000001ff00 */
[----:B------:R-:W-:Y:S02]  /*5200*/  CS2R R86, SRZ ;  /* 0x0000000000567805 */ /* 0x000fe4000001ff00 */
        /* <DEDUP_REMOVED lines=38> */
[----:B------:R-:W-:Y:S01]  /*5470*/  CS2R R24, SRZ ;  /* 0x0000000000187805 */ /* 0x000fe2000001ff00 */
[----:B------:R-:W-:Y:S01]  /*5480*/  UMOV UR60, UR61 ;  /* 0x0000003d003c7c82 */ /* 0x000fe20008000000 */
[----:B------:R-:W-:-:S05]  /*5490*/  UMOV UR37, UR36 ;  /* 0x0000002400257c82 */ /* 0x000fca0008000000 */
.L_x_24:
[----:B------:R-:W-:-:S04]  /*54a0*/  UIADD3 UR6, UR37, 0x1, URZ ;  /* 0x0000000125067890 */ /* 0x000fc8000fffe03f */
[----:B------:R-:W-:-:S04]  /*54b0*/  UISETP.NE.AND UP0, UPT, UR6, 0x2, UPT ;  /* 0x000000020600788c */ /* 0x000fc8000bf05270 */
[----:B------:R-:W-:Y:S02]  /*54c0*/  USEL UR61, URZ, 0x1, UP0 ;  /* 0x000000013f3d7887 */ /* 0x000fe40008000000 */
[----:B------:R-:W-:Y:S02]  /*54d0*/  USEL UR36, UR6, URZ, UP0 ;  /* 0x0000003f06247287 */ /* 0x000fe40008000000 */
[----:B------:R-:W-:Y:S01]  /*54e0*/  ULOP3.LUT UR61, UR60, UR61, URZ, 0x3c, !UPT ;  /* 0x0000003d3c3d7292 */ /* 0x000fe2000f8e3c3f */
[----:B------:R-:W-:Y:S11]  /*54f0*/  @!P0 BRA `(.L_x_16) ;  /* 0x0000000000048947 */ /* 0x000ff60003800000 */
[----:B------:R-:W-:Y:S01]  /*5500*/  BPT.TRAP 0x1 ;  /* 0x000000040000795c */ /* 0x000fe20000300000 */
.L_x_16:
[----:B------:R-:W0:Y:S01]  /*5510*/  S2UR UR6, SR_CgaCtaId ;  /* 0x00000000000679c3 */ /* 0x000e220000008800 */
[----:B------:R-:W-:Y:S01]  /*5520*/  UMOV UR39, 0x400 ;  /* 0x0000040000277882 */ /* 0x000fe20000000000 */
[----:B------:R-:W-:-:S05]  /*5530*/  IMAD.U32 R0, RZ, RZ, UR61 ;  /* 0x0000003dff007e24 */ /* 0x000fca000f8e00ff */
[----:B------:R-:W-:Y:S01]  /*5540*/  SHF.L.U32 R0, R0, 0x1f, RZ ;  /* 0x0000001f00007819 */ /* 0x000fe200000006ff */
[----:B0-----:R-:W-:-:S04]  /*5550*/  ULEA UR39, UR6, UR39, 0x18 ;  /* 0x0000002706277291 */ /* 0x001fc8000f8ec03f */
[----:B------:R-:W-:-:S09]  /*5560*/  ULEA UR38, UR36, UR39, 0x3 ;  /* 0x0000002724267291 */ /* 0x000fd2000f8e183f */
[----:B------:R0:W1:Y:S01]  /*5570*/  SYNCS.PHASECHK.TRANS64.TRYWAIT P2, [UR38+0x36830], R0 ;  /* 0x03683000ff0075a7 */ /* 0x0000620008040166 */
[----:B------:R-:W-:Y:S05]  /*5580*/  @!P0 BRA `(.L_x_17) ;  /* 0x0000000000048947 */ /* 0x000fea0003800000 */
[----:B------:R-:W-:Y:S01]  /*5590*/  BPT.TRAP 0x1 ;  /* 0x000000040000795c */ /* 0x000fe20000300000 */
.L_x_17:
[----:B-1----:R-:W-:Y:S05]  /*55a0*/  @P2 BRA `(.L_x_18) ;  /* 0x0000000000082947 */ /* 0x002fea0003800000 */
[----:B------:R-:W1:Y:S02]  /*55b0*/  SYNCS.PHASECHK.TRANS64.TRYWAIT P2, [UR38+0x36830], R0 ;  /* 0x03683000ff0075a7 */ /* 0x000e640008040166 */
[----:B-1----:R-:W-:Y:S05]  /*55c0*/  @!P2 BRA `(.L_x_19) ;  /* 0x000000ac0048a947 */ /* 0x002fea0003800000 */
.L_x_18:
[----:B------:R-:W-:Y:S01]  /*55d0*/  R2UR UR6, R7 ;  /* 0x00000000070672ca */ /* 0x000fe200000e0000 */
[----:B------:R-:W-:Y:S01]  /*55e0*/  WARPGROUP.ARRIVE ;  /* 0x00000000000079c5 */ /* 0x000fe20000000000 */
[----:B------:R-:W-:Y:S01]  /*55f0*/  UMOV UR7, 0x40000040 ;  /* 0x4000004000077882 */ /* 0x000fe20000000000 */
[----:B------:R-:W-:Y:S01]  /*5600*/  UMOV UR56, UR4 ;  /* 0x0000000400387c82 */ /* 0x000fe20008000000 */
[----:B------:R-:W-:Y:S01]  /*5610*/  UMOV UR57, UR5 ;  /* 0x0000000500397c82 */ /* 0x000fe20008000000 */
[----:B------:R-:W-:Y:S01]  /*5620*/  UMOV UR59, 0x40000040 ;  /* 0x40000040003b7882 */ /* 0x000fe20000000000 */
[----:B------:R-:W-:Y:S01]  /*5630*/  UMOV UR11, 0x40000040 ;  /* 0x40000040000b7882 */ /* 0x000fe20000000000 */
[----:B------:R-:W-:Y:S01]  /*5640*/  UMOV UR15, 0x40000040 ;  /* 0x40000040000f7882 */ /* 0x000fe20000000000 */
[----:B------:R-:W-:Y:S01]  /*5650*/  UMOV UR19, 0x40000040 ;  /* 0x4000004000137882 */ /* 0x000fe20000000000 */
[----:B------:R-:W-:Y:S01]  /*5660*/  UMOV UR23, 0x40000040 ;  /* 0x4000004000177882 */ /* 0x000fe20000000000 */
[----:B------:R-:W-:Y:S01]  /*5670*/  UMOV UR27, 0x40000040 ;  /* 0x40000040001b7882 */ /* 0x000fe20000000000 */
[----:B------:R-:W-:Y:S01]  /*5680*/  UMOV UR31, 0x40000040 ;  /* 0x40000040001f7882 */ /* 0x000fe20000000000 */
[----:B------:R-:W-:Y:S01]  /*5690*/  UMOV UR35, 0x40000040 ;  /* 0x4000004000237882 */ /* 0x000fe20000000000 */
[----:B------:R-:W-:Y:S01]  /*56a0*/  UIMAD UR6, UR36, 0xa80, UR6 ;  /* 0x00000a80240678a4 */ /* 0x000fe2000f8e0206 */
[-C--:B------:R-:W-:Y:S01]  /*56b0*/  FMUL.FTZ R24, R24, R8.reuse ;  /* 0x0000000818187220 */ /* 0x080fe20000410000 */
[----:B------:R-:W-:Y:S01]  /*56c0*/  UMOV UR43, 0x40000040 ;  /* 0x40000040002b7882 */ /* 0x000fe20000000000 */
[----:B------:R-:W-:Y:S01]  /*56d0*/  UMOV UR47, 0x40000040 ;  /* 0x40000040002f7882 */ /* 0x000fe20000000000 */
[----:B------:R-:W-:Y:S01]  /*56e0*/  UIADD3 UR58, UR6, 0x80, URZ ;  /* 0x00000080063a7890 */ /* 0x000fe2000fffe03f */
[-C--:B------:R-:W-:Y:S01]  /*56f0*/  FMUL.FTZ R25, R25, R8.reuse ;  /* 0x0000000819197220 */ /* 0x080fe20000410000 */
[----:B------:R-:W-:Y:S01]  /*5700*/  UIADD3 UR10, UR6, 0x180, URZ ;  /* 0x00000180060a7890 */ /* 0x000fe2000fffe03f */
[----:B------:R-:W-:Y:S01]  /*5710*/  FMUL.FTZ R28, R28, R8 ;  /* 0x000000081c1c7220 */ /* 0x000fe20000410000 */
[----:B------:R-:W-:-:S02]  /*5720*/  UIADD3 UR14, UR6, 0x102, URZ ;  /* 0x00000102060e7890 */ /* 0x000fc4000fffe03f */
[----:B------:R-:W-:Y:S01]  /*5730*/  HGMMA.64x16x16.F32 R168, gdesc[UR4], RZ, !UPT, gsb0 ;  /* 0x0020000004a879f0 */ /* 0x000fe2000c0008ff */
[----:B------:R-:W-:Y:S01]  /*5740*/  UIADD3 UR7, UR6, 0x100, URZ ;  /* 0x0000010006077890 */ /* 0x000fe2000fffe03f */
[-C--:B------:R-:W-:Y:S01]  /*5750*/  FMUL.FTZ R29, R29, R8.reuse ;  /* 0x000000081d1d7220 */ /* 0x080fe20000410000 */
        /* <DEDUP_REMOVED lines=16> */
[----:B------:R-:W-:Y:S01]  /*5860*/  UMOV UR51, 0x40000040 ;  /* 0x4000004000337882 */ /* 0x000fe20000000000 */
[----:B------:R-:W-:Y:S01]  /*5870*/  UIADD3 UR54, UR6, 0x706, URZ ;  /* 0x0000070606367890 */ /* 0x000fe2000fffe03f */
[-C--:B------:R-:W-:Y:S01]  /*5880*/  FMUL.FTZ R48, R48, R8.reuse ;  /* 0x0000000830307220 */ /* 0x080fe20000410000 */
[----:B------:R-:W-:Y:S01]  /*5890*/  UMOV UR55, 0x40000040 ;  /* 0x4000004000377882 */ /* 0x000fe20000000000 */
[-C--:B------:R-:W-:Y:S01]  /*58a0*/  FMUL.FTZ R49, R49, R8.reuse ;  /* 0x0000000831317220 */ /* 0x080fe20000410000 */
        /* <DEDUP_REMOVED lines=27> */
[----:B------:R-:W-:Y:S01]  /*5a60*/  FMUL.FTZ R105, R105, R8 ;  /* 0x0000000869697220 */ /* 0x000fe20000410000 */
[----:B------:R-:W-:-:S02]  /*5a70*/  WARPGROUP.DEPBAR.LE gsb0, 0x0 ;  /* 0x00008000000079c5 */ /* 0x000fc40000010000 */
[----:B------:R-:W-:Y:S01]  /*5a80*/  WARPGROUP.ARRIVE ;  /* 0x00000000000079c5 */ /* 0x000fe20000000000 */
[-C--:B------:R-:W-:Y:S01]  /*5a90*/  FMUL.FTZ R108, R108, R8.reuse ;  /* 0x000000086c6c7220 */ /* 0x080fe20000410000 */
[-C--:B------:R-:W-:Y:S01]  /*5aa0*/  FMUL.FTZ R109, R109, R8.reuse ;  /* 0x000000086d6d7220 */ /* 0x080fe20000410000 */
[-C--:B------:R-:W-:Y:S01]  /*5ab0*/  FMUL.FTZ R112, R112, R8.reuse ;  /* 0x0000000870707220 */ /* 0x080fe20000410000 */
[-C--:B------:R-:W-:Y:S01]  /*5ac0*/  FMUL.FTZ R113, R113, R8.reuse ;  /* 0x0000000871717220 */ /* 0x080fe20000410000 */
[-C--:B------:R-:W-:Y:S01]  /*5ad0*/  FMUL.FTZ R116, R116, R8.reuse ;  /* 0x0000000874747220 */ /* 0x080fe20000410000 */
[----:B------:R-:W-:Y:S01]  /*5ae0*/  HGMMA.64x16x16.F32 R160, gdesc[UR56], RZ, !UPT, gsb0 ;  /* 0x0020000038a079f0 */ /* 0x000fe2000c0008ff */
[----:B------:R-:W-:Y:S01]  /*5af0*/  UMOV UR56, UR4 ;  /* 0x0000000400387c82 */ /* 0x000fe20008000000 */
[----:B------:R-:W-:Y:S01]  /*5b00*/  UMOV UR57, UR5 ;  /* 0x0000000500397c82 */ /* 0x000fe20008000000 */
[----:B------:R-:W-:Y:S01]  /*5b10*/  UMOV UR58, UR7 ;  /* 0x00000007003a7c82 */ /* 0x000fe20008000000 */
[----:B------:R-:W-:Y:S01]  /*5b20*/  UMOV UR59, 0x40000040 ;  /* 0x40000040003b7882 */ /* 0x000fe20000000000 */
[----:B------:R-:W-:Y:S01]  /*5b30*/  UIADD3 UR7, UR6, 0x200, URZ ;  /* 0x0000020006077890 */ /* 0x000fe2000fffe03f */
[----:B------:R-:W-:Y:S01]  /*5b40*/  FMUL.FTZ R117, R117, R8 ;  /* 0x0000000875757220 */ /* 0x000fe20000410000 */
        /* <DEDUP_REMOVED lines=49> */
[----:B------:R-:W-:-:S03]  /*5e60*/  FMUL.FTZ R119, R119, R2 ;  /* 0x0000000277777220 */ /* 0x000fc60000410000 */
[----:B------:R-:W-:Y:S01]  /*5e70*/  HGMMA.64x16x16.F32 R152, gdesc[UR56], RZ, !UPT, gsb0 ;  /* 0x00200000389879f0 */ /* 0x000fe2000c0008ff */
[----:B------:R-:W-:Y:S01]  /*5e80*/  UMOV UR56, UR4 ;  /* 0x0000000400387c82 */ /* 0x000fe20008000000 */
[----:B------:R-:W-:Y:S01]  /*5e90*/  UMOV UR57, UR5 ;  /* 0x0000000500397c82 */ /* 0x000fe20008000000 */
[----:B------:R-:W-:Y:S01]  /*5ea0*/  UMOV UR58, UR10 ;  /* 0x0000000a003a7c82 */ /* 0x000fe20008000000 */
[----:B------:R-:W-:Y:S01]  /*5eb0*/  UMOV UR59, 0x40000040 ;  /* 0x40000040003b7882 */ /* 0x000fe20000000000 */
[----:B------:R-:W-:Y:S01]  /*5ec0*/  UIADD3 UR10, UR6, 0x280, URZ ;  /* 0x00000280060a7890 */ /* 0x000fe2000fffe03f */
[----:B------:R-:W-:Y:S02]  /*5ed0*/  WARPGROUP.DEPBAR.LE gsb0, 0x0 ;  /* 0x00008000000079c5 */ /* 0x000fe40000010000 */
[----:B------:R-:W-:-:S06]  /*5ee0*/  WARPGROUP.ARRIVE ;  /* 0x00000000000079c5 */ /* 0x000fcc0000000000 */
        /* <DEDUP_REMOVED lines=24> */
[----:B------:R-:W-:Y:S03]  /*6070*/  HGMMA.64x16x16.F32 R120, gdesc[UR56], RZ, !UPT, gsb0 ;  /* 0x00200000387879f0 */ /* 0x000fe6000c0008ff */
[----:B------:R-:W-:Y:S02]  /*6080*/  WARPGROUP.DEPBAR.LE gsb0, 0x0 ;  /* 0x00008000000079c5 */ /* 0x000fe40000010000 */
[----:B------:R-:W-:-:S06]  /*6090*/  WARPGROUP.ARRIVE ;  /* 0x00000000000079c5 */ /* 0x000fcc0000000000 */
[----:B------:R-:W-:Y:S01]  /*60a0*/  HGMMA.64x16x16.F32 R168, gdesc[UR8], R168, gsb0 ;  /* 0x0020000008a879f0 */ /* 0x000fe200080008a8 */
[----:B------:R-:W-:Y:S01]  /*60b0*/  UMOV UR10, UR7 ;  /* 0x00000007000a7c82 */ /* 0x000fe20008000000 */
[----:B------:R-:W-:Y:S01]  /*60c0*/  UMOV UR11, 0x40000040 ;  /* 0x40000040000b7882 */ /* 0x000fe20000000000 */
[----:B------:R-:W-:Y:S01]  /*60d0*/  UIADD3 UR7, UR6, 0x182, URZ ;  /* 0x0000018206077890 */ /* 0x000fe2000fffe03f */
        /* <DEDUP_REMOVED lines=33> */
[----:B------:R-:W-:Y:S02]  /*62f0*/  UIADD3 UR10, UR6, 0x104, URZ ;  /* 0x00000104060a7890 */ /* 0x000fe4000fffe03f */
        /* <DEDUP_REMOVED lines=38> */
[----:B------:R-:W-:Y:S03]  /*6560*/  HGMMA.64x16x16.F32 R120, gdesc[UR12], R120, gsb0 ;  /* 0x002000000c7879f0 */ /* 0x000fe60008000878 */
        /* <DEDUP_REMOVED lines=329> */
[----:B------:R-:W-:Y:S02]  /*7a00*/  UIADD3 UR7, UR6, 0x986, URZ ;  /* 0x0000098606077890 */ /* 0x000fe4000fffe03f */
[----:B------:R-:W-:Y:S01]  /*7a10*/  UIADD3 UR6, UR6, 0xa06, URZ ;  /* 0x00000a0606067890 */ /* 0x000fe2000fffe03f */
[----:B------:R-:W-:Y:S02]  /*7a20*/  WARPGROUP.DEPBAR.LE gsb0, 0x0 ;  /* 0x00008000000079c5 */ /* 0x000fe40000010000 */
[----:B------:R-:W-:-:S06]  /*7a30*/  WARPGROUP.ARRIVE ;  /* 0x00000000000079c5 */ /* 0x000fcc0000000000 */
[----:B------:R-:W-:Y:S01]  /*7a40*/  HGMMA.64x16x16.F32 R144, gdesc[UR52], R144, gsb0 ;  /* 0x00200000349079f0 */ /* 0x000fe20008000890 */
[----:B------:R-:W-:Y:S01]  /*7a50*/  UMOV UR54, UR10 ;  /* 0x0000000a00367c82 */ /* 0x000fe20008000000 */
[----:B------:R-:W-:Y:S01]  /*7a60*/  UMOV UR55, 0x40000040 ;  /* 0x4000004000377882 */ /* 0x000fe20000000000 */
        /* <DEDUP_REMOVED lines=12> */
[----:B------:R-:W-:Y:S03]  /*7b30*/  HGMMA.64x16x16.F32 R120, gdesc[UR52], R120, gsb0 ;  /* 0x00200000347879f0 */ /* 0x000fe60008000878 */
[----:B------:R-:W-:Y:S02]  /*7b40*/  WARPGROUP.DEPBAR.LE gsb0, 0x0 ;  /* 0x00008000000079c5 */ /* 0x000fe40000010000 */
[----:B------:R-:W-:Y:S05]  /*7b50*/  @!P0 BRA `(.L_x_20) ;  /* 0x0000000000048947 */ /* 0x000fea0003800000 */
[----:B------:R-:W-:Y:S01]  /*7b60*/  BPT.TRAP 0x1 ;  /* 0x000000040000795c */ /* 0x000fe20000300000 */
.L_x_20:
[----:B------:R-:W-:Y:S01]  /*7b70*/  ULEA UR7, UR37, UR39, 0x3 ;  /* 0x0000002725077291 */ /* 0x000fe2000f8e183f */
[----:B01----:R-:W-:-:S05]  /*7b80*/  IMAD.U32 R0, RZ, RZ, UR60 ;  /* 0x0000003cff007e24 */ /* 0x003fca000f8e00ff */
[----:B------:R-:W-:-:S04]  /*7b90*/  SHF.L.U32 R0, R0, 0x1f, RZ ;  /* 0x0000001f00007819 */ /* 0x000fc800000006ff */
[----:B------:R0:W1:Y:S01]  /*7ba0*/  SYNCS.PHASECHK.TRANS64.TRYWAIT P2, [UR7+0x36850], R0 ;  /* 0x03685000ff0075a7 */ /* 0x0000620008040147 */
[----:B------:R-:W-:Y:S05]  /*7bb0*/  @!P0 BRA `(.L_x_21) ;  /* 0x0000000000048947 */ /* 0x000fea0003800000 */
[----:B------:R-:W-:Y:S01]  /*7bc0*/  BPT.TRAP 0x1 ;  /* 0x000000040000795c */ /* 0x000fe20000300000 */
.L_x_21:
[----:B-1----:R-:W-:Y:S05]  /*7bd0*/  @P2 BRA `(.L_x_22) ;  /* 0x0000000000082947 */ /* 0x002fea0003800000 */
[----:B------:R-:W1:Y:S02]  /*7be0*/  SYNCS.PHASECHK.TRANS64.TRYWAIT P2, [UR7+0x36850], R0 ;  /* 0x03685000ff0075a7 */ /* 0x000e640008040147 */
[----:B-1----:R-:W-:Y:S05]  /*7bf0*/  @!P2 BRA `(.L_x_23) ;  /* 0x0000008400d4a947 */ /* 0x002fea0003800000 */
.L_x_22:
[----:B------:R-:W-:Y:S01]  /*7c00*/  UIADD3 UR39, UR39, 0x400, URZ ;  /* 0x0000040027277890 */ /* 0x000fe2000fffe03f */
[----:B------:R-:W-:Y:S01]  /*7c10*/  WARPGROUP.ARRIVE ;  /* 0x00000000000079c5 */ /* 0x000fe20000000000 */
[----:B------:R-:W-:Y:S01]  /*7c20*/  UMOV UR11, 0x40000040 ;  /* 0x40000040000b7882 */ /* 0x000fe20000000000 */
[----:B01----:R-:W-:Y:S01]  /*7c30*/  FMNMX.FTZ R0, R168, R11, !PT ;  /* 0x0000000ba8007209 */ /* 0x003fe20007810000 */
[----:B------:R-:W-:Y:S01]  /*7c40*/  USHF.R.U32.HI UR39, URZ, 0x4, UR39 ;  /* 0x000000043f277899 */ /* 0x000fe20008011627 */
[C---:B------:R-:W-:Y:S01]  /*7c50*/  ISETP.GT.AND P2, PT, R10.reuse, RZ, PT ;  /* 0x000000ff0a00720c */ /* 0x040fe20003f44270 */
[----:B------:R-:W-:Y:S01]  /*7c60*/  UMOV UR60, UR61 ;  /* 0x0000003d003c7c82 */ /* 0x000fe20008000000 */
[----:B------:R-:W-:Y:S01]  /*7c70*/  FMNMX.FTZ R3, R169, R0, !PT ;  /* 0x00000000a9037209 */ /* 0x000fe20007810000 */
[----:B------:R-:W-:Y:S01]  /*7c80*/  ULOP3.LUT UR39, UR39, 0x3fff, URZ, 0xc0, !UPT ;  /* 0x00003fff27277892 */ /* 0x000fe2000f8ec03f */
[----:B------:R-:W-:Y:S02]  /*7c90*/  VIADD R10, R10, 0xffffffff ;  /* 0xffffffff0a0a7836 */ /* 0x000fe40000000000 */
[----:B------:R-:W-:Y:S01]  /*7ca0*/  FMNMX.FTZ R0, R172, R3, !PT ;  /* 0x00000003ac007209 */ /* 0x000fe20007810000 */
[----:B------:R-:W-:-:S03]  /*7cb0*/  ULOP3.LUT UR6, UR39, 0x3800000, URZ, 0xfc, !UPT ;  /* 0x0380000027067892 */ /* 0x000fc6000f8efc3f */
[----:B------:R-:W-:Y:S01]  /*7cc0*/  FMNMX.FTZ R3, R173, R0, !PT ;  /* 0x00000000ad037209 */ /* 0x000fe20007810000 */
[----:B------:R-:W-:-:S03]  /*7cd0*/  UIMAD UR6, UR37, 0xa80, UR6 ;  /* 0x00000a80250678a4 */ /* 0x000fc6000f8e0206 */
[----:B------:R-:W-:Y:S01]  /*7ce0*/  FMNMX.FTZ R0, R160, R3, !PT ;  /* 0x00000003a0007209 */ /* 0x000fe20007810000 */
[----:B------:R-:W-:-:S03]  /*7cf0*/  UMOV UR37, UR36 ;  /* 0x0000002400257c82 */ /* 0x000fc60008000000 */
[----:B------:R-:W-:Y:S01]  /*7d00*/  UMOV UR10, UR6 ;  /* 0x00000006000a7c82 */ /* 0x000fe20008000000 */
[----:B------:R-:W-:Y:S01]  /*7d10*/  FMNMX.FTZ R3, R161, R0, !PT ;  /* 0x00000000a1037209 */ /* 0x000fe20007810000 */
[----:B------:R-:W-:Y:S01]  /*7d20*/  HGMMA.64x192x16.F32 R24, R200, gdesc[UR8].tnspB, R24, gsb0 ;  /* 0x42e00008c8187df0 */ /* 0x000fe20008000818 */
[----:B------:R-:W-:Y:S01]  /*7d30*/  UIADD3 UR10, UR6, 0x80, URZ ;  /* 0x00000080060a7890 */ /* 0x000fe2000fffe03f */
[----:B------:R-:W-:Y:S01]  /*7d40*/  UMOV UR11, 0x40000040 ;  /* 0x40000040000b7882 */ /* 0x000fe20000000000 */
[----:B------:R-:W-:-:S04]  /*7d50*/  FMNMX.FTZ R0, R164, R3, !PT ;  /* 0x00000003a4007209 */ /* 0x000fc80007810000 */
        /* <DEDUP_REMOVED lines=20> */
[----:B------:R-:W-:Y:S02]  /*7ea0*/  FMNMX.FTZ R2, R125, R0, !PT ;  /* 0x000000007d027209 */ /* 0x000fe40007810000 */
[----:B------:R-:W0:Y:S03]  /*7eb0*/  LDC R0, c[0x0][0x988] ;  /* 0x00026200ff007b82 */ /* 0x000e260000000800 */
[----:B------:R-:W1:Y:S02]  /*7ec0*/  SHFL.BFLY PT, R3, R2, 0x2, 0x1f ;  /* 0x0c401f0002037f89 */ /* 0x000e6400000e0000 */
[----:B-1----:R-:W-:Y:S02]  /*7ed0*/  FMNMX.FTZ R3, R2, R3, !PT ;  /* 0x0000000302037209 */ /* 0x002fe40007810000 */
[----:B------:R-:W-:-:S03]  /*7ee0*/  FMNMX.FTZ R2, R170, R9, !PT ;  /* 0x00000009aa027209 */ /* 0x000fc60007810000 */
[----:B------:R-:W1:Y:S02]  /*7ef0*/  SHFL.BFLY PT, R4, R3, 0x1, 0x1f ;  /* 0x0c201f0003047f89 */ /* 0x000e6400000e0000 */
[----:B-1----:R-:W-:Y:S02]  /*7f00*/  FMNMX.FTZ R4, R3, R4, !PT ;  /* 0x0000000403047209 */ /* 0x002fe40007810000 */
[----:B------:R-:W-:-:S03]  /*7f10*/  FMNMX.FTZ R3, R171, R2, !PT ;  /* 0x00000002ab037209 */ /* 0x000fc60007810000 */
[----:B------:R-:W-:Y:S01]  /*7f20*/  FADD.FTZ R11, -R4, R11 ;  /* 0x0000000b040b7221 */ /* 0x000fe20000010100 */
[----:B------:R-:W-:-:S03]  /*7f30*/  FMNMX.FTZ R2, R174, R3, !PT ;  /* 0x00000003ae027209 */ /* 0x000fc60007810000 */
[----:B0-----:R-:W-:Y:S01]  /*7f40*/  FMUL.FTZ R8, R11, R0 ;  /* 0x000000000b087220 */ /* 0x001fe20000410000 */
[----:B------:R-:W-:-:S04]  /*7f50*/  FMNMX.FTZ R3, R175, R2, !PT ;  /* 0x00000002af037209 */ /* 0x000fc80007810000 */
[----:B------:R-:W-:Y:S01]  /*7f60*/  FMNMX.FTZ R2, R162, R3, !PT ;  /* 0x00000003a2027209 */ /* 0x000fe20007810000 */
[----:B------:R-:W-:Y:S03]  /*7f70*/  MUFU.EX2 R8, R8 ;  /* 0x0000000800087308 */ /* 0x000fe60000000800 */
        /* <DEDUP_REMOVED lines=10> */
[----:B------:R-:W-:Y:S01]  /*8020*/  FMNMX.FTZ R3, R151, R2, !PT ;  /* 0x0000000297037209 */ /* 0x000fe20007810000 */
[----:B------:R-:W-:Y:S02]  /*8030*/  WARPGROUP.DEPBAR.LE gsb0, 0x0 ;  /* 0x00008000000079c5 */ /* 0x000fe40000010000 */
[----:B------:R-:W-:Y:S01]  /*8040*/  WARPGROUP.ARRIVE ;  /* 0x00000000000079c5 */ /* 0x000fe20000000000 */
[----:B------:R-:W-:-:S04]  /*8050*/  FMNMX.FTZ R2, R138, R3, !PT ;  /* 0x000000038a027209 */ /* 0x000fc80007810000 */
        /* <DEDUP_REMOVED lines=13> */
[----:B------:R-:W-:-:S05]  /*8130*/  FMNMX.FTZ R2, R127, R2, !PT ;  /* 0x000000027f027209 */ /* 0x000fca0007810000 */
[----:B------:R-:W0:Y:S02]  /*8140*/  SHFL.BFLY PT, R3, R2, 0x2, 0x1f ;  /* 0x0c401f0002037f89 */ /* 0x000e2400000e0000 */
[----:B0-----:R-:W-:-:S05]  /*8150*/  FMNMX.FTZ R14, R2, R3, !PT ;  /* 0x00000003020e7209 */ /* 0x001fca0007810000 */
[----:B------:R-:W0:Y:S02]  /*8160*/  SHFL.BFLY PT, R3, R14, 0x1, 0x1f ;  /* 0x0c201f000e037f89 */ /* 0x000e2400000e0000 */
[----:B0-----:R-:W-:Y:S01]  /*8170*/  FMNMX.FTZ R3, R14, R3, !PT ;  /* 0x000000030e037209 */ /* 0x001fe20007810000 */
[----:B------:R-:W-:Y:S02]  /*8180*/  WARPGROUP.DEPBAR.LE gsb0, 0x0 ;  /* 0x00008000000079c5 */ /* 0x000fe40000010000 */
[----:B------:R-:W-:-:S06]  /*8190*/  WARPGROUP.ARRIVE ;  /* 0x00000000000079c5 */ /* 0x000fcc0000000000 */
[----:B------:R-:W-:Y:S01]  /*81a0*/  HGMMA.64x192x16.F32 R24, R192, gdesc[UR8].tnspB, R24, gsb0 ;  /* 0x42e00008c0187df0 */ /* 0x000fe20008000818 */
[----:B------:R-:W-:Y:S01]  /*81b0*/  UIADD3 UR10, UR6, 0x180, URZ ;  /* 0x00000180060a7890 */ /* 0x000fe2000fffe03f */
[----:B------:R-:W-:Y:S01]  /*81c0*/  UMOV UR11, 0x40000040 ;  /* 0x40000040000b7882 */ /* 0x000fe20000000000 */
[----:B------:R-:W-:Y:S02]  /*81d0*/  WARPGROUP.DEPBAR.LE gsb0, 0x0 ;  /* 0x00008000000079c5 */ /* 0x000fe40000010000 */
[----:B------:R-:W-:-:S15]  /*81e0*/  WARPGROUP.ARRIVE ;  /* 0x00000000000079c5 */ /* 0x000fde0000000000 */
[----:B------:R-:W-:Y:S01]  /*81f0*/  HGMMA.64x192x16.F32 R24, R188, gdesc[UR8].tnspB, R24, gsb0 ;  /* 0x42e00008bc187df0 */ /* 0x000fe20008000818 */
[----:B------:R-:W-:Y:S01]  /*8200*/  UIADD3 UR10, UR6, 0x200, URZ ;  /* 0x00000200060a7890 */ /* 0x000fe2000fffe03f */
[----:B------:R-:W-:Y:S01]  /*8210*/  UMOV UR11, 0x40000040 ;  /* 0x40000040000b7882 */ /* 0x000fe20000000000 */
[----:B------:R-:W-:Y:S02]  /*8220*/  WARPGROUP.DEPBAR.LE gsb0, 0x0 ;  /* 0x00008000000079c5 */ /* 0x000fe40000010000 */
[----:B------:R-:W-:Y:S01]  /*8230*/  WARPGROUP.ARRIVE ;  /* 0x00000000000079c5 */ /* 0x000fe20000000000 */
[----:B------:R-:W-:-:S04]  /*8240*/  FMUL.FTZ R189, R4, R0 ;  /* 0x0000000004bd7220 */ /* 0x000fc80000410000 */
[----:B------:R-:W-:-:S10]  /*8250*/  FFMA.FTZ R13, R153, R0, -R189 ;  /* 0x00000000990d7223 */ /* 0x000fd400000108bd */
[----:B------:R-:W-:Y:S01]  /*8260*/  HGMMA.64x192x16.F32 R24, R184, gdesc[UR8].tnspB, R24, gsb0 ;  /* 0x42e00008b8187df0 */ /* 0x000fe20008000818 */
[----:B------:R-:W-:Y:S01]  /*8270*/  UIADD3 UR10, UR6, 0x280, URZ ;  /* 0x00000280060a7890 */ /* 0x000fe2000fffe03f */
[-CC-:B------:R-:W-:Y:S01]  /*8280*/  FFMA.FTZ R200, R169, R0.reuse, -R189.reuse ;  /* 0x00000000a9c87223 */ /* 0x180fe200000108bd */
[----:B------:R-:W-:Y:S01]  /*8290*/  UMOV UR11, 0x40000040 ;  /* 0x40000040000b7882 */ /* 0x000fe20000000000 */
[----:B------:R-:W-:Y:S01]  /*82a0*/  UIADD3 UR6, UR6, 0x300, URZ ;  /* 0x0000030006067890 */ /* 0x000fe2000fffe03f */
[-CC-:B------:R-:W-:Y:S01]  /*82b0*/  FFMA.FTZ R153, R129, R0.reuse, -R189.reuse ;  /* 0x0000000081997223 */ /* 0x180fe200000108bd */
        /* <DEDUP_REMOVED lines=19> */
[----:B------:R-:W-:Y:S01]  /*83f0*/  FFMA.FTZ R124, R124, R0, -R189 ;  /* 0x000000007c7c7223 */ /* 0x000fe200000108bd */
[----:B------:R-:W-:Y:S01]  /*8400*/  MUFU.EX2 R11, R11 ;  /* 0x0000000b000b7308 */ /* 0x000fe20000000800 */
[----:B------:R-:W-:-:S04]  /*8410*/  IMAD.U32 R133, RZ, RZ, UR38 ;  /* 0x00000026ff857e24 */ /* 0x000fc8000f8e00ff */
[----:B------:R-:W-:-:S03]  /*8420*/  @!P1 VIADD R133, R133, 0x36840 ;  /* 0x0003684085859836 */ /* 0x000fc60000000000 */
[----:B------:R-:W-:Y:S02]  /*8430*/  MUFU.EX2 R200, R200 ;  /* 0x000000c800c87308 */ /* 0x000fe40000000800 */
[----:B------:R-:W-:-:S06]  /*8440*/  @!P1 PRMT R133, RZ, 0x654, R133 ;  /* 0x00000654ff859816 */ /* 0x000fcc0000000085 */
[----:B------:R-:W-:Y:S08]  /*8450*/  MUFU.EX2 R202, R202 ;  /* 0x000000ca00ca7308 */ /* 0x000ff00000000800 */
        /* <DEDUP_REMOVED lines=19> */
[----:B------:R-:W-:Y:S01]  /*8590*/  MUFU.EX2 R121, R121 ;  /* 0x0000007900797308 */ /* 0x000fe20000000800 */
[----:B------:R-:W-:-:S02]  /*85a0*/  WARPGROUP.DEPBAR.LE gsb0, 0x0 ;  /* 0x00008000000079c5 */ /* 0x000fc40000010000 */
[----:B------:R-:W-:Y:S01]  /*85b0*/  WARPGROUP.ARRIVE ;  /* 0x00000000000079c5 */ /* 0x000fe20000000000 */
[-CC-:B------:R-:W-:Y:S01]  /*85c0*/  FFMA.FTZ R184, R136, R0.reuse, -R189.reuse ;  /* 0x0000000088b87223 */ /* 0x180fe200000108bd */
[----:B------:R-:W-:-:S04]  /*85d0*/  FFMA.FTZ R186, R140, R0, -R189 ;  /* 0x000000008cba7223 */ /* 0x000fc800000108bd */
[----:B------:R-:W-:Y:S01]  /*85e0*/  HGMMA.64x192x16.F32 R24, R180, gdesc[UR8].tnspB, R24, gsb0 ;  /* 0x42e00008b4187df0 */ /* 0x000fe20008000818 */
[----:B------:R-:W-:Y:S01]  /*85f0*/  UMOV UR10, UR6 ;  /* 0x00000006000a7c82 */ /* 0x000fe20008000000 */
[----:B------:R-:W-:Y:S01]  /*8600*/  UMOV UR11, 0x40000040 ;  /* 0x40000040000b7882 */ /* 0x000fe20000000000 */
[----:B------:R-:W-:Y:S08]  /*8610*/  MUFU.EX2 R184, R184 ;  /* 0x000000b800b87308 */ /* 0x000ff00000000800 */
[----:B------:R-:W-:Y:S01]  /*8620*/  MUFU.EX2 R186, R186 ;  /* 0x000000ba00ba7308 */ /* 0x000fe20000000800 */
[----:B------:R-:W-:-:S02]  /*8630*/  WARPGROUP.DEPBAR.LE gsb0, 0x0 ;  /* 0x00008000000079c5 */ /* 0x000fc40000010000 */
[----:B------:R-:W-:Y:S01]  /*8640*/  WARPGROUP.ARRIVE ;  /* 0x00000000000079c5 */ /* 0x000fe20000000000 */
[-CC-:B------:R-:W-:Y:S01]  /*8650*/  FFMA.FTZ R180, R128, R0.reuse, -R189.reuse ;  /* 0x0000000080b47223 */ /* 0x180fe200000108bd */
[-CC-:B------:R-:W-:Y:S01]  /*8660*/  FFMA.FTZ R182, R132, R0.reuse, -R189.reuse ;  /* 0x0000000084b67223 */ /* 0x180fe200000108bd */
[-C--:B------:R-:W-:Y:S01]  /*8670*/  FFMA.FTZ R189, R125, R0.reuse, -R189 ;  /* 0x000000007dbd7223 */ /* 0x080fe200000108bd */
[----:B------:R-:W-:Y:S02]  /*8680*/  FADD.FTZ R125, -R3, R9 ;  /* 0x00000009037d7221 */ /* 0x000fe40000010100 */
[----:B------:R-:W-:Y:S01]  /*8690*/  HGMMA.64x192x16.F32 R24, R176, gdesc[UR8].tnspB, R24, gsb0 ;  /* 0x42e00008b0187df0 */ /* 0x000fe20008000818 */
[----:B------:R0:W-:Y:S01]  /*86a0*/  MUFU.EX2 R9, R189 ;  /* 0x000000bd00097308 */ /* 0x0001e20000000800 */
[-C--:B------:R-:W-:Y:S01]  /*86b0*/  FMUL.FTZ R2, R125, R0.reuse ;  /* 0x000000007d027220 */ /* 0x080fe20000410000 */
[----:B------:R-:W-:-:S04]  /*86c0*/  FMUL.FTZ R125, R3, R0 ;  /* 0x00000000037d7220 */ /* 0x000fc80000410000 */
[-CC-:B------:R-:W-:Y:S01]  /*86d0*/  FFMA.FTZ R201, R170, R0.reuse, -R125.reuse ;  /* 0x00000000aac97223 */ /* 0x180fe2000001087d */
[-CC-:B------:R-:W-:Y:S01]  /*86e0*/  FFMA.FTZ R20, R171, R0.reuse, -R125.reuse ;  /* 0x00000000ab147223 */ /* 0x180fe2000001087d */
[----:B------:R-:W-:Y:S01]  /*86f0*/  MUFU.EX2 R2, R2 ;  /* 0x0000000200027308 */ /* 0x000fe20000000800 */
[-CC-:B------:R-:W-:Y:S01]  /*8700*/  FFMA.FTZ R203, R174, R0.reuse, -R125.reuse ;  /* 0x00000000aecb7223 */ /* 0x180fe2000001087d */
[-CC-:B------:R-:W-:Y:S01]  /*8710*/  FFMA.FTZ R120, R175, R0.reuse, -R125.reuse ;  /* 0x00000000af787223 */ /* 0x180fe2000001087d */
[-CC-:B0-----:R-:W-:Y:S01]  /*8720*/  FFMA.FTZ R189, R146, R0.reuse, -R125.reuse ;  /* 0x0000000092bd7223 */ /* 0x181fe2000001087d */
[-CC-:B------:R-:W-:Y:S01]  /*8730*/  FFMA.FTZ R197, R162, R0.reuse, -R125.reuse ;  /* 0x00000000a2c57223 */ /* 0x180fe2000001087d */
[----:B------:R-:W-:Y:S02]  /*8740*/  IMAD.U32 R146, RZ, RZ, UR7 ;  /* 0x00000007ff927e24 */ /* 0x000fe4000f8e00ff */
[-CC-:B------:R-:W-:Y:S01]  /*8750*/  FFMA.FTZ R124, R163, R0.reuse, -R125.reuse ;  /* 0x00000000a37c7223 */ /* 0x180fe2000001087d */
[-CC-:B------:R-:W-:Y:S01]  /*8760*/  FFMA.FTZ R199, R166, R0.reuse, -R125.reuse ;  /* 0x00000000a6c77223 */ /* 0x180fe2000001087d */
[----:B------:R-:W0:Y:S01]  /*8770*/  MUFU.EX2 R201, R201 ;  /* 0x000000c900c97308 */ /* 0x000e220000000800 */
[-CC-:B------:R-:W-:Y:S01]  /*8780*/  FFMA.FTZ R185, R138, R0.reuse, -R125.reuse ;  /* 0x000000008ab97223 */ /* 0x180fe2000001087d */
[----:B------:R-:W-:Y:S01]  /*8790*/  @!P1 IADD3 R146, R146, 0x36860, RZ ;  /* 0x0003686092929810 */ /* 0x000fe20007ffe0ff */
[-CC-:B------:R-:W-:Y:S01]  /*87a0*/  FFMA.FTZ R128, R167, R0.reuse, -R125.reuse ;  /* 0x00000000a7807223 */ /* 0x180fe2000001087d */
[-CC-:B------:R-:W-:Y:S01]  /*87b0*/  FFMA.FTZ R193, R154, R0.reuse, -R125.reuse ;  /* 0x000000009ac17223 */ /* 0x180fe2000001087d */
[-CC-:B------:R-:W-:Y:S01]  /*87c0*/  FFMA.FTZ R132, R155, R0.reuse, -R125.reuse ;  /* 0x000000009b847223 */ /* 0x180fe2000001087d */
[----:B------:R-:W-:Y:S01]  /*87d0*/  @!P1 PRMT R146, RZ, 0x654, R146 ;  /* 0x00000654ff929816 */ /* 0x000fe20000000092 */
[-CC-:B------:R-:W-:Y:S01]  /*87e0*/  FFMA.FTZ R187, R142, R0.reuse, -R125.reuse ;  /* 0x000000008ebb7223 */ /* 0x180fe2000001087d */
[----:B------:R-:W1:Y:S01]  /*87f0*/  MUFU.EX2 R20, R20 ;  /* 0x0000001400147308 */ /* 0x000e620000000800 */
[-CC-:B------:R-:W-:Y:S01]  /*8800*/  FFMA.FTZ R195, R158, R0.reuse, -R125.reuse ;  /* 0x000000009ec37223 */ /* 0x180fe2000001087d */
[-CC-:B------:R-:W-:Y:S01]  /*8810*/  FFMA.FTZ R181, R130, R0.reuse, -R125.reuse ;  /* 0x0000000082b57223 */ /* 0x180fe2000001087d */
[-CC-:B------:R-:W-:Y:S01]  /*8820*/  FFMA.FTZ R136, R159, R0.reuse, -R125.reuse ;  /* 0x000000009f887223 */ /* 0x180fe2000001087d */
[-CC-:B------:R-:W-:Y:S01]  /*8830*/  FFMA.FTZ R140, R147, R0.reuse, -R125.reuse ;  /* 0x00000000938c7223 */ /* 0x180fe2000001087d */
[-CC-:B------:R-:W-:Y:S01]  /*8840*/  FFMA.FTZ R191, R150, R0.reuse, -R125.reuse ;  /* 0x0000000096bf7223 */ /* 0x180fe2000001087d */
[-CC-:B------:R-:W-:Y:S01]  /*8850*/  FFMA.FTZ R144, R151, R0.reuse, -R125.reuse ;  /* 0x0000000097907223 */ /* 0x180fe2000001087d */
[-C--:B------:R-:W-:Y:S01]  /*8860*/  FFMA.FTZ R143, R143, R0.reuse, -R125 ;  /* 0x000000008f8f7223 */ /* 0x080fe2000001087d */
[----:B------:R-:W2:Y:S01]  /*8870*/  MUFU.EX2 R203, R203 ;  /* 0x000000cb00cb7308 */ /* 0x000ea20000000800 */
[----:B0-----:R-:W-:Y:S01]  /*8880*/  FFMA.FTZ R5, R2, R5, R201 ;  /* 0x0000000502057223 */ /* 0x001fe200000100c9 */
[-CC-:B------:R-:W-:Y:S01]  /*8890*/  FFMA.FTZ R131, R131, R0.reuse, -R125.reuse ;  /* 0x0000000083837223 */ /* 0x180fe2000001087d */
[-CC-:B------:R-:W-:Y:S01]  /*88a0*/  FFMA.FTZ R134, R134, R0.reuse, -R125.reuse ;  /* 0x0000000086867223 */ /* 0x180fe2000001087d */
[-CC-:B------:R-:W-:Y:S01]  /*88b0*/  FFMA.FTZ R135, R135, R0.reuse, -R125.reuse ;  /* 0x0000000087877223 */ /* 0x180fe2000001087d */
[-CC-:B------:R-:W-:Y:S01]  /*88c0*/  FFMA.FTZ R123, R123, R0.reuse, -R125.reuse ;  /* 0x000000007b7b7223 */ /* 0x180fe2000001087d */
[----:B------:R-:W-:-:S02]  /*88d0*/  FFMA.FTZ R126, R126, R0, -R125 ;  /* 0x000000007e7e7223 */ /* 0x000fc4000001087d */
[----:B------:R-:W0:Y:S01]  /*88e0*/  MUFU.EX2 R120, R120 ;  /* 0x0000007800787308 */ /* 0x000e220000000800 */
[C---:B-1----:R-:W-:Y:S01]  /*88f0*/  FADD.FTZ R138, R20.reuse, R5 ;  /* 0x00000005148a7221 */ /* 0x042fe20000010000 */
[----:B------:R-:W-:-:S06]  /*8900*/  F2FP.F16.F32.PACK_AB R201, R20, R201 ;  /* 0x000000c914c9723e */ /* 0x000fcc00000000ff */
[----:B------:R-:W1:Y:S01]  /*8910*/  MUFU.EX2 R197, R197 ;  /* 0x000000c500c57308 */ /* 0x000e620000000800 */
[----:B--2---:R-:W-:-:S07]  /*8920*/  FADD.FTZ R5, R203, R138 ;  /* 0x0000008acb057221 */ /* 0x004fce0000010000 */
[----:B------:R-:W2:Y:S01]  /*8930*/  MUFU.EX2 R124, R124 ;  /* 0x0000007c007c7308 */ /* 0x000ea20000000800 */
[C---:B0-----:R-:W-:Y:S01]  /*8940*/  FADD.FTZ R138, R120.reuse, R5 ;  /* 0x00000005788a7221 */ /* 0x041fe20000010000 */
[----:B------:R-:W-:-:S06]  /*8950*/  F2FP.F16.F32.PACK_AB R203, R120, R203 ;  /* 0x000000cb78cb723e */ /* 0x000fcc00000000ff */
[----:B------:R-:W0:Y:S01]  /*8960*/  MUFU.EX2 R199, R199 ;  /* 0x000000c700c77308 */ /* 0x000e220000000800 */
[----:B-1----:R-:W-:-:S07]  /*8970*/  FADD.FTZ R5, R197, R138 ;  /* 0x0000008ac5057221 */ /* 0x002fce0000010000 */
[----:B------:R-:W1:Y:S01]  /*8980*/  MUFU.EX2 R128, R128 ;  /* 0x0000008000807308 */ /* 0x000e620000000800 */
[----:B--2---:R-:W-:Y:S01]  /*8990*/  FADD.FTZ R130, R124, R5 ;  /* 0x000000057c827221 */ /* 0x004fe20000010000 */
[----:B------:R-:W-:Y:S01]  /*89a0*/  FFMA.FTZ R5, R122, R0, -R125 ;  /* 0x000000007a057223 */ /* 0x000fe2000001087d */
[----:B------:R-:W-:-:S05]  /*89b0*/  F2FP.F16.F32.PACK_AB R197, R124, R197 ;  /* 0x000000c57cc5723e */ /* 0x000fca00000000ff */
[----:B------:R-:W2:Y:S08]  /*89c0*/  MUFU.EX2 R193, R193 ;  /* 0x000000c100c17308 */ /* 0x000eb00000000800 */
[----:B------:R-:W3:Y:S08]  /*89d0*/  MUFU.EX2 R132, R132 ;  /* 0x0000008400847308 */ /* 0x000ef00000000800 */
[----:B------:R-:W4:Y:S08]  /*89e0*/  MUFU.EX2 R195, R195 ;  /* 0x000000c300c37308 */ /* 0x000f300000000800 */
[----:B------:R-:W5:Y:S08]  /*89f0*/  MUFU.EX2 R136, R136 ;  /* 0x0000008800887308 */ /* 0x000f700000000800 */
[----:B------:R-:W5:Y:S08]  /*8a00*/  MUFU.EX2 R189, R189 ;  /* 0x000000bd00bd7308 */ /* 0x000f700000000800 */
[----:B------:R-:W5:Y:S08]  /*8a10*/  MUFU.EX2 R140, R140 ;  /* 0x0000008c008c7308 */ /* 0x000f700000000800 */
[----:B------:R-:W5:Y:S08]  /*8a20*/  MUFU.EX2 R191, R191 ;  /* 0x000000bf00bf7308 */ /* 0x000f700000000800 */
[----:B------:R-:W5:Y:S08]  /*8a30*/  MUFU.EX2 R144, R144 ;  /* 0x0000009000907308 */ /* 0x000f700000000800 */
[----:B------:R-:W5:Y:S08]  /*8a40*/  MUFU.EX2 R185, R185 ;  /* 0x000000b900b97308 */ /* 0x000f700000000800 */
        /* <DEDUP_REMOVED lines=8> */
[----:B------:R0:W-:Y:S05]  /*8ad0*/  @!P1 SYNCS.ARRIVE.TRANS64.RED.A1T0 RZ, [R133+URZ], RZ ;  /* 0x000000ff85ff99a7 */ /* 0x0001ea000810043f */
[----:B------:R-:W-:Y:S01]  /*8ae0*/  MUFU.EX2 R135, R135 ;  /* 0x0000008700877308 */ /* 0x000fe20000000800 */
[----:B------:R-:W-:Y:S02]  /*8af0*/  F2FP.F16.F32.PACK_AB R178, R9, R14 ;  /* 0x0000000e09b2723e */ /* 0x000fe400000000ff */
[----:B------:R-:W-:Y:S01]  /*8b00*/  F2FP.F16.F32.PACK_AB R176, R121, R12 ;  /* 0x0000000c79b0723e */ /* 0x000fe200000000ff */
[----:B0-----:R-:W-:Y:S01]  /*8b10*/  FFMA.FTZ R133, R8, R6, R11 ;  /* 0x0000000608857223 */ /* 0x001fe2000001000b */
[----:B------:R0:W-:Y:S01]  /*8b20*/  @!P1 SYNCS.ARRIVE.TRANS64.RED.A1T0 RZ, [R146+URZ], RZ ;  /* 0x000000ff92ff99a7 */ /* 0x0001e2000810043f */
[-CC-:B------:R-:W-:Y:S01]  /*8b30*/  FFMA.FTZ R6, R139, R0.reuse, -R125.reuse ;  /* 0x000000008b067223 */ /* 0x180fe2000001087d */
[----:B------:R-:W-:Y:S01]  /*8b40*/  FFMA.FTZ R125, R127, R0, -R125 ;  /* 0x000000007f7d7223 */ /* 0x000fe2000001087d */
[C---:B------:R-:W-:Y:S01]  /*8b50*/  FADD.FTZ R133, R200.reuse, R133 ;  /* 0x00000085c8857221 */ /* 0x040fe20000010000 */
[----:B------:R-:W-:Y:S01]  /*8b60*/  F2FP.F16.F32.PACK_AB R200, R200, R11 ;  /* 0x0000000bc8c8723e */ /* 0x000fe200000000ff */
[----:B------:R-:W-:Y:S02]  /*8b70*/  MUFU.EX2 R177, R5 ;  /* 0x0000000500b17308 */ /* 0x000fe40000000800 */
[----:B0-----:R-:W-:Y:S01]  /*8b80*/  FADD.FTZ R146, R202, R133 ;  /* 0x00000085ca927221 */ /* 0x001fe20000010000 */
[----:B------:R-:W-:-:S03]  /*8b90*/  F2FP.F16.F32.PACK_AB R202, R169, R202 ;  /* 0x000000caa9ca723e */ /* 0x000fc600000000ff */
[----:B------:R-:W-:Y:S02]  /*8ba0*/  FADD.FTZ R133, R169, R146 ;  /* 0x00000092a9857221 */ /* 0x000fe40000010000 */
[----:B------:R-:W0:Y:S02]  /*8bb0*/  MUFU.EX2 R6, R6 ;  /* 0x0000000600067308 */ /* 0x000e240000000800 */
[----:B------:R-:W-:Y:S01]  /*8bc0*/  FADD.FTZ R142, R196, R133 ;  /* 0x00000085c48e7221 */ /* 0x000fe20000010000 */
[----:B------:R-:W-:-:S03]  /*8bd0*/  F2FP.F16.F32.PACK_AB R196, R161, R196 ;  /* 0x000000c4a1c4723e */ /* 0x000fc600000000ff */
[----:B------:R-:W-:Y:S02]  /*8be0*/  FADD.FTZ R133, R161, R142 ;  /* 0x0000008ea1857221 */ /* 0x000fe40000010000 */
[----:B------:R-:W0:Y:S02]  /*8bf0*/  MUFU.EX2 R123, R123 ;  /* 0x0000007b007b7308 */ /* 0x000e240000000800 */
[----:B------:R-:W-:Y:S01]  /*8c00*/  FADD.FTZ R138, R198, R133 ;  /* 0x00000085c68a7221 */ /* 0x000fe20000010000 */
[----:B------:R-:W-:Y:S01]  /*8c10*/  FADD.FTZ R133, R199, R130 ;  /* 0x00000082c7857221 */ /* 0x000fe20000010000 */
[C---:B------:R-:W-:Y:S02]  /*8c20*/  F2FP.F16.F32.PACK_AB R198, R15.reuse, R198 ;  /* 0x000000c60fc6723e */ /* 0x040fe400000000ff */
[----:B------:R-:W-:Y:S01]  /*8c30*/  FADD.FTZ R139, R15, R138 ;  /* 0x0000008a0f8b7221 */ /* 0x000fe20000010000 */
[C---:B-1----:R-:W-:Y:S01]  /*8c40*/  FADD.FTZ R130, R128.reuse, R133 ;  /* 0x0000008580827221 */ /* 0x042fe20000010000 */
[----:B------:R-:W1:Y:S01]  /*8c50*/  MUFU.EX2 R179, R126 ;  /* 0x0000007e00b37308 */ /* 0x000e620000000800 */
[----:B------:R-:W-:Y:S01]  /*8c60*/  F2FP.F16.F32.PACK_AB R199, R128, R199 ;  /* 0x000000c780c7723e */ /* 0x000fe200000000ff */
[----:B------:R-:W-:Y:S01]  /*8c70*/  FADD.FTZ R138, R192, R139 ;  /* 0x0000008bc08a7221 */ /* 0x000fe20000010000 */
[----:B--2---:R-:W-:Y:S01]  /*8c80*/  FADD.FTZ R133, R193, R130 ;  /* 0x00000082c1857221 */ /* 0x004fe20000010000 */
[----:B------:R-:W-:-:S02]  /*8c90*/  F2FP.F16.F32.PACK_AB R192, R13, R192 ;  /* 0x000000c00dc0723e */ /* 0x000fc400000000ff */
[----:B------:R-:W-:Y:S01]  /*8ca0*/  FADD.FTZ R127, R13, R138 ;  /* 0x0000008a0d7f7221 */ /* 0x000fe20000010000 */
[C---:B---3--:R-:W-:Y:S01]  /*8cb0*/  FADD.FTZ R130, R132.reuse, R133 ;  /* 0x0000008584827221 */ /* 0x048fe20000010000 */
[----:B------:R-:W2:Y:S01]  /*8cc0*/  MUFU.EX2 R125, R125 ;  /* 0x0000007d007d7308 */ /* 0x000ea20000000800 */
[----:B------:R-:W-:Y:S01]  /*8cd0*/  F2FP.F16.F32.PACK_AB R193, R132, R193 ;  /* 0x000000c184c1723e */ /* 0x000fe200000000ff */
[----:B------:R-:W-:Y:S01]  /*8ce0*/  FADD.FTZ R138, R194, R127 ;  /* 0x0000007fc28a7221 */ /* 0x000fe20000010000 */
[----:B----4-:R-:W-:Y:S01]  /*8cf0*/  FADD.FTZ R11, R195, R130 ;  /* 0x00000082c30b7221 */ /* 0x010fe20000010000 */
[C---:B------:R-:W-:Y:S02]  /*8d00*/  F2FP.F16.F32.PACK_AB R194, R21.reuse, R194 ;  /* 0x000000c215c2723e */ /* 0x040fe400000000ff */
[----:B------:R-:W-:Y:S01]  /*8d10*/  FADD.FTZ R127, R21, R138 ;  /* 0x0000008a157f7221 */ /* 0x000fe20000010000 */
[C---:B-----5:R-:W-:Y:S01]  /*8d20*/  FADD.FTZ R130, R136.reuse, R11 ;  /* 0x0000000b88827221 */ /* 0x060fe20000010000 */
[----:B------:R-:W-:-:S02]  /*8d30*/  F2FP.F16.F32.PACK_AB R195, R136, R195 ;  /* 0x000000c388c3723e */ /* 0x000fc400000000ff */
[----:B------:R-:W-:Y:S01]  /*8d40*/  FADD.FTZ R20, R188, R127 ;  /* 0x0000007fbc147221 */ /* 0x000fe20000010000 */
[----:B------:R-:W-:Y:S01]  /*8d50*/  FADD.FTZ R11, R189, R130 ;  /* 0x00000082bd0b7221 */ /* 0x000fe20000010000 */
[C---:B------:R-:W-:Y:S02]  /*8d60*/  F2FP.F16.F32.PACK_AB R188, R145.reuse, R188 ;  /* 0x000000bc91bc723e */ /* 0x040fe400000000ff */
[----:B------:R-:W-:Y:S01]  /*8d70*/  FADD.FTZ R127, R145, R20 ;  /* 0x00000014917f7221 */ /* 0x000fe20000010000 */
[C---:B------:R-:W-:Y:S01]  /*8d80*/  FADD.FTZ R20, R140.reuse, R11 ;  /* 0x0000000b8c147221 */ /* 0x040fe20000010000 */
[----:B------:R-:W-:Y:S02]  /*8d90*/  F2FP.F16.F32.PACK_AB R189, R140, R189 ;  /* 0x000000bd8cbd723e */ /* 0x000fe400000000ff */
[----:B------:R-:W-:Y:S01]  /*8da0*/  FADD.FTZ R120, R190, R127 ;  /* 0x0000007fbe787221 */ /* 0x000fe20000010000 */
[----:B------:R-:W-:Y:S01]  /*8db0*/  FADD.FTZ R11, R191, R20 ;  /* 0x00000014bf0b7221 */ /* 0x000fe20000010000 */
[----:B------:R-:W-:-:S02]  /*8dc0*/  F2FP.F16.F32.PACK_AB R190, R149, R190 ;  /* 0x000000be95be723e */ /* 0x000fc400000000ff */
[----:B------:R-:W-:Y:S01]  /*8dd0*/  FADD.FTZ R13, R149, R120 ;  /* 0x00000078950d7221 */ /* 0x000fe20000010000 */
[C---:B------:R-:W-:Y:S01]  /*8de0*/  FADD.FTZ R20, R144.reuse, R11 ;  /* 0x0000000b90147221 */ /* 0x040fe20000010000 */
[----:B------:R-:W-:Y:S02]  /*8df0*/  F2FP.F16.F32.PACK_AB R191, R144, R191 ;  /* 0x000000bf90bf723e */ /* 0x000fe400000000ff */
[----:B------:R-:W-:Y:S01]  /*8e00*/  FADD.FTZ R120, R184, R13 ;  /* 0x0000000db8787221 */ /* 0x000fe20000010000 */
[----:B------:R-:W-:Y:S01]  /*8e10*/  FADD.FTZ R11, R185, R20 ;  /* 0x00000014b90b7221 */ /* 0x000fe20000010000 */
[C---:B0-----:R-:W-:Y:S02]  /*8e20*/  F2FP.F16.F32.PACK_AB R185, R6.reuse, R185 ;  /* 0x000000b906b9723e */ /* 0x041fe400000000ff */
[C---:B------:R-:W-:Y:S01]  /*8e30*/  FADD.FTZ R13, R137.reuse, R120 ;  /* 0x00000078890d7221 */ /* 0x040fe20000010000 */
[----:B------:R-:W-:Y:S01]  /*8e40*/  FADD.FTZ R20, R6, R11 ;  /* 0x0000000b06147221 */ /* 0x000fe20000010000 */
[----:B------:R-:W-:-:S02]  /*8e50*/  F2FP.F16.F32.PACK_AB R184, R137, R184 ;  /* 0x000000b889b8723e */ /* 0x000fc400000000ff */
[----:B------:R-:W-:Y:S01]  /*8e60*/  FADD.FTZ R120, R186, R13 ;  /* 0x0000000dba787221 */ /* 0x000fe20000010000 */
[----:B------:R-:W-:Y:S01]  /*8e70*/  FADD.FTZ R11, R187, R20 ;  /* 0x00000014bb0b7221 */ /* 0x000fe20000010000 */
[C---:B------:R-:W-:Y:S02]  /*8e80*/  F2FP.F16.F32.PACK_AB R186, R141.reuse, R186 ;  /* 0x000000ba8dba723e */ /* 0x040fe400000000ff */
[----:B------:R-:W-:Y:S01]  /*8e90*/  FADD.FTZ R13, R141, R120 ;  /* 0x000000788d0d7221 */ /* 0x000fe20000010000 */
[C---:B------:R-:W-:Y:S01]  /*8ea0*/  FADD.FTZ R20, R122.reuse, R11 ;  /* 0x0000000b7a147221 */ /* 0x040fe20000010000 */
[----:B------:R-:W-:Y:S01]  /*8eb0*/  F2FP.F16.F32.PACK_AB R187, R122, R187 ;  /* 0x000000bb7abb723e */ /* 0x000fe200000000ff */
[----:B------:R-:W-:Y:S02]  /*8ec0*/  IMAD.MOV.U32 R11, RZ, RZ, R4 ;  /* 0x000000ffff0b7224 */ /* 0x000fe400078e0004 */
        /* <DEDUP_REMOVED lines=8> */
[C---:B------:R-:W-:Y:S02]  /*8f50*/  F2FP.F16.F32.PACK_AB R182, R129.reuse, R182 ;  /* 0x000000b681b6723e */ /* 0x040fe400000000ff */
[----:B------:R-:W-:Y:S01]  /*8f60*/  FADD.FTZ R5, R129, R6 ;  /* 0x0000000681057221 */ /* 0x000fe20000010000 */
[C---:B------:R-:W-:Y:S01]  /*8f70*/  FADD.FTZ R20, R135.reuse, R20 ;  /* 0x0000001487147221 */ /* 0x040fe20000010000 */
[----:B------:R-:W-:-:S02]  /*8f80*/  F2FP.F16.F32.PACK_AB R183, R135, R183 ;  /* 0x000000b787b7723e */ /* 0x000fc400000000ff */
[----:B------:R-:W-:Y:S01]  /*8f90*/  FADD.FTZ R6, R12, R5 ;  /* 0x000000050c067221 */ /* 0x000fe20000010000 */
[----:B------:R-:W-:Y:S01]  /*8fa0*/  FADD.FTZ R20, R177, R20 ;  /* 0x00000014b1147221 */ /* 0x000fe20000010000 */
[----:B------:R-:W-:Y:S02]  /*8fb0*/  F2FP.F16.F32.PACK_AB R177, R123, R177 ;  /* 0x000000b17bb1723e */ /* 0x000fe400000000ff */
[----:B------:R-:W-:Y:S01]  /*8fc0*/  FADD.FTZ R5, R121, R6 ;  /* 0x0000000679057221 */ /* 0x000fe20000010000 */
[----:B------:R-:W-:-:S03]  /*8fd0*/  FADD.FTZ R20, R123, R20 ;  /* 0x000000147b147221 */ /* 0x000fc60000010000 */
[----:B------:R-:W-:Y:S01]  /*8fe0*/  FADD.FTZ R6, R14, R5 ;  /* 0x000000050e067221 */ /* 0x000fe20000010000 */
[----:B-1----:R-:W-:Y:S01]  /*8ff0*/  FADD.FTZ R20, R179, R20 ;  /* 0x00000014b3147221 */ /* 0x002fe20000010000 */
[----:B--2---:R-:W-:Y:S02]  /*9000*/  F2FP.F16.F32.PACK_AB R179, R125, R179 ;  /* 0x000000b37db3723e */ /* 0x004fe400000000ff */
[----:B------:R-:W-:Y:S01]  /*9010*/  FADD.FTZ R6, R9, R6 ;  /* 0x0000000609067221 */ /* 0x000fe20000010000 */
[----:B------:R-:W-:Y:S01]  /*9020*/  FADD.FTZ R5, R125, R20 ;  /* 0x000000147d057221 */ /* 0x000fe20000010000 */
[----:B------:R-:W-:Y:S01]  /*9030*/  IMAD.MOV.U32 R9, RZ, RZ, R3 ;  /* 0x000000ffff097224 */ /* 0x000fe200078e0003 */
[----:B------:R-:W-:Y:S06]  /*9040*/  @P2 BRA `(.L_x_24) ;  /* 0xffffffc400142947 */ /* 0x000fec000383ffff */
.L_x_15:
[----:B------:R-:W-:Y:S06]  /*9050*/  BAR.ARV 0x8, 0x180 ;  /* 0x0206000000007b1d */ /* 0x000fec0000002000 */
        /* <DEDUP_REMOVED lines=96> */
[----:B------:R-:W-:Y:S06]  /*9660*/  @!P0 BRA `(.L_x_25) ;  /* 0x0000000000048947 */ /* 0x000fec0003800000 */
[----:B------:R-:W-:Y:S01]  /*9670*/  BPT.TRAP 0x1 ;  /* 0x000000040000795c */ /* 0x000fe20000300000 */
.L_x_25:
        /* <DEDUP_REMOVED lines=9> */
.L_x_26:
[----:B-1----:R-:W-:Y:S05]  /*9710*/  @P2 BRA `(.L_x_27) ;  /* 0x0000000000082947 */ /* 0x002fea0003800000 */
[----:B------:R-:W1:Y:S02]  /*9720*/  SYNCS.PHASECHK.TRANS64.TRYWAIT P0, [UR12+0x36850], R2 ;  /* 0x03685002ff0075a7 */ /* 0x000e64000800014c */
[----:B-1----:R-:W-:Y:S05]  /*9730*/  @!P0 BRA `(.L_x_28) ;  /* 0x0000006c001c8947 */ /* 0x002fea0003800000 */
.L_x_27:
[----:B------:R-:W-:Y:S01]  /*9740*/  UIADD3 UR5, UR4, 0x400, URZ ;  /* 0x0000040004057890 */ /* 0x000fe2000fffe03f */
[----:B------:R-:W-:Y:S01]  /*9750*/  WARPGROUP.ARRIVE ;  /* 0x00000000000079c5 */ /* 0x000fe20000000000 */
[----:B------:R-:W-:Y:S01]  /*9760*/  UMOV UR7, 0x40000040 ;  /* 0x4000004000077882 */ /* 0x000fe20000000000 */
[----:B-1----:R-:W1:Y:S01]  /*9770*/  SHFL.BFLY PT, R7, R6, 0x2, 0x1f ;  /* 0x0c401f0006077f89 */ /* 0x002e6200000e0000 */
[----:B------:R-:W-:Y:S01]  /*9780*/  USHF.R.U32.HI UR5, URZ, 0x4, UR5 ;  /* 0x000000043f057899 */ /* 0x000fe20008011605 */
[----:B------:R-:W-:Y:S01]  /*9790*/  CS2R R142, SRZ ;  /* 0x00000000008e7805 */ /* 0x000fe2000001ff00 */
[----:B------:R-:W-:Y:S01]  /*97a0*/  IMAD.MOV.U32 R131, RZ, RZ, -0x800000 ;  /* 0xff800000ff837424 */ /* 0x000fe200078e00ff */
[----:B0-----:R-:W0:Y:S01]  /*97b0*/  SHFL.BFLY PT, R2, R5, 0x2, 0x1f ;  /* 0x0c401f0005027f89 */ /* 0x001e2200000e0000 */
[----:B------:R-:W-:Y:S01]  /*97c0*/  ULOP3.LUT UR5, UR5, 0x3fff, URZ, 0xc0, !UPT ;  /* 0x00003fff05057892 */ /* 0x000fe2000f8ec03f */
[----:B------:R-:W-:Y:S01]  /*97d0*/  IMAD.MOV.U32 R130, RZ, RZ, -0x800000 ;  /* 0xff800000ff827424 */ /* 0x000fe200078e00ff */
[----:B------:R-:W2:Y:S01]  /*97e0*/  LDC R132, c[0x0][0xbe8] ;  /* 0x0002fa00ff847b82 */ /* 0x000ea20000000800 */
[----:B------:R-:W-:Y:S01]  /*97f0*/  R2UR UR13, R208 ;  /* 0x00000000d00d72ca */ /* 0x000fe200000e0000 */
[----:B------:R-:W-:Y:S01]  /*9800*/  ULOP3.LUT UR5, UR5, 0x3800000, URZ, 0xfc, !UPT ;  /* 0x0380000005057892 */ /* 0x000fe2000f8efc3f */
[----:B------:R-:W-:Y:S01]  /*9810*/  R2UR UR15, R209 ;  /* 0x00000000d10f72ca */ /* 0x000fe200000e0000 */
[----:B------:R-:W-:Y:S01]  /*9820*/  ULDC UR10, c[0x0][0xc44] ;  /* 0x00031100000a7ab9 */ /* 0x000fe20000000800 */
[----:B------:R-:W-:Y:S01]  /*9830*/  R2UR UR14, R207 ;  /* 0x00000000cf0e72ca */ /* 0x000fe200000e0000 */
[----:B------:R-:W-:-:S02]  /*9840*/  UIMAD UR8, UR36, 0xa80, UR5 ;  /* 0x00000a80240878a4 */ /* 0x000fc4000f8e0205 */
[----:B------:R-:W3:Y:S05]  /*9850*/  LDC R161, c[0x0][0xc38] ;  /* 0x00030e00ffa17b82 */ /* 0x000eea0000000800 */
[----:B------:R-:W-:Y:S02]  /*9860*/  UMOV UR6, UR8 ;  /* 0x0000000800067c82 */ /* 0x000fe40008000000 */
[----:B------:R-:W-:Y:S01]  /*9870*/  HGMMA.64x192x16.F32 R24, R200, gdesc[UR4].tnspB, R24, gsb0 ;  /* 0x42e00004c8187df0 */ /* 0x000fe20008000818 */
[----:B------:R-:W-:Y:S02]  /*9880*/  UIADD3 UR6, UR8, 0x80, URZ ;  /* 0x0000008008067890 */ /* 0x000fe4000fffe03f */
[----:B------:R-:W4:Y:S01]  /*9890*/  S2UR UR5, SR_SWINHI ;  /* 0x00000000000579c3 */ /* 0x000f220000002f00 */
[----:B------:R-:W-:Y:S01]  /*98a0*/  UMOV UR7, 0x40000040 ;  /* 0x4000004000077882 */ /* 0x000fe20000000000 */
[----:B-1----:R-:W-:Y:S01]  /*98b0*/  FADD.FTZ R7, R7, R6 ;  /* 0x0000000607077221 */ /* 0x002fe20000010000 */
[----:B0-----:R-:W-:Y:S01]  /*98c0*/  FADD.FTZ R8, R2, R5 ;  /* 0x0000000502087221 */ /* 0x001fe20000010000 */
[----:B------:R-:W-:-:S03]  /*98d0*/  IMAD R5, R205, 0x40, R17 ;  /* 0x00000040cd057824 */ /* 0x000fc600078e0211 */
[----:B------:R-:W0:Y:S04]  /*98e0*/  SHFL.BFLY PT, R2, R7, 0x1, 0x1f ;  /* 0x0c201f0007027f89 */ /* 0x000e2800000e0000 */
[----:B------:R-:W1:Y:S01]  /*98f0*/  SHFL.BFLY PT, R9, R8, 0x1, 0x1f ;  /* 0x0c201f0008097f89 */ /* 0x000e6200000e0000 */
[----:B0-----:R-:W-:Y:S01]  /*9900*/  FADD.FTZ R10, R7, R2 ;  /* 0x00000002070a7221 */ /* 0x001fe20000010000 */
[----:B-1----:R-:W-:-:S04]  /*9910*/  FADD.FTZ R9, R8, R9 ;  /* 0x0000000908097221 */ /* 0x002fc80000010000 */
[----:B------:R-:W-:Y:S02]  /*9920*/  FSETP.NE.FTZ.AND P0, PT, R10, RZ, PT ;  /* 0x000000ff0a00720b */ /* 0x000fe40003f15000 */
[----:B------:R-:W-:-:S11]  /*9930*/  FSETP.NE.FTZ.AND P2, PT, R9, RZ, PT ;  /* 0x000000ff0900720b */ /* 0x000fd60003f55000 */
[----:B------:R-:W0:Y:S02]  /*9940*/  @P0 MUFU.LG2 R2, R10 ;  /* 0x0000000a00020308 */ /* 0x000e240000000c00 */
[----:B------:R-:W-:-:S06]  /*9950*/  @P2 FMUL.FTZ R7, R0, 0.69314718246459960938 ;  /* 0x3f31721800072820 */ /* 0x000fcc0000410000 */
[----:B------:R-:W1:Y:S08]  /*9960*/  @P2 MUFU.LG2 R6, R9 ;  /* 0x0000000900062308 */ /* 0x000e700000000c00 */
[----:B------:R2:W-:Y:S01]  /*9970*/  @P2 MUFU.RCP R142, R9 ;  /* 0x00000009008e2308 */ /* 0x0005e20000001000 */
[----:B0-----:R-:W-:-:S07]  /*9980*/  @P0 FMUL.FTZ R2, R2, 0.69314718246459960938 ;  /* 0x3f31721802020820 */ /* 0x001fce0000410000 */
[----:B------:R0:W3:Y:S01]  /*9990*/  @P0 MUFU.RCP R143, R10 ;  /* 0x0000000a008f0308 */ /* 0x0000e20000001000 */
[----:B-1----:R-:W-:-:S04]  /*99a0*/  @P2 FMUL.FTZ R6, R6, 0.69314718246459960938 ;  /* 0x3f31721806062820 */ /* 0x002fc80000410000 */
[----:B------:R-:W-:Y:S01]  /*99b0*/  @P2 FFMA.FTZ R130, R7, R3, R6 ;  /* 0x0000000307822223 */ /* 0x000fe20000010006 */
[----:B------:R-:W-:Y:S02]  /*99c0*/  WARPGROUP.DEPBAR.LE gsb0, 0x0 ;  /* 0x00008000000079c5 */ /* 0x000fe40000010000 */
[----:B------:R-:W-:-:S06]  /*99d0*/  WARPGROUP.ARRIVE ;  /* 0x00000000000079c5 */ /* 0x000fcc0000000000 */
[----:B----4-:R-:W-:Y:S01]  /*99e0*/  HGMMA.64x192x16.F32 R24, R196, gdesc[UR4].tnspB, R24, gsb0 ;  /* 0x42e00004c4187df0 */ /* 0x010fe20008000818 */
        /* <DEDUP_REMOVED lines=17> */
[----:B------:R-:W-:Y:S01]  /*9b00*/  UIADD3 UR8, UR8, 0x300, URZ ;  /* 0x0000030008087890 */ /* 0x000fe2000fffe03f */
[----:B------:R-:W-:Y:S02]  /*9b10*/  WARPGROUP.DEPBAR.LE gsb0, 0x0 ;  /* 0x00008000000079c5 */ /* 0x000fe40000010000 */
[----:B------:R-:W-:-:S14]  /*9b20*/  WARPGROUP.ARRIVE ;  /* 0x00000000000079c5 */ /* 0x000fdc0000000000 */
[----:B------:R-:W-:Y:S01]  /*9b30*/  HGMMA.64x192x16.F32 R24, R180, gdesc[UR4].tnspB, R24, gsb0 ;  /* 0x42e00004b4187df0 */ /* 0x000fe20008000818 */
[----:B------:R-:W-:Y:S01]  /*9b40*/  UMOV UR6, UR4 ;  /* 0x0000000400067c82 */ /* 0x000fe20008000000 */
[----:B------:R-:W-:Y:S01]  /*9b50*/  UMOV UR7, UR5 ;  /* 0x0000000500077c82 */ /* 0x000fe20008000000 */
[----:B------:R-:W-:Y:S01]  /*9b60*/  UIADD3 UR5, -UR13, URZ, URZ ;  /* 0x0000003f0d057290 */ /* 0x000fe2000fffe13f */
[----:B------:R-:W-:Y:S01]  /*9b70*/  IMAD.U32 R126, RZ, RZ, UR6 ;  /* 0x00000006ff7e7e24 */ /* 0x000fe2000f8e00ff */
[----:B------:R-:W-:Y:S01]  /*9b80*/  UMOV UR6, UR8 ;  /* 0x0000000800067c82 */ /* 0x000fe20008000000 */
[----:B------:R-:W-:Y:S01]  /*9b90*/  IMAD.U32 R127, RZ, RZ, UR7 ;  /* 0x00000007ff7f7e24 */ /* 0x000fe2000f8e00ff */
[----:B------:R-:W-:Y:S01]  /*9ba0*/  UMOV UR7, 0x40000040 ;  /* 0x4000004000077882 */ /* 0x000fe20000000000 */
[----:B------:R-:W-:Y:S01]  /*9bb0*/  UIMAD UR10, UR10, UR5, UR15 ;  /* 0x000000050a0a72a4 */ /* 0x000fe2000f8e020f */
[----:B------:R-:W-:Y:S01]  /*9bc0*/  IMAD.WIDE R140, R213, 0x2, R126 ;  /* 0x00000002d58c7825 */ /* 0x000fe200078e027e */
[----:B------:R-:W-:-:S02]  /*9bd0*/  ULDC.64 UR8, c[0x0][0xb90] ;  /* 0x0002e40000087ab9 */ /* 0x000fc40000000a00 */
[----:B------:R-:W-:Y:S01]  /*9be0*/  USHF.R.S32.HI UR11, URZ, 0x1f, UR10 ;  /* 0x0000001f3f0b7899 */ /* 0x000fe2000801140a */
[----:B------:R-:W-:-:S04]  /*9bf0*/  IMAD.WIDE R126, R5, 0x2, R126 ;  /* 0x00000002057e7825 */ /* 0x000fc800078e027e */
[----:B------:R-:W-:Y:S01]  /*9c00*/  @P0 FMUL.FTZ R5, R0, 0.69314718246459960938 ;  /* 0x3f31721800050820 */ /* 0x000fe20000410000 */
[C---:B------:R-:W-:Y:S01]  /*9c10*/  IADD3 R121, P6, R140.reuse, 0x8020, RZ ;  /* 0x000080208c797810 */ /* 0x040fe20007fde0ff */
[----:B------:R-:W-:Y:S01]  /*9c20*/  UIMAD UR5, UR11, UR8, URZ ;  /* 0x000000080b0572a4 */ /* 0x000fe2000f8e023f */
[C---:B------:R-:W-:Y:S01]  /*9c30*/  IADD3 R135, P4, R140.reuse, 0x8060, RZ ;  /* 0x000080608c877810 */ /* 0x040fe20007f9e0ff */
[----:B------:R-:W-:Y:S01]  /*9c40*/  @P0 FFMA.FTZ R131, R5, R4, R2 ;  /* 0x0000000405830223 */ /* 0x000fe20000010002 */
[----:B------:R-:W-:Y:S01]  /*9c50*/  LOP3.LUT R2, R121, 0x380, RZ, 0xc0, !PT ;  /* 0x0000038079027812 */ /* 0x000fe200078ec0ff */
[----:B------:R-:W-:Y:S01]  /*9c60*/  IMAD.X R137, RZ, RZ, R141, P6 ;  /* 0x000000ffff897224 */ /* 0x000fe200030e068d */
[----:B------:R-:W-:Y:S01]  /*9c70*/  LOP3.LUT R134, R135, 0x380, RZ, 0xc0, !PT ;  /* 0x0000038087867812 */ /* 0x000fe200078ec0ff */
[----:B------:R-:W-:Y:S01]  /*9c80*/  UIMAD UR5, UR10, UR9, UR5 ;  /* 0x000000090a0572a4 */ /* 0x000fe2000f8e0205 */
[C---:B------:R-:W-:Y:S02]  /*9c90*/  IADD3 R21, P5, R140.reuse, 0x8000, RZ ;  /* 0x000080008c157810 */ /* 0x040fe40007fbe0ff */
[----:B------:R-:W-:-:S02]  /*9ca0*/  LOP3.LUT R3, R140, 0x380, RZ, 0xc0, !PT ;  /* 0x000003808c037812 */ /* 0x000fc400078ec0ff */
[----:B------:R-:W-:Y:S01]  /*9cb0*/  SHF.R.U64 R2, R2, 0x3, RZ ;  /* 0x0000000302027819 */ /* 0x000fe200000012ff */
[--C-:B------:R-:W-:Y:S01]  /*9cc0*/  IMAD.X R157, RZ, RZ, R141.reuse, P5 ;  /* 0x000000ffff9d7224 */ /* 0x100fe200028e068d */
[----:B------:R-:W-:Y:S02]  /*9cd0*/  SHF.R.U64 R134, R134, 0x3, RZ ;  /* 0x0000000386867819 */ /* 0x000fe400000012ff */
[C---:B------:R-:W-:Y:S02]  /*9ce0*/  IADD3 R8, P3, R140.reuse, 0x8040, RZ ;  /* 0x000080408c087810 */ /* 0x040fe40007f7e0ff */
[----:B------:R-:W-:Y:S02]  /*9cf0*/  IADD3 R15, P2, R140, 0x4060, RZ ;  /* 0x000040608c0f7810 */ /* 0x000fe40007f5e0ff */
[----:B------:R-:W-:Y:S01]  /*9d00*/  LOP3.LUT R0, R21, 0x380, RZ, 0xc0, !PT ;  /* 0x0000038015007812 */ /* 0x000fe200078ec0ff */
[--C-:B------:R-:W-:Y:S01]  /*9d10*/  IMAD.X R159, RZ, RZ, R141.reuse, P3 ;  /* 0x000000ffff9f7224 */ /* 0x100fe200018e068d */
[----:B------:R-:W-:Y:S01]  /*9d20*/  SHF.R.U64 R3, R3, 0x3, RZ ;  /* 0x0000000303037819 */ /* 0x000fe200000012ff */
[----:B------:R-:W-:Y:S01]  /*9d30*/  IMAD.X R155, RZ, RZ, R141, P2 ;  /* 0x000000ffff9b7224 */ /* 0x000fe200010e068d */
[----:B------:R-:W-:-:S02]  /*9d40*/  LOP3.LUT R136, R2, R121, RZ, 0x3c, !PT ;  /* 0x0000007902887212 */ /* 0x000fc400078e3cff */
[----:B------:R-:W-:Y:S01]  /*9d50*/  LOP3.LUT R134, R134, R135, RZ, 0x3c, !PT ;  /* 0x0000008786867212 */ /* 0x000fe200078e3cff */
[----:B------:R-:W-:Y:S01]  /*9d60*/  IMAD.X R135, RZ, RZ, R141, P4 ;  /* 0x000000ffff877224 */ /* 0x000fe200020e068d */
[----:B------:R-:W-:Y:S02]  /*9d70*/  LOP3.LUT R6, R8, 0x380, RZ, 0xc0, !PT ;  /* 0x0000038008067812 */ /* 0x000fe400078ec0ff */
[----:B------:R-:W-:Y:S02]  /*9d80*/  SHF.R.U64 R0, R0, 0x3, RZ ;  /* 0x0000000300007819 */ /* 0x000fe400000012ff */
[----:B------:R-:W-:Y:S02]  /*9d90*/  LOP3.LUT R2, R15, 0x380, RZ, 0xc0, !PT ;  /* 0x000003800f027812 */ /* 0x000fe400078ec0ff */
[C---:B------:R-:W-:Y:S02]  /*9da0*/  IADD3 R5, P0, R140.reuse, 0x20, RZ ;  /* 0x000000208c057810 */ /* 0x040fe40007f1e0ff */
[----:B------:R-:W-:-:S02]  /*9db0*/  IADD3 R4, P4, R140, 0x4040, RZ ;  /* 0x000040408c047810 */ /* 0x000fc40007f9e0ff */
[C---:B------:R-:W-:Y:S01]  /*9dc0*/  IADD3 R13, P3, R140.reuse, 0x4020, RZ ;  /* 0x000040208c0d7810 */ /* 0x040fe20007f7e0ff */
[--C-:B------:R-:W-:Y:S01]  /*9dd0*/  IMAD.X R145, RZ, RZ, R141.reuse, P0 ;  /* 0x000000ffff917224 */ /* 0x100fe200000e068d */
[C---:B------:R-:W-:Y:S01]  /*9de0*/  IADD3 R11, P6, R140.reuse, 0x4000, RZ ;  /* 0x000040008c0b7810 */ /* 0x040fe20007fde0ff */
[--C-:B------:R-:W-:Y:S01]  /*9df0*/  IMAD.X R139, RZ, RZ, R141.reuse, P4 ;  /* 0x000000ffff8b7224 */ /* 0x100fe200020e068d */
[C---:B--2---:R-:W-:Y:S01]  /*9e00*/  IADD3 R9, P5, R140.reuse, 0x60, RZ ;  /* 0x000000608c097810 */ /* 0x044fe20007fbe0ff */
[--C-:B------:R-:W-:Y:S01]  /*9e10*/  IMAD.X R153, RZ, RZ, R141.reuse, P3 ;  /* 0x000000ffff997224 */ /* 0x100fe200018e068d */
[----:B------:R-:W-:Y:S01]  /*9e20*/  IADD3 R7, P2, R140, 0x40, RZ ;  /* 0x000000408c077810 */ /* 0x000fe20007f5e0ff */
[--C-:B------:R-:W-:Y:S01]  /*9e30*/  IMAD.X R151, RZ, RZ, R141.reuse, P6 ;  /* 0x000000ffff977224 */ /* 0x100fe200030e068d */
[----:B------:R-:W-:Y:S01]  /*9e40*/  LOP3.LUT R140, R3, R140, RZ, 0x3c, !PT ;  /* 0x0000008c038c7212 */ /* 0x000fe200078e3cff */
[--C-:B------:R-:W-:Y:S01]  /*9e50*/  IMAD.X R149, RZ, RZ, R141.reuse, P5 ;  /* 0x000000ffff957224 */ /* 0x100fe200028e068d */
[----:B------:R-:W-:Y:S01]  /*9e60*/  SHF.R.U64 R3, R6, 0x3, RZ ;  /* 0x0000000306037819 */ /* 0x000fe200000012ff */
[----:B------:R-:W-:Y:S01]  /*9e70*/  IMAD.X R147, RZ, RZ, R141, P2 ;  /* 0x000000ffff937224 */ /* 0x000fe200010e068d */
[----:B------:R-:W-:-:S02]  /*9e80*/  LOP3.LUT R156, R0, R21, RZ, 0x3c, !PT ;  /* 0x00000015009c7212 */ /* 0x000fc400078e3cff */
[----:B------:R-:W-:Y:S02]  /*9e90*/  SHF.R.U64 R2, R2, 0x3, RZ ;  /* 0x0000000302027819 */ /* 0x000fe400000012ff */
[----:B------:R-:W-:Y:S02]  /*9ea0*/  LOP3.LUT R0, R5, 0x380, RZ, 0xc0, !PT ;  /* 0x0000038005007812 */ /* 0x000fe400078ec0ff */
[----:B------:R-:W-:Y:S02]  /*9eb0*/  LOP3.LUT R158, R3, R8, RZ, 0x3c, !PT ;  /* 0x00000008039e7212 */ /* 0x000fe400078e3cff */
[----:B------:R-:W-:Y:S02]  /*9ec0*/  LOP3.LUT R154, R2, R15, RZ, 0x3c, !PT ;  /* 0x0000000f029a7212 */ /* 0x000fe400078e3cff */
[----:B------:R-:W-:Y:S02]  /*9ed0*/  SHF.R.U64 R0, R0, 0x3, RZ ;  /* 0x0000000300007819 */ /* 0x000fe400000012ff */
[----:B------:R-:W-:-:S02]  /*9ee0*/  LOP3.LUT R3, R4, 0x380, RZ, 0xc0, !PT ;  /* 0x0000038004037812 */ /* 0x000fc400078ec0ff */
[----:B------:R-:W-:Y:S02]  /*9ef0*/  LOP3.LUT R2, R13, 0x380, RZ, 0xc0, !PT ;  /* 0x000003800d027812 */ /* 0x000fe400078ec0ff */
[----:B------:R-:W-:Y:S02]  /*9f00*/  LOP3.LUT R6, R9, 0x380, RZ, 0xc0, !PT ;  /* 0x0000038009067812 */ /* 0x000fe400078ec0ff */
[----:B------:R-:W-:Y:S02]  /*9f10*/  LOP3.LUT R144, R0, R5, RZ, 0x3c, !PT ;  /* 0x0000000500907212 */ /* 0x000fe400078e3cff */
[----:B------:R-:W-:Y:S02]  /*9f20*/  SHF.R.U64 R3, R3, 0x3, RZ ;  /* 0x0000000303037819 */ /* 0x000fe400000012ff */
[----:B------:R-:W-:Y:S02]  /*9f30*/  SHF.R.U64 R2, R2, 0x3, RZ ;  /* 0x0000000302027819 */ /* 0x000fe400000012ff */
[----:B------:R-:W-:-:S02]  /*9f40*/  SHF.R.U64 R6, R6, 0x3, RZ ;  /* 0x0000000306067819 */ /* 0x000fc400000012ff */
[----:B------:R-:W-:Y:S02]  /*9f50*/  LOP3.LUT R0, R11, 0x380, RZ, 0xc0, !PT ;  /* 0x000003800b007812 */ /* 0x000fe400078ec0ff */
[----:B------:R-:W-:Y:S02]  /*9f60*/  IADD3 R21, P2, R126, 0x5000, RZ ;  /* 0x000050007e157810 */ /* 0x000fe40007f5e0ff */
[----:B------:R-:W-:Y:S02]  /*9f70*/  LOP3.LUT R138, R3, R4, RZ, 0x3c, !PT ;  /* 0x00000004038a7212 */ /* 0x000fe400078e3cff */
[----:B------:R-:W-:Y:S02]  /*9f80*/  LOP3.LUT R152, R2, R13, RZ, 0x3c, !PT ;  /* 0x0000000d02987212 */ /* 0x000fe400078e3cff */
[----:B------:R-:W-:Y:S02]  /*9f90*/  LOP3.LUT R148, R6, R9, RZ, 0x3c, !PT ;  /* 0x0000000906947212 */ /* 0x000fe400078e3cff */
[----:B------:R-:W-:-:S02]  /*9fa0*/  SHF.R.U64 R0, R0, 0x3, RZ ;  /* 0x0000000300007819 */ /* 0x000fc400000012ff */
[C---:B------:R-:W-:Y:S02]  /*9fb0*/  IADD3 R3, P4, R126.reuse, 0x1000, RZ ;  /* 0x000010007e037810 */ /* 0x040fe40007f9e0ff */
[C---:B------:R-:W-:Y:S02]  /*9fc0*/  IADD3 R5, P3, R126.reuse, 0x2000, RZ ;  /* 0x000020007e057810 */ /* 0x040fe40007f7e0ff */
[C---:B------:R-:W-:Y:S02]  /*9fd0*/  IADD3 R9, P6, R126.reuse, 0x3000, RZ ;  /* 0x000030007e097810 */ /* 0x040fe40007fde0ff */
[----:B------:R-:W-:Y:S02]  /*9fe0*/  IADD3 R13, P5, R126, 0x4000, RZ ;  /* 0x000040007e0d7810 */ /* 0x000fe40007fbe0ff */
[----:B------:R-:W-:Y:S02]  /*9ff0*/  LOP3.LUT R20, R21, 0x380, RZ, 0xc0, !PT ;  /* 0x0000038015147812 */ /* 0x000fe400078ec0ff */
[----:B------:R-:W-:-:S02]  /*a000*/  LOP3.LUT R150, R0, R11, RZ, 0x3c, !PT ;  /* 0x0000000b00967212 */ /* 0x000fc400078e3cff */
[----:B------:R-:W-:Y:S02]  /*a010*/  LOP3.LUT R2, R3, 0x380, RZ, 0xc0, !PT ;  /* 0x0000038003027812 */ /* 0x000fe400078ec0ff */
[----:B------:R-:W-:Y:S02]  /*a020*/  LOP3.LUT R4, R5, 0x380, RZ, 0xc0, !PT ;  /* 0x0000038005047812 */ /* 0x000fe400078ec0ff */
[----:B------:R-:W-:Y:S02]  /*a030*/  LOP3.LUT R8, R9, 0x380, RZ, 0xc0, !PT ;  /* 0x0000038009087812 */ /* 0x000fe400078ec0ff */
[----:B------:R-:W-:Y:S02]  /*a040*/  LOP3.LUT R12, R13, 0x380, RZ, 0xc0, !PT ;  /* 0x000003800d0c7812 */ /* 0x000fe400078ec0ff */
[----:B------:R-:W-:Y:S02]  /*a050*/  LOP3.LUT R0, R7, 0x380, RZ, 0xc0, !PT ;  /* 0x0000038007007812 */ /* 0x000fe400078ec0ff */
[----:B------:R-:W-:-:S02]  /*a060*/  SHF.R.U64 R20, R20, 0x3, RZ ;  /* 0x0000000314147819 */ /* 0x000fc400000012ff */
[----:B------:R-:W-:Y:S02]  /*a070*/  LOP3.LUT R11, R126, 0x380, RZ, 0xc0, !PT ;  /* 0x000003807e0b7812 */ /* 0x000fe400078ec0ff */
[----:B------:R-:W-:Y:S02]  /*a080*/  SHF.R.U64 R2, R2, 0x3, RZ ;  /* 0x0000000302027819 */ /* 0x000fe400000012ff */
[----:B------:R-:W-:Y:S02]  /*a090*/  SHF.R.U64 R4, R4, 0x3, RZ ;  /* 0x0000000304047819 */ /* 0x000fe400000012ff */
[----:B------:R-:W-:Y:S02]  /*a0a0*/  SHF.R.U64 R8, R8, 0x3, RZ ;  /* 0x0000000308087819 */ /* 0x000fe400000012ff */
[----:B------:R-:W-:Y:S02]  /*a0b0*/  SHF.R.U64 R12, R12, 0x3, RZ ;  /* 0x000000030c0c7819 */ /* 0x000fe400000012ff */
[----:B------:R-:W-:-:S02]  /*a0c0*/  SHF.R.U64 R0, R0, 0x3, RZ ;  /* 0x0000000300007819 */ /* 0x000fc400000012ff */
[----:B------:R-:W-:Y:S01]  /*a0d0*/  LOP3.LUT R20, R20, R21, RZ, 0x3c, !PT ;  /* 0x0000001514147212 */ /* 0x000fe200078e3cff */
[--C-:B------:R-:W-:Y:S01]  /*a0e0*/  IMAD.X R21, RZ, RZ, R127.reuse, P2 ;  /* 0x000000ffff157224 */ /* 0x100fe200010e067f */
[----:B------:R-:W-:Y:S02]  /*a0f0*/  IADD3 R133, P2, R126, 0xb000, RZ ;  /* 0x0000b0007e857810 */ /* 0x000fe40007f5e0ff */
[----:B------:R-:W-:Y:S02]  /*a100*/  SHF.R.U64 R11, R11, 0x3, RZ ;  /* 0x000000030b0b7819 */ /* 0x000fe400000012ff */
[----:B------:R-:W-:Y:S01]  /*a110*/  LOP3.LUT R2, R2, R3, RZ, 0x3c, !PT ;  /* 0x0000000302027212 */ /* 0x000fe200078e3cff */
[--C-:B------:R-:W-:Y:S01]  /*a120*/  IMAD.X R3, RZ, RZ, R127.reuse, P4 ;  /* 0x000000ffff037224 */ /* 0x100fe200020e067f */
[----:B------:R-:W-:Y:S01]  /*a130*/  LOP3.LUT R4, R4, R5, RZ, 0x3c, !PT ;  /* 0x0000000504047212 */ /* 0x000fe200078e3cff */
[--C-:B------:R-:W-:Y:S01]  /*a140*/  IMAD.X R5, RZ, RZ, R127.reuse, P3 ;  /* 0x000000ffff057224 */ /* 0x100fe200018e067f */
[----:B------:R-:W-:Y:S01]  /*a150*/  LOP3.LUT R8, R8, R9, RZ, 0x3c, !PT ;  /* 0x0000000908087212 */ /* 0x000fe200078e3cff */
[--C-:B------:R-:W-:Y:S01]  /*a160*/  IMAD.X R9, RZ, RZ, R127.reuse, P6 ;  /* 0x000000ffff097224 */ /* 0x100fe200030e067f */
[----:B------:R-:W-:Y:S01]  /*a170*/  LOP3.LUT R12, R12, R13, RZ, 0x3c, !PT ;  /* 0x0000000d0c0c7212 */ /* 0x000fe200078e3cff */
[----:B------:R-:W-:Y:S01]  /*a180*/  IMAD.X R13, RZ, RZ, R127, P5 ;  /* 0x000000ffff0d7224 */ /* 0x000fe200028e067f */
[----:B------:R-:W-:-:S02]  /*a190*/  LOP3.LUT R146, R0, R7, RZ, 0x3c, !PT ;  /* 0x0000000700927212 */ /* 0x000fc400078e3cff */
[C---:B------:R-:W-:Y:S02]  /*a1a0*/  IADD3 R121, P0, R126.reuse, 0x6000, RZ ;  /* 0x000060007e797810 */ /* 0x040fe40007f1e0ff */
[C---:B------:R-:W-:Y:S02]  /*a1b0*/  IADD3 R125, P4, R126.reuse, 0x7000, RZ ;  /* 0x000070007e7d7810 */ /* 0x040fe40007f9e0ff */
[C---:B------:R-:W-:Y:S02]  /*a1c0*/  IADD3 R7, P3, R126.reuse, 0x8000, RZ ;  /* 0x000080007e077810 */ /* 0x040fe40007f7e0ff */
[C---:B------:R-:W-:Y:S02]  /*a1d0*/  IADD3 R15, P6, R126.reuse, 0x9000, RZ ;  /* 0x000090007e0f7810 */ /* 0x040fe40007fde0ff */
[----:B------:R-:W-:Y:S02]  /*a1e0*/  IADD3 R123, P5, R126, 0xa000, RZ ;  /* 0x0000a0007e7b7810 */ /* 0x000fe40007fbe0ff */
[----:B------:R-:W-:Y:S01]  /*a1f0*/  MOV R145, R144 ;  /* 0x0000009000917202 */ /* 0x000fe20000000f00 */
[----:B------:R-:W-:Y:S01]  /*a200*/  IMAD.U32 R144, RZ, RZ, UR12 ;  /* 0x0000000cff907e24 */ /* 0x000fe2000f8e00ff */
[----:B------:R-:W-:Y:S01]  /*a210*/  LOP3.LUT R126, R11, R126, RZ, 0x3c, !PT ;  /* 0x0000007e0b7e7212 */ /* 0x000fe200078e3cff */
[----:B------:R-:W-:Y:S01]  /*a220*/  IMAD.X R11, RZ, RZ, R127, P2 ;  /* 0x000000ffff0b7224 */ /* 0x000fe200010e067f */
[----:B------:R-:W-:Y:S01]  /*a230*/  ISETP.NE.AND P2, PT, R132, 0x1, PT ;  /* 0x000000018400780c */ /* 0x000fe20003f45270 */
[----:B------:R-:W-:Y:S01]  /*a240*/  @!P1 VIADD R144, R144, 0x36860 ;  /* 0x0003686090909836 */ /* 0x000fe20000000000 */
[----:B------:R-:W-:Y:S01]  /*a250*/  MOV R141, R140 ;  /* 0x0000008c008d7202 */ /* 0x000fe20000000f00 */
[----:B------:R-:W-:Y:S01]  /*a260*/  USHF.R.S32.HI UR12, URZ, 0x1f, UR13 ;  /* 0x0000001f3f0c7899 */ /* 0x000fe2000801140d */
[----:B------:R-:W-:-:S02]  /*a270*/  MOV R140, R150 ;  /* 0x00000096008c7202 */ /* 0x000fc40000000f00 */
[----:B------:R-:W-:Y:S02]  /*a280*/  @!P1 PRMT R150, RZ, 0x654, R144 ;  /* 0x00000654ff969816 */ /* 0x000fe40000000090 */
[----:B------:R-:W-:Y:S02]  /*a290*/  LOP3.LUT R0, R133, 0x380, RZ, 0xc0, !PT ;  /* 0x0000038085007812 */ /* 0x000fe400078ec0ff */
[----:B------:R-:W-:Y:S02]  /*a2a0*/  MOV R144, R148 ;  /* 0x0000009400907202 */ /* 0x000fe40000000f00 */
[----:B------:R-:W-:Y:S01]  /*a2b0*/  SHF.R.U64 R0, R0, 0x3, RZ ;  /* 0x0000000300007819 */ /* 0x000fe200000012ff */
[----:B------:R-:W1:Y:S01]  /*a2c0*/  @P2 LDC R151, c[0x0][0xbf0] ;  /* 0x0002fc00ff972b82 */ /* 0x000e620000000800 */
[----:B------:R-:W-:Y:S02]  /*a2d0*/  MOV R146, R146 ;  /* 0x0000009200927202 */ /* 0x000fe40000000f00 */
[----:B0-----:R-:W-:Y:S01]  /*a2e0*/  LOP3.LUT R10, R0, R133, RZ, 0x3c, !PT ;  /* 0x00000085000a7212 */ /* 0x001fe200078e3cff */
[----:B------:R-:W-:Y:S01]  /*a2f0*/  IMAD R0, RZ, RZ, -UR15 ;  /* 0x8000000fff007e24 */ /* 0x000fe2000f8e02ff */
[----:B------:R-:W-:-:S02]  /*a300*/  LOP3.LUT R120, R121, 0x380, RZ, 0xc0, !PT ;  /* 0x0000038079787812 */ /* 0x000fc400078ec0ff */
[----:B------:R-:W-:Y:S01]  /*a310*/  LOP3.LUT R6, R7, 0x380, RZ, 0xc0, !PT ;  /* 0x0000038007067812 */ /* 0x000fe200078ec0ff */
[----:B---3--:R-:W-:Y:S01]  /*a320*/  IMAD R0, R161, R0, UR14 ;  /* 0x0000000ea1007e24 */ /* 0x008fe2000f8e0200 */
[----:B------:R-:W-:Y:S02]  /*a330*/  SHF.R.U64 R120, R120, 0x3, RZ ;  /* 0x0000000378787819 */ /* 0x000fe400000012ff */
[----:B------:R-:W-:Y:S01]  /*a340*/  MOV R138, R138 ;  /* 0x0000008a008a7202 */ /* 0x000fe20000000f00 */
[----:B------:R-:W-:Y:S01]  /*a350*/  IMAD R147, R0, 0x80, R212 ;  /* 0x0000008000937824 */ /* 0x000fe200078e02d4 */
[----:B------:R-:W-:Y:S01]  /*a360*/  LOP3.LUT R120, R120, R121, RZ, 0x3c, !PT ;  /* 0x0000007978787212 */ /* 0x000fe200078e3cff */
[----:B------:R-:W-:Y:S01]  /*a370*/  IMAD.X R121, RZ, RZ, R127, P0 ;  /* 0x000000ffff797224 */ /* 0x000fe200000e067f */
[----:B------:R-:W-:Y:S02]  /*a380*/  SHF.R.U64 R6, R6, 0x3, RZ ;  /* 0x0000000306067819 */ /* 0x000fe400000012ff */
[----:B------:R-:W-:-:S02]  /*a390*/  MOV R139, R152 ;  /* 0x00000098008b7202 */ /* 0x000fc40000000f00 */
[----:B------:R-:W-:Y:S01]  /*a3a0*/  LOP3.LUT R6, R6, R7, RZ, 0x3c, !PT ;  /* 0x0000000706067212 */ /* 0x000fe200078e3cff */
[----:B------:R-:W-:Y:S01]  /*a3b0*/  IMAD.X R7, RZ, RZ, R127, P3 ;  /* 0x000000ffff077224 */ /* 0x000fe200018e067f */
[----:B------:R-:W-:Y:S02]  /*a3c0*/  MOV R136, R136 ;  /* 0x0000008800887202 */ /* 0x000fe40000000f00 */
[----:B------:R-:W-:Y:S01]  /*a3d0*/  MOV R133, R154 ;  /* 0x0000009a00857202 */ /* 0x000fe20000000f00 */
[----:B------:R-:W-:Y:S02]  /*a3e0*/  WARPGROUP.DEPBAR.LE gsb0, 0x0 ;  /* 0x00008000000079c5 */ /* 0x000fe40000010000 */
[----:B------:R-:W-:Y:S01]  /*a3f0*/  WARPGROUP.ARRIVE ;  /* 0x00000000000079c5 */ /* 0x000fe20000000000 */
[----:B------:R-:W-:Y:S02]  /*a400*/  MOV R137, R156 ;  /* 0x0000009c00897202 */ /* 0x000fe40000000f00 */
[----:B------:R-:W-:-:S02]  /*a410*/  MOV R134, R134 ;  /* 0x0000008600867202 */ /* 0x000fc40000000f00 */
[----:B------:R-:W-:Y:S01]  /*a420*/  MOV R135, R158 ;  /* 0x0000009e00877202 */ /* 0x000fe20000000f00 */
[----:B------:R-:W-:Y:S01]  /*a430*/  HGMMA.64x192x16.F32 R24, R176, gdesc[UR4].tnspB, R24, gsb0 ;  /* 0x42e00004b0187df0 */ /* 0x000fe20008000818 */
[----:B------:R-:W-:Y:S01]  /*a440*/  UIMAD.WIDE.U32 UR6, UR10, UR8, URZ ;  /* 0x000000080a0672a5 */ /* 0x000fe2000f8e003f */
[----:B------:R-:W-:Y:S02]  /*a450*/  LOP3.LUT R124, R125, 0x380, RZ, 0xc0, !PT ;  /* 0x000003807d7c7812 */ /* 0x000fe400078ec0ff */
[----:B------:R-:W-:Y:S01]  /*a460*/  LOP3.LUT R14, R15, 0x380, RZ, 0xc0, !PT ;  /* 0x000003800f0e7812 */ /* 0x000fe200078ec0ff */
[----:B------:R-:W-:Y:S01]  /*a470*/  ULDC.64 UR8, c[0x0][0x208] ;  /* 0x0000820000087ab9 */ /* 0x000fe20000000a00 */
[----:B------:R-:W-:Y:S01]  /*a480*/  LOP3.LUT R122, R123, 0x380, RZ, 0xc0, !PT ;  /* 0x000003807b7a7812 */ /* 0x000fe200078ec0ff */
[----:B------:R-:W-:Y:S01]  /*a490*/  IMAD.U32 R128, RZ, RZ, UR6 ;  /* 0x00000006ff807e24 */ /* 0x000fe2000f8e00ff */
[----:B------:R-:W-:Y:S02]  /*a4a0*/  UIADD3 UR6, UR7, UR5, URZ ;  /* 0x0000000507067290 */ /* 0x000fe4000fffe03f */
[----:B------:R-:W-:Y:S01]  /*a4b0*/  IMAD.U32 R129, RZ, RZ, UR7 ;  /* 0x00000007ff817e24 */ /* 0x000fe2000f8e00ff */
[----:B------:R-:W-:Y:S01]  /*a4c0*/  SHF.R.U64 R124, R124, 0x3, RZ ;  /* 0x000000037c7c7819 */ /* 0x000fe200000012ff */
[----:B------:R-:W-:Y:S01]  /*a4d0*/  ULDC UR5, c[0x0][0xa88] ;  /* 0x0002a20000057ab9 */ /* 0x000fe20000000800 */
[----:B------:R-:W-:Y:S01]  /*a4e0*/  SHF.R.U64 R14, R14, 0x3, RZ ;  /* 0x000000030e0e7819 */ /* 0x000fe200000012ff */
[----:B------:R-:W-:Y:S01]  /*a4f0*/  IMAD.U32 R129, RZ, RZ, UR6 ;  /* 0x00000006ff817e24 */ /* 0x000fe2000f8e00ff */
[----:B------:R-:W-:Y:S01]  /*a500*/  ULDC.64 UR6, c[0x0][0xb88] ;  /* 0x0002e20000067ab9 */ /* 0x000fe20000000a00 */
[----:B------:R-:W-:-:S02]  /*a510*/  SHF.R.U64 R122, R122, 0x3, RZ ;  /* 0x000000037a7a7819 */ /* 0x000fc400000012ff */
[----:B------:R-:W-:Y:S02]  /*a520*/  LOP3.LUT R124, R124, R125, RZ, 0x3c, !PT ;  /* 0x0000007d7c7c7212 */ /* 0x000fe400078e3cff */
[----:B------:R-:W-:Y:S01]  /*a530*/  LOP3.LUT R14, R14, R15, RZ, 0x3c, !PT ;  /* 0x0000000f0e0e7212 */ /* 0x000fe200078e3cff */
[--C-:B------:R-:W-:Y:S01]  /*a540*/  IMAD.X R15, RZ, RZ, R127.reuse, P6 ;  /* 0x000000ffff0f7224 */ /* 0x100fe200030e067f */
[----:B------:R-:W-:Y:S01]  /*a550*/  LOP3.LUT R122, R122, R123, RZ, 0x3c, !PT ;  /* 0x0000007b7a7a7212 */ /* 0x000fe200078e3cff */
[----:B------:R-:W-:Y:S01]  /*a560*/  IMAD.X R123, RZ, RZ, R127, P5 ;  /* 0x000000ffff7b7224 */ /* 0x000fe200028e067f */
[----:B------:R-:W-:Y:S01]  /*a570*/  IADD3.X R125, RZ, R127, RZ, P4, !PT ;  /* 0x0000007fff7d7210 */ /* 0x000fe200027fe4ff */
[----:B------:R-:W-:Y:S02]  /*a580*/  UIADD3 UR4, UR4, 0x36820, URZ ;  /* 0x0003682004047890 */ /* 0x000fe4000fffe03f */
[----:B------:R-:W-:Y:S02]  /*a590*/  UIADD3 UR36, UR36, 0x1, URZ ;  /* 0x0000000124247890 */ /* 0x000fe4000fffe03f */
[----:B------:R-:W-:-:S02]  /*a5a0*/  UPRMT UR4, URZ, 0x654, UR4 ;  /* 0x000006543f047896 */ /* 0x000fc40008000004 */
[----:B------:R-:W-:Y:S01]  /*a5b0*/  UISETP.NE.AND UP0, UPT, UR36, 0x2, UPT ;  /* 0x000000022400788c */ /* 0x000fe2000bf05270 */
[----:B------:R-:W-:Y:S03]  /*a5c0*/  BSSY B0, `(.L_x_29) ;  /* 0x0000114000007945 */ /* 0x000fe60003800000 */
[----:B------:R-:W-:Y:S01]  /*a5d0*/  USEL UR36, UR36, URZ, UP0 ;  /* 0x0000003f24247287 */ /* 0x000fe20008000000 */
[----:B------:R-:W-:Y:S02]  /*a5e0*/  WARPGROUP.DEPBAR.LE gsb0, 0x0 ;  /* 0x00008000000079c5 */ /* 0x000fe40000010000 */
[----:B------:R0:W-:Y:S01]  /*a5f0*/  @!P1 SYNCS.ARRIVE.TRANS64.RED.A1T0 RZ, [R150+URZ], RZ ;  /* 0x000000ff96ff99a7 */ /* 0x0001e2000810043f */
[-C--:B------:R-:W-:Y:S01]  /*a600*/  FMUL.FTZ R148, R28, R143.reuse ;  /* 0x0000008f1c947220 */ /* 0x080fe20000410000 */
[-C--:B------:R-:W-:Y:S01]  /*a610*/  FMUL.FTZ R28, R33, R143.reuse ;  /* 0x0000008f211c7220 */ /* 0x080fe20000410000 */
[-C--:B------:R-:W-:Y:S01]  /*a620*/  FMUL.FTZ R149, R32, R143.reuse ;  /* 0x0000008f20957220 */ /* 0x080fe20000410000 */
[-C--:B------:R-:W-:Y:S01]  /*a630*/  FMUL.FTZ R32, R37, R143.reuse ;  /* 0x0000008f25207220 */ /* 0x080fe20000410000 */
[-C--:B------:R-:W-:Y:S01]  /*a640*/  FMUL.FTZ R33, R36, R143.reuse ;  /* 0x0000008f24217220 */ /* 0x080fe20000410000 */
[-C--:B------:R-:W-:Y:S01]  /*a650*/  FMUL.FTZ R25, R25, R143.reuse ;  /* 0x0000008f19197220 */ /* 0x080fe20000410000 */
[-C--:B------:R-:W-:Y:S01]  /*a660*/  FMUL.FTZ R24, R24, R143.reuse ;  /* 0x0000008f18187220 */ /* 0x080fe20000410000 */
[----:B0-----:R-:W0:Y:S01]  /*a670*/  @P2 LDC R150, c[0x0][0xbec] ;  /* 0x0002fb00ff962b82 */ /* 0x001e220000000800 */
[-C--:B------:R-:W-:Y:S01]  /*a680*/  FMUL.FTZ R27, R27, R142.reuse ;  /* 0x0000008e1b1b7220 */ /* 0x080fe20000410000 */
[-C--:B------:R-:W-:Y:S01]  /*a690*/  FMUL.FTZ R26, R26, R142.reuse ;  /* 0x0000008e1a1a7220 */ /* 0x080fe20000410000 */
[-C--:B------:R-:W-:Y:S01]  /*a6a0*/  FMUL.FTZ R31, R31, R142.reuse ;  /* 0x0000008e1f1f7220 */ /* 0x080fe20000410000 */
[----:B------:R-:W-:Y:S01]  /*a6b0*/  FMUL.FTZ R30, R30, R142 ;  /* 0x0000008e1e1e7220 */ /* 0x000fe20000410000 */
[-C--:B------:R-:W-:Y:S01]  /*a6c0*/  FMUL.FTZ R29, R29, R143.reuse ;  /* 0x0000008f1d1d7220 */ /* 0x080fe20000410000 */
[-C--:B------:R-:W-:Y:S01]  /*a6d0*/  FMUL.FTZ R41, R41, R143.reuse ;  /* 0x0000008f29297220 */ /* 0x080fe20000410000 */
[-C--:B------:R-:W-:Y:S01]  /*a6e0*/  FMUL.FTZ R40, R40, R143.reuse ;  /* 0x0000008f28287220 */ /* 0x080fe20000410000 */
[----:B------:R-:W2:Y:S01]  /*a6f0*/  LDC.64 R36, c[0x0][0xb98] ;  /* 0x0002e600ff247b82 */ /* 0x000ea20000000a00 */
        /* <DEDUP_REMOVED lines=15> */
[----:B0-----:R-:W-:-:S04]  /*a7f0*/  @P2 IMAD.HI.U32 R150, R147, R150, RZ ;  /* 0x0000009693962227 */ /* 0x001fc800078e00ff */
        /* <DEDUP_REMOVED lines=23> */
[----:B------:R-:W-:-:S02]  /*a970*/  IMAD.MOV.U32 R143, RZ, RZ, R147 ;  /* 0x000000ffff8f7224 */ /* 0x000fc400078e0093 */
[-C--:B------:R-:W-:Y:S01]  /*a980*/  FMUL.FTZ R43, R43, R142.reuse ;  /* 0x0000008e2b2b7220 */ /* 0x080fe20000410000 */
[-C--:B------:R-:W-:Y:S01]  /*a990*/  FMUL.FTZ R42, R42, R142.reuse ;  /* 0x0000008e2a2a7220 */ /* 0x080fe20000410000 */
[----:B-1----:R-:W-:Y:S01]  /*a9a0*/  @P2 SHF.R.U32.HI R143, RZ, R151, R150 ;  /* 0x00000097ff8f2219 */ /* 0x002fe20000011696 */
[----:B------:R-:W-:Y:S01]  /*a9b0*/  FMUL.FTZ R35, R35, R142 ;  /* 0x0000008e23237220 */ /* 0x000fe20000410000 */
[----:B------:R-:W-:Y:S01]  /*a9c0*/  F2FP.F16.F32.PACK_AB R24, R25, R24 ;  /* 0x000000181918723e */ /* 0x000fe200000000ff */
[----:B------:R-:W-:Y:S01]  /*a9d0*/  FMUL.FTZ R34, R34, R142 ;  /* 0x0000008e22227220 */ /* 0x000fe20000410000 */
[----:B------:R-:W-:Y:S01]  /*a9e0*/  F2FP.F16.F32.PACK_AB R25, R27, R26 ;  /* 0x0000001a1b19723e */ /* 0x000fe200000000ff */
[-C--:B------:R-:W-:Y:S01]  /*a9f0*/  FMUL.FTZ R39, R39, R142.reuse ;  /* 0x0000008e27277220 */ /* 0x080fe20000410000 */
[----:B------:R-:W-:Y:S01]  /*aa00*/  FMUL.FTZ R38, R38, R142 ;  /* 0x0000008e26267220 */ /* 0x000fe20000410000 */
[----:B------:R-:W-:Y:S01]  /*aa10*/  F2FP.F16.F32.PACK_AB R27, R31, R30 ;  /* 0x0000001e1f1b723e */ /* 0x000fe200000000ff */
[-C--:B------:R-:W-:Y:S01]  /*aa20*/  FMUL.FTZ R47, R47, R142.reuse ;  /* 0x0000008e2f2f7220 */ /* 0x080fe20000410000 */
[----:B------:R-:W-:Y:S01]  /*aa30*/  FMUL.FTZ R46, R46, R142 ;  /* 0x0000008e2e2e7220 */ /* 0x000fe20000410000 */
[----:B------:R-:W-:Y:S01]  /*aa40*/  F2FP.F16.F32.PACK_AB R30, R32, R33 ;  /* 0x00000021201e723e */ /* 0x000fe200000000ff */
[----:B--2---:R-:W-:Y:S01]  /*aa50*/  IMAD.WIDE.U32 R128, R36, UR13, R128 ;  /* 0x0000000d24807c25 */ /* 0x004fe2000f8e0080 */
[----:B------:R-:W-:-:S03]  /*aa60*/  F2FP.F16.F32.PACK_AB R33, R43, R42 ;  /* 0x0000002a2b21723e */ /* 0x000fc600000000ff */
[----:B------:R-:W-:Y:S01]  /*aa70*/  FMUL.FTZ R51, R51, R142 ;  /* 0x0000008e33337220 */ /* 0x000fe20000410000 */
[----:B------:R-:W-:Y:S01]  /*aa80*/  F2FP.F16.F32.PACK_AB R26, R29, R148 ;  /* 0x000000941d1a723e */ /* 0x000fe200000000ff */
[----:B------:R-:W-:Y:S01]  /*aa90*/  BAR.SYNC.DEFER_BLOCKING 0x1, 0x100 ;  /* 0x0044000000007b1d */ /* 0x000fe20000010000 */
[----:B------:R-:W-:Y:S01]  /*aaa0*/  IMAD.MOV R43, RZ, RZ, -R143 ;  /* 0x000000ffff2b7224 */ /* 0x000fe200078e0a8f */
[----:B------:R-:W-:Y:S01]  /*aab0*/  F2FP.F16.F32.PACK_AB R28, R28, R149 ;  /* 0x000000951c1c723e */ /* 0x000fe200000000ff */
[----:B------:R-:W-:Y:S01]  /*aac0*/  FMUL.FTZ R50, R50, R142 ;  /* 0x0000008e32327220 */ /* 0x000fe20000410000 */
[----:B------:R-:W-:Y:S01]  /*aad0*/  F2FP.F16.F32.PACK_AB R29, R35, R34 ;  /* 0x00000022231d723e */ /* 0x000fe200000000ff */
[----:B------:R-:W-:Y:S01]  /*aae0*/  IMAD R43, R132, R43, R147 ;  /* 0x0000002b842b7224 */ /* 0x000fe200078e0293 */
[----:B------:R-:W-:Y:S01]  /*aaf0*/  F2FP.F16.F32.PACK_AB R31, R39, R38 ;  /* 0x00000026271f723e */ /* 0x000fe200000000ff */
[----:B------:R-:W-:Y:S01]  /*ab00*/  IMAD R38, R36, UR12, RZ ;  /* 0x0000000c24267c24 */ /* 0x000fe2000f8e02ff */
[----:B------:R-:W-:Y:S01]  /*ab10*/  F2FP.F16.F32.PACK_AB R32, R41, R40 ;  /* 0x000000282920723e */ /* 0x000fe200000000ff */
[----:B------:R-:W-:Y:S01]  /*ab20*/  FMUL.FTZ R55, R55, R142 ;  /* 0x0000008e37377220 */ /* 0x000fe20000410000 */
[----:B------:R-:W-:Y:S01]  /*ab30*/  F2FP.F16.F32.PACK_AB R34, R45, R44 ;  /* 0x0000002c2d22723e */ /* 0x000fe200000000ff */
[----:B------:R-:W-:Y:S01]  /*ab40*/  IMAD R41, R37, UR13, R38 ;  /* 0x0000000d25297c24 */ /* 0x000fe2000f8e0226 */
[----:B------:R-:W-:Y:S01]  /*ab50*/  F2FP.F16.F32.PACK_AB R35, R47, R46 ;  /* 0x0000002e2f23723e */ /* 0x000fe200000000ff */
[----:B------:R-:W-:Y:S01]  /*ab60*/  FMUL.FTZ R54, R54, R142 ;  /* 0x0000008e36367220 */ /* 0x000fe20000410000 */
[----:B------:R-:W-:Y:S01]  /*ab70*/  IADD3 R40, P0, R143, R128, RZ ;  /* 0x000000808f287210 */ /* 0x000fe20007f1e0ff */
        /* <DEDUP_REMOVED lines=8> */
[----:B------:R-:W-:Y:S01]  /*ac00*/  F2FP.F16.F32.PACK_AB R36, R49, R48 ;  /* 0x000000303124723e */ /* 0x000fe200000000ff */
[----:B------:R0:W-:Y:S01]  /*ac10*/  STSM.16.M88.4 [R141], R24 ;  /* 0x000000188d007844 */ /* 0x0001e20000000200 */
[----:B------:R-:W-:Y:S01]  /*ac20*/  F2FP.F16.F32.PACK_AB R37, R51, R50 ;  /* 0x000000323325723e */ /* 0x000fe200000000ff */
[----:B------:R-:W-:Y:S01]  /*ac30*/  FMUL.FTZ R75, R75, R142 ;  /* 0x0000008e4b4b7220 */ /* 0x000fe20000410000 */
[----:B------:R-:W-:Y:S01]  /*ac40*/  F2FP.F16.F32.PACK_AB R38, R53, R52 ;  /* 0x000000343526723e */ /* 0x000fe200000000ff */
[----:B------:R-:W-:Y:S01]  /*ac50*/  STSM.16.M88.4 [R145], R28 ;  /* 0x0000001c91007844 */ /* 0x000fe20000000200 */
[----:B------:R-:W-:Y:S01]  /*ac60*/  F2FP.F16.F32.PACK_AB R39, R55, R54 ;  /* 0x000000363727723e */ /* 0x000fe200000000ff */
[-C--:B------:R-:W-:Y:S01]  /*ac70*/  FMUL.FTZ R74, R74, R142.reuse ;  /* 0x0000008e4a4a7220 */ /* 0x080fe20000410000 */
[-C--:B------:R-:W-:Y:S01]  /*ac80*/  FMUL.FTZ R79, R79, R142.reuse ;  /* 0x0000008e4f4f7220 */ /* 0x080fe20000410000 */
[----:B------:R1:W-:Y:S01]  /*ac90*/  STSM.16.M88.4 [R146], R32 ;  /* 0x0000002092007844 */ /* 0x0003e20000000200 */
[-C--:B------:R-:W-:Y:S01]  /*aca0*/  FMUL.FTZ R78, R78, R142.reuse ;  /* 0x0000008e4e4e7220 */ /* 0x080fe20000410000 */
[-C--:B------:R-:W-:Y:S01]  /*acb0*/  FMUL.FTZ R83, R83, R142.reuse ;  /* 0x0000008e53537220 */ /* 0x080fe20000410000 */
[-C--:B------:R-:W-:Y:S01]  /*acc0*/  FMUL.FTZ R82, R82, R142.reuse ;  /* 0x0000008e52527220 */ /* 0x080fe20000410000 */
[----:B------:R-:W-:Y:S01]  /*acd0*/  STSM.16.M88.4 [R144], R36 ;  /* 0x0000002490007844 */ /* 0x000fe20000000200 */
[-C--:B------:R-:W-:Y:S01]  /*ace0*/  FMUL.FTZ R87, R87, R142.reuse ;  /* 0x0000008e57577220 */ /* 0x080fe20000410000 */
[-C--:B------:R-:W-:Y:S01]  /*acf0*/  FMUL.FTZ R86, R86, R142.reuse ;  /* 0x0000008e56567220 */ /* 0x080fe20000410000 */
[----:B------:R-:W-:Y:S01]  /*ad00*/  FMUL.FTZ R91, R91, R142 ;  /* 0x0000008e5b5b7220 */ /* 0x000fe20000410000 */
[----:B0-----:R-:W-:Y:S01]  /*ad10*/  F2FP.F16.F32.PACK_AB R24, R57, R56 ;  /* 0x000000383918723e */ /* 0x001fe200000000ff */
[----:B------:R-:W-:Y:S01]  /*ad20*/  FMUL.FTZ R90, R90, R142 ;  /* 0x0000008e5a5a7220 */ /* 0x000fe20000410000 */
[----:B------:R-:W-:Y:S01]  /*ad30*/  F2FP.F16.F32.PACK_AB R25, R59, R58 ;  /* 0x0000003a3b19723e */ /* 0x000fe200000000ff */
[----:B------:R-:W-:Y:S01]  /*ad40*/  FMUL.FTZ R95, R95, R142 ;  /* 0x0000008e5f5f7220 */ /* 0x000fe20000410000 */
[----:B------:R-:W-:Y:S01]  /*ad50*/  F2FP.F16.F32.PACK_AB R26, R61, R60 ;  /* 0x0000003c3d1a723e */ /* 0x000fe200000000ff */
[----:B------:R-:W-:Y:S01]  /*ad60*/  FMUL.FTZ R94, R94, R142 ;  /* 0x0000008e5e5e7220 */ /* 0x000fe20000410000 */
[----:B------:R-:W-:Y:S01]  /*ad70*/  F2FP.F16.F32.PACK_AB R27, R63, R62 ;  /* 0x0000003e3f1b723e */ /* 0x000fe200000000ff */
[-C--:B------:R-:W-:Y:S01]  /*ad80*/  FMUL.FTZ R99, R99, R142.reuse ;  /* 0x0000008e63637220 */ /* 0x080fe20000410000 */
[----:B-1----:R-:W-:Y:S01]  /*ad90*/  SHF.R.S32.HI R33, RZ, 0x1f, R143 ;  /* 0x0000001fff217819 */ /* 0x002fe2000001148f */
[-C--:B------:R-:W-:Y:S01]  /*ada0*/  FMUL.FTZ R98, R98, R142.reuse ;  /* 0x0000008e62627220 */ /* 0x080fe20000410000 */
[----:B------:R-:W-:Y:S01]  /*adb0*/  SHF.R.S32.HI R32, RZ, 0x1f, R43 ;  /* 0x0000001fff207819 */ /* 0x000fe2000001142b */
[----:B------:R0:W-:Y:S01]  /*adc0*/  STSM.16.M88.4 [R140], R24 ;  /* 0x000000188c007844 */ /* 0x0001e20000000200 */
[----:B------:R-:W-:Y:S01]  /*add0*/  IADD3.X R41, R33, R129, R41, P0, !PT ;  /* 0x0000008121297210 */ /* 0x000fe200007fe429 */
[----:B------:R-:W-:Y:S01]  /*ade0*/  FMUL.FTZ R103, R103, R142 ;  /* 0x0000008e67677220 */ /* 0x000fe20000410000 */
[----:B------:R-:W-:Y:S01]  /*adf0*/  F2FP.F16.F32.PACK_AB R28, R65, R64 ;  /* 0x00000040411c723e */ /* 0x000fe200000000ff */
[----:B------:R-:W-:Y:S01]  /*ae00*/  IMAD R32, R32, UR6, RZ ;  /* 0x0000000620207c24 */ /* 0x000fe2000f8e02ff */
[----:B------:R-:W-:Y:S01]  /*ae10*/  F2FP.F16.F32.PACK_AB R29, R67, R66 ;  /* 0x00000042431d723e */ /* 0x000fe200000000ff */
[----:B------:R-:W-:Y:S01]  /*ae20*/  IMAD.WIDE.U32 R40, R43, UR6, R40 ;  /* 0x000000062b287c25 */ /* 0x000fe2000f8e0028 */
[----:B------:R-:W-:-:S03]  /*ae30*/  F2FP.F16.F32.PACK_AB R30, R69, R68 ;  /* 0x00000044451e723e */ /* 0x000fc600000000ff */
[----:B------:R-:W-:Y:S01]  /*ae40*/  FMUL.FTZ R102, R102, R142 ;  /* 0x0000008e66667220 */ /* 0x000fe20000410000 */
[----:B------:R-:W-:Y:S01]  /*ae50*/  F2FP.F16.F32.PACK_AB R31, R71, R70 ;  /* 0x00000046471f723e */ /* 0x000fe200000000ff */
[----:B------:R-:W-:Y:S01]  /*ae60*/  IMAD R45, R43, UR7, R32 ;  /* 0x000000072b2d7c24 */ /* 0x000fe2000f8e0220 */
[----:B------:R-:W-:Y:S01]  /*ae70*/  F2FP.F16.F32.PACK_AB R32, R73, R72 ;  /* 0x000000484920723e */ /* 0x000fe200000000ff */
[----:B------:R-:W-:Y:S01]  /*ae80*/  IMAD R43, R0, 0x80, R211 ;  /* 0x00000080002b7824 */ /* 0x000fe200078e02d3 */
[----:B------:R-:W-:Y:S01]  /*ae90*/  ULDC.64 UR6, c[0x0][0xb50] ;  /* 0x0002d40000067ab9 */ /* 0x000fe20000000a00 */
[----:B------:R-:W-:Y:S01]  /*aea0*/  IMAD R72, R132, UR5, RZ ;  /* 0x0000000584487c24 */ /* 0x000fe2000f8e02ff */
[----:B------:R1:W-:Y:S01]  /*aeb0*/  STSM.16.M88.4 [R139], R28 ;  /* 0x0000001c8b007844 */ /* 0x0003e20000000200 */
[----:B------:R-:W-:Y:S01]  /*aec0*/  LOP3.LUT P0, RZ, R206, 0x3, RZ, 0xc0, !PT ;  /* 0x00000003ceff7812 */ /* 0x000fe2000780c0ff */
[----:B0-----:R-:W-:Y:S02]  /*aed0*/  VIADD R25, R43, 0x8 ;  /* 0x000000082b197836 */ /* 0x001fe40000000000 */
[----:B------:R-:W-:Y:S01]  /*aee0*/  FMUL.FTZ R107, R107, R142 ;  /* 0x0000008e6b6b7220 */ /* 0x000fe20000410000 */
[----:B------:R-:W-:-:S02]  /*aef0*/  IMAD.IADD R27, R41, 0x1, R45 ;  /* 0x00000001291b7824 */ /* 0x000fc400078e022d */
[-C--:B------:R-:W-:Y:S01]  /*af00*/  FMUL.FTZ R106, R106, R142.reuse ;  /* 0x0000008e6a6a7220 */ /* 0x080fe20000410000 */
[-C--:B------:R-:W-:Y:S01]  /*af10*/  FMUL.FTZ R111, R111, R142.reuse ;  /* 0x0000008e6f6f7220 */ /* 0x080fe20000410000 */
[-C--:B------:R-:W-:Y:S01]  /*af20*/  FMUL.FTZ R110, R110, R142.reuse ;  /* 0x0000008e6e6e7220 */ /* 0x080fe20000410000 */
[-C--:B------:R-:W-:Y:S01]  /*af30*/  FMUL.FTZ R115, R115, R142.reuse ;  /* 0x0000008e73737220 */ /* 0x080fe20000410000 */
[----:B------:R-:W-:Y:S01]  /*af40*/  FMUL.FTZ R114, R114, R142 ;  /* 0x0000008e72727220 */ /* 0x000fe20000410000 */
[----:B------:R-:W-:Y:S01]  /*af50*/  ISETP.GE.OR P1, PT, R43, R72, P0 ;  /* 0x000000482b00720c */ /* 0x000fe20000726670 */
[-C--:B------:R-:W-:Y:S01]  /*af60*/  FMUL.FTZ R119, R119, R142.reuse ;  /* 0x0000008e77777220 */ /* 0x080fe20000410000 */
[----:B------:R-:W-:Y:S01]  /*af70*/  FMUL.FTZ R118, R118, R142 ;  /* 0x0000008e76767220 */ /* 0x000fe20000410000 */
[----:B------:R-:W-:Y:S01]  /*af80*/  F2FP.F16.F32.PACK_AB R33, R75, R74 ;  /* 0x0000004a4b21723e */ /* 0x000fe200000000ff */
[----:B------:R-:W0:Y:S01]  /*af90*/  @P2 LDC R73, c[0x0][0xbec] ;  /* 0x0002fb00ff492b82 */ /* 0x000e220000000800 */
[----:B------:R-:W-:-:S02]  /*afa0*/  F2FP.F16.F32.PACK_AB R34, R77, R76 ;  /* 0x0000004c4d22723e */ /* 0x000fc400000000ff */
[C---:B-1----:R-:W-:Y:S02]  /*afb0*/  LEA R28, P3, R40.reuse, UR6, 0x2 ;  /* 0x00000006281c7c11 */ /* 0x042fe4000f8610ff */
[----:B------:R-:W-:Y:S02]  /*afc0*/  F2FP.F16.F32.PACK_AB R35, R79, R78 ;  /* 0x0000004e4f23723e */ /* 0x000fe400000000ff */
[----:B------:R-:W-:Y:S01]  /*afd0*/  ISETP.GE.OR P0, PT, R25, R72, P0 ;  /* 0x000000481900720c */ /* 0x000fe20000706670 */
[----:B------:R-:W-:Y:S01]  /*afe0*/  SHFL.IDX PT, R44, R28, RZ, 0x1c1f ;  /* 0x001c1fff1c2c7589 */ /* 0x000fe200000e0000 */
[----:B------:R-:W-:Y:S01]  /*aff0*/  LEA.HI.X R40, R40, UR7, R27, 0x2, P3 ;  /* 0x0000000728287c11 */ /* 0x000fe200098f141b */
[----:B------:R-:W1:Y:S01]  /*b000*/  @P2 LDC R74, c[0x0][0xbf0] ;  /* 0x0002fc00ff4a2b82 */ /* 0x000e620000000800 */
[----:B------:R-:W-:Y:S01]  /*b010*/  F2FP.F16.F32.PACK_AB R88, R89, R88 ;  /* 0x000000585958723e */ /* 0x000fe200000000ff */
[----:B------:R-:W-:Y:S01]  /*b020*/  STSM.16.M88.4 [R138], R32 ;  /* 0x000000208a007844 */ /* 0x000fe20000000200 */
[----:B------:R-:W-:-:S02]  /*b030*/  F2FP.F16.F32.PACK_AB R24, R81, R80 ;  /* 0x000000505118723e */ /* 0x000fc400000000ff */
[----:B------:R-:W-:Y:S01]  /*b040*/  F2FP.F16.F32.PACK_AB R25, R83, R82 ;  /* 0x000000525319723e */ /* 0x000fe200000000ff */
[----:B------:R-:W2:Y:S01]  /*b050*/  SHFL.IDX PT, R45, R40, RZ, 0x1c1f ;  /* 0x001c1fff282d7589 */ /* 0x000ea200000e0000 */
[----:B------:R-:W-:Y:S02]  /*b060*/  F2FP.F16.F32.PACK_AB R26, R85, R84 ;  /* 0x00000054551a723e */ /* 0x000fe400000000ff */
[----:B------:R-:W-:Y:S01]  /*b070*/  F2FP.F16.F32.PACK_AB R27, R87, R86 ;  /* 0x00000056571b723e */ /* 0x000fe200000000ff */
[----:B------:R-:W-:Y:S01]  /*b080*/  SHFL.IDX PT, R46, R28, 0x1, 0x1c1f ;  /* 0x003c1f001c2e7f89 */ /* 0x000fe200000e0000 */
[----:B------:R-:W-:Y:S02]  /*b090*/  F2FP.F16.F32.PACK_AB R89, R91, R90 ;  /* 0x0000005a5b59723e */ /* 0x000fe400000000ff */
[----:B------:R-:W-:Y:S01]  /*b0a0*/  F2FP.F16.F32.PACK_AB R96, R97, R96 ;  /* 0x000000606160723e */ /* 0x000fe200000000ff */
[----:B------:R-:W-:Y:S01]  /*b0b0*/  STSM.16.M88.4 [R133], R24 ;  /* 0x0000001885007844 */ /* 0x000fe20000000200 */
[----:B------:R-:W-:-:S02]  /*b0c0*/  F2FP.F16.F32.PACK_AB R90, R93, R92 ;  /* 0x0000005c5d5a723e */ /* 0x000fc400000000ff */
[----:B------:R-:W-:Y:S01]  /*b0d0*/  F2FP.F16.F32.PACK_AB R91, R95, R94 ;  /* 0x0000005e5f5b723e */ /* 0x000fe200000000ff */
[----:B------:R-:W3:Y:S01]  /*b0e0*/  SHFL.IDX PT, R47, R40, 0x1, 0x1c1f ;  /* 0x003c1f00282f7f89 */ /* 0x000ee200000e0000 */
[----:B------:R-:W-:Y:S02]  /*b0f0*/  F2FP.F16.F32.PACK_AB R97, R99, R98 ;  /* 0x000000626361723e */ /* 0x000fe400000000ff */
[----:B------:R-:W-:Y:S01]  /*b100*/  F2FP.F16.F32.PACK_AB R104, R105, R104 ;  /* 0x000000686968723e */ /* 0x000fe200000000ff */
[----:B------:R-:W-:Y:S01]  /*b110*/  STSM.16.M88.4 [R137], R88 ;  /* 0x0000005889007844 */ /* 0x000fe20000000200 */
[----:B------:R-:W-:Y:S02]  /*b120*/  F2FP.F16.F32.PACK_AB R98, R101, R100 ;  /* 0x000000646562723e */ /* 0x000fe400000000ff */
[----:B------:R-:W-:Y:S02]  /*b130*/  F2FP.F16.F32.PACK_AB R99, R103, R102 ;  /* 0x000000666763723e */ /* 0x000fe400000000ff */
[----:B------:R-:W-:-:S02]  /*b140*/  F2FP.F16.F32.PACK_AB R105, R107, R106 ;  /* 0x0000006a6b69723e */ /* 0x000fc400000000ff */
[----:B------:R-:W-:Y:S01]  /*b150*/  F2FP.F16.F32.PACK_AB R112, R113, R112 ;  /* 0x000000707170723e */ /* 0x000fe200000000ff */
[----:B------:R-:W-:Y:S01]  /*b160*/  STSM.16.M88.4 [R136], R96 ;  /* 0x0000006088007844 */ /* 0x000fe20000000200 */
[----:B------:R-:W-:Y:S02]  /*b170*/  F2FP.F16.F32.PACK_AB R106, R109, R108 ;  /* 0x0000006c6d6a723e */ /* 0x000fe400000000ff */
[----:B------:R-:W-:Y:S02]  /*b180*/  F2FP.F16.F32.PACK_AB R107, R111, R110 ;  /* 0x0000006e6f6b723e */ /* 0x000fe400000000ff */
[----:B------:R-:W-:Y:S02]  /*b190*/  F2FP.F16.F32.PACK_AB R113, R115, R114 ;  /* 0x000000727371723e */ /* 0x000fe400000000ff */
[----:B------:R-:W-:Y:S01]  /*b1a0*/  F2FP.F16.F32.PACK_AB R114, R117, R116 ;  /* 0x000000747572723e */ /* 0x000fe200000000ff */
[----:B------:R-:W-:Y:S01]  /*b1b0*/  STSM.16.M88.4 [R135], R104 ;  /* 0x0000006887007844 */ /* 0x000fe20000000200 */
[----:B------:R-:W-:-:S05]  /*b1c0*/  F2FP.F16.F32.PACK_AB R115, R119, R118 ;  /* 0x000000767773723e */ /* 0x000fca00000000ff */
[----:B------:R-:W-:Y:S01]  /*b1d0*/  STSM.16.M88.4 [R134], R112 ;  /* 0x0000007086007844 */ /* 0x000fe20000000200 */
[----:B------:R-:W-:Y:S06]  /*b1e0*/  BAR.SYNC.DEFER_BLOCKING 0x1, 0x100 ;  /* 0x0044000000007b1d */ /* 0x000fec0000010000 */
[----:B--2---:R-:W-:Y:S04]  /*b1f0*/  @!P1 ST.E desc[UR8][R44.64], R131 ;  /* 0x000000832c009985 */ /* 0x004fe8000c101908 */
[----:B---3--:R2:W-:Y:S04]  /*b200*/  @!P0 ST.E desc[UR8][R46.64], R130 ;  /* 0x000000822e008985 */ /* 0x0085e8000c101908 */
[----:B------:R3:W5:Y:S04]  /*b210*/  LD.E.128 R24, desc[UR8][R8.64] ;  /* 0x0000000808187980 */ /* 0x000768000c101d00 */
[----:B------:R4:W5:Y:S04]  /*b220*/  LD.E.128 R36, desc[UR8][R2.64] ;  /* 0x0000000802247980 */ /* 0x000968000c101d00 */
[----:B------:R-:W5:Y:S01]  /*b230*/  LD.E.128 R48, desc[UR8][R126.64] ;  /* 0x000000087e307980 */ /* 0x000f62000c101d00 */
[----:B---3--:R-:W3:Y:S03]  /*b240*/  LDC.64 R8, c[0x0][0xae0] ;  /* 0x0002b800ff087b82 */ /* 0x008ee60000000a00 */
[----:B------:R0:W5:Y:S01]  /*b250*/  LD.E.128 R28, desc[UR8][R4.64] ;  /* 0x00000008041c7980 */ /* 0x000162000c101d00 */
[----:B----4-:R-:W-:-:S03]  /*b260*/  IMAD R3, R22, 0x20, R205 ;  /* 0x0000002016037824 */ /* 0x010fc600078e02cd */
[----:B------:R-:W5:Y:S04]  /*b270*/  LD.E.128 R60, desc[UR8][R12.64] ;  /* 0x000000080c3c7980 */ /* 0x000f68000c101d00 */
[----:B------:R-:W5:Y:S01]  /*b280*/  LD.E.128 R52, desc[UR8][R20.64] ;  /* 0x0000000814347980 */ /* 0x000f62000c101d00 */
[----:B0-----:R-:W-:-:S03]  /*b290*/  IMAD R4, R0, 0x80, R3 ;  /* 0x0000008000047824 */ /* 0x001fc600078e0203 */
[----:B------:R-:W5:Y:S04]  /*b2a0*/  LD.E.128 R40, desc[UR8][R120.64] ;  /* 0x0000000878287980 */ /* 0x000f68000c101d00 */
[----:B------:R-:W5:Y:S04]  /*b2b0*/  LD.E.128 R32, desc[UR8][R124.64] ;  /* 0x000000087c207980 */ /* 0x000f68000c101d00 */
[----:B------:R0:W5:Y:S04]  /*b2c0*/  LD.E.128 R68, desc[UR8][R6.64] ;  /* 0x0000000806447980 */ /* 0x000168000c101d00 */
[----:B------:R-:W5:Y:S04]  /*b2d0*/  LD.E.128 R64, desc[UR8][R14.64] ;  /* 0x000000080e407980 */ /* 0x000f68000c101d00 */
[----:B------:R-:W5:Y:S04]  /*b2e0*/  LD.E.128 R56, desc[UR8][R122.64] ;  /* 0x000000087a387980 */ /* 0x000f68000c101d00 */
[----:B--2---:R2:W5:Y:S01]  /*b2f0*/  LD.E.128 R44, desc[UR8][R10.64] ;  /* 0x000000080a2c7980 */ /* 0x004562000c101d00 */
[----:B------:R-:W-:-:S02]  /*b300*/  ULDC.64 UR8, c[0x0][0xae8] ;  /* 0x0002ba0000087ab9 */ /* 0x000fc40000000a00 */
[----:B------:R-:W-:Y:S01]  /*b310*/  UIMAD UR5, UR11, UR8, URZ ;  /* 0x000000080b0572a4 */ /* 0x000fe2000f8e023f */
[----:B------:R-:W-:Y:S01]  /*b320*/  @P2 IMAD.HI.U32 R3, R4, R73, RZ ;  /* 0x0000004904032227 */ /* 0x000fe200078e00ff */
[----:B------:R-:W-:Y:S01]  /*b330*/  UIMAD.WIDE.U32 UR6, UR10, UR8, URZ ;  /* 0x000000080a0672a5 */ /* 0x000fe2000f8e003f */
[----:B------:R-:W-:Y:S01]  /*b340*/  @!PT LDS RZ, [RZ] ;  /* 0x00000000fffff984 */ /* 0x000fe20000000800 */
[----:B------:R-:W-:Y:S01]  /*b350*/  @!PT LDS RZ, [RZ] ;  /* 0x00000000fffff984 */ /* 0x000fe20000000800 */
[----:B------:R-:W-:Y:S01]  /*b360*/  @!PT LDS RZ, [RZ] ;  /* 0x00000000fffff984 */ /* 0x000fe20000000800 */
[----:B------:R-:W-:Y:S01]  /*b370*/  @!PT LDS RZ, [RZ] ;  /* 0x00000000fffff984 */ /* 0x000fe20000000800 */
[----:B------:R4:W-:Y:S06]  /*b380*/  MEMBAR.ALL.CTA ;  /* 0x0000000000007992 */ /* 0x0009ec0000008000 */
[----:B----4-:R-:W4:Y:S01]  /*b390*/  FENCE.VIEW.ASYNC.S ;  /* 0x00000000000073c6 */ /* 0x010f220000000000 */
[----:B------:R-:W-:Y:S01]  /*b3a0*/  UIMAD UR5, UR10, UR9, UR5 ;  /* 0x000000090a0572a4 */ /* 0x000fe2000f8e0205 */
[----:B------:R-:W-:Y:S01]  /*b3b0*/  IMAD.MOV.U32 R2, RZ, RZ, R4 ;  /* 0x000000ffff027224 */ /* 0x000fe200078e0004 */
[----:B-1----:R-:W-:Y:S01]  /*b3c0*/  @P2 SHF.R.U32.HI R2, RZ, R74, R3 ;  /* 0x0000004aff022219 */ /* 0x002fe20000011603 */
[----:B------:R-:W-:Y:S01]  /*b3d0*/  ULDC.64 UR8, c[0x0][0xaf0] ;  /* 0x0002bc0000087ab9 */ /* 0x000fe20000000a00 */
[----:B------:R-:W-:-:S02]  /*b3e0*/  UIADD3 UR7, UR7, UR5, URZ ;  /* 0x0000000507077290 */ /* 0x000fc4000fffe03f */
[----:B------:R-:W-:Y:S01]  /*b3f0*/  UIMAD UR5, UR12, UR8, URZ ;  /* 0x000000080c0572a4 */ /* 0x000fe2000f8e023f */
[--C-:B------:R-:W-:Y:S01]  /*b400*/  SHF.R.S32.HI R3, RZ, 0x1f, R2.reuse ;  /* 0x0000001fff037819 */ /* 0x100fe20000011402 */
[----:B------:R-:W-:Y:S01]  /*b410*/  UIMAD.WIDE.U32 UR6, UR13, UR8, UR6 ;  /* 0x000000080d0672a5 */ /* 0x000fe2000f8e0006 */
[----:B------:R-:W-:Y:S01]  /*b420*/  IMAD.MOV R5, RZ, RZ, -R2 ;  /* 0x000000ffff057224 */ /* 0x000fe200078e0a02 */
[----:B------:R-:W-:Y:S02]  /*b430*/  UIMAD UR5, UR13, UR9, UR5 ;  /* 0x000000090d0572a4 */ /* 0x000fe4000f8e0205 */
[----:B---3--:R-:W-:Y:S02]  /*b440*/  IMAD R3, R3, R8, RZ ;  /* 0x0000000803037224 */ /* 0x008fe400078e02ff */
[----:B------:R-:W-:Y:S01]  /*b450*/  UIADD3 UR7, UR7, UR5, URZ ;  /* 0x0000000507077290 */ /* 0x000fe2000fffe03f */
[----:B------:R-:W-:Y:S02]  /*b460*/  IMAD R5, R132, R5, R4 ;  /* 0x0000000584057224 */ /* 0x000fe400078e0204 */
[----:B0-----:R-:W-:-:S03]  /*b470*/  IMAD R7, R2, R9, R3 ;  /* 0x0000000902077224 */ /* 0x001fc600078e0203 */
[----:B------:R-:W-:Y:S01]  /*b480*/  SHF.R.S32.HI R4, RZ, 0x1f, R5 ;  /* 0x0000001fff047819 */ /* 0x000fe20000011405 */
[----:B------:R-:W-:Y:S01]  /*b490*/  IMAD.WIDE.U32 R2, R2, R8, UR6 ;  /* 0x0000000602027e25 */ /* 0x000fe2000f8e0008 */
[----:B------:R-:W-:Y:S01]  /*b4a0*/  ULDC.64 UR6, c[0x0][0xad8] ;  /* 0x0002b60000067ab9 */ /* 0x000fe20000000a00 */
[----:B------:R-:W-:Y:S01]  /*b4b0*/  R2UR UR9, R23 ;  /* 0x00000000170972ca */ /* 0x000fe200000e0000 */
[----:B----4-:R-:W-:Y:S01]  /*b4c0*/  SYNCS.ARRIVE.TRANS64.RED.A1T0 RZ, [UR4], RZ ;  /* 0x000000ffffff79a7 */ /* 0x010fe20008100404 */
[----:B------:R-:W-:Y:S02]  /*b4d0*/  IMAD.IADD R3, R3, 0x1, R7 ;  /* 0x0000000103037824 */ /* 0x000fe400078e0207 */
[----:B------:R-:W-:Y:S02]  /*b4e0*/  IMAD R4, R4, UR6, RZ ;  /* 0x0000000604047c24 */ /* 0x000fe4000f8e02ff */
[----:B--2---:R-:W-:Y:S02]  /*b4f0*/  IMAD R11, R0, 0x80, R205 ;  /* 0x00000080000b7824 */ /* 0x004fe400078e02cd */
[----:B------:R-:W-:-:S02]  /*b500*/  IMAD R7, R5, UR7, R4 ;  /* 0x0000000705077c24 */ /* 0x000fc4000f8e0204 */
[----:B------:R-:W-:Y:S01]  /*b510*/  IMAD.WIDE.U32 R2, R5, UR6, R2 ;  /* 0x0000000605027c25 */ /* 0x000fe2000f8e0002 */
[CC--:B------:R-:W-:Y:S01]  /*b520*/  ISETP.GE.AND P2, PT, R11.reuse, R72.reuse, PT ;  /* 0x000000480b00720c */ /* 0x0c0fe20003f46270 */
[----:B------:R-:W-:Y:S02]  /*b530*/  ULDC.64 UR6, c[0x0][0xa80] ;  /* 0x0002a00000067ab9 */ /* 0x000fe40000000a00 */
[----:B------:R-:W-:Y:S01]  /*b540*/  VIADD R5, R11, 0x20 ;  /* 0x000000200b057836 */ /* 0x000fe20000000000 */
[C---:B------:R-:W-:Y:S01]  /*b550*/  LEA R0, P3, R2.reuse, UR6, 0x1 ;  /* 0x0000000602007c11 */ /* 0x040fe2000f8608ff */
[----:B------:R-:W-:Y:S01]  /*b560*/  IMAD.IADD R3, R3, 0x1, R7 ;  /* 0x0000000103037824 */ /* 0x000fe200078e0207 */
[----:B------:R-:W-:Y:S02]  /*b570*/  ULDC UR5, c[0x0][0xc] ;  /* 0x0000030000057ab9 */ /* 0x000fe40000000800 */
[-C--:B------:R-:W-:Y:S01]  /*b580*/  ISETP.GE.AND P0, PT, R5, R72.reuse, PT ;  /* 0x000000480500720c */ /* 0x080fe20003f06270 */
[----:B------:R-:W-:Y:S01]  /*b590*/  VIADD R5, R11, 0x40 ;  /* 0x000000400b057836 */ /* 0x000fe20000000000 */
[----:B------:R-:W-:Y:S01]  /*b5a0*/  UIADD3 UR9, UR5, UR9, URZ ;  /* 0x0000000905097290 */ /* 0x000fe2000fffe03f */
[----:B------:R-:W-:Y:S01]  /*b5b0*/  LEA.HI.X R10, R2, UR7, R3, 0x1, P3 ;  /* 0x00000007020a7c11 */ /* 0x000fe200098f0c03 */
[----:B------:R-:W-:Y:S01]  /*b5c0*/  USEL UR6, URZ, 0x1, UP0 ;  /* 0x000000013f067887 */ /* 0x000fe20008000000 */
[----:B------:R0:W1:Y:S01]  /*b5d0*/  SHFL.IDX PT, R4, R0, RZ, 0x181f ;  /* 0x00181fff00047589 */ /* 0x00006200000e0000 */
[----:B------:R-:W-:-:S02]  /*b5e0*/  ISETP.GE.AND P1, PT, R5, R72, PT ;  /* 0x000000480500720c */ /* 0x000fc40003f26270 */
[----:B------:R-:W-:Y:S01]  /*b5f0*/  ULOP3.LUT UR61, UR61, UR6, URZ, 0x3c, !UPT ;  /* 0x000000063d3d7292 */ /* 0x000fe2000f8e3c3f */
[----:B------:R-:W-:Y:S01]  /*b600*/  IMAD.U32 R23, RZ, RZ, UR9 ;  /* 0x00000009ff177e24 */ /* 0x000fe2000f8e00ff */
[----:B------:R0:W2:Y:S01]  /*b610*/  SHFL.IDX PT, R5, R10, RZ, 0x181f ;  /* 0x00181fff0a057589 */ /* 0x0000a200000e0000 */
[----:B------:R-:W-:Y:S09]  /*b620*/  @P2 BRA `(.L_x_30) ;  /* 0x0000000000342947 */ /* 0x000ff20003800000 */
[----:B------:R-:W-:Y:S01]  /*b630*/  ULDC UR4, c[0x0][0xac8] ;  /* 0x0002b20000047ab9 */ /* 0x000fe20000000800 */
[----:B------:R-:W-:Y:S01]  /*b640*/  ULDC.64 UR6, c[0x0][0x208] ;  /* 0x0000820000067ab9 */ /* 0x000fe20000000a00 */
[----:B------:R-:W-:Y:S02]  /*b650*/  ISETP.GE.AND P3, PT, R19, UR4, PT ;  /* 0x0000000413007c0c */ /* 0x000fe4000bf66270 */
[----:B------:R-:W-:Y:S02]  /*b660*/  ISETP.GE.AND P4, PT, R18, UR4, PT ;  /* 0x0000000412007c0c */ /* 0x000fe4000bf86270 */
[----:B------:R-:W-:-:S09]  /*b670*/  ISETP.GE.AND P2, PT, R17, UR4, PT ;  /* 0x0000000411007c0c */ /* 0x000fd2000bf46270 */
[-C--:B-1----:R-:W-:Y:S02]  /*b680*/  @!P3 LEA R6, P5, R19, R4.reuse, 0x1 ;  /* 0x000000041306b211 */ /* 0x082fe400078a08ff */
[C---:B------:R-:W-:Y:S02]  /*b690*/  @!P4 LEA R8, P6, R18.reuse, R4, 0x1 ;  /* 0x000000041208c211 */ /* 0x040fe400078c08ff */
[----:B--2---:R-:W-:Y:S01]  /*b6a0*/  @!P2 IMAD.WIDE R2, R17, 0x2, R4 ;  /* 0x000000021102a825 */ /* 0x004fe200078e0204 */
[-C--:B------:R-:W-:Y:S02]  /*b6b0*/  @!P3 LEA.HI.X R7, R19, R5.reuse, R216, 0x1, P5 ;  /* 0x000000051307b211 */ /* 0x080fe400028f0cd8 */
[----:B------:R-:W-:Y:S02]  /*b6c0*/  @!P4 LEA.HI.X R9, R18, R5, R215, 0x1, P6 ;  /* 0x000000051209c211 */ /* 0x000fe400030f0cd7 */
[----:B-----5:R3:W-:Y:S04]  /*b6d0*/  @!P2 ST.E.128 desc[UR6][R2.64], R48 ;  /* 0x000000300200a985 */ /* 0x0207e8000c101d06 */
[----:B------:R3:W-:Y:S04]  /*b6e0*/  @!P3 ST.E.128 desc[UR6][R6.64], R60 ;  /* 0x0000003c0600b985 */ /* 0x0007e8000c101d06 */
[----:B------:R3:W-:Y:S02]  /*b6f0*/  @!P4 ST.E.128 desc[UR6][R8.64], R68 ;  /* 0x000000440800c985 */ /* 0x0007e4000c101d06 */
.L_x_30:
[----:B------:R-:W-:Y:S05]  /*b700*/  BSYNC B0 ;  /* 0x0000000000007941 */ /* 0x000fea0003800000 */
.L_x_29:
[----:B--2---:R2:W4:Y:S01]  /*b710*/  SHFL.IDX PT, R5, R10, 0x1, 0x181f ;  /* 0x00381f000a057f89 */ /* 0x00452200000e0000 */
[----:B------:R-:W-:Y:S03]  /*b720*/  BSSY B0, `(.L_x_31) ;  /* 0x0000010000007945 */ /* 0x000fe60003800000 */
[----:B-1----:R2:W1:Y:S01]  /*b730*/  SHFL.IDX PT, R4, R0, 0x1, 0x181f ;  /* 0x00381f0000047f89 */ /* 0x00246200000e0000 */
[----:B------:R-:W-:Y:S05]  /*b740*/  @P0 BRA `(.L_x_32) ;  /* 0x0000000000340947 */ /* 0x000fea0003800000 */
[----:B------:R-:W-:Y:S01]  /*b750*/  ULDC UR4, c[0x0][0xac8] ;  /* 0x0002b20000047ab9 */ /* 0x000fe20000000800 */
[----:B------:R-:W-:Y:S01]  /*b760*/  ULDC.64 UR6, c[0x0][0x208] ;  /* 0x0000820000067ab9 */ /* 0x000fe20000000a00 */
[----:B------:R-:W-:Y:S02]  /*b770*/  ISETP.GE.AND P4, PT, R19, UR4, PT ;  /* 0x0000000413007c0c */ /* 0x000fe4000bf86270 */
[----:B------:R-:W-:Y:S02]  /*b780*/  ISETP.GE.AND P5, PT, R18, UR4, PT ;  /* 0x0000000412007c0c */ /* 0x000fe4000bfa6270 */
[----:B------:R-:W-:-:S09]  /*b790*/  ISETP.GE.AND P3, PT, R17, UR4, PT ;  /* 0x0000000411007c0c */ /* 0x000fd2000bf66270 */
[-C--:B-1-3--:R-:W-:Y:S02]  /*b7a0*/  @!P4 LEA R6, P0, R19, R4.reuse, 0x1 ;  /* 0x000000041306c211 */ /* 0x08afe400078008ff */
[C---:B------:R-:W-:Y:S02]  /*b7b0*/  @!P5 LEA R8, P2, R18.reuse, R4, 0x1 ;  /* 0x000000041208d211 */ /* 0x040fe400078408ff */
[----:B----4-:R-:W-:Y:S01]  /*b7c0*/  @!P3 IMAD.WIDE R2, R17, 0x2, R4 ;  /* 0x000000021102b825 */ /* 0x010fe200078e0204 */
[-C--:B------:R-:W-:Y:S02]  /*b7d0*/  @!P4 LEA.HI.X R7, R19, R5.reuse, R216, 0x1, P0 ;  /* 0x000000051307c211 */ /* 0x080fe400000f0cd8 */
[----:B------:R-:W-:Y:S02]  /*b7e0*/  @!P5 LEA.HI.X R9, R18, R5, R215, 0x1, P2 ;  /* 0x000000051209d211 */ /* 0x000fe400010f0cd7 */
[----:B-----5:R1:W-:Y:S04]  /*b7f0*/  @!P3 ST.E.128 desc[UR6][R2.64], R36 ;  /* 0x000000240200b985 */ /* 0x0203e8000c101d06 */
[----:B------:R1:W-:Y:S04]  /*b800*/  @!P4 ST.E.128 desc[UR6][R6.64], R52 ;  /* 0x000000340600c985 */ /* 0x0003e8000c101d06 */
[----:B------:R1:W-:Y:S02]  /*b810*/  @!P5 ST.E.128 desc[UR6][R8.64], R64 ;  /* 0x000000400800d985 */ /* 0x0003e4000c101d06 */
.L_x_32:
[----:B------:R-:W-:Y:S05]  /*b820*/  BSYNC B0 ;  /* 0x0000000000007941 */ /* 0x000fea0003800000 */
.L_x_31:
[----:B----4-:R4:W0:Y:S01]  /*b830*/  SHFL.IDX PT, R5, R10, 0x2, 0x181f ;  /* 0x00581f000a057f89 */ /* 0x01082200000e0000 */
        /* <DEDUP_REMOVED lines=10> */
[----:B0-----:R-:W-:Y:S01]  /*b8e0*/  @!P2 IMAD.WIDE R2, R17, 0x2, R4 ;  /* 0x000000021102a825 */ /* 0x001fe200078e0204 */
[-C--:B------:R-:W-:Y:S02]  /*b8f0*/  @!P3 LEA.HI.X R7, R19, R5.reuse, R216, 0x1, P0 ;  /* 0x000000051307b211 */ /* 0x080fe400000f0cd8 */
[----:B------:R-:W-:Y:S02]  /*b900*/  @!P4 LEA.HI.X R9, R18, R5, R215, 0x1, P1 ;  /* 0x000000051209c211 */ /* 0x000fe400008f0cd7 */
[----:B-----5:R0:W-:Y:S04]  /*b910*/  @!P2 ST.E.128 desc[UR6][R2.64], R28 ;  /* 0x0000001c0200a985 */ /* 0x0201e8000c101d06 */
[----:B------:R0:W-:Y:S04]  /*b920*/  @!P3 ST.E.128 desc[UR6][R6.64], R40 ;  /* 0x000000280600b985 */ /* 0x0001e8000c101d06 */
[----:B------:R0:W-:Y:S02]  /*b930*/  @!P4 ST.E.128 desc[UR6][R8.64], R56 ;  /* 0x000000380800c985 */ /* 0x0001e4000c101d06 */
.L_x_34:
[----:B------:R-:W-:Y:S05]  /*b940*/  BSYNC B0 ;  /* 0x0000000000007941 */ /* 0x000fea0003800000 */
.L_x_33:
[----:B0--3--:R-:W-:Y:S01]  /*b950*/  VIADD R3, R11, 0x60 ;  /* 0x000000600b037836 */ /* 0x009fe20000000000 */
[----:B------:R0:W3:Y:S01]  /*b960*/  SHFL.IDX PT, R5, R10, 0x3, 0x181f ;  /* 0x00781f000a057f89 */ /* 0x0000e200000e0000 */
[----:B------:R-:W-:Y:S01]  /*b970*/  BSSY B0, `(.L_x_35) ;  /* 0x0000012000007945 */ /* 0x000fe20003800000 */
[----:B------:R-:W-:Y:S02]  /*b980*/  VIADD R204, R204, 0x1 ;  /* 0x00000001cccc7836 */ /* 0x000fe40000000000 */
[----:B------:R-:W-:Y:S01]  /*b990*/  ISETP.GE.AND P0, PT, R3, R72, PT ;  /* 0x000000480300720c */ /* 0x000fe20003f06270 */
[----:B-1----:R0:W1:-:S12]  /*b9a0*/  SHFL.IDX PT, R4, R0, 0x3, 0x181f ;  /* 0x00781f0000047f89 */ /* 0x00205800000e0000 */
[----:B0-----:R-:W-:Y:S05]  /*b9b0*/  @P0 BRA `(.L_x_36) ;  /* 0x0000000000340947 */ /* 0x001fea0003800000 */
[----:B------:R-:W-:Y:S01]  /*b9c0*/  ULDC UR4, c[0x0][0xac8] ;  /* 0x0002b20000047ab9 */ /* 0x000fe20000000800 */
[----:B------:R-:W-:Y:S01]  /*b9d0*/  ULDC.64 UR6, c[0x0][0x208] ;  /* 0x0000820000067ab9 */ /* 0x000fe20000000a00 */
[----:B------:R-:W-:Y:S02]  /*b9e0*/  ISETP.GE.AND P3, PT, R19, UR4, PT ;  /* 0x0000000413007c0c */ /* 0x000fe4000bf66270 */
[----:B------:R-:W-:Y:S02]  /*b9f0*/  ISETP.GE.AND P4, PT, R18, UR4, PT ;  /* 0x0000000412007c0c */ /* 0x000fe4000bf86270 */
[----:B------:R-:W-:-:S09]  /*ba00*/  ISETP.GE.AND P2, PT, R17, UR4, PT ;  /* 0x0000000411007c0c */ /* 0x000fd2000bf46270 */
[-C--:B-1----:R-:W-:Y:S02]  /*ba10*/  @!P3 LEA R6, P0, R19, R4.reuse, 0x1 ;  /* 0x000000041306b211 */ /* 0x082fe400078008ff */
[C---:B------:R-:W-:Y:S02]  /*ba20*/  @!P4 LEA R8, P1, R18.reuse, R4, 0x1 ;  /* 0x000000041208c211 */ /* 0x040fe400078208ff */
[----:B---3--:R-:W-:Y:S01]  /*ba30*/  @!P2 IMAD.WIDE R2, R17, 0x2, R4 ;  /* 0x000000021102a825 */ /* 0x008fe200078e0204 */
[-C--:B------:R-:W-:Y:S02]  /*ba40*/  @!P3 LEA.HI.X R7, R19, R5.reuse, R216, 0x1, P0 ;  /* 0x000000051307b211 */ /* 0x080fe400000f0cd8 */
[----:B------:R-:W-:Y:S02]  /*ba50*/  @!P4 LEA.HI.X R9, R18, R5, R215, 0x1, P1 ;  /* 0x000000051209c211 */ /* 0x000fe400008f0cd7 */
[----:B-----5:R0:W-:Y:S04]  /*ba60*/  @!P2 ST.E.128 desc[UR6][R2.64], R24 ;  /* 0x000000180200a985 */ /* 0x0201e8000c101d06 */
[----:B------:R0:W-:Y:S04]  /*ba70*/  @!P3 ST.E.128 desc[UR6][R6.64], R32 ;  /* 0x000000200600b985 */ /* 0x0001e8000c101d06 */
[----:B------:R0:W-:Y:S02]  /*ba80*/  @!P4 ST.E.128 desc[UR6][R8.64], R44 ;  /* 0x0000002c0800c985 */ /* 0x0001e4000c101d06 */
.L_x_36:
[----:B------:R-:W-:Y:S05]  /*ba90*/  BSYNC B0 ;  /* 0x0000000000007941 */ /* 0x000fea0003800000 */
.L_x_35:
[----:B--2-4-:R-:W2:Y:S01]  /*baa0*/  LDC R0, c[0x0][0xc34] ;  /* 0x00030d00ff007b82 */ /* 0x014ea20000000800 */
[----:B------:R-:W-:-:S13]  /*bab0*/  R2UR UR4, R23 ;  /* 0x00000000170472ca */ /* 0x000fda00000e0000 */
[----:B--2---:R-:W-:-:S13]  /*bac0*/  ISETP.LE.AND P0, PT, R0, UR4, PT ;  /* 0x0000000400007c0c */ /* 0x004fda000bf03270 */
[----:B------:R-:W-:Y:S05]  /*bad0*/  @!P0 BRA `(.L_x_37) ;  /* 0xffffff5000a88947 */ /* 0x000fea000383ffff */
[----:B------:R-:W-:Y:S05]  /*bae0*/  EXIT ;  /* 0x000000000000794d */ /* 0x000fea0003800000 */
.L_x_7:
[----:B------:R-:W-:-:S08]  /*baf0*/  NOP ;  /* 0x0000000000007918 */ /* 0x000fd00000000000 */
[----:B0-----:R-:W0:-:S00]  /*bb00*/  USETMAXREG.DEALLOC.CTAPOOL 0x18 ;  /* 0x00000018000079c8 */ /* 0x001e0000080e0500 */
[----:B------:R-:W1:Y:S01]  /*bb10*/  S2UR UR5, SR_CTAID.X ;  /* 0x00000000000579c3 */ /* 0x000e620000002500 */
[----:B0-----:R-:W-:Y:S02]  /*bb20*/  IMAD.MOV.U32 R2, RZ, RZ, 0x1 ;  /* 0x00000001ff027424 */ /* 0x001fe400078e00ff */
[----:B------:R-:W-:-:S05]  /*bb30*/  IMAD.MOV.U32 R18, RZ, RZ, RZ ;  /* 0x000000ffff127224 */ /* 0x000fca00078e00ff */
[----:B------:R-:W1:Y:S02]  /*bb40*/  LDC R3, c[0x0][0xc34] ;  /* 0x00030d00ff037b82 */ /* 0x000e640000000800 */
[----:B-1----:R-:W-:Y:S01]  /*bb50*/  ISETP.LE.AND P0, PT, R3, UR5, PT ;  /* 0x0000000503007c0c */ /* 0x002fe2000bf03270 */
[----:B------:R-:W-:-:S05]  /*bb60*/  IMAD.MOV.U32 R3, RZ, RZ, 0x1 ;  /* 0x00000001ff037424 */ /* 0x000fca00078e00ff */
[----:B------:R0:W-:Y:S07]  /*bb70*/  STL [R1+0x4], R3 ;  /* 0x0000040301007387 */ /* 0x0001ee0000100800 */
[----:B------:R-:W-:Y:S05]  /*bb80*/  @P0 BRA `(.L_x_38) ;  /* 0x0000004000d40947 */ /* 0x000fea0003800000 */
[----:B------:R-:W1:Y:S01]  /*bb90*/  S2UR UR4, SR_CgaCtaId ;  /* 0x00000000000479c3 */ /* 0x000e620000008800 */
[C---:B------:R-:W-:Y:S01]  /*bba0*/  IMAD.SHL.U32 R2, R0.reuse, 0x8, RZ ;  /* 0x0000000800027824 */ /* 0x040fe200078e00ff */
[----:B------:R-:W-:Y:S01]  /*bbb0*/  LOP3.LUT R5, R0, 0x7f, RZ, 0xc0, !PT ;  /* 0x0000007f00057812 */ /* 0x000fe200078ec0ff */
[----:B------:R-:W-:Y:S01]  /*bbc0*/  UMOV UR36, 0x400 ;  /* 0x0000040000247882 */ /* 0x000fe20000000000 */
[----:B------:R-:W-:Y:S01]  /*bbd0*/  IMAD.MOV.U32 R18, RZ, RZ, RZ ;  /* 0x000000ffff127224 */ /* 0x000fe200078e00ff */
[----:B------:R-:W-:Y:S01]  /*bbe0*/  ULDC.64 UR38, c[0x0][0x198] ;  /* 0x0000660000267ab9 */ /* 0x000fe20000000a00 */
[C---:B0-----:R-:W-:Y:S01]  /*bbf0*/  LOP3.LUT R3, R2.reuse, 0x1f8, RZ, 0xc0, !PT ;  /* 0x000001f802037812 */ /* 0x041fe200078ec0ff */
[----:B------:R-:W-:Y:S01]  /*bc00*/  ULDC UR37, c[0x0][0xc] ;  /* 0x0000030000257ab9 */ /* 0x000fe20000000800 */
[----:B------:R-:W-:Y:S02]  /*bc10*/  LOP3.LUT R2, R2, 0x38, RZ, 0xc0, !PT ;  /* 0x0000003802027812 */ /* 0x000fe400078ec0ff */
[----:B------:R-:W-:-:S02]  /*bc20*/  LOP3.LUT R4, R3, 0x38, R0, 0x78, !PT ;  /* 0x0000003803047812 */ /* 0x000fc400078e7800 */
[----:B------:R-:W-:Y:S02]  /*bc30*/  SHF.L.U32 R3, R5, 0x3, RZ ;  /* 0x0000000305037819 */ /* 0x000fe400000006ff */
[----:B------:R-:W-:Y:S02]  /*bc40*/  SHF.R.U32.HI R5, RZ, 0x3, R5 ;  /* 0x00000003ff057819 */ /* 0x000fe40000011605 */
[----:B------:R-:W-:Y:S01]  /*bc50*/  LOP3.LUT R4, R4, 0x200, R3, 0xf8, !PT ;  /* 0x0000020004047812 */ /* 0x000fe200078ef803 */
[----:B------:R-:W-:-:S05]  /*bc60*/  IMAD.SHL.U32 R3, R0, 0x10, RZ ;  /* 0x0000001000037824 */ /* 0x000fca00078e00ff */
[----:B------:R-:W-:Y:S01]  /*bc70*/  LOP3.LUT R0, R5, 0x70, R3, 0xf8, !PT ;  /* 0x0000007005007812 */ /* 0x000fe200078ef803 */
[----:B------:R-:W-:Y:S01]  /*bc80*/  IMAD.U32 R3, RZ, RZ, UR5 ;  /* 0x00000005ff037e24 */ /* 0x000fe2000f8e00ff */
[----:B-1----:R-:W-:Y:S01]  /*bc90*/  ULEA UR36, UR4, UR36, 0x18 ;  /* 0x0000002404247291 */ /* 0x002fe2000f8ec03f */
[----:B------:R-:W-:-:S05]  /*bca0*/  IMAD.MOV.U32 R0, RZ, RZ, 0x1 ;  /* 0x00000001ff007424 */ /* 0x000fca00078e00ff */
[----:B------:R-:W-:-:S05]  /*bcb0*/  LEA R4, R4, UR36, 0x1 ;  /* 0x0000002404047c11 */ /* 0x000fca000f8e08ff */
[----:B------:R-:W-:Y:S04]  /*bcc0*/  STL [R1+0x10], R4 ;  /* 0x0000100401007387 */ /* 0x000fe80000100800 */
[----:B------:R0:W-:Y:S04]  /*bcd0*/  STL [R1+0x24], R3 ;  /* 0x0000240301007387 */ /* 0x0001e80000100800 */
[----:B------:R1:W-:Y:S04]  /*bce0*/  STL [R1+0x4], R0 ;  /* 0x0000040001007387 */ /* 0x0003e80000100800 */
[----:B------:R2:W-:Y:S01]  /*bcf0*/  STL [R1+0x2c], RZ ;  /* 0x00002cff01007387 */ /* 0x0005e20000100800 */
[----:B0-----:R-:W-:-:S02]  /*bd00*/  LOP3.LUT R3, R2, 0x40, RZ, 0xfc, !PT ;  /* 0x0000004002037812 */ /* 0x001fc400078efcff */
[----:B-1----:R-:W-:-:S07]  /*bd10*/  LOP3.LUT R0, R2, 0x80, RZ, 0xfc, !PT ;  /* 0x0000008002007812 */ /* 0x002fce00078efcff */
.L_x_118:
[----:B------:R-:W3:Y:S01]  /*bd20*/  LDL R2, [R1+0x24] ;  /* 0x0000240001027983 */ /* 0x000ee20000100800 */
[----:B0-----:R-:W0:Y:S01]  /*bd30*/  LDC R0, c[0x0][0xc38] ;  /* 0x00030e00ff007b82 */ /* 0x001e220000000800 */
[----:B------:R-:W-:Y:S05]  /*bd40*/  YIELD ;  /* 0x0000000000007946 */ /* 0x000fea0003800000 */
[----:B------:R-:W-:Y:S02]  /*bd50*/  ULDC.64 UR4, c[0x0][0x418] ;  /* 0x0001060000047ab9 */ /* 0x000fe40000000a00 */
[----:B-1----:R-:W1:Y:S01]  /*bd60*/  LDC R16, c[0x0][0xc44] ;  /* 0x00031100ff107b82 */ /* 0x002e620000000800 */
[----:B------:R-:W-:-:S03]  /*bd70*/  UISETP.NE.U32.AND UP0, UPT, UR4, URZ, UPT ;  /* 0x0000003f0400728c */ /* 0x000fc6000bf05070 */
[----:B------:R-:W-:Y:S01]  /*bd80*/  ULDC UR4, c[0x0][0x424] ;  /* 0x0001090000047ab9 */ /* 0x000fe20000000800 */
[----:B------:R-:W-:-:S04]  /*bd90*/  UISETP.NE.AND.EX UP0, UPT, UR5, URZ, UPT, UP0 ;  /* 0x0000003f0500728c */ /* 0x000fc8000bf05300 */
[----:B------:R-:W-:Y:S01]  /*bda0*/  USEL UR4, UR4, 0x1, UP0 ;  /* 0x0000000104047887 */ /* 0x000fe20008000000 */
[----:B0-----:R-:W-:Y:S02]  /*bdb0*/  ISETP.NE.AND P0, PT, R0, 0x1, PT ;  /* 0x000000010000780c */ /* 0x001fe40003f05270 */
[----:B-1----:R-:W-:-:S11]  /*bdc0*/  ISETP.NE.AND P1, PT, R16, 0x1, PT ;  /* 0x000000011000780c */ /* 0x002fd60003f25270 */
[----:B------:R-:W3:Y:S08]  /*bdd0*/  @P0 LDC R0, c[0x0][0xc3c] ;  /* 0x00030f00ff000b82 */ /* 0x000ef00000000800 */
[----:B------:R-:W0:Y:S01]  /*bde0*/  @P0 LDC R3, c[0x0][0xc40] ;  /* 0x00031000ff030b82 */ /* 0x000e220000000800 */
[----:B---3--:R-:W-:-:S04]  /*bdf0*/  @P0 IMAD.HI.U32 R0, R2, R0, RZ ;  /* 0x0000000002000227 */ /* 0x008fc800078e00ff */
[----:B------:R-:W-:Y:S01]  /*be00*/  IMAD.MOV.U32 R4, RZ, RZ, R2 ;  /* 0x000000ffff047224 */ /* 0x000fe200078e0002 */
[----:B0-----:R-:W-:Y:S02]  /*be10*/  @P0 SHF.R.U32.HI R4, RZ, R3, R0 ;  /* 0x00000003ff040219 */ /* 0x001fe40000011600 */
[----:B------:R-:W0:Y:S03]  /*be20*/  @P1 LDC.64 R2, c[0x0][0xc48] ;  /* 0x00031200ff021b82 */ /* 0x000e260000000a00 */
[----:B------:R-:W-:Y:S01]  /*be30*/  IMAD.MOV.U32 R5, RZ, RZ, R4 ;  /* 0x000000ffff057224 */ /* 0x000fe200078e0004 */
[----:B------:R1:W-:Y:S04]  /*be40*/  STL [R1+0x20], R4 ;  /* 0x0000200401007387 */ /* 0x0003e80000100800 */
[----:B------:R-:W3:Y:S01]  /*be50*/  LDC R0, c[0x0][0x2f0] ;  /* 0x0000bc00ff007b82 */ /* 0x000ee20000000800 */
[----:B0-----:R-:W-:-:S05]  /*be60*/  @P1 IMAD.HI.U32 R2, R4, R2, RZ ;  /* 0x0000000204021227 */ /* 0x001fca00078e00ff */
[----:B------:R-:W-:Y:S01]  /*be70*/  @P1 SHF.R.U32.HI R5, RZ, R3, R2 ;  /* 0x00000003ff051219 */ /* 0x000fe20000011602 */
[----:B------:R-:W-:Y:S02]  /*be80*/  IMAD.MOV.U32 R2, RZ, RZ, RZ ;  /* 0x000000ffff027224 */ /* 0x000fe400078e00ff */
[----:B---3--:R-:W-:Y:S01]  /*be90*/  IMAD R6, R0, UR4, RZ ;  /* 0x0000000400067c24 */ /* 0x008fe2000f8e02ff */
[----:B------:R-:W-:Y:S01]  /*bea0*/  UIADD3 UR4, UR36, 0x21400, URZ ;  /* 0x0002140024047890 */ /* 0x000fe2000fffe03f */
[----:B------:R-:W-:Y:S01]  /*beb0*/  IMAD.MOV R0, RZ, RZ, -R5 ;  /* 0x000000ffff007224 */ /* 0x000fe200078e0a05 */
[----:B------:R1:W-:Y:S01]  /*bec0*/  STL [R1+0x14], R5 ;  /* 0x0000140501007387 */ /* 0x0003e20000100800 */
[----:B------:R-:W-:Y:S01]  /*bed0*/  VIADD R3, R6, 0x6f ;  /* 0x0000006f06037836 */ /* 0x000fe20000000000 */
[----:B------:R-:W-:Y:S01]  /*bee0*/  ULOP3.LUT UP0, URZ, UR4, 0x3ff, URZ, 0xc0, !UPT ;  /* 0x000003ff043f7892 */ /* 0x000fe2000f80c03f */
[----:B------:R-:W-:Y:S01]  /*bef0*/  IMAD R16, R16, R0, R4 ;  /* 0x0000000010107224 */ /* 0x000fe200078e0204 */
[----:B------:R1:W-:Y:S01]  /*bf00*/  STL [R1+0x28], R6 ;  /* 0x0000280601007387 */ /* 0x0003e20000100800 */
[----:B------:R-:W-:-:S03]  /*bf10*/  IMAD.HI R2, R3, -0x6db6db6d, R2 ;  /* 0x9249249303027827 */ /* 0x000fc600078e0202 */
[----:B------:R-:W-:Y:S02]  /*bf20*/  PLOP3.LUT P0, PT, PT, PT, UP0, 0x80, 0x0 ;  /* 0x000000000000781c */ /* 0x000fe40003f0f008 */
[----:B------:R-:W-:-:S04]  /*bf30*/  SHF.R.U32.HI R0, RZ, 0x1f, R2 ;  /* 0x0000001fff007819 */ /* 0x000fc80000011602 */
[----:B------:R-:W-:-:S05]  /*bf40*/  LEA.HI.SX32 R0, R2, R0, 0x1a ;  /* 0x0000000002007211 */ /* 0x000fca00078fd2ff */
[----:B------:R1:W-:Y:S02]  /*bf50*/  STL [R1+0x1c], R0 ;  /* 0x00001c0001007387 */ /* 0x0003e40000100800 */
[----:B--2---:R-:W-:Y:S05]  /*bf60*/  @!P0 BRA `(.L_x_39) ;  /* 0x0000000000408947 */ /* 0x004fea0003800000 */
[----:B------:R-:W-:Y:S01]  /*bf70*/  MOV R2, 0x0 ;  /* 0x0000000000027802 */ /* 0x000fe20000000f00 */
[----:B------:R-:W-:Y:S01]  /*bf80*/  ULDC.64 UR6, c[0x4][0xa8] ;  /* 0x01002a0000067ab9 */ /* 0x000fe20000000a00 */
[----:B------:R-:W-:Y:S01]  /*bf90*/  ULDC.64 UR8, c[0x4][0xb0] ;  /* 0x01002c0000087ab9 */ /* 0x000fe20000000a00 */
[----:B------:R-:W-:Y:S01]  /*bfa0*/  ULDC.64 UR4, c[0x4][0x8] ;  /* 0x0100020000047ab9 */ /* 0x000fe20000000a00 */
[----:B-1----:R-:W-:Y:S02]  /*bfb0*/  IMAD.U32 R4, RZ, RZ, UR6 ;  /* 0x00000006ff047e24 */ /* 0x002fe4000f8e00ff */
[----:B------:R-:W0:Y:S01]  /*bfc0*/  LDC.64 R2, c[0x4][R2] ;  /* 0x0100000002027b82 */ /* 0x000e220000000a00 */
[----:B------:R-:W-:Y:S02]  /*bfd0*/  IMAD.U32 R5, RZ, RZ, UR7 ;  /* 0x00000007ff057e24 */ /* 0x000fe4000f8e00ff */
[----:B------:R-:W-:Y:S02]  /*bfe0*/  IMAD.U32 R6, RZ, RZ, UR8 ;  /* 0x00000008ff067e24 */ /* 0x000fe4000f8e00ff */
[----:B------:R-:W-:-:S02]  /*bff0*/  IMAD.U32 R7, RZ, RZ, UR9 ;  /* 0x00000009ff077e24 */ /* 0x000fc4000f8e00ff */
[----:B------:R-:W-:Y:S02]  /*c000*/  IMAD.U32 R10, RZ, RZ, UR4 ;  /* 0x00000004ff0a7e24 */ /* 0x000fe4000f8e00ff */
[----:B------:R-:W-:Y:S02]  /*c010*/  IMAD.U32 R11, RZ, RZ, UR5 ;  /* 0x00000005ff0b7e24 */ /* 0x000fe4000f8e00ff */
[----:B------:R-:W-:Y:S02]  /*c020*/  IMAD.MOV.U32 R8, RZ, RZ, 0x70 ;  /* 0x00000070ff087424 */ /* 0x000fe400078e00ff */
[----:B------:R-:W-:Y:S02]  /*c030*/  IMAD.MOV.U32 R12, RZ, RZ, 0x1 ;  /* 0x00000001ff0c7424 */ /* 0x000fe400078e00ff */
[----:B------:R-:W-:-:S07]  /*c040*/  IMAD.MOV.U32 R13, RZ, RZ, RZ ;  /* 0x000000ffff0d7224 */ /* 0x000fce00078e00ff */
[----:B------:R-:W-:-:S07]  /*c050*/  LEPC R20, `(.L_x_39) ;  /* 0x000000001014794e */ /* 0x000fce0000000000 */
[----:B0-2---:R-:W-:Y:S05]  /*c060*/  CALL.ABS.NOINC R2 ;  /* 0x0000000002007343 */ /* 0x005fea0003c00000 */
.L_x_39:
[----:B------:R-:W-:-:S04]  /*c070*/  UIADD3 UR4, UR36, 0x400, URZ ;  /* 0x0000040024047890 */ /* 0x000fc8000fffe03f */
[----:B------:R-:W-:-:S06]  /*c080*/  ULOP3.LUT UP0, URZ, UR4, 0x3ff, URZ, 0xc0, !UPT ;  /* 0x000003ff043f7892 */ /* 0x000fcc000f80c03f */
[----:B------:R-:W-:-:S13]  /*c090*/  PLOP3.LUT P0, PT, PT, PT, UP0, 0x80, 0x0 ;  /* 0x000000000000781c */ /* 0x000fda0003f0f008 */
[----:B------:R-:W-:Y:S05]  /*c0a0*/  @!P0 BRA `(.L_x_40) ;  /* 0x00000000007c8947 */ /* 0x000fea0003800000 */
[----:B------:R-:W-:Y:S01]  /*c0b0*/  MOV R17, 0x0 ;  /* 0x0000000000117802 */ /* 0x000fe20000000f00 */
[----:B------:R-:W-:Y:S01]  /*c0c0*/  ULDC.64 UR6, c[0x4][0xa8] ;  /* 0x01002a0000067ab9 */ /* 0x000fe20000000a00 */
[----:B------:R-:W-:Y:S01]  /*c0d0*/  ULDC.64 UR8, c[0x4][0xb0] ;  /* 0x01002c0000087ab9 */ /* 0x000fe20000000a00 */
[----:B------:R-:W-:Y:S01]  /*c0e0*/  ULDC.64 UR4, c[0x4][0x10] ;  /* 0x0100040000047ab9 */ /* 0x000fe20000000a00 */
[----:B------:R0:W3:Y:S01]  /*c0f0*/  LDC.64 R2, c[0x4][R17] ;  /* 0x0100000011027b82 */ /* 0x0000e20000000a00 */
[----:B-1----:R-:W-:Y:S02]  /*c100*/  IMAD.U32 R4, RZ, RZ, UR6 ;  /* 0x00000006ff047e24 */ /* 0x002fe4000f8e00ff */
[----:B------:R-:W-:Y:S02]  /*c110*/  IMAD.U32 R5, RZ, RZ, UR7 ;  /* 0x00000007ff057e24 */ /* 0x000fe4000f8e00ff */
[----:B------:R-:W-:Y:S02]  /*c120*/  IMAD.U32 R6, RZ, RZ, UR8 ;  /* 0x00000008ff067e24 */ /* 0x000fe4000f8e00ff */
[----:B------:R-:W-:-:S02]  /*c130*/  IMAD.U32 R7, RZ, RZ, UR9 ;  /* 0x00000009ff077e24 */ /* 0x000fc4000f8e00ff */
[----:B------:R-:W-:Y:S02]  /*c140*/  IMAD.U32 R10, RZ, RZ, UR4 ;  /* 0x00000004ff0a7e24 */ /* 0x000fe4000f8e00ff */
[----:B------:R-:W-:Y:S02]  /*c150*/  IMAD.U32 R11, RZ, RZ, UR5 ;  /* 0x00000005ff0b7e24 */ /* 0x000fe4000f8e00ff */
[----:B------:R-:W-:Y:S02]  /*c160*/  IMAD.MOV.U32 R8, RZ, RZ, 0x70 ;  /* 0x00000070ff087424 */ /* 0x000fe400078e00ff */
[----:B------:R-:W-:Y:S02]  /*c170*/  IMAD.MOV.U32 R12, RZ, RZ, 0x1 ;  /* 0x00000001ff0c7424 */ /* 0x000fe400078e00ff */
[----:B0-----:R-:W-:-:S07]  /*c180*/  IMAD.MOV.U32 R13, RZ, RZ, RZ ;  /* 0x000000ffff0d7224 */ /* 0x001fce00078e00ff */
[----:B------:R-:W-:-:S07]  /*c190*/  LEPC R20, `(.L_x_41) ;  /* 0x000000001014794e */ /* 0x000fce0000000000 */
[----:B--23--:R-:W-:Y:S05]  /*c1a0*/  CALL.ABS.NOINC R2 ;  /* 0x0000000002007343 */ /* 0x00cfea0003c00000 */
.L_x_41:
[----:B------:R0:W1:Y:S01]  /*c1b0*/  LDC.64 R2, c[0x4][R17] ;  /* 0x0100000011027b82 */ /* 0x0000620000000a00 */
[----:B------:R-:W-:Y:S01]  /*c1c0*/  ULDC.64 UR6, c[0x4][0xa8] ;  /* 0x01002a0000067ab9 */ /* 0x000fe20000000a00 */
[----:B------:R-:W-:Y:S01]  /*c1d0*/  ULDC.64 UR8, c[0x4][0xb0] ;  /* 0x01002c0000087ab9 */ /* 0x000fe20000000a00 */
[----:B------:R-:W-:Y:S01]  /*c1e0*/  ULDC.64 UR4, c[0x4][0x18] ;  /* 0x0100060000047ab9 */ /* 0x000fe20000000a00 */
[----:B------:R-:W-:Y:S01]  /*c1f0*/  IMAD.U32 R4, RZ, RZ, UR6 ;  /* 0x00000006ff047e24 */ /* 0x000fe2000f8e00ff */
[----:B------:R-:W-:Y:S01]  /*c200*/  MOV R6, UR8 ;  /* 0x0000000800067c02 */ /* 0x000fe20008000f00 */
[----:B------:R-:W-:Y:S02]  /*c210*/  IMAD.U32 R5, RZ, RZ, UR7 ;  /* 0x00000007ff057e24 */ /* 0x000fe4000f8e00ff */
[----:B------:R-:W-:Y:S02]  /*c220*/  IMAD.U32 R7, RZ, RZ, UR9 ;  /* 0x00000009ff077e24 */ /* 0x000fe4000f8e00ff */
[----:B------:R-:W-:-:S02]  /*c230*/  IMAD.U32 R10, RZ, RZ, UR4 ;  /* 0x00000004ff0a7e24 */ /* 0x000fc4000f8e00ff */
[----:B------:R-:W-:Y:S02]  /*c240*/  IMAD.U32 R11, RZ, RZ, UR5 ;  /* 0x00000005ff0b7e24 */ /* 0x000fe4000f8e00ff */
[----:B------:R-:W-:Y:S02]  /*c250*/  IMAD.MOV.U32 R8, RZ, RZ, 0x70 ;  /* 0x00000070ff087424 */ /* 0x000fe400078e00ff */
[----:B------:R-:W-:Y:S02]  /*c260*/  IMAD.MOV.U32 R12, RZ, RZ, 0x1 ;  /* 0x00000001ff0c7424 */ /* 0x000fe400078e00ff */
[----:B0-----:R-:W-:-:S07]  /*c270*/  IMAD.MOV.U32 R13, RZ, RZ, RZ ;  /* 0x000000ffff0d7224 */ /* 0x001fce00078e00ff */
[----:B------:R-:W-:-:S07]  /*c280*/  LEPC R20, `(.L_x_40) ;  /* 0x000000001014794e */ /* 0x000fce0000000000 */
[----:B-1----:R-:W-:Y:S05]  /*c290*/  CALL.ABS.NOINC R2 ;  /* 0x0000000002007343 */ /* 0x002fea0003c00000 */
.L_x_40:
[----:B------:R-:W3:Y:S01]  /*c2a0*/  LDL R2, [R1+0x1c] ;  /* 0x00001c0001027983 */ /* 0x000ee20000100800 */
[----:B------:R-:W-:-:S03]  /*c2b0*/  ULDC.64 UR4, c[0x0][0x9f8] ;  /* 0x00027e0000047ab9 */ /* 0x000fc60000000a00 */
[----:B-1----:R-:W4:Y:S01]  /*c2c0*/  LDL R0, [R1+0x14] ;  /* 0x0000140001007983 */ /* 0x002f220000100800 */
[----:B------:R-:W-:Y:S01]  /*c2d0*/  ISETP.NE.U32.AND P0, PT, RZ, UR4, PT ;  /* 0x00000004ff007c0c */ /* 0x000fe2000bf05070 */
[----:B------:R-:W-:-:S03]  /*c2e0*/  ULDC.64 UR6, c[0x0][0x208] ;  /* 0x0000820000067ab9 */ /* 0x000fc60000000a00 */
[----:B------:R-:W-:Y:S01]  /*c2f0*/  ISETP.NE.AND.EX P0, PT, RZ, UR5, PT, P0 ;  /* 0x00000005ff007c0c */ /* 0x000fe2000bf05300 */
[----:B---3--:R-:W-:-:S12]  /*c300*/  IMAD.MOV.U32 R17, RZ, RZ, R2 ;  /* 0x000000ffff117224 */ /* 0x008fd800078e0002 */
[----:B------:R-:W0:Y:S01]  /*c310*/  @P0 LDC.64 R2, c[0x0][0x9f8] ;  /* 0x00027e00ff020b82 */ /* 0x000e220000000a00 */
[----:B----4-:R-:W-:Y:S02]  /*c320*/  IMAD.MOV.U32 R7, RZ, RZ, R0 ;  /* 0x000000ffff077224 */ /* 0x010fe400078e0000 */
[----:B0-----:R-:W-:-:S05]  /*c330*/  @P0 IMAD.WIDE R2, R0, 0x4, R2 ;  /* 0x0000000400020825 */ /* 0x001fca00078e0202 */
[----:B------:R0:W3:Y:S01]  /*c340*/  @P0 LDG.E R7, desc[UR6][R2.64] ;  /* 0x0000000602070981 */ /* 0x0000e2000c1e1900 */
[----:B------:R-:W-:Y:S01]  /*c350*/  VIADD R9, R17, 0xffffffff ;  /* 0xffffffff11097836 */ /* 0x000fe20000000000 */
[----:B------:R-:W-:Y:S01]  /*c360*/  UMOV UR4, 0xffffffff ;  /* 0xffffffff00047882 */ /* 0x000fe20000000000 */
[----:B------:R-:W-:Y:S01]  /*c370*/  LOP3.LUT R19, R19, 0xfffffffe, RZ, 0xc0, !PT ;  /* 0xfffffffe13137812 */ /* 0x000fe200078ec0ff */
[----:B0-----:R-:W0:Y:S02]  /*c380*/  LDC.64 R2, c[0x0][0x418] ;  /* 0x00010600ff027b82 */ /* 0x001e240000000a00 */
[----:B0-----:R-:W-:-:S04]  /*c390*/  ISETP.NE.U32.AND P0, PT, R2, RZ, PT ;  /* 0x000000ff0200720c */ /* 0x001fc80003f05070 */
[----:B------:R-:W-:-:S13]  /*c3a0*/  ISETP.NE.AND.EX P1, PT, R3, RZ, PT, P0 ;  /* 0x000000ff0300720c */ /* 0x000fda0003f25300 */
[----:B------:R-:W-:Y:S02]  /*c3b0*/  @P1 LOP3.LUT R19, R19, 0x1, RZ, 0xfc, !PT ;  /* 0x0000000113131812 */ /* 0x000fe400078efcff */
[----:B---3--:R-:W-:Y:S01]  /*c3c0*/  SHF.R.S32.HI R8, RZ, 0x1f, R7 ;  /* 0x0000001fff087819 */ /* 0x008fe20000011407 */
[----:B------:R0:W-:Y:S01]  /*c3d0*/  STL [R1], R7 ;  /* 0x0000000701007387 */ /* 0x0001e20000100800 */
[----:B------:R-:W-:-:S03]  /*c3e0*/  SEL R17, R7, RZ, !P1 ;  /* 0x000000ff07117207 */ /* 0x000fc60004800000 */
[----:B------:R0:W-:Y:S04]  /*c3f0*/  STL [R1+0x18], R9 ;  /* 0x0000180901007387 */ /* 0x0001e80000100800 */
[----:B------:R0:W-:Y:S01]  /*c400*/  STL [R1+0xc], R8 ;  /* 0x00000c0801007387 */ /* 0x0001e20000100800 */
[----:B------:R-:W-:Y:S05]  /*c410*/  BRA.DIV UR4, `(.L_x_42) ;  /* 0x0000003e04fc7947 */ /* 0x000fea000b800000 */
[----:B------:R-:W1:Y:S02]  /*c420*/  S2R R0, SR_TID.X ;  /* 0x0000000000007919 */ /* 0x000e640000002100 */
[----:B-1----:R-:W-:-:S04]  /*c430*/  SHF.R.U32.HI R0, RZ, 0x5, R0 ;  /* 0x00000005ff007819 */ /* 0x002fc80000011600 */
[----:B------:R-:W-:-:S05]  /*c440*/  LOP3.LUT R0, R0, 0x3, RZ, 0xc0, !PT ;  /* 0x0000000300007812 */ /* 0x000fca00078ec0ff */
[----:B------:R1:W3:Y:S02]  /*c450*/  SHFL.IDX PT, R14, R0, RZ, 0x1f ;  /* 0x00001fff000e7589 */ /* 0x0002e400000e0000 */
.L_x_134:
[----:B---3--:R-:W-:Y:S02]  /*c460*/  ISETP.NE.AND P0, PT, R14, RZ, PT ;  /* 0x000000ff0e00720c */ /* 0x008fe40003f05270 */
[----:B------:R-:W-:Y:S02]  /*c470*/  PLOP3.LUT P2, PT, PT, PT, PT, 0x8, 0x0 ;  /* 0x000000000000781c */ /* 0x000fe40003f4e170 */
[----:B------:R-:W-:-:S11]  /*c480*/  LOP3.LUT R19, R19, 0xfffffffd, RZ, 0xc0, !PT ;  /* 0xfffffffd13137812 */ /* 0x000fd600078ec0ff */
[----:B------:R-:W-:Y:S01]  /*c490*/  @P2 LOP3.LUT R19, R19, 0x2, RZ, 0xfc, !PT ;  /* 0x0000000213132812 */ /* 0x000fe200078efcff */
[----:B------:R-:W-:Y:S06]  /*c4a0*/  @P0 BRA `(.L_x_43) ;  /* 0x0000000400280947 */ /* 0x000fec0003800000 */
[----:B------:R-:W-:-:S03]  /*c4b0*/  UMOV UR4, 0xffffffff ;  /* 0xffffffff00047882 */ /* 0x000fc60000000000 */
[----:B------:R-:W-:Y:S05]  /*c4c0*/  BRA.DIV UR4, `(.L_x_44) ;  /* 0x0000004204047947 */ /* 0x000fea000b800000 */
[----:B------:R-:W-:-:S13]  /*c4d0*/  ELECT P6, URZ, PT ;  /* 0x00000000003f782f */ /* 0x000fda00038c0000 */
.L_x_137:
[----:B------:R-:W-:Y:S05]  /*c4e0*/  @!P6 BRA `(.L_x_43) ;  /* 0x000000040018e947 */ /* 0x000fea0003800000 */
[----:B------:R3:W-:Y:S01]  /*c4f0*/  STL [R1+0x8], R9 ;  /* 0x0000080901007387 */ /* 0x0007e20000100800 */
[----:B------:R-:W-:Y:S01]  /*c500*/  IMAD.MOV.U32 R17, RZ, RZ, R7 ;  /* 0x000000ffff117224 */ /* 0x000fe200078e0007 */
[----:B------:R-:W-:Y:S06]  /*c510*/  @!P1 BRA `(.L_x_45) ;  /* 0x0000000000509947 */ /* 0x000fec0003800000 */
[----:B------:R-:W4:Y:S01]  /*c520*/  LDC R6, c[0x0][0x43c] ;  /* 0x00010f00ff067b82 */ /* 0x000f220000000800 */
[----:B-1----:R-:W-:Y:S01]  /*c530*/  IMAD.MOV.U32 R0, RZ, RZ, R9 ;  /* 0x000000ffff007224 */ /* 0x002fe200078e0009 */
[----:B------:R-:W-:Y:S01]  /*c540*/  ULDC.64 UR4, c[0x0][0x428] ;  /* 0x00010a0000047ab9 */ /* 0x000fe20000000a00 */
[----:B------:R-:W-:Y:S01]  /*c550*/  ULDC.64 UR6, c[0x0][0x208] ;  /* 0x0000820000067ab9 */ /* 0x000fe20000000a00 */
[----:B----4-:R-:W-:-:S13]  /*c560*/  ISETP.NE.AND P0, PT, R6, 0x1, PT ;  /* 0x000000010600780c */ /* 0x010fda0003f05270 */
[----:B------:R-:W1:Y:S02]  /*c570*/  @P0 LDC.64 R4, c[0x0][0x440] ;  /* 0x00011000ff040b82 */ /* 0x000e640000000a00 */
[----:B-1----:R-:W-:-:S05]  /*c580*/  @P0 IMAD.HI.U32 R4, R9, R4, RZ ;  /* 0x0000000409040227 */ /* 0x002fca00078e00ff */
[----:B------:R-:W-:-:S04]  /*c590*/  @P0 SHF.R.U32.HI R0, RZ, R5, R4 ;  /* 0x00000005ff000219 */ /* 0x000fc80000011604 */
[--C-:B------:R-:W-:Y:S01]  /*c5a0*/  SHF.R.S32.HI R5, RZ, 0x1f, R0.reuse ;  /* 0x0000001fff057819 */ /* 0x100fe20000011400 */
[----:B------:R-:W-:-:S04]  /*c5b0*/  IMAD.MOV R4, RZ, RZ, -R0 ;  /* 0x000000ffff047224 */ /* 0x000fc800078e0a00 */
[----:B------:R-:W-:Y:S02]  /*c5c0*/  IMAD R6, R6, R4, R9 ;  /* 0x0000000406067224 */ /* 0x000fe400078e0209 */
[----:B------:R-:W-:-:S03]  /*c5d0*/  IMAD.MOV.U32 R4, RZ, RZ, R0 ;  /* 0x000000ffff047224 */ /* 0x000fc600078e0000 */
[----:B------:R1:W-:Y:S01]  /*c5e0*/  STL [R1+0x8], R6 ;  /* 0x0000080601007387 */ /* 0x0003e20000100800 */
[----:B------:R-:W-:-:S03]  /*c5f0*/  IMAD.WIDE.U32 R4, R7, UR4, R4 ;  /* 0x0000000407047c25 */ /* 0x000fc6000f8e0004 */
[----:B------:R-:W-:Y:S01]  /*c600*/  LEA R2, P0, R4, R2, 0x2 ;  /* 0x0000000204027211 */ /* 0x000fe200078010ff */
[----:B-1----:R-:W-:-:S04]  /*c610*/  IMAD R6, R8, UR4, RZ ;  /* 0x0000000408067c24 */ /* 0x002fc8000f8e02ff */
[----:B------:R-:W-:-:S04]  /*c620*/  IMAD R0, R7, UR5, R6 ;  /* 0x0000000507007c24 */ /* 0x000fc8000f8e0206 */
[----:B------:R-:W-:-:S05]  /*c630*/  IMAD.IADD R0, R5, 0x1, R0 ;  /* 0x0000000105007824 */ /* 0x000fca00078e0200 */
[----:B------:R-:W-:-:S05]  /*c640*/  LEA.HI.X R3, R4, R3, R0, 0x2, P0 ;  /* 0x0000000304037211 */ /* 0x000fca00000f1400 */
[----:B------:R4:W5:Y:S02]  /*c650*/  LDG.E R17, desc[UR6][R2.64] ;  /* 0x0000000602117981 */ /* 0x000964000c1e1900 */
.L_x_45:
[----:B----4-:R-:W4:Y:S01]  /*c660*/  LDL R2, [R1+0x4] ;  /* 0x0000040001027983 */ /* 0x010f220000100800 */
[----:B-1----:R-:W-:Y:S02]  /*c670*/  LEA R0, R18, UR36, 0x3 ;  /* 0x0000002412007c11 */ /* 0x002fe4000f8e18ff */
[----:B----4-:R-:W-:-:S04]  /*c680*/  SHF.L.U32 R2, R2, 0x1f, RZ ;  /* 0x0000001f02027819 */ /* 0x010fc800000006ff */
[----:B------:R-:W1:Y:S02]  /*c690*/  SYNCS.PHASECHK.TRANS64.TRYWAIT P0, [R0+URZ+0x36840], R2 ;  /* 0x03684002000075a7 */ /* 0x000e64000800017f */
[----:B-1----:R-:W-:Y:S05]  /*c6a0*/  @!P0 BRA `(.L_x_46) ;  /* 0x0000003c00ac8947 */ /* 0x002fea0003800000 */
.L_x_138:
[----:B------:R-:W4:Y:S02]  /*c6b0*/  S2R R3, SR_TID.X ;  /* 0x0000000000037919 */ /* 0x000f240000002100 */
[----:B----4-:R-:W-:-:S04]  /*c6c0*/  LOP3.LUT R3, R3, 0x7f, RZ, 0xc0, !PT ;  /* 0x0000007f03037812 */ /* 0x010fc800078ec0ff */
[----:B------:R-:W-:-:S13]  /*c6d0*/  ISETP.NE.AND P0, PT, R3, RZ, PT ;  /* 0x000000ff0300720c */ /* 0x000fda0003f05270 */
[----:B------:R-:W-:Y:S05]  /*c6e0*/  @P0 BRA `(.L_x_47) ;  /* 0x00000000001c0947 */ /* 0x000fea0003800000 */
[----:B------:R-:W4:Y:S01]  /*c6f0*/  S2R R3, SR_TID.X ;  /* 0x0000000000037919 */ /* 0x000f220000002100 */
[----:B-1----:R-:W-:-:S04]  /*c700*/  IMAD.MOV.U32 R2, RZ, RZ, 0xa800 ;  /* 0x0000a800ff027424 */ /* 0x002fc800078e00ff */
[----:B------:R1:W-:Y:S01]  /*c710*/  SYNCS.ARRIVE.TRANS64 RZ, [R0+URZ+0x36830], R2 ;  /* 0x0368300200ff79a7 */ /* 0x0003e2000800003f */
[----:B----4-:R-:W-:-:S04]  /*c720*/  LOP3.LUT R3, R3, 0x1f, RZ, 0xc0, !PT ;  /* 0x0000001f03037812 */ /* 0x010fc800078ec0ff */
[----:B------:R-:W-:-:S13]  /*c730*/  ISETP.NE.AND P0, PT, R3, RZ, PT ;  /* 0x000000ff0300720c */ /* 0x000fda0003f05270 */
[----:B-1----:R-:W-:Y:S05]  /*c740*/  @!P0 BRA `(.L_x_47) ;  /* 0x0000000000048947 */ /* 0x002fea0003800000 */
[----:B------:R-:W-:Y:S01]  /*c750*/  BPT.TRAP 0x1 ;  /* 0x000000040000795c */ /* 0x000fe20000300000 */
.L_x_47:
[----:B-1----:R-:W4:Y:S01]  /*c760*/  LDL R2, [R1+0x8] ;  /* 0x0000080001027983 */ /* 0x002f220000100800 */
[----:B------:R-:W-:Y:S01]  /*c770*/  R2UR UR8, R18 ;  /* 0x00000000120872ca */ /* 0x000fe200000e0000 */
[----:B------:R-:W-:Y:S01]  /*c780*/  UIADD3 UR4, UP0, UR38, 0x370, URZ ;  /* 0x0000037026047890 */ /* 0x000fe2000ff1e03f */
[----:B------:R-:W-:Y:S01]  /*c790*/  R2UR UR9, R0 ;  /* 0x00000000000972ca */ /* 0x000fe200000e0000 */
[----:B------:R-:W-:Y:S01]  /*c7a0*/  UMOV UR10, URZ ;  /* 0x0000003f000a7c82 */ /* 0x000fe20008000000 */
[----:B------:R-:W-:Y:S01]  /*c7b0*/  R2UR UR12, R16 ;  /* 0x00000000100c72ca */ /* 0x000fe200000e0000 */
[----:B------:R-:W-:Y:S01]  /*c7c0*/  UIADD3.X UR5, URZ, UR39, URZ, UP0, !UPT ;  /* 0x000000273f057290 */ /* 0x000fe200087fe43f */
[----:B-----5:R-:W-:Y:S01]  /*c7d0*/  R2UR UR13, R17 ;  /* 0x00000000110d72ca */ /* 0x020fe200000e0000 */
[----:B------:R-:W-:Y:S01]  /*c7e0*/  UMOV UR6, 0x0 ;  /* 0x0000000000067882 */ /* 0x000fe20000000000 */
[----:B------:R-:W-:Y:S01]  /*c7f0*/  UMOV UR7, 0x14f00000 ;  /* 0x14f0000000077882 */ /* 0x000fe20000000000 */
[----:B------:R-:W-:Y:S01]  /*c800*/  UMOV UR16, 0x40 ;  /* 0x0000004000107882 */ /* 0x000fe20000000000 */
[----:B------:R-:W-:-:S02]  /*c810*/  PLOP3.LUT P0, PT, PT, PT, PT, 0x80, 0x0 ;  /* 0x000000000000781c */ /* 0x000fc40003f0f070 */
[----:B------:R-:W-:Y:S01]  /*c820*/  LOP3.LUT R19, R19, 0xfffffffd, RZ, 0xc0, !PT ;  /* 0xfffffffd13137812 */ /* 0x000fe200078ec0ff */
[----:B------:R-:W-:Y:S02]  /*c830*/  UIMAD UR8, UR8, 0xa800, UR36 ;  /* 0x0000a800080878a4 */ /* 0x000fe4000f8e0224 */
[----:B------:R-:W-:Y:S02]  /*c840*/  UIADD3 UR9, UR9, 0x36830, URZ ;  /* 0x0003683009097890 */ /* 0x000fe4000fffe03f */
[----:B------:R-:W-:Y:S02]  /*c850*/  UIADD3 UR14, UR8, 0x21400, URZ ;  /* 0x00021400080e7890 */ /* 0x000fe4000fffe03f */
[----:B------:R-:W-:Y:S02]  /*c860*/  UIADD3 UR15, UR8, 0x24c00, URZ ;  /* 0x00024c00080f7890 */ /* 0x000fe4000fffe03f */
[----:B------:R-:W-:Y:S02]  /*c870*/  UIADD3 UR17, UR8, 0x28400, URZ ;  /* 0x0002840008117890 */ /* 0x000fe4000fffe03f */
[----:B------:R-:W-:Y:S01]  /*c880*/  @P0 LOP3.LUT R19, R19, 0x2, RZ, 0xfc, !PT ;  /* 0x0000000213130812 */ /* 0x000fe200078efcff */
[----:B------:R-:W-:Y:S01]  /*c890*/  UMOV UR8, UR14 ;  /* 0x0000000e00087c82 */ /* 0x000fe20008000000 */
[----:B------:R-:W-:Y:S01]  /*c8a0*/  UMOV UR14, 0x80 ;  /* 0x00000080000e7882 */ /* 0x000fe20000000000 */
[----:B----4-:R-:W-:-:S13]  /*c8b0*/  R2UR UR11, R2 ;  /* 0x00000000020b72ca */ /* 0x010fda00000e0000 */
[----:B------:R-:W-:-:S09]  /*c8c0*/  UIMAD UR11, UR11, 0x70, URZ ;  /* 0x000000700b0b78a4 */ /* 0x000fd2000f8e023f */
[----:B------:R1:W-:Y:S02]  /*c8d0*/  UTMALDG.4D [UR8], [UR4], desc[UR6] ;  /* 0x00000608040075b4 */ /* 0x0003e40008019000 */
[----:B-1----:R-:W-:Y:S01]  /*c8e0*/  UMOV UR8, UR15 ;  /* 0x0000000f00087c82 */ /* 0x002fe20008000000 */
[----:B------:R-:W-:Y:S02]  /*c8f0*/  UMOV UR10, UR16 ;  /* 0x00000010000a7c82 */ /* 0x000fe40008000000 */
[----:B------:R1:W-:Y:S02]  /*c900*/  UTMALDG.4D [UR8], [UR4], desc[UR6] ;  /* 0x00000608040075b4 */ /* 0x0003e40008019000 */
[----:B-1----:R-:W-:Y:S01]  /*c910*/  UMOV UR8, UR17 ;  /* 0x0000001100087c82 */ /* 0x002fe20008000000 */
[----:B------:R-:W-:Y:S02]  /*c920*/  UMOV UR10, UR14 ;  /* 0x0000000e000a7c82 */ /* 0x000fe40008000000 */
[----:B------:R4:W-:Y:S02]  /*c930*/  UTMALDG.4D [UR8], [UR4], desc[UR6] ;  /* 0x00000608040075b4 */ /* 0x0009e40008019000 */
[----:B----4-:R-:W-:Y:S01]  /*c940*/  NOP ;  /* 0x0000000000007918 */ /* 0x010fe20000000000 */
.L_x_43:
[----:B------:R-:W-:Y:S05]  /*c950*/  WARPSYNC.ALL ;  /* 0x0000000000007948 */ /* 0x000fea0003800000 */
[----:B------:R-:W-:Y:S01]  /*c960*/  UIADD3 UR4, UR36, 0x15400, URZ ;  /* 0x0001540024047890 */ /* 0x000fe2000fffe03f */
[----:B------:R-:W-:Y:S03]  /*c970*/  BAR.SYNC.DEFER_BLOCKING 0x8, 0x180 ;  /* 0x0206000000007b1d */ /* 0x000fe60000010000 */
[----:B------:R-:W-:-:S06]  /*c980*/  ULOP3.LUT UP0, URZ, UR4, 0x3ff, URZ, 0xc0, !UPT ;  /* 0x000003ff043f7892 */ /* 0x000fcc000f80c03f */
[----:B------:R-:W-:-:S13]  /*c990*/  PLOP3.LUT P0, PT, PT, PT, UP0, 0x80, 0x0 ;  /* 0x000000000000781c */ /* 0x000fda0003f0f008 */
[----:B------:R-:W-:Y:S05]  /*c9a0*/  @!P0 BRA `(.L_x_48) ;  /* 0x0000000000408947 */ /* 0x000fea0003800000 */
[----:B------:R-:W-:Y:S01]  /*c9b0*/  MOV R2, 0x0 ;  /* 0x0000000000027802 */ /* 0x000fe20000000f00 */
[----:B------:R-:W-:Y:S01]  /*c9c0*/  ULDC.64 UR6, c[0x4][0xa8] ;  /* 0x01002a0000067ab9 */ /* 0x000fe20000000a00 */
[----:B------:R-:W-:Y:S01]  /*c9d0*/  ULDC.64 UR8, c[0x4][0xb0] ;  /* 0x01002c0000087ab9 */ /* 0x000fe20000000a00 */
[----:B------:R-:W-:Y:S01]  /*c9e0*/  ULDC.64 UR4, c[0x4][0x20] ;  /* 0x0100080000047ab9 */ /* 0x000fe20000000a00 */
[----:B------:R-:W-:Y:S02]  /*c9f0*/  IMAD.U32 R4, RZ, RZ, UR6 ;  /* 0x00000006ff047e24 */ /* 0x000fe4000f8e00ff */
[----:B------:R-:W4:Y:S01]  /*ca00*/  LDC.64 R2, c[0x4][R2] ;  /* 0x0100000002027b82 */ /* 0x000f220000000a00 */
[----:B------:R-:W-:Y:S02]  /*ca10*/  IMAD.U32 R5, RZ, RZ, UR7 ;  /* 0x00000007ff057e24 */ /* 0x000fe4000f8e00ff */
[----:B------:R-:W-:Y:S02]  /*ca20*/  IMAD.U32 R6, RZ, RZ, UR8 ;  /* 0x00000008ff067e24 */ /* 0x000fe4000f8e00ff */
[----:B0-----:R-:W-:-:S02]  /*ca30*/  IMAD.U32 R7, RZ, RZ, UR9 ;  /* 0x00000009ff077e24 */ /* 0x001fc4000f8e00ff */
[----:B------:R-:W-:Y:S02]  /*ca40*/  IMAD.U32 R10, RZ, RZ, UR4 ;  /* 0x00000004ff0a7e24 */ /* 0x000fe4000f8e00ff */
[----:B------:R-:W-:Y:S02]  /*ca50*/  IMAD.U32 R11, RZ, RZ, UR5 ;  /* 0x00000005ff0b7e24 */ /* 0x000fe4000f8e00ff */
[----:B------:R-:W-:Y:S02]  /*ca60*/  IMAD.MOV.U32 R8, RZ, RZ, 0x70 ;  /* 0x00000070ff087424 */ /* 0x000fe400078e00ff */
[----:B------:R-:W-:Y:S02]  /*ca70*/  IMAD.MOV.U32 R12, RZ, RZ, 0x1 ;  /* 0x00000001ff0c7424 */ /* 0x000fe400078e00ff */
[----:B------:R-:W-:-:S07]  /*ca80*/  IMAD.MOV.U32 R13, RZ, RZ, RZ ;  /* 0x000000ffff0d7224 */ /* 0x000fce00078e00ff */
[----:B------:R-:W-:-:S07]  /*ca90*/  LEPC R20, `(.L_x_48) ;  /* 0x000000001014794e */ /* 0x000fce0000000000 */
[----:B-1234-:R-:W-:Y:S05]  /*caa0*/  CALL.ABS.NOINC R2 ;  /* 0x0000000002007343 */ /* 0x01efea0003c00000 */
.L_x_48:
[----:B------:R-:W4:Y:S01]  /*cab0*/  LDL.LU R4, [R1+0x14] ;  /* 0x0000140001047983 */ /* 0x000f220000300800 */
[----:B-1----:R-:W-:Y:S01]  /*cac0*/  SHF.R.S32.HI R0, RZ, 0x1f, R16 ;  /* 0x0000001fff007819 */ /* 0x002fe20000011410 */
[----:B------:R-:W-:Y:S01]  /*cad0*/  ULDC.64 UR4, c[0x0][0x2d8] ;  /* 0x0000b60000047ab9 */ /* 0x000fe20000000a00 */
[----:B0-----:R-:W0:Y:S01]  /*cae0*/  LDC R8, c[0x0][0x448] ;  /* 0x00011200ff087b82 */ /* 0x001e220000000800 */
[----:B------:R-:W2:Y:S01]  /*caf0*/  LDL.LU R7, [R1+0x20] ;  /* 0x0000200001077983 */ /* 0x000ea20000300800 */
[----:B------:R-:W-:-:S03]  /*cb00*/  ULDC.64 UR6, c[0x0][0x280] ;  /* 0x0000a00000067ab9 */ /* 0x000fc60000000a00 */
[----:B------:R-:W3:Y:S01]  /*cb10*/  LDL R5, [R1+0x24] ;  /* 0x0000240001057983 */ /* 0x000ee20000100800 */
[----:B------:R-:W-:Y:S02]  /*cb20*/  IMAD R0, R0, UR4, RZ ;  /* 0x0000000400007c24 */ /* 0x000fe4000f8e02ff */
[C---:B------:R-:W-:Y:S01]  /*cb30*/  IMAD.WIDE.U32 R2, R16.reuse, UR4, RZ ;  /* 0x0000000410027c25 */ /* 0x040fe2000f8e00ff */
[----:B------:R-:W1:Y:S03]  /*cb40*/  S2R R10, SR_TID.X ;  /* 0x00000000000a7919 */ /* 0x000e660000002100 */
[----:B------:R-:W-:Y:S01]  /*cb50*/  IMAD R0, R16, UR5, R0 ;  /* 0x0000000510007c24 */ /* 0x000fe2000f8e0200 */
[----:B------:R-:W-:-:S03]  /*cb60*/  ULDC.64 UR4, c[0x0][0x2e0] ;  /* 0x0000b80000047ab9 */ /* 0x000fc60000000a00 */
[----:B------:R-:W-:Y:S01]  /*cb70*/  IMAD.IADD R3, R3, 0x1, R0 ;  /* 0x0000000103037824 */ /* 0x000fe200078e0200 */
[----:B0-----:R-:W-:-:S13]  /*cb80*/  ISETP.NE.AND P0, PT, R8, 0x1, PT ;  /* 0x000000010800780c */ /* 0x001fda0003f05270 */
[----:B------:R-:W0:Y:S01]  /*cb90*/  @P0 LDC R6, c[0x0][0x44c] ;  /* 0x00011300ff060b82 */ /* 0x000e220000000800 */
[----:B-1----:R-:W-:-:S05]  /*cba0*/  IMAD.SHL.U32 R10, R10, 0x8, RZ ;  /* 0x000000080a0a7824 */ /* 0x002fca00078e00ff */
[----:B------:R-:W-:-:S04]  /*cbb0*/  LOP3.LUT R10, R10, 0x38, RZ, 0xc0, !PT ;  /* 0x000000380a0a7812 */ /* 0x000fc800078ec0ff */
[C---:B------:R-:W-:Y:S02]  /*cbc0*/  LOP3.LUT R11, R10.reuse, 0x40, RZ, 0xfc, !PT ;  /* 0x000000400a0b7812 */ /* 0x040fe400078efcff */
[----:B------:R-:W-:Y:S02]  /*cbd0*/  LOP3.LUT R10, R10, 0x80, RZ, 0xfc, !PT ;  /* 0x000000800a0a7812 */ /* 0x000fe400078efcff */
[----:B----4-:R-:W-:Y:S01]  /*cbe0*/  SHF.R.S32.HI R0, RZ, 0x1f, R4 ;  /* 0x0000001fff007819 */ /* 0x010fe20000011404 */
[----:B------:R-:W-:-:S04]  /*cbf0*/  IMAD.WIDE.U32 R2, R4, UR4, R2 ;  /* 0x0000000404027c25 */ /* 0x000fc8000f8e0002 */
[----:B------:R-:W-:Y:S01]  /*cc00*/  IMAD R0, R0, UR4, RZ ;  /* 0x0000000400007c24 */ /* 0x000fe2000f8e02ff */
[----:B------:R-:W-:-:S03]  /*cc10*/  ULDC UR4, c[0x0][0xc38] ;  /* 0x00030e0000047ab9 */ /* 0x000fc60000000800 */
[----:B------:R-:W-:Y:S02]  /*cc20*/  IMAD R0, R4, UR5, R0 ;  /* 0x0000000504007c24 */ /* 0x000fe4000f8e0200 */
[----:B------:R-:W1:Y:S02]  /*cc30*/  S2R R4, SR_TID.X ;  /* 0x0000000000047919 */ /* 0x000e640000002100 */
[----:B------:R-:W-:Y:S02]  /*cc40*/  IMAD.IADD R3, R3, 0x1, R0 ;  /* 0x0000000103037824 */ /* 0x000fe400078e0200 */
[----:B--2---:R-:W-:Y:S02]  /*cc50*/  IMAD.MOV R0, RZ, RZ, -R7 ;  /* 0x000000ffff007224 */ /* 0x004fe400078e0a07 */
[----:B------:R-:W2:Y:S02]  /*cc60*/  @P0 LDC R7, c[0x0][0x450] ;  /* 0x00011400ff070b82 */ /* 0x000ea40000000800 */
[----:B---3--:R-:W-:Y:S01]  /*cc70*/  IMAD R0, R0, UR4, R5 ;  /* 0x0000000400007c24 */ /* 0x008fe2000f8e0205 */
[----:B------:R-:W-:-:S03]  /*cc80*/  ULDC.64 UR4, c[0x0][0x2d0] ;  /* 0x0000b40000047ab9 */ /* 0x000fc60000000a00 */
[----:B------:R-:W-:Y:S01]  /*cc90*/  IMAD.SHL.U32 R5, R0, 0x80, RZ ;  /* 0x0000008000057824 */ /* 0x000fe200078e00ff */
[----:B-1----:R-:W-:-:S04]  /*cca0*/  LOP3.LUT R4, R4, 0x7f, RZ, 0xc0, !PT ;  /* 0x0000007f04047812 */ /* 0x002fc800078ec0ff */
[----:B------:R-:W-:Y:S02]  /*ccb0*/  SHF.R.U32.HI R9, RZ, 0x3, R4 ;  /* 0x00000003ff097819 */ /* 0x000fe40000011604 */
[----:B------:R-:W1:Y:S02]  /*ccc0*/  S2R R4, SR_TID.X ;  /* 0x0000000000047919 */ /* 0x000e640000002100 */
[----:B-1----:R-:W-:-:S05]  /*ccd0*/  IMAD.SHL.U32 R4, R4, 0x10, RZ ;  /* 0x0000001004047824 */ /* 0x002fca00078e00ff */
[----:B------:R-:W-:Y:S02]  /*cce0*/  LOP3.LUT R4, R9, 0x70, R4, 0xf8, !PT ;  /* 0x0000007009047812 */ /* 0x000fe400078ef804 */
[----:B------:R-:W1:Y:S02]  /*ccf0*/  S2R R9, SR_TID.X ;  /* 0x0000000000097919 */ /* 0x000e640000002100 */
[----:B------:R-:W-:-:S04]  /*cd00*/  LOP3.LUT R0, R4, R5, RZ, 0xfc, !PT ;  /* 0x0000000504007212 */ /* 0x000fc800078efcff */
[----:B------:R-:W-:Y:S01]  /*cd10*/  MOV R4, R0 ;  /* 0x0000000000047202 */ /* 0x000fe20000000f00 */
[----:B0-----:R-:W-:-:S05]  /*cd20*/  @P0 IMAD.HI.U32 R6, R0, R6, RZ ;  /* 0x0000000600060227 */ /* 0x001fca00078e00ff */
[----:B--2---:R-:W-:-:S05]  /*cd30*/  @P0 SHF.R.U32.HI R4, RZ, R7, R6 ;  /* 0x00000007ff040219 */ /* 0x004fca0000011606 */
[----:B------:R-:W-:Y:S02]  /*cd40*/  IMAD.MOV R6, RZ, RZ, -R4 ;  /* 0x000000ffff067224 */ /* 0x000fe400078e0a04 */
[----:B------:R-:W-:-:S04]  /*cd50*/  IMAD.WIDE.U32 R2, R4, UR4, R2 ;  /* 0x0000000404027c25 */ /* 0x000fc8000f8e0002 */
[----:B------:R-:W-:Y:S01]  /*cd60*/  IMAD R0, R8, R6, R0 ;  /* 0x0000000608007224 */ /* 0x000fe200078e0200 */
[----:B------:R-:W-:-:S05]  /*cd70*/  SHF.R.S32.HI R6, RZ, 0x1f, R4 ;  /* 0x0000001fff067819 */ /* 0x000fca0000011404 */
[----:B------:R-:W-:Y:S02]  /*cd80*/  IMAD R6, R6, UR4, RZ ;  /* 0x0000000406067c24 */ /* 0x000fe4000f8e02ff */
[----:B-1----:R-:W-:Y:S02]  /*cd90*/  IMAD.SHL.U32 R9, R9, 0x8, RZ ;  /* 0x0000000809097824 */ /* 0x002fe400078e00ff */
[----:B------:R-:W-:Y:S01]  /*cda0*/  IMAD R6, R4, UR5, R6 ;  /* 0x0000000504067c24 */ /* 0x000fe2000f8e0206 */
[----:B------:R-:W-:Y:S01]  /*cdb0*/  SHF.R.S32.HI R4, RZ, 0x1f, R0 ;  /* 0x0000001fff047819 */ /* 0x000fe20000011400 */
[----:B------:R-:W-:Y:S01]  /*cdc0*/  ULDC.64 UR4, c[0x0][0x2c8] ;  /* 0x0000b20000047ab9 */ /* 0x000fe20000000a00 */
[----:B------:R-:W-:Y:S01]  /*cdd0*/  LOP3.LUT R9, R9, 0x38, RZ, 0xc0, !PT ;  /* 0x0000003809097812 */ /* 0x000fe200078ec0ff */
[----:B------:R-:W-:Y:S02]  /*cde0*/  IMAD.IADD R3, R3, 0x1, R6 ;  /* 0x0000000103037824 */ /* 0x000fe400078e0206 */
[----:B------:R-:W-:-:S02]  /*cdf0*/  IMAD R4, R4, UR4, RZ ;  /* 0x0000000404047c24 */ /* 0x000fc4000f8e02ff */
[----:B------:R-:W-:Y:S01]  /*ce00*/  IMAD.WIDE.U32 R2, R0, UR4, R2 ;  /* 0x0000000400027c25 */ /* 0x000fe2000f8e0002 */
[----:B------:R-:W-:Y:S02]  /*ce10*/  ULDC UR4, c[0x0][0x2b8] ;  /* 0x0000ae0000047ab9 */ /* 0x000fe40000000800 */
[----:B------:R-:W-:Y:S01]  /*ce20*/  ISETP.GE.AND P2, PT, R10, UR4, PT ;  /* 0x000000040a007c0c */ /* 0x000fe2000bf46270 */
[----:B------:R-:W-:Y:S01]  /*ce30*/  IMAD R4, R0, UR5, R4 ;  /* 0x0000000500047c24 */ /* 0x000fe2000f8e0204 */
[----:B------:R0:W5:Y:S01]  /*ce40*/  LDL R10, [R1+0x10] ;  /* 0x00001000010a7983 */ /* 0x0001620000100800 */
[C---:B------:R-:W-:Y:S02]  /*ce50*/  LEA R0, P3, R2.reuse, UR6, 0x1 ;  /* 0x0000000602007c11 */ /* 0x040fe4000f8608ff */
[----:B------:R-:W-:Y:S01]  /*ce60*/  IMAD.IADD R4, R3, 0x1, R4 ;  /* 0x0000000103047824 */ /* 0x000fe200078e0204 */
[----:B------:R-:W-:Y:S02]  /*ce70*/  ISETP.GE.AND P0, PT, R9, UR4, PT ;  /* 0x0000000409007c0c */ /* 0x000fe4000bf06270 */
[----:B------:R-:W-:Y:S01]  /*ce80*/  ISETP.GE.AND P1, PT, R11, UR4, PT ;  /* 0x000000040b007c0c */ /* 0x000fe2000bf26270 */
[----:B------:R-:W-:Y:S01]  /*ce90*/  UMOV UR4, 0xffffffff ;  /* 0xffffffff00047882 */ /* 0x000fe20000000000 */
[----:B------:R-:W-:-:S02]  /*cea0*/  LEA.HI.X R4, R2, UR7, R4, 0x1, P3 ;  /* 0x0000000702047c11 */ /* 0x000fc400098f0c04 */
[----:B0-----:R-:W-:Y:S09]  /*ceb0*/  BRA.DIV UR4, `(.L_x_49) ;  /* 0x0000003604bc7947 */ /* 0x001ff2000b800000 */
[----:B------:R-:W0:Y:S01]  /*cec0*/  S2R R6, SR_TID.X ;  /* 0x0000000000067919 */ /* 0x000e220000002100 */
[----:B------:R-:W-:Y:S01]  /*ced0*/  ULDC UR4, c[0x0][0x288] ;  /* 0x0000a20000047ab9 */ /* 0x000fe20000000800 */
[----:B------:R-:W-:Y:S01]  /*cee0*/  ULDC.64 UR6, c[0x0][0x208] ;  /* 0x0000820000067ab9 */ /* 0x000fe20000000a00 */
[----:B------:R-:W-:Y:S01]  /*cef0*/  IMAD R3, R8, UR4, RZ ;  /* 0x0000000408037c24 */ /* 0x000fe2000f8e02ff */
[----:B------:R-:W1:Y:S01]  /*cf00*/  S2R R11, SR_TID.X ;  /* 0x00000000000b7919 */ /* 0x000e620000002100 */
[----:B------:R-:W2:Y:S04]  /*cf10*/  SHFL.IDX PT, R7, R0, RZ, 0x181f ;  /* 0x00181fff00077589 */ /* 0x000ea800000e0000 */
[----:B------:R-:W-:Y:S01]  /*cf20*/  SHFL.IDX PT, R8, R0, 0x1, 0x181f ;  /* 0x00381f0000087f89 */ /* 0x000fe200000e0000 */
[----:B0-----:R-:W-:-:S04]  /*cf30*/  LOP3.LUT R6, R6, 0x7f, RZ, 0xc0, !PT ;  /* 0x0000007f06067812 */ /* 0x001fc800078ec0ff */
[----:B------:R-:W-:Y:S01]  /*cf40*/  SHF.R.U32.HI R6, RZ, 0x3, R6 ;  /* 0x00000003ff067819 */ /* 0x000fe20000011606 */
[----:B-1----:R-:W-:-:S04]  /*cf50*/  IMAD.SHL.U32 R11, R11, 0x8, RZ ;  /* 0x000000080b0b7824 */ /* 0x002fc800078e00ff */
[----:B------:R-:W-:Y:S01]  /*cf60*/  IMAD.IADD R2, R6, 0x1, R5 ;  /* 0x0000000106027824 */ /* 0x000fe200078e0205 */
[----:B------:R-:W-:Y:S01]  /*cf70*/  LOP3.LUT R11, R11, 0x38, RZ, 0xc0, !PT ;  /* 0x000000380b0b7812 */ /* 0x000fe200078ec0ff */
[----:B------:R-:W0:Y:S02]  /*cf80*/  SHFL.IDX PT, R6, R4, RZ, 0x181f ;  /* 0x00181fff04067589 */ /* 0x000e2400000e0000 */
[C---:B------:R-:W-:Y:S01]  /*cf90*/  VIADD R5, R2.reuse, 0x10 ;  /* 0x0000001002057836 */ /* 0x040fe20000000000 */
[----:B------:R-:W-:-:S04]  /*cfa0*/  ISETP.GE.AND P4, PT, R2, R3, PT ;  /* 0x000000030200720c */ /* 0x000fc80003f86270 */
[----:B------:R-:W-:Y:S02]  /*cfb0*/  ISETP.GE.AND P3, PT, R5, R3, PT ;  /* 0x000000030500720c */ /* 0x000fe40003f66270 */
[----:B------:R-:W1:Y:S07]  /*cfc0*/  SHFL.IDX PT, R5, R4, 0x1, 0x181f ;  /* 0x00381f0004057f89 */ /* 0x000e6e00000e0000 */
[----:B--2---:R-:W-:-:S05]  /*cfd0*/  @!P4 LEA R7, P5, R11, R7, 0x1 ;  /* 0x000000070b07c211 */ /* 0x004fca00078a08ff */
[----:B0-----:R-:W-:Y:S01]  /*cfe0*/  @!P4 IMAD.X R6, RZ, RZ, R6, P5 ;  /* 0x000000ffff06c224 */ /* 0x001fe200028e0606 */
[----:B------:R-:W-:-:S04]  /*cff0*/  @!P3 LEA R8, P5, R11, R8, 0x1 ;  /* 0x000000080b08b211 */ /* 0x000fc800078a08ff */
[----:B------:R-:W-:-:S04]  /*d000*/  @!P4 LOP3.LUT R7, R7, R6, RZ, 0x3c, !PT ;  /* 0x000000060707c212 */ /* 0x000fc800078e3cff */
[----:B------:R-:W-:Y:S01]  /*d010*/  @!P4 LOP3.LUT R6, R7, R6, RZ, 0x3c, !PT ;  /* 0x000000060706c212 */ /* 0x000fe200078e3cff */
[----:B-1----:R-:W-:-:S03]  /*d020*/  @!P3 IMAD.X R5, RZ, RZ, R5, P5 ;  /* 0x000000ffff05b224 */ /* 0x002fc600028e0605 */
[----:B------:R-:W-:-:S05]  /*d030*/  @!P4 LOP3.LUT R7, R7, R6, RZ, 0x3c, !PT ;  /* 0x000000060707c212 */ /* 0x000fca00078e3cff */
[----:B-----5:R-:W-:Y:S04]  /*d040*/  @!P4 LDGSTS.E.BYPASS.LTC128B.128 [R10+0x15400], desc[UR6][R6.64], !P0 ;  /* 0x15400000060acfae */ /* 0x020fe8000c101d46 */
[----:B------:R-:W-:Y:S04]  /*d050*/  @!P4 LDGSTS.E.BYPASS.LTC128B.128 [R10+0x19400], desc[UR6][R6.64+0x80], !P1 ;  /* 0x19400080060acfae */ /* 0x000fe8000c901d46 */
[----:B------:R0:W-:Y:S02]  /*d060*/  @!P4 LDGSTS.E.BYPASS.LTC128B.128 [R10+0x1d400], desc[UR6][R6.64+0x100], !P2 ;  /* 0x1d400100060acfae */ /* 0x0001e4000d101d46 */
[----:B0-----:R-:W-:-:S02]  /*d070*/  @!P3 IMAD.MOV.U32 R6, RZ, RZ, R8 ;  /* 0x000000ffff06b224 */ /* 0x001fc400078e0008 */
[----:B------:R-:W-:Y:S01]  /*d080*/  @!P3 IMAD.MOV.U32 R7, RZ, RZ, R5 ;  /* 0x000000ffff07b224 */ /* 0x000fe200078e0005 */
[----:B------:R-:W0:Y:S01]  /*d090*/  SHFL.IDX PT, R8, R0, 0x2, 0x181f ;  /* 0x00581f0000087f89 */ /* 0x000e2200000e0000 */
[----:B------:R-:W-:-:S03]  /*d0a0*/  VIADD R5, R2, 0x20 ;  /* 0x0000002002057836 */ /* 0x000fc60000000000 */
[----:B------:R-:W-:Y:S04]  /*d0b0*/  @!P3 LDGSTS.E.BYPASS.LTC128B.128 [R10+0x15c00], desc[UR6][R6.64], !P0 ;  /* 0x15c00000060abfae */ /* 0x000fe8000c101d46 */
[----:B------:R-:W-:Y:S04]  /*d0c0*/  @!P3 LDGSTS.E.BYPASS.LTC128B.128 [R10+0x19c00], desc[UR6][R6.64+0x80], !P1 ;  /* 0x19c00080060abfae */ /* 0x000fe8000c901d46 */
[----:B------:R1:W-:Y:S01]  /*d0d0*/  @!P3 LDGSTS.E.BYPASS.LTC128B.128 [R10+0x1dc00], desc[UR6][R6.64+0x100], !P2 ;  /* 0x1dc00100060abfae */ /* 0x0003e2000d101d46 */
[----:B------:R-:W-:-:S03]  /*d0e0*/  ISETP.GE.AND P3, PT, R5, R3, PT ;  /* 0x000000030500720c */ /* 0x000fc60003f66270 */
[----:B------:R-:W2:Y:S10]  /*d0f0*/  SHFL.IDX PT, R5, R4, 0x2, 0x181f ;  /* 0x00581f0004057f89 */ /* 0x000eb400000e0000 */
[----:B0-----:R-:W-:-:S05]  /*d100*/  @!P3 LEA R8, P4, R11, R8, 0x1 ;  /* 0x000000080b08b211 */ /* 0x001fca00078808ff */
[----:B-1----:R-:W-:Y:S02]  /*d110*/  @!P3 IMAD.MOV.U32 R6, RZ, RZ, R8 ;  /* 0x000000ffff06b224 */ /* 0x002fe400078e0008 */
[----:B--2---:R-:W-:Y:S02]  /*d120*/  @!P3 IMAD.X R9, RZ, RZ, R5, P4 ;  /* 0x000000ffff09b224 */ /* 0x004fe400020e0605 */
[----:B------:R-:W-:Y:S02]  /*d130*/  VIADD R5, R2, 0x30 ;  /* 0x0000003002057836 */ /* 0x000fe40000000000 */
[----:B------:R-:W-:-:S05]  /*d140*/  @!P3 IMAD.MOV.U32 R7, RZ, RZ, R9 ;  /* 0x000000ffff07b224 */ /* 0x000fca00078e0009 */
[----:B------:R-:W-:Y:S04]  /*d150*/  @!P3 LDGSTS.E.BYPASS.LTC128B.128 [R10+0x16400], desc[UR6][R6.64], !P0 ;  /* 0x16400000060abfae */ /* 0x000fe8000c101d46 */
[----:B------:R-:W-:Y:S04]  /*d160*/  @!P3 LDGSTS.E.BYPASS.LTC128B.128 [R10+0x1a400], desc[UR6][R6.64+0x80], !P1 ;  /* 0x1a400080060abfae */ /* 0x000fe8000c901d46 */
[----:B------:R0:W-:Y:S01]  /*d170*/  @!P3 LDGSTS.E.BYPASS.LTC128B.128 [R10+0x1e400], desc[UR6][R6.64+0x100], !P2 ;  /* 0x1e400100060abfae */ /* 0x0001e2000d101d46 */
[----:B------:R-:W-:-:S03]  /*d180*/  ISETP.GE.AND P3, PT, R5, R3, PT ;  /* 0x000000030500720c */ /* 0x000fc60003f66270 */
[----:B------:R-:W-:Y:S04]  /*d190*/  SHFL.IDX PT, R5, R4, 0x3, 0x181f ;  /* 0x00781f0004057f89 */ /* 0x000fe800000e0000 */
[----:B0-----:R-:W0:Y:S06]  /*d1a0*/  SHFL.IDX PT, R6, R0, 0x3, 0x181f ;  /* 0x00781f0000067f89 */ /* 0x001e2c00000e0000 */
[----:B0-----:R-:W-:-:S05]  /*d1b0*/  @!P3 LEA R6, P4, R11, R6, 0x1 ;  /* 0x000000060b06b211 */ /* 0x001fca00078808ff */
[----:B------:R-:W-:-:S04]  /*d1c0*/  @!P3 IMAD.X R5, RZ, RZ, R5, P4 ;  /* 0x000000ffff05b224 */ /* 0x000fc800020e0605 */
[----:B------:R-:W-:Y:S02]  /*d1d0*/  @!P3 IMAD.MOV.U32 R7, RZ, RZ, R5 ;  /* 0x000000ffff07b224 */ /* 0x000fe400078e0005 */
[----:B------:R-:W-:-:S03]  /*d1e0*/  VIADD R5, R2, 0x40 ;  /* 0x0000004002057836 */ /* 0x000fc60000000000 */
        /* <DEDUP_REMOVED lines=20> */
[----:B------:R-:W-:Y:S02]  /*d330*/  @!P3 LDGSTS.E.BYPASS.LTC128B.128 [R10+0x17c00], desc[UR6][R6.64], !P0 ;  /* 0x17c00000060abfae */ /* 0x000fe4000c101d46 */
[----:B------:R-:W-:Y:S02]  /*d340*/  ISETP.GE.AND P4, PT, R5, R3, PT ;  /* 0x000000030500720c */ /* 0x000fe40003f86270 */
[----:B------:R-:W-:Y:S04]  /*d350*/  @!P3 LDGSTS.E.BYPASS.LTC128B.128 [R10+0x1bc00], desc[UR6][R6.64+0x80], !P1 ;  /* 0x1bc00080060abfae */ /* 0x000fe8000c901d46 */
[----:B------:R0:W-:Y:S04]  /*d360*/  @!P3 LDGSTS.E.BYPASS.LTC128B.128 [R10+0x1fc00], desc[UR6][R6.64+0x100], !P2 ;  /* 0x1fc00100060abfae */ /* 0x0001e8000d101d46 */
[----:B------:R-:W-:Y:S04]  /*d370*/  SHFL.IDX PT, R5, R4, 0x6, 0x181f ;  /* 0x00d81f0004057f89 */ /* 0x000fe800000e0000 */
[----:B------:R-:W-:Y:S04]  /*d380*/  SHFL.IDX PT, R4, R4, 0x7, 0x181f ;  /* 0x00f81f0004047f89 */ /* 0x000fe800000e0000 */
[----:B0-----:R-:W0:Y:S04]  /*d390*/  SHFL.IDX PT, R6, R0, 0x6, 0x181f ;  /* 0x00d81f0000067f89 */ /* 0x001e2800000e0000 */
[----:B------:R-:W1:Y:S01]  /*d3a0*/  SHFL.IDX PT, R0, R0, 0x7, 0x181f ;  /* 0x00f81f0000007f89 */ /* 0x000e6200000e0000 */
[----:B0-----:R-:W-:-:S05]  /*d3b0*/  @!P4 LEA R6, P3, R11, R6, 0x1 ;  /* 0x000000060b06c211 */ /* 0x001fca00078608ff */
[----:B------:R-:W-:-:S04]  /*d3c0*/  @!P4 IMAD.X R5, RZ, RZ, R5, P3 ;  /* 0x000000ffff05c224 */ /* 0x000fc800018e0605 */
[----:B------:R-:W-:-:S05]  /*d3d0*/  @!P4 IMAD.MOV.U32 R7, RZ, RZ, R5 ;  /* 0x000000ffff07c224 */ /* 0x000fca00078e0005 */
[----:B------:R0:W-:Y:S04]  /*d3e0*/  @!P4 LDGSTS.E.BYPASS.LTC128B.128 [R10+0x18400], desc[UR6][R6.64], !P0 ;  /* 0x18400000060acfae */ /* 0x0001e8000c101d46 */
[----:B------:R0:W-:Y:S04]  /*d3f0*/  @!P4 LDGSTS.E.BYPASS.LTC128B.128 [R10+0x1c400], desc[UR6][R6.64+0x80], !P1 ;  /* 0x1c400080060acfae */ /* 0x0001e8000c901d46 */
[----:B-1----:R0:W-:Y:S02]  /*d400*/  @!P4 LDGSTS.E.BYPASS.LTC128B.128 [R10+0x20400], desc[UR6][R6.64+0x100], !P2 ;  /* 0x20400100060acfae */ /* 0x0021e4000d101d46 */
.L_x_155:
[----:B------:R-:W-:Y:S01]  /*d410*/  VIADD R2, R2, 0x70 ;  /* 0x0000007002027836 */ /* 0x000fe20000000000 */
[----:B------:R-:W-:Y:S04]  /*d420*/  BSSY B0, `(.L_x_50) ;  /* 0x000000f000007945 */ /* 0x000fe80003800000 */
[----:B------:R-:W-:-:S13]  /*d430*/  ISETP.GE.AND P3, PT, R2, R3, PT ;  /* 0x000000030200720c */ /* 0x000fda0003f66270 */
[----:B------:R-:W-:Y:S05]  /*d440*/  @P3 BRA `(.L_x_51) ;  /* 0x0000000000303947 */ /* 0x000fea0003800000 */
[----:B------:R-:W1:Y:S01]  /*d450*/  S2R R5, SR_TID.X ;  /* 0x0000000000057919 */ /* 0x000e620000002100 */
[----:B------:R-:W-:Y:S01]  /*d460*/  ULDC.64 UR4, c[0x0][0x208] ;  /* 0x0000820000047ab9 */ /* 0x000fe20000000a00 */
[----:B-1----:R-:W-:-:S04]  /*d470*/  SHF.L.U32 R5, R5, 0x3, RZ ;  /* 0x0000000305057819 */ /* 0x002fc800000006ff */
[----:B------:R-:W-:-:S04]  /*d480*/  LOP3.LUT R5, R5, 0x38, RZ, 0xc0, !PT ;  /* 0x0000003805057812 */ /* 0x000fc800078ec0ff */
[----:B------:R-:W-:-:S05]  /*d490*/  LEA R2, P3, R5, R0, 0x1 ;  /* 0x0000000005027211 */ /* 0x000fca00078608ff */
[----:B------:R-:W-:-:S05]  /*d4a0*/  IMAD.X R3, RZ, RZ, R4, P3 ;  /* 0x000000ffff037224 */ /* 0x000fca00018e0604 */
[----:B------:R-:W-:Y:S01]  /*d4b0*/  @!PT LDS RZ, [RZ] ;  /* 0x00000000fffff984 */ /* 0x000fe20000000800 */
[----:B------:R-:W-:Y:S01]  /*d4c0*/  @!PT LDS RZ, [RZ] ;  /* 0x00000000fffff984 */ /* 0x000fe20000000800 */
[----:B------:R-:W-:Y:S01]  /*d4d0*/  @!PT LDS RZ, [RZ] ;  /* 0x00000000fffff984 */ /* 0x000fe20000000800 */
[----:B------:R1:W-:Y:S04]  /*d4e0*/  LDGSTS.E.BYPASS.LTC128B.128 [R10+0x18c00], desc[UR4][R2.64], !P0 ;  /* 0x18c00000020a7fae */ /* 0x0003e8000c101d44 */
[----:B------:R1:W-:Y:S04]  /*d4f0*/  LDGSTS.E.BYPASS.LTC128B.128 [R10+0x1cc00], desc[UR4][R2.64+0x80], !P1 ;  /* 0x1cc00080020a7fae */ /* 0x0003e8000c901d44 */
[----:B------:R1:W-:Y:S02]  /*d500*/  LDGSTS.E.BYPASS.LTC128B.128 [R10+0x20c00], desc[UR4][R2.64+0x100], !P2 ;  /* 0x20c00100020a7fae */ /* 0x0003e4000d101d44 */
.L_x_51:
[----:B------:R-:W-:Y:S05]  /*d510*/  BSYNC B0 ;  /* 0x0000000000007941 */ /* 0x000fea0003800000 */
.L_x_50:
[----:B-1----:R-:W2:Y:S01]  /*d520*/  LDL R2, [R1+0x2c] ;  /* 0x00002c0001027983 */ /* 0x002ea20000100800 */
[----:B------:R-:W-:Y:S01]  /*d530*/  NOP ;  /* 0x0000000000007918 */ /* 0x000fe20000000000 */
[----:B------:R-:W-:Y:S02]  /*d540*/  SYNCS.ARRIVE.TRANS64.RED.A0T1 RZ, [UR36+0x36800], RZ ;  /* 0x036800ffffff79a7 */ /* 0x000fe40008200424 */
[----:B------:R-:W-:Y:S01]  /*d550*/  ARRIVES.LDGSTSBAR.64.TRANSCNT [UR36+0x36800] ;  /* 0x03680000ff0079b0 */ /* 0x000fe20008000aa4 */
[----:B--2---:R-:W-:-:S04]  /*d560*/  LOP3.LUT R0, R2, 0x1, RZ, 0xc, !PT ;  /* 0x0000000102007812 */ /* 0x004fc800078e0cff */
[----:B------:R-:W-:Y:S01]  /*d570*/  SHF.L.U32 R0, R0, 0x1f, RZ ;  /* 0x0000001f00007819 */ /* 0x000fe200000006ff */
[----:B------:R-:W-:Y:S01]  /*d580*/  NOP ;  /* 0x0000000000007918 */ /* 0x000fe20000000000 */
[----:B------:R-:W2:Y:S01]  /*d590*/  LDL.LU R2, [R1+0x28] ;  /* 0x0000280001027983 */ /* 0x000ea20000300800 */
[----:B------:R-:W-:Y:S01]  /*d5a0*/  SYNCS.ARRIVE.TRANS64.A1T0 RZ, [UR36+0x36800], RZ ;  /* 0x036800ffffff79a7 */ /* 0x000fe20008100024 */
[----:B------:R-:W-:Y:S01]  /*d5b0*/  BSSY B0, `(.L_x_52) ;  /* 0x0000005000007945 */ /* 0x000fe20003800000 */
[----:B------:R-:W-:Y:S01]  /*d5c0*/  IMAD.U32 R9, RZ, RZ, UR36 ;  /* 0x00000024ff097e24 */ /* 0x000fe2000f8e00ff */
[----:B------:R-:W1:Y:S01]  /*d5d0*/  SYNCS.PHASECHK.TRANS64.TRYWAIT P0, [UR36+0x36820], R0 ;  /* 0x03682000ff0075a7 */ /* 0x000e620008000164 */
[----:B--2---:R-:W-:Y:S01]  /*d5e0*/  ISETP.GE.AND P1, PT, R2, 0x71, PT ;  /* 0x000000710200780c */ /* 0x004fe20003f26270 */
[----:B-1----:R-:W-:-:S12]  /*d5f0*/  @!P0 BRA `(.L_x_53) ;  /* 0x0000003800d88947 */ /* 0x002fd80003800000 */
.L_x_156:
[----:B------:R-:W-:Y:S05]  /*d600*/  BSYNC B0 ;  /* 0x0000000000007941 */ /* 0x000fea0003800000 */
.L_x_52:
[----:B------:R-:W-:Y:S01]  /*d610*/  VIADD R11, R9, 0x36800 ;  /* 0x00036800090b7836 */ /* 0x000fe20000000000 */
[----:B------:R-:W-:Y:S06]  /*d620*/  @!P1 BRA `(.L_x_54) ;  /* 0x0000002000bc9947 */ /* 0x000fec0003800000 */
[----:B------:R-:W2:Y:S01]  /*d630*/  LDL R2, [R1+0x1c] ;  /* 0x00001c0001027983 */ /* 0x000ea20000100800 */
[----:B-1----:R-:W-:Y:S02]  /*d640*/  IMAD.MOV.U32 R0, RZ, RZ, 0x1 ;  /* 0x00000001ff007424 */ /* 0x002fe400078e00ff */
[----:B--2---:R-:W-:-:S05]  /*d650*/  IMAD.MOV R8, RZ, RZ, -R2 ;  /* 0x000000ffff087224 */ /* 0x004fca00078e0a02 */
[----:B------:R-:W-:-:S05]  /*d660*/  VIADDMNMX R8, R8, R0, 0xffffffff, !PT ;  /* 0xffffffff08087446 */ /* 0x000fca0007800100 */
[----:B------:R-:W-:-:S05]  /*d670*/  IMAD.IADD R0, R2, 0x1, R8 ;  /* 0x0000000102007824 */ /* 0x000fca00078e0208 */
[----:B------:R-:W-:-:S04]  /*d680*/  LOP3.LUT R0, R0, 0x1, RZ, 0xc0, !PT ;  /* 0x0000000100007812 */ /* 0x000fc800078ec0ff */
[----:B------:R-:W-:Y:S01]  /*d690*/  ISETP.NE.U32.AND P0, PT, R0, 0x1, PT ;  /* 0x000000010000780c */ /* 0x000fe20003f05070 */
[----:B------:R-:W-:-:S12]  /*d6a0*/  VIADD R0, R2, 0xfffffffe ;  /* 0xfffffffe02007836 */ /* 0x000fd80000000000 */
[----:B------:R-:W-:Y:S05]  /*d6b0*/  @P0 BRA `(.L_x_55) ;  /* 0x0000000800e00947 */ /* 0x000fea0003800000 */
[----:B------:R-:W2:Y:S01]  /*d6c0*/  LDL R2, [R1+0x4] ;  /* 0x0000040001027983 */ /* 0x000ea20000100800 */
[----:B------:R-:W-:Y:S01]  /*d6d0*/  LOP3.LUT P2, RZ, R19, 0x2, RZ, 0xc0, !PT ;  /* 0x0000000213ff7812 */ /* 0x000fe2000784c0ff */
[----:B------:R-:W-:Y:S01]  /*d6e0*/  VIADD R4, R18, 0x1 ;  /* 0x0000000112047836 */ /* 0x000fe20000000000 */
[----:B------:R-:W-:Y:S04]  /*d6f0*/  BSSY B0, `(.L_x_56) ;  /* 0x00000b0000007945 */ /* 0x000fe80003800000 */
[----:B------:R-:W-:-:S04]  /*d700*/  ISETP.NE.AND P0, PT, R4, 0x2, PT ;  /* 0x000000020400780c */ /* 0x000fc80003f05270 */
[----:B0-----:R-:W-:Y:S02]  /*d710*/  SEL R10, RZ, 0x1, P0 ;  /* 0x00000001ff0a7807 */ /* 0x001fe40000000000 */
[----:B------:R-:W-:Y:S02]  /*d720*/  SEL R4, R4, RZ, P0 ;  /* 0x000000ff04047207 */ /* 0x000fe40000000000 */
[----:B--2---:R-:W-:Y:S01]  /*d730*/  LOP3.LUT R10, R2, R10, RZ, 0x3c, !PT ;  /* 0x0000000a020a7212 */ /* 0x004fe200078e3cff */
[----:B------:R-:W-:Y:S06]  /*d740*/  @!P2 BRA `(.L_x_57) ;  /* 0x0000000800a8a947 */ /* 0x000fec0003800000 */
[----:B------:R-:W-:Y:S01]  /*d750*/  LOP3.LUT P2, RZ, R19, 0x1, RZ, 0xc0, !PT ;  /* 0x0000000113ff7812 */ /* 0x000fe2000784c0ff */
[----:B------:R-:W-:-:S12]  /*d760*/  IMAD.MOV.U32 R6, RZ, RZ, R17 ;  /* 0x000000ffff067224 */ /* 0x000fd800078e0011 */
[----:B------:R-:W-:Y:S05]  /*d770*/  @!P2 BRA `(.L_x_58) ;  /* 0x000000000054a947 */ /* 0x000fea0003800000 */
[----:B------:R-:W2:Y:S01]  /*d780*/  LDL R12, [R1+0xc] ;  /* 0x00000c00010c7983 */ /* 0x000ea20000100800 */
[----:B------:R-:W0:Y:S01]  /*d790*/  LDC R6, c[0x0][0x43c] ;  /* 0x00010f00ff067b82 */ /* 0x000e220000000800 */
[----:B------:R-:W-:Y:S02]  /*d7a0*/  ULDC.64 UR4, c[0x0][0x428] ;  /* 0x00010a0000047ab9 */ /* 0x000fe40000000a00 */
[----:B------:R-:W3:Y:S01]  /*d7b0*/  LDL R7, [R1] ;  /* 0x0000000001077983 */ /* 0x000ee20000100800 */
[----:B------:R-:W-:Y:S01]  /*d7c0*/  ULDC.64 UR6, c[0x0][0x208] ;  /* 0x0000820000067ab9 */ /* 0x000fe20000000a00 */
[----:B0-----:R-:W-:-:S13]  /*d7d0*/  ISETP.NE.AND P0, PT, R6, 0x1, PT ;  /* 0x000000010600780c */ /* 0x001fda0003f05270 */
[----:B------:R-:W0:Y:S02]  /*d7e0*/  @P0 LDC.64 R2, c[0x0][0x440] ;  /* 0x00011000ff020b82 */ /* 0x000e240000000a00 */
[----:B0-----:R-:W-:-:S04]  /*d7f0*/  @P0 IMAD.HI.U32 R5, R0, R2, RZ ;  /* 0x0000000200050227 */ /* 0x001fc800078e00ff */
[----:B------:R-:W-:Y:S01]  /*d800*/  IMAD.MOV.U32 R2, RZ, RZ, R0 ;  /* 0x000000ffff027224 */ /* 0x000fe200078e0000 */
[----:B------:R-:W-:-:S05]  /*d810*/  @P0 SHF.R.U32.HI R2, RZ, R3, R5 ;  /* 0x00000003ff020219 */ /* 0x000fca0000011605 */
[----:B------:R-:W-:-:S04]  /*d820*/  IMAD.MOV R3, RZ, RZ, -R2 ;  /* 0x000000ffff037224 */ /* 0x000fc800078e0a02 */
[----:B------:R-:W-:Y:S01]  /*d830*/  IMAD R0, R6, R3, R0 ;  /* 0x0000000306007224 */ /* 0x000fe200078e0200 */
[----:B------:R-:W-:Y:S01]  /*d840*/  SHF.R.S32.HI R3, RZ, 0x1f, R2 ;  /* 0x0000001fff037819 */ /* 0x000fe20000011402 */
[----:B--2---:R-:W-:-:S04]  /*d850*/  IMAD R5, R12, UR4, RZ ;  /* 0x000000040c057c24 */ /* 0x004fc8000f8e02ff */
[C---:B---3--:R-:W-:Y:S02]  /*d860*/  IMAD R5, R7.reuse, UR5, R5 ;  /* 0x0000000507057c24 */ /* 0x048fe4000f8e0205 */
[----:B------:R-:W-:Y:S01]  /*d870*/  IMAD.WIDE.U32 R2, R7, UR4, R2 ;  /* 0x0000000407027c25 */ /* 0x000fe2000f8e0002 */
[----:B------:R-:W-:-:S03]  /*d880*/  ULDC.64 UR4, c[0x0][0x418] ;  /* 0x0001060000047ab9 */ /* 0x000fc60000000a00 */
[----:B------:R-:W-:Y:S01]  /*d890*/  IMAD.IADD R3, R5, 0x1, R3 ;  /* 0x0000000105037824 */ /* 0x000fe200078e0203 */
[----:B------:R-:W-:-:S04]  /*d8a0*/  LEA R6, P0, R2, UR4, 0x2 ;  /* 0x0000000402067c11 */ /* 0x000fc8000f8010ff */
[----:B------:R-:W-:-:S05]  /*d8b0*/  LEA.HI.X R7, R2, UR5, R3, 0x2, P0 ;  /* 0x0000000502077c11 */ /* 0x000fca00080f1403 */
[----:B------:R0:W5:Y:S04]  /*d8c0*/  LDG.E R6, desc[UR6][R6.64] ;  /* 0x0000000606067981 */ /* 0x000168000c1e1900 */
.L_x_58:
[----:B------:R-:W-:Y:S01]  /*d8d0*/  LEA R3, R4, UR36, 0x3 ;  /* 0x0000002404037c11 */ /* 0x000fe2000f8e18ff */
[----:B------:R-:W-:Y:S01]  /*d8e0*/  BSSY B1, `(.L_x_59) ;  /* 0x0000004000017945 */ /* 0x000fe20003800000 */
[----:B------:R-:W-:-:S04]  /*d8f0*/  SHF.L.U32 R2, R10, 0x1f, RZ ;  /* 0x0000001f0a027819 */ /* 0x000fc800000006ff */
[----:B------:R-:W1:Y:S02]  /*d900*/  SYNCS.PHASECHK.TRANS64.TRYWAIT P0, [R3+URZ+0x36840], R2 ;  /* 0x03684002030075a7 */ /* 0x000e64000800017f */
[----:B-1----:R-:W-:Y:S05]  /*d910*/  @!P0 BRA `(.L_x_60) ;  /* 0x0000003800248947 */ /* 0x002fea0003800000 */
.L_x_157:
[----:B------:R-:W-:Y:S05]  /*d920*/  BSYNC B1 ;  /* 0x0000000000017941 */ /* 0x000fea0003800000 */
.L_x_59:
[----:B------:R-:W2:Y:S01]  /*d930*/  S2R R5, SR_TID.X ;  /* 0x0000000000057919 */ /* 0x000ea20000002100 */
[----:B------:R-:W-:Y:S01]  /*d940*/  BSSY B1, `(.L_x_61) ;  /* 0x000000b000017945 */ /* 0x000fe20003800000 */
[----:B--2---:R-:W-:-:S04]  /*d950*/  LOP3.LUT R5, R5, 0x7f, RZ, 0xc0, !PT ;  /* 0x0000007f05057812 */ /* 0x004fc800078ec0ff */
[----:B------:R-:W-:-:S13]  /*d960*/  ISETP.NE.AND P1, PT, R5, RZ, PT ;  /* 0x000000ff0500720c */ /* 0x000fda0003f25270 */
[----:B------:R-:W-:Y:S05]  /*d970*/  @P1 BRA `(.L_x_62) ;  /* 0x00000000001c1947 */ /* 0x000fea0003800000 */
[----:B------:R-:W2:Y:S01]  /*d980*/  S2R R5, SR_TID.X ;  /* 0x0000000000057919 */ /* 0x000ea20000002100 */
[----:B-1----:R-:W-:-:S04]  /*d990*/  IMAD.MOV.U32 R2, RZ, RZ, 0xa800 ;  /* 0x0000a800ff027424 */ /* 0x002fc800078e00ff */
[----:B------:R3:W-:Y:S01]  /*d9a0*/  SYNCS.ARRIVE.TRANS64 RZ, [R3+URZ+0x36830], R2 ;  /* 0x0368300203ff79a7 */ /* 0x0007e2000800003f */
[----:B--2---:R-:W-:-:S04]  /*d9b0*/  LOP3.LUT R5, R5, 0x1f, RZ, 0xc0, !PT ;  /* 0x0000001f05057812 */ /* 0x004fc800078ec0ff */
[----:B------:R-:W-:-:S13]  /*d9c0*/  ISETP.NE.AND P0, PT, R5, RZ, PT ;  /* 0x000000ff0500720c */ /* 0x000fda0003f05270 */
[----:B---3--:R-:W-:Y:S05]  /*d9d0*/  @!P0 BRA `(.L_x_62) ;  /* 0x0000000000048947 */ /* 0x008fea0003800000 */
[----:B------:R-:W-:Y:S01]  /*d9e0*/  BPT.TRAP 0x1 ;  /* 0x000000040000795c */ /* 0x000fe20000300000 */
.L_x_62:
[----:B------:R-:W-:Y:S05]  /*d9f0*/  BSYNC B1 ;  /* 0x0000000000017941 */ /* 0x000fea0003800000 */
.L_x_61:
[----:B------:R-:W-:Y:S01]  /*da00*/  IMAD.MOV.U32 R14, RZ, RZ, RZ ;  /* 0x000000ffff0e7224 */ /* 0x000fe200078e00ff */
[----:B------:R-:W-:Y:S01]  /*da10*/  UIADD3 UR4, UP0, UR38, 0x370, URZ ;  /* 0x0000037026047890 */ /* 0x000fe2000ff1e03f */
[----:B------:R-:W-:Y:S01]  /*da20*/  IMAD R5, R4, 0xa800, R9 ;  /* 0x0000a80004057824 */ /* 0x000fe200078e0209 */
[----:B------:R-:W-:Y:S01]  /*da30*/  PLOP3.LUT P0, PT, PT, PT, PT, 0x80, 0x0 ;  /* 0x000000000000781c */ /* 0x000fe20003f0f070 */
[----:B-1----:R-:W-:Y:S01]  /*da40*/  VIADD R3, R3, 0x36830 ;  /* 0x0003683003037836 */ /* 0x002fe20000000000 */
[----:B------:R-:W-:Y:S01]  /*da50*/  R2UR UR10, R14 ;  /* 0x000000000e0a72ca */ /* 0x000fe200000e0000 */
[----:B------:R-:W-:Y:S01]  /*da60*/  IMAD R2, R0, 0x70, RZ ;  /* 0x0000007000027824 */ /* 0x000fe200078e02ff */
[----:B------:R-:W-:Y:S01]  /*da70*/  UIADD3.X UR5, URZ, UR39, URZ, UP0, !UPT ;  /* 0x000000273f057290 */ /* 0x000fe200087fe43f */
[----:B0-----:R-:W-:Y:S01]  /*da80*/  VIADD R7, R5, 0x21400 ;  /* 0x0002140005077836 */ /* 0x001fe20000000000 */
[----:B------:R-:W-:Y:S01]  /*da90*/  UMOV UR6, 0x0 ;  /* 0x0000000000067882 */ /* 0x000fe20000000000 */
[----:B------:R-:W-:-:S10]  /*daa0*/  UMOV UR7, 0x14f00000 ;  /* 0x14f0000000077882 */ /* 0x000fd40000000000 */
.L_x_63:
[----:B------:R-:W-:-:S13]  /*dab0*/  @P0 ELECT P2, URZ, PT ;  /* 0x00000000003f082f */ /* 0x000fda0003840000 */
[----:B-----5:R-:W-:Y:S02]  /*dac0*/  @P2 R2UR UR13, R6 ;  /* 0x00000000060d22ca */ /* 0x020fe400000e0000 */
[----:B------:R-:W-:Y:S02]  /*dad0*/  @P2 R2UR UR12, R16 ;  /* 0x00000000100c22ca */ /* 0x000fe400000e0000 */
[----:B------:R-:W-:Y:S02]  /*dae0*/  @P2 R2UR UR11, R2 ;  /* 0x00000000020b22ca */ /* 0x000fe400000e0000 */
[----:B------:R-:W-:Y:S02]  /*daf0*/  @P2 R2UR UR9, R3 ;  /* 0x00000000030922ca */ /* 0x000fe400000e0000 */
[----:B------:R-:W-:Y:S02]  /*db00*/  @P2 R2UR UR8, R7 ;  /* 0x00000000070822ca */ /* 0x000fe400000e0000 */
[----:B------:R-:W-:-:S02]  /*db10*/  @P2 PLOP3.LUT P0, PT, P2, PT, PT, 0x8, 0x0 ;  /* 0x000000000000281c */ /* 0x000fc4000170e170 */
[----:B------:R-:W-:-:S09]  /*db20*/  PLOP3.LUT P2, PT, PT, PT, PT, 0x8, 0x0 ;  /* 0x000000000000781c */ /* 0x000fd20003f4e170 */
[----:B------:R0:W-:Y:S02]  /*db30*/  UTMALDG.4D [UR8], [UR4], desc[UR6] ;  /* 0x00000608040075b4 */ /* 0x0001e40008019000 */
[----:B0-----:R-:W-:Y:S05]  /*db40*/  @P0 BRA.U.ANY `(.L_x_63) ;  /* 0xfffffffd00d80947 */ /* 0x001fea000393ffff */
[----:B------:R-:W-:Y:S01]  /*db50*/  IMAD.MOV.U32 R20, RZ, RZ, 0x40 ;  /* 0x00000040ff147424 */ /* 0x000fe200078e00ff */
[----:B------:R-:W-:Y:S01]  /*db60*/  PLOP3.LUT P0, PT, PT, PT, PT, 0x80, 0x0 ;  /* 0x000000000000781c */ /* 0x000fe20003f0f070 */
[----:B------:R-:W-:Y:S01]  /*db70*/  VIADD R7, R5, 0x24c00 ;  /* 0x00024c0005077836 */ /* 0x000fe20000000000 */
[----:B------:R-:W-:Y:S01]  /*db80*/  UMOV UR6, 0x0 ;  /* 0x0000000000067882 */ /* 0x000fe20000000000 */
[----:B------:R-:W-:Y:S01]  /*db90*/  UMOV UR7, 0x14f00000 ;  /* 0x14f0000000077882 */ /* 0x000fe20000000000 */
[----:B------:R-:W-:-:S15]  /*dba0*/  R2UR UR10, R20 ;  /* 0x00000000140a72ca */ /* 0x000fde00000e0000 */
.L_x_64:
[----:B------:R-:W-:-:S13]  /*dbb0*/  @P0 ELECT P2, URZ, PT ;  /* 0x00000000003f082f */ /* 0x000fda0003840000 */
[----:B------:R-:W-:Y:S02]  /*dbc0*/  @P2 R2UR UR13, R6 ;  /* 0x00000000060d22ca */ /* 0x000fe400000e0000 */
        /* <DEDUP_REMOVED lines=14> */
.L_x_65:
        /* <DEDUP_REMOVED lines=10> */
[----:B------:R-:W2:Y:S01]  /*dd50*/  LDL.LU R7, [R1+0x4] ;  /* 0x0000040001077983 */ /* 0x000ea20000300800 */
[----:B------:R-:W-:Y:S01]  /*dd60*/  IMAD R3, R18, 0x8, R11 ;  /* 0x0000000812037824 */ /* 0x000fe200078e020b */
[----:B------:R-:W-:Y:S01]  /*dd70*/  BSSY B1, `(.L_x_66) ;  /* 0x0000004000017945 */ /* 0x000fe20003800000 */
[----:B--2---:R-:W-:-:S04]  /*dd80*/  SHF.L.U32 R2, R7, 0x1f, RZ ;  /* 0x0000001f07027819 */ /* 0x004fc800000006ff */
[----:B------:R-:W0:Y:S02]  /*dd90*/  SYNCS.PHASECHK.TRANS64.TRYWAIT P0, [R3+URZ+0x60], R2 ;  /* 0x00006002030075a7 */ /* 0x000e24000800017f */
[----:B0-----:R-:W-:Y:S05]  /*dda0*/  @!P0 BRA `(.L_x_67) ;  /* 0x0000003400148947 */ /* 0x001fea0003800000 */
.L_x_158:
[----:B------:R-:W-:Y:S05]  /*ddb0*/  BSYNC B1 ;  /* 0x0000000000017941 */ /* 0x000fea0003800000 */
.L_x_66:
[----:B------:R-:W-:Y:S01]  /*ddc0*/  BSSY B1, `(.L_x_68) ;  /* 0x000000c000017945 */ /* 0x000fe20003800000 */
[----:B------:R-:W-:Y:S02]  /*ddd0*/  IMAD.MOV.U32 R12, RZ, RZ, 0x0 ;  /* 0x00000000ff0c7424 */ /* 0x000fe400078e00ff */
[----:B------:R-:W-:Y:S01]  /*dde0*/  IMAD.MOV.U32 R13, RZ, RZ, 0x14f00000 ;  /* 0x14f00000ff0d7424 */ /* 0x000fe200078e00ff */
[----:B------:R-:W-:Y:S06]  /*ddf0*/  @P1 BRA `(.L_x_69) ;  /* 0x0000000000201947 */ /* 0x000fec0003800000 */
[----:B------:R-:W1:Y:S01]  /*de00*/  S2R R5, SR_TID.X ;  /* 0x0000000000057919 */ /* 0x000e620000002100 */
[----:B0-----:R-:W-:Y:S01]  /*de10*/  LEA R2, R18, UR36, 0x3 ;  /* 0x0000002412027c11 */ /* 0x001fe2000f8e18ff */
[----:B------:R-:W-:-:S04]  /*de20*/  IMAD.MOV.U32 R3, RZ, RZ, 0xa800 ;  /* 0x0000a800ff037424 */ /* 0x000fc800078e00ff */
[----:B------:R2:W-:Y:S01]  /*de30*/  SYNCS.ARRIVE.TRANS64 RZ, [R2+URZ+0x36850], R3 ;  /* 0x0368500302ff79a7 */ /* 0x0005e2000800003f */
[----:B-1----:R-:W-:-:S04]  /*de40*/  LOP3.LUT R5, R5, 0x1f, RZ, 0xc0, !PT ;  /* 0x0000001f05057812 */ /* 0x002fc800078ec0ff */
[----:B------:R-:W-:-:S13]  /*de50*/  ISETP.NE.AND P0, PT, R5, RZ, PT ;  /* 0x000000ff0500720c */ /* 0x000fda0003f05270 */
[----:B--2---:R-:W-:Y:S05]  /*de60*/  @!P0 BRA `(.L_x_69) ;  /* 0x0000000000048947 */ /* 0x004fea0003800000 */
[----:B------:R-:W-:Y:S01]  /*de70*/  BPT.TRAP 0x1 ;  /* 0x000000040000795c */ /* 0x000fe20000300000 */
.L_x_69:
[----:B------:R-:W-:Y:S05]  /*de80*/  BSYNC B1 ;  /* 0x0000000000017941 */ /* 0x000fea0003800000 */
.L_x_68:
[----:B------:R-:W2:Y:S01]  /*de90*/  LDL.LU R5, [R1+0x8] ;  /* 0x0000080001057983 */ /* 0x000ea20000300800 */
[----:B------:R-:W-:Y:S01]  /*dea0*/  R2UR UR10, R14 ;  /* 0x000000000e0a72ca */ /* 0x000fe200000e0000 */
[----:B0-----:R-:W-:Y:S01]  /*deb0*/  IMAD R3, R18, 0xa800, R9 ;  /* 0x0000a80012037824 */ /* 0x001fe200078e0209 */
[----:B------:R-:W-:Y:S01]  /*dec0*/  R2UR UR6, R12 ;  /* 0x000000000c0672ca */ /* 0x000fe200000e0000 */
[----:B------:R-:W-:Y:S01]  /*ded0*/  UIADD3 UR4, UP0, UR38, 0x470, URZ ;  /* 0x0000047026047890 */ /* 0x000fe2000ff1e03f */
[----:B------:R-:W-:Y:S01]  /*dee0*/  R2UR UR7, R13 ;  /* 0x000000000d0772ca */ /* 0x000fe200000e0000 */
[----:B------:R-:W-:Y:S01]  /*def0*/  VIADD R7, R3, 0x400 ;  /* 0x0000040003077836 */ /* 0x000fe20000000000 */
[----:B------:R-:W-:Y:S01]  /*df00*/  LEA R2, R18, UR36, 0x3 ;  /* 0x0000002412027c11 */ /* 0x000fe2000f8e18ff */
[----:B------:R-:W-:Y:S01]  /*df10*/  UIADD3.X UR5, URZ, UR39, URZ, UP0, !UPT ;  /* 0x000000273f057290 */ /* 0x000fe200087fe43f */
[----:B------:R-:W-:-:S03]  /*df20*/  PLOP3.LUT P0, PT, PT, PT, PT, 0x80, 0x0 ;  /* 0x000000000000781c */ /* 0x000fc60003f0f070 */
[----:B------:R-:W-:Y:S02]  /*df30*/  VIADD R2, R2, 0x36850 ;  /* 0x0003685002027836 */ /* 0x000fe40000000000 */
[----:B--2---:R-:W-:-:S08]  /*df40*/  IMAD R5, R5, 0x70, RZ ;  /* 0x0000007005057824 */ /* 0x004fd000078e02ff */
.L_x_70:
        /* <DEDUP_REMOVED lines=10> */
[----:B------:R-:W-:Y:S01]  /*dff0*/  R2UR UR10, R20 ;  /* 0x00000000140a72ca */ /* 0x000fe200000e0000 */
[----:B------:R-:W-:Y:S01]  /*e000*/  VIADD R7, R3, 0x3c00 ;  /* 0x00003c0003077836 */ /* 0x000fe20000000000 */
[----:B------:R-:W-:Y:S02]  /*e010*/  R2UR UR6, R12 ;  /* 0x000000000c0672ca */ /* 0x000fe400000e0000 */
[----:B------:R-:W-:Y:S02]  /*e020*/  R2UR UR7, R13 ;  /* 0x000000000d0772ca */ /* 0x000fe400000e0000 */
[----:B------:R-:W-:-:S13]  /*e030*/  PLOP3.LUT P0, PT, PT, PT, PT, 0x80, 0x0 ;  /* 0x000000000000781c */ /* 0x000fda0003f0f070 */
.L_x_71:
        /* <DEDUP_REMOVED lines=15> */
.L_x_72:
        /* <DEDUP_REMOVED lines=10> */
[----:B------:R0:W-:Y:S01]  /*e1d0*/  STL [R1+0x8], R0 ;  /* 0x0000080001007387 */ /* 0x0001e20000100800 */
[----:B------:R-:W-:-:S07]  /*e1e0*/  IMAD.MOV.U32 R17, RZ, RZ, R6 ;  /* 0x000000ffff117224 */ /* 0x000fce00078e0006 */
.L_x_57:
[----:B------:R-:W-:Y:S05]  /*e1f0*/  BSYNC B0 ;  /* 0x0000000000007941 */ /* 0x000fea0003800000 */
.L_x_56:
[----:B0-----:R-:W2:Y:S01]  /*e200*/  LDL.LU R0, [R1+0x1c] ;  /* 0x00001c0001007983 */ /* 0x001ea20000300800 */
[----:B------:R-:W-:-:S03]  /*e210*/  IMAD.MOV.U32 R18, RZ, RZ, R4 ;  /* 0x000000ffff127224 */ /* 0x000fc600078e0004 */
[----:B------:R1:W-:Y:S02]  /*e220*/  STL [R1+0x4], R10 ;  /* 0x0000040a01007387 */ /* 0x0003e40000100800 */
[----:B-12---:R-:W-:-:S07]  /*e230*/  IADD3 R0, R0, -0x3, RZ ;  /* 0xfffffffd00007810 */ /* 0x006fce0007ffe0ff */
.L_x_55:
[----:B------:R-:W2:Y:S01]  /*e240*/  LDL.LU R2, [R1+0x18] ;  /* 0x0000180001027983 */ /* 0x000ea20000300800 */
[----:B------:R-:W-:Y:S01]  /*e250*/  IMAD.MOV R8, RZ, RZ, -R8 ;  /* 0x000000ffff087224 */ /* 0x000fe200078e0a08 */
[----:B------:R-:W-:Y:S04]  /*e260*/  BSSY B0, `(.L_x_54) ;  /* 0x000016b000007945 */ /* 0x000fe80003800000 */
[----:B--2---:R-:W-:-:S13]  /*e270*/  ISETP.NE.AND P0, PT, R2, R8, PT ;  /* 0x000000080200720c */ /* 0x004fda0003f05270 */
[----:B------:R-:W-:Y:S05]  /*e280*/  @!P0 BRA `(.L_x_73) ;  /* 0x0000001400a08947 */ /* 0x000fea0003800000 */
[----:B0-----:R-:W-:-:S07]  /*e290*/  IMAD.MOV.U32 R6, RZ, RZ, R17 ;  /* 0x000000ffff067224 */ /* 0x001fce00078e0011 */
.L_x_108:
[----:B--2---:R-:W2:Y:S01]  /*e2a0*/  LDL R2, [R1+0x4] ;  /* 0x0000040001027983 */ /* 0x004ea20000100800 */
[----:B------:R-:W-:Y:S01]  /*e2b0*/  LOP3.LUT P1, RZ, R19, 0x2, RZ, 0xc0, !PT ;  /* 0x0000000213ff7812 */ /* 0x000fe2000782c0ff */
[----:B------:R-:W-:Y:S01]  /*e2c0*/  VIADD R4, R18, 0x1 ;  /* 0x0000000112047836 */ /* 0x000fe20000000000 */
[----:B------:R-:W-:Y:S04]  /*e2d0*/  BSSY B1, `(.L_x_74) ;  /* 0x00000ae000017945 */ /* 0x000fe80003800000 */
[----:B------:R-:W-:-:S04]  /*e2e0*/  ISETP.NE.AND P0, PT, R4, 0x2, PT ;  /* 0x000000020400780c */ /* 0x000fc80003f05270 */
[----:B------:R-:W-:Y:S02]  /*e2f0*/  SEL R5, RZ, 0x1, P0 ;  /* 0x00000001ff057807 */ /* 0x000fe40000000000 */
[----:B------:R-:W-:Y:S02]  /*e300*/  SEL R4, R4, RZ, P0 ;  /* 0x000000ff04047207 */ /* 0x000fe40000000000 */
[----:B--2---:R-:W-:Y:S01]  /*e310*/  LOP3.LUT R5, R2, R5, RZ, 0x3c, !PT ;  /* 0x0000000502057212 */ /* 0x004fe200078e3cff */
[----:B01----:R-:W-:Y:S06]  /*e320*/  @!P1 BRA `(.L_x_75) ;  /* 0x0000000800a09947 */ /* 0x003fec0003800000 */
        /* <DEDUP_REMOVED lines=24> */
.L_x_76:
[----:B------:R-:W-:Y:S01]  /*e4b0*/  LEA R3, R4, UR36, 0x3 ;  /* 0x0000002404037c11 */ /* 0x000fe2000f8e18ff */
[----:B------:R-:W-:Y:S01]  /*e4c0*/  BSSY B2, `(.L_x_77) ;  /* 0x0000004000027945 */ /* 0x000fe20003800000 */
[----:B------:R-:W-:-:S04]  /*e4d0*/  SHF.L.U32 R2, R5, 0x1f, RZ ;  /* 0x0000001f05027819 */ /* 0x000fc800000006ff */
[----:B------:R-:W1:Y:S02]  /*e4e0*/  SYNCS.PHASECHK.TRANS64.TRYWAIT P0, [R3+URZ+0x36840], R2 ;  /* 0x03684002030075a7 */ /* 0x000e64000800017f */
[----:B-1----:R-:W-:Y:S05]  /*e4f0*/  @!P0 BRA `(.L_x_78) ;  /* 0x0000002c00548947 */ /* 0x002fea0003800000 */
.L_x_159:
[----:B------:R-:W-:Y:S05]  /*e500*/  BSYNC B2 ;  /* 0x0000000000027941 */ /* 0x000fea0003800000 */
.L_x_77:
[----:B0-----:R-:W0:Y:S01]  /*e510*/  S2R R7, SR_TID.X ;  /* 0x0000000000077919 */ /* 0x001e220000002100 */
[----:B------:R-:W-:Y:S01]  /*e520*/  BSSY B2, `(.L_x_79) ;  /* 0x000000b000027945 */ /* 0x000fe20003800000 */
[----:B0-----:R-:W-:-:S04]  /*e530*/  LOP3.LUT R7, R7, 0x7f, RZ, 0xc0, !PT ;  /* 0x0000007f07077812 */ /* 0x001fc800078ec0ff */
[----:B------:R-:W-:-:S13]  /*e540*/  ISETP.NE.AND P1, PT, R7, RZ, PT ;  /* 0x000000ff0700720c */ /* 0x000fda0003f25270 */
[----:B------:R-:W-:Y:S05]  /*e550*/  @P1 BRA `(.L_x_80) ;  /* 0x00000000001c1947 */ /* 0x000fea0003800000 */
[----:B------:R-:W0:Y:S01]  /*e560*/  S2R R7, SR_TID.X ;  /* 0x0000000000077919 */ /* 0x000e220000002100 */
[----:B-1----:R-:W-:-:S04]  /*e570*/  IMAD.MOV.U32 R2, RZ, RZ, 0xa800 ;  /* 0x0000a800ff027424 */ /* 0x002fc800078e00ff */
[----:B------:R2:W-:Y:S01]  /*e580*/  SYNCS.ARRIVE.TRANS64 RZ, [R3+URZ+0x36830], R2 ;  /* 0x0368300203ff79a7 */ /* 0x0005e2000800003f */
[----:B0-----:R-:W-:-:S04]  /*e590*/  LOP3.LUT R7, R7, 0x1f, RZ, 0xc0, !PT ;  /* 0x0000001f07077812 */ /* 0x001fc800078ec0ff */
[----:B------:R-:W-:-:S13]  /*e5a0*/  ISETP.NE.AND P0, PT, R7, RZ, PT ;  /* 0x000000ff0700720c */ /* 0x000fda0003f05270 */
[----:B--2---:R-:W-:Y:S05]  /*e5b0*/  @!P0 BRA `(.L_x_80) ;  /* 0x0000000000048947 */ /* 0x004fea0003800000 */
[----:B------:R-:W-:Y:S01]  /*e5c0*/  BPT.TRAP 0x1 ;  /* 0x000000040000795c */ /* 0x000fe20000300000 */
.L_x_80:
[----:B------:R-:W-:Y:S05]  /*e5d0*/  BSYNC B2 ;  /* 0x0000000000027941 */ /* 0x000fea0003800000 */
.L_x_79:
        /* <DEDUP_REMOVED lines=8> */
[----:B------:R-:W-:Y:S01]  /*e660*/  VIADD R10, R7, 0x21400 ;  /* 0x00021400070a7836 */ /* 0x000fe20000000000 */
[----:B------:R-:W-:Y:S01]  /*e670*/  UMOV UR6, 0x0 ;  /* 0x0000000000067882 */ /* 0x000fe20000000000 */
[----:B------:R-:W-:-:S10]  /*e680*/  UMOV UR7, 0x14f00000 ;  /* 0x14f0000000077882 */ /* 0x000fd40000000000 */
.L_x_81:
        /* <DEDUP_REMOVED lines=16> */
.L_x_82:
        /* <DEDUP_REMOVED lines=16> */
.L_x_83:
        /* <DEDUP_REMOVED lines=16> */
.L_x_160:
[----:B------:R-:W-:Y:S05]  /*e990*/  BSYNC B2 ;  /* 0x0000000000027941 */ /* 0x000fea0003800000 */
.L_x_84:
[----:B------:R-:W-:Y:S01]  /*e9a0*/  BSSY B2, `(.L_x_86) ;  /* 0x000000b000027945 */ /* 0x000fe20003800000 */
[----:B------:R-:W-:Y:S02]  /*e9b0*/  IMAD.MOV.U32 R12, RZ, RZ, 0x0 ;  /* 0x00000000ff0c7424 */ /* 0x000fe400078e00ff */
[----:B------:R-:W-:Y:S01]  /*e9c0*/  IMAD.MOV.U32 R13, RZ, RZ, 0x14f00000 ;  /* 0x14f00000ff0d7424 */ /* 0x000fe200078e00ff */
[----:B------:R-:W-:Y:S06]  /*e9d0*/  @P1 BRA `(.L_x_87) ;  /* 0x00000000001c1947 */ /* 0x000fec0003800000 */
[----:B------:R-:W1:Y:S01]  /*e9e0*/  S2R R7, SR_TID.X ;  /* 0x0000000000077919 */ /* 0x000e620000002100 */
[----:B0-----:R-:W-:-:S04]  /*e9f0*/  IMAD.MOV.U32 R3, RZ, RZ, 0xa800 ;  /* 0x0000a800ff037424 */ /* 0x001fc800078e00ff */
[----:B------:R2:W-:Y:S01]  /*ea00*/  SYNCS.ARRIVE.TRANS64 RZ, [R2+URZ+0x50], R3 ;  /* 0x0000500302ff79a7 */ /* 0x0005e2000800003f */
[----:B-1----:R-:W-:-:S04]  /*ea10*/  LOP3.LUT R7, R7, 0x1f, RZ, 0xc0, !PT ;  /* 0x0000001f07077812 */ /* 0x002fc800078ec0ff */
[----:B------:R-:W-:-:S13]  /*ea20*/  ISETP.NE.AND P0, PT, R7, RZ, PT ;  /* 0x000000ff0700720c */ /* 0x000fda0003f05270 */
[----:B--2---:R-:W-:Y:S05]  /*ea30*/  @!P0 BRA `(.L_x_87) ;  /* 0x0000000000048947 */ /* 0x004fea0003800000 */
[----:B------:R-:W-:Y:S01]  /*ea40*/  BPT.TRAP 0x1 ;  /* 0x000000040000795c */ /* 0x000fe20000300000 */
.L_x_87:
[----:B------:R-:W-:Y:S05]  /*ea50*/  BSYNC B2 ;  /* 0x0000000000027941 */ /* 0x000fea0003800000 */
.L_x_86:
[----:B0-----:R-:W2:Y:S01]  /*ea60*/  LDL.LU R3, [R1+0x8] ;  /* 0x0000080001037983 */ /* 0x001ea20000300800 */
[----:B------:R-:W-:Y:S01]  /*ea70*/  R2UR UR10, R14 ;  /* 0x000000000e0a72ca */ /* 0x000fe200000e0000 */
[----:B------:R-:W-:Y:S01]  /*ea80*/  IMAD R18, R18, 0xa800, R9 ;  /* 0x0000a80012127824 */ /* 0x000fe200078e0209 */
[----:B------:R-:W-:Y:S01]  /*ea90*/  R2UR UR6, R12 ;  /* 0x000000000c0672ca */ /* 0x000fe200000e0000 */
[----:B------:R-:W-:Y:S01]  /*eaa0*/  UIADD3 UR4, UP0, UR38, 0x470, URZ ;  /* 0x0000047026047890 */ /* 0x000fe2000ff1e03f */
[----:B------:R-:W-:Y:S01]  /*eab0*/  R2UR UR7, R13 ;  /* 0x000000000d0772ca */ /* 0x000fe200000e0000 */
[----:B------:R-:W-:Y:S01]  /*eac0*/  VIADD R2, R2, 0x50 ;  /* 0x0000005002027836 */ /* 0x000fe20000000000 */
[----:B------:R-:W-:Y:S01]  /*ead0*/  PLOP3.LUT P0, PT, PT, PT, PT, 0x80, 0x0 ;  /* 0x000000000000781c */ /* 0x000fe20003f0f070 */
[----:B------:R-:W-:Y:S01]  /*eae0*/  VIADD R7, R18, 0x400 ;  /* 0x0000040012077836 */ /* 0x000fe20000000000 */
[----:B------:R-:W-:Y:S01]  /*eaf0*/  UIADD3.X UR5, URZ, UR39, URZ, UP0, !UPT ;  /* 0x000000273f057290 */ /* 0x000fe200087fe43f */
[----:B--2---:R-:W-:-:S11]  /*eb00*/  IMAD R3, R3, 0x70, RZ ;  /* 0x0000007003037824 */ /* 0x004fd600078e02ff */
.L_x_88:
        /* <DEDUP_REMOVED lines=15> */
.L_x_89:
        /* <DEDUP_REMOVED lines=15> */
.L_x_90:
        /* <DEDUP_REMOVED lines=12> */
.L_x_75:
[----:B------:R-:W-:Y:S05]  /*edb0*/  BSYNC B1 ;  /* 0x0000000000017941 */ /* 0x000fea0003800000 */
.L_x_74:
[----:B------:R-:W-:Y:S01]  /*edc0*/  VIADD R18, R4, 0x1 ;  /* 0x0000000104127836 */ /* 0x000fe20000000000 */
[----:B------:R-:W-:Y:S01]  /*edd0*/  LOP3.LUT P1, RZ, R19, 0x2, RZ, 0xc0, !PT ;  /* 0x0000000213ff7812 */ /* 0x000fe2000782c0ff */
[----:B------:R-:W-:Y:S03]  /*ede0*/  BSSY B1, `(.L_x_91) ;  /* 0x00000af000017945 */ /* 0x000fe60003800000 */
[----:B------:R-:W-:-:S04]  /*edf0*/  ISETP.NE.AND P0, PT, R18, 0x2, PT ;  /* 0x000000021200780c */ /* 0x000fc80003f05270 */
[----:B------:R-:W-:Y:S02]  /*ee00*/  SEL R2, RZ, 0x1, P0 ;  /* 0x00000001ff027807 */ /* 0x000fe40000000000 */
[----:B------:R-:W-:Y:S02]  /*ee10*/  SEL R18, R18, RZ, P0 ;  /* 0x000000ff12127207 */ /* 0x000fe40000000000 */
[----:B------:R-:W-:-:S05]  /*ee20*/  LOP3.LUT R10, R5, R2, RZ, 0x3c, !PT ;  /* 0x00000002050a7212 */ /* 0x000fca00078e3cff */
[----:B------:R1:W-:Y:S01]  /*ee30*/  STL [R1+0x4], R10 ;  /* 0x0000040a01007387 */ /* 0x0003e20000100800 */
[----:B------:R-:W-:Y:S05]  /*ee40*/  @!P1 BRA `(.L_x_92) ;  /* 0x0000000800a09947 */ /* 0x000fea0003800000 */
[----:B------:R-:W-:Y:S01]  /*ee50*/  LOP3.LUT P1, RZ, R19, 0x1, RZ, 0xc0, !PT ;  /* 0x0000000113ff7812 */ /* 0x000fe2000782c0ff */
[----:B0-----:R-:W-:-:S12]  /*ee60*/  VIADD R8, R0, 0xffffffff ;  /* 0xffffffff00087836 */ /* 0x001fd80000000000 */
        /* <DEDUP_REMOVED lines=10> */
[----:B------:R-:W-:-:S04]  /*ef10*/  @P0 SHF.R.U32.HI R2, RZ, R3, R6 ;  /* 0x00000003ff020219 */ /* 0x000fc80000011606 */
[----:B------:R-:W-:-:S05]  /*ef20*/  IADD3 R3, -R2, RZ, RZ ;  /* 0x000000ff02037210 */ /* 0x000fca0007ffe1ff */
        /* <DEDUP_REMOVED lines=10> */
.L_x_93:
[----:B------:R-:W-:Y:S01]  /*efd0*/  LEA R2, R18, UR36, 0x3 ;  /* 0x0000002412027c11 */ /* 0x000fe2000f8e18ff */
[----:B------:R-:W-:Y:S01]  /*efe0*/  BSSY B2, `(.L_x_94) ;  /* 0x0000004000027945 */ /* 0x000fe20003800000 */
[----:B------:R-:W-:-:S04]  /*eff0*/  SHF.L.U32 R3, R10, 0x1f, RZ ;  /* 0x0000001f0a037819 */ /* 0x000fc800000006ff */
[----:B------:R-:W2:Y:S02]  /*f000*/  SYNCS.PHASECHK.TRANS64.TRYWAIT P0, [R2+URZ+0x36840], R3 ;  /* 0x03684003020075a7 */ /* 0x000ea4000800017f */
[----:B--2---:R-:W-:Y:S05]  /*f010*/  @!P0 BRA `(.L_x_95) ;  /* 0x0000002000b48947 */ /* 0x004fea0003800000 */
.L_x_161:
[----:B------:R-:W-:Y:S05]  /*f020*/  BSYNC B2 ;  /* 0x0000000000027941 */ /* 0x000fea0003800000 */
.L_x_94:
[----:B0-----:R-:W0:Y:S01]  /*f030*/  S2R R7, SR_TID.X ;  /* 0x0000000000077919 */ /* 0x001e220000002100 */
[----:B------:R-:W-:Y:S01]  /*f040*/  BSSY B2, `(.L_x_96) ;  /* 0x000000b000027945 */ /* 0x000fe20003800000 */
[----:B0-----:R-:W-:-:S04]  /*f050*/  LOP3.LUT R7, R7, 0x7f, RZ, 0xc0, !PT ;  /* 0x0000007f07077812 */ /* 0x001fc800078ec0ff */
[----:B------:R-:W-:-:S13]  /*f060*/  ISETP.NE.AND P1, PT, R7, RZ, PT ;  /* 0x000000ff0700720c */ /* 0x000fda0003f25270 */
[----:B------:R-:W-:Y:S05]  /*f070*/  @P1 BRA `(.L_x_97) ;  /* 0x00000000001c1947 */ /* 0x000fea0003800000 */
[----:B------:R-:W0:Y:S01]  /*f080*/  S2R R7, SR_TID.X ;  /* 0x0000000000077919 */ /* 0x000e220000002100 */
[----:B--2---:R-:W-:-:S04]  /*f090*/  IMAD.MOV.U32 R3, RZ, RZ, 0xa800 ;  /* 0x0000a800ff037424 */ /* 0x004fc800078e00ff */
[----:B------:R3:W-:Y:S01]  /*f0a0*/  SYNCS.ARRIVE.TRANS64 RZ, [R2+URZ+0x36830], R3 ;  /* 0x0368300302ff79a7 */ /* 0x0007e2000800003f */
[----:B0-----:R-:W-:-:S04]  /*f0b0*/  LOP3.LUT R7, R7, 0x1f, RZ, 0xc0, !PT ;  /* 0x0000001f07077812 */ /* 0x001fc800078ec0ff */
[----:B------:R-:W-:-:S13]  /*f0c0*/  ISETP.NE.AND P0, PT, R7, RZ, PT ;  /* 0x000000ff0700720c */ /* 0x000fda0003f05270 */
[----:B---3--:R-:W-:Y:S05]  /*f0d0*/  @!P0 BRA `(.L_x_97) ;  /* 0x0000000000048947 */ /* 0x008fea0003800000 */
[----:B------:R-:W-:Y:S01]  /*f0e0*/  BPT.TRAP 0x1 ;  /* 0x000000040000795c */ /* 0x000fe20000300000 */
.L_x_97:
[----:B------:R-:W-:Y:S05]  /*f0f0*/  BSYNC B2 ;  /* 0x0000000000027941 */ /* 0x000fea0003800000 */
.L_x_96:
[----:B------:R-:W-:Y:S01]  /*f100*/  IMAD.MOV.U32 R14, RZ, RZ, RZ ;  /* 0x000000ffff0e7224 */ /* 0x000fe200078e00ff */
[----:B------:R-:W-:Y:S01]  /*f110*/  UIADD3 UR4, UP0, UR38, 0x370, URZ ;  /* 0x0000037026047890 */ /* 0x000fe2000ff1e03f */
[C---:B--2---:R-:W-:Y:S01]  /*f120*/  IMAD R3, R18.reuse, 0x8, R11 ;  /* 0x0000000812037824 */ /* 0x044fe200078e020b */
[----:B------:R-:W-:Y:S01]  /*f130*/  PLOP3.LUT P0, PT, PT, PT, PT, 0x80, 0x0 ;  /* 0x000000000000781c */ /* 0x000fe20003f0f070 */
[----:B------:R-:W-:Y:S01]  /*f140*/  IMAD R7, R18, 0xa800, R9 ;  /* 0x0000a80012077824 */ /* 0x000fe200078e0209 */
[----:B------:R-:W-:Y:S01]  /*f150*/  R2UR UR10, R14 ;  /* 0x000000000e0a72ca */ /* 0x000fe200000e0000 */
[----:B------:R-:W-:Y:S01]  /*f160*/  VIADD R3, R3, 0x30 ;  /* 0x0000003003037836 */ /* 0x000fe20000000000 */
[----:B------:R-:W-:Y:S01]  /*f170*/  UIADD3.X UR5, URZ, UR39, URZ, UP0, !UPT ;  /* 0x000000273f057290 */ /* 0x000fe200087fe43f */
[----:B------:R-:W-:Y:S01]  /*f180*/  IMAD R2, R8, 0x70, RZ ;  /* 0x0000007008027824 */ /* 0x000fe200078e02ff */
[----:B------:R-:W-:Y:S01]  /*f190*/  UMOV UR6, 0x0 ;  /* 0x0000000000067882 */ /* 0x000fe20000000000 */
[----:B-1----:R-:W-:Y:S01]  /*f1a0*/  VIADD R10, R7, 0x21400 ;  /* 0x00021400070a7836 */ /* 0x002fe20000000000 */
[----:B------:R-:W-:-:S09]  /*f1b0*/  UMOV UR7, 0x14f00000 ;  /* 0x14f0000000077882 */ /* 0x000fd20000000000 */
.L_x_98:
        /* <DEDUP_REMOVED lines=16> */
.L_x_99:
        /* <DEDUP_REMOVED lines=16> */
.L_x_100:
        /* <DEDUP_REMOVED lines=10> */
[----:B------:R-:W-:Y:S01]  /*f460*/  SHF.L.U32 R5, R5, 0x1f, RZ ;  /* 0x0000001f05057819 */ /* 0x000fe200000006ff */
[----:B------:R-:W-:Y:S01]  /*f470*/  IMAD R2, R4, 0x8, R11 ;  /* 0x0000000804027824 */ /* 0x000fe200078e020b */
[----:B------:R-:W-:Y:S03]  /*f480*/  BSSY B2, `(.L_x_101) ;  /* 0x0000003000027945 */ /* 0x000fe60003800000 */
[----:B------:R-:W0:Y:S02]  /*f490*/  SYNCS.PHASECHK.TRANS64.TRYWAIT P0, [R2+URZ+0x60], R5 ;  /* 0x00006005020075a7 */ /* 0x000e24000800017f */
[----:B0-----:R-:W-:Y:S05]  /*f4a0*/  @!P0 BRA `(.L_x_102) ;  /* 0x0000001c00a48947 */ /* 0x001fea0003800000 */
.L_x_162:
[----:B------:R-:W-:Y:S05]  /*f4b0*/  BSYNC B2 ;  /* 0x0000000000027941 */ /* 0x000fea0003800000 */
.L_x_101:
[----:B------:R-:W-:Y:S01]  /*f4c0*/  BSSY B2, `(.L_x_103) ;  /* 0x000000b000027945 */ /* 0x000fe20003800000 */
[----:B------:R-:W-:Y:S02]  /*f4d0*/  IMAD.MOV.U32 R12, RZ, RZ, 0x0 ;  /* 0x00000000ff0c7424 */ /* 0x000fe400078e00ff */
[----:B------:R-:W-:Y:S01]  /*f4e0*/  IMAD.MOV.U32 R13, RZ, RZ, 0x14f00000 ;  /* 0x14f00000ff0d7424 */ /* 0x000fe200078e00ff */
[----:B------:R-:W-:Y:S06]  /*f4f0*/  @P1 BRA `(.L_x_104) ;  /* 0x00000000001c1947 */ /* 0x000fec0003800000 */
[----:B------:R-:W1:Y:S01]  /*f500*/  S2R R7, SR_TID.X ;  /* 0x0000000000077919 */ /* 0x000e620000002100 */
[----:B------:R-:W-:-:S04]  /*f510*/  IMAD.MOV.U32 R3, RZ, RZ, 0xa800 ;  /* 0x0000a800ff037424 */ /* 0x000fc800078e00ff */
[----:B------:R2:W-:Y:S01]  /*f520*/  SYNCS.ARRIVE.TRANS64 RZ, [R2+URZ+0x50], R3 ;  /* 0x0000500302ff79a7 */ /* 0x0005e2000800003f */
[----:B-1----:R-:W-:-:S04]  /*f530*/  LOP3.LUT R7, R7, 0x1f, RZ, 0xc0, !PT ;  /* 0x0000001f07077812 */ /* 0x002fc800078ec0ff */
[----:B------:R-:W-:-:S13]  /*f540*/  ISETP.NE.AND P0, PT, R7, RZ, PT ;  /* 0x000000ff0700720c */ /* 0x000fda0003f05270 */
[----:B--2---:R-:W-:Y:S05]  /*f550*/  @!P0 BRA `(.L_x_104) ;  /* 0x0000000000048947 */ /* 0x004fea0003800000 */
[----:B------:R-:W-:Y:S01]  /*f560*/  BPT.TRAP 0x1 ;  /* 0x000000040000795c */ /* 0x000fe20000300000 */
.L_x_104:
[----:B------:R-:W-:Y:S05]  /*f570*/  BSYNC B2 ;  /* 0x0000000000027941 */ /* 0x000fea0003800000 */
.L_x_103:
[----:B------:R-:W2:Y:S01]  /*f580*/  LDL.LU R3, [R1+0x8] ;  /* 0x0000080001037983 */ /* 0x000ea20000300800 */
[----:B------:R-:W-:Y:S01]  /*f590*/  R2UR UR10, R14 ;  /* 0x000000000e0a72ca */ /* 0x000fe200000e0000 */
[----:B------:R-:W-:Y:S01]  /*f5a0*/  IMAD R4, R4, 0xa800, R9 ;  /* 0x0000a80004047824 */ /* 0x000fe200078e0209 */
[----:B------:R-:W-:Y:S01]  /*f5b0*/  R2UR UR6, R12 ;  /* 0x000000000c0672ca */ /* 0x000fe200000e0000 */
[----:B------:R-:W-:Y:S01]  /*f5c0*/  UIADD3 UR4, UP0, UR38, 0x470, URZ ;  /* 0x0000047026047890 */ /* 0x000fe2000ff1e03f */
[----:B------:R-:W-:Y:S01]  /*f5d0*/  R2UR UR7, R13 ;  /* 0x000000000d0772ca */ /* 0x000fe200000e0000 */
[----:B0-----:R-:W-:Y:S01]  /*f5e0*/  VIADD R2, R2, 0x50 ;  /* 0x0000005002027836 */ /* 0x001fe20000000000 */
[----:B------:R-:W-:Y:S01]  /*f5f0*/  PLOP3.LUT P0, PT, PT, PT, PT, 0x80, 0x0 ;  /* 0x000000000000781c */ /* 0x000fe20003f0f070 */
[----:B------:R-:W-:Y:S01]  /*f600*/  VIADD R5, R4, 0x400 ;  /* 0x0000040004057836 */ /* 0x000fe20000000000 */
[----:B------:R-:W-:Y:S01]  /*f610*/  UIADD3.X UR5, URZ, UR39, URZ, UP0, !UPT ;  /* 0x000000273f057290 */ /* 0x000fe200087fe43f */
[----:B--2---:R-:W-:-:S11]  /*f620*/  IMAD R3, R3, 0x70, RZ ;  /* 0x0000007003037824 */ /* 0x004fd600078e02ff */
.L_x_105:
        /* <DEDUP_REMOVED lines=15> */
.L_x_106:
        /* <DEDUP_REMOVED lines=15> */
.L_x_107:
        /* <DEDUP_REMOVED lines=12> */
.L_x_92:
[----:B------:R-:W-:Y:S05]  /*f8d0*/  BSYNC B1 ;  /* 0x0000000000017941 */ /* 0x000fea0003800000 */
.L_x_91:
[C---:B------:R-:W-:Y:S01]  /*f8e0*/  ISETP.GT.AND P0, PT, R0.reuse, 0x1, PT ;  /* 0x000000010000780c */ /* 0x040fe20003f04270 */
[----:B------:R-:W-:-:S12]  /*f8f0*/  VIADD R0, R0, 0xfffffffe ;  /* 0xfffffffe00007836 */ /* 0x000fd80000000000 */
[----:B------:R-:W-:Y:S05]  /*f900*/  @P0 BRA `(.L_x_108) ;  /* 0xffffffe800640947 */ /* 0x000fea000383ffff */
.L_x_73:
[----:B------:R-:W-:Y:S05]  /*f910*/  BSYNC B0 ;  /* 0x0000000000007941 */ /* 0x000fea0003800000 */
.L_x_54:
[----:B------:R-:W-:Y:S01]  /*f920*/  LOP3.LUT P0, RZ, R19, 0x2, RZ, 0xc0, !PT ;  /* 0x0000000213ff7812 */ /* 0x000fe2000780c0ff */
[----:B------:R-:W-:-:S12]  /*f930*/  BSSY B0, `(.L_x_109) ;  /* 0x0000049000007945 */ /* 0x000fd80003800000 */
[----:B------:R-:W-:Y:S05]  /*f940*/  @!P0 BRA `(.L_x_110) ;  /* 0x00000004001c8947 */ /* 0x000fea0003800000 */
[----:B------:R-:W3:Y:S01]  /*f950*/  LDL R3, [R1+0x4] ;  /* 0x0000040001037983 */ /* 0x000ee20000100800 */
[----:B------:R-:W-:Y:S01]  /*f960*/  LEA R2, R18, UR36, 0x3 ;  /* 0x0000002412027c11 */ /* 0x000fe2000f8e18ff */
[----:B------:R-:W-:Y:S01]  /*f970*/  BSSY B1, `(.L_x_111) ;  /* 0x0000007000017945 */ /* 0x000fe20003800000 */
[----:B-1----:R-:W1:Y:S02]  /*f980*/  S2R R0, SR_TID.X ;  /* 0x0000000000007919 */ /* 0x002e640000002100 */
[----:B-1----:R-:W-:-:S04]  /*f990*/  LOP3.LUT R0, R0, 0x7f, RZ, 0xc0, !PT ;  /* 0x0000007f00007812 */ /* 0x002fc800078ec0ff */
[----:B------:R-:W-:Y:S02]  /*f9a0*/  ISETP.NE.AND P1, PT, R0, RZ, PT ;  /* 0x000000ff0000720c */ /* 0x000fe40003f25270 */
[----:B---3--:R-:W-:-:S04]  /*f9b0*/  SHF.L.U32 R3, R3, 0x1f, RZ ;  /* 0x0000001f03037819 */ /* 0x008fc800000006ff */
[----:B------:R-:W1:Y:S02]  /*f9c0*/  SYNCS.PHASECHK.TRANS64.TRYWAIT P0, [R2+URZ+0x36860], R3 ;  /* 0x03686003020075a7 */ /* 0x000e64000800017f */
[----:B-1----:R-:W-:Y:S05]  /*f9d0*/  @!P0 BRA `(.L_x_112) ;  /* 0x00000018006c8947 */ /* 0x002fea0003800000 */
.L_x_163:
[----:B------:R-:W-:Y:S05]  /*f9e0*/  BSYNC B1 ;  /* 0x0000000000017941 */ /* 0x000fea0003800000 */
.L_x_111:
[----:B------:R-:W-:Y:S04]  /*f9f0*/  BSSY B1, `(.L_x_113) ;  /* 0x0000009000017945 */ /* 0x000fe80003800000 */
[----:B------:R-:W-:Y:S05]  /*fa00*/  @P1 BRA `(.L_x_114) ;  /* 0x00000000001c1947 */ /* 0x000fea0003800000 */
[----:B------:R-:W3:Y:S01]  /*fa10*/  S2R R0, SR_TID.X ;  /* 0x0000000000007919 */ /* 0x000ee20000002100 */
[----:B-1----:R-:W-:-:S04]  /*fa20*/  IMAD.MOV.U32 R3, RZ, RZ, 0xa800 ;  /* 0x0000a800ff037424 */ /* 0x002fc800078e00ff */
[----:B------:R4:W-:Y:S01]  /*fa30*/  SYNCS.ARRIVE.TRANS64 RZ, [R2+URZ+0x36850], R3 ;  /* 0x0368500302ff79a7 */ /* 0x0009e2000800003f */
[----:B---3--:R-:W-:-:S04]  /*fa40*/  LOP3.LUT R0, R0, 0x1f, RZ, 0xc0, !PT ;  /* 0x0000001f00007812 */ /* 0x008fc800078ec0ff */
[----:B------:R-:W-:-:S13]  /*fa50*/  ISETP.NE.AND P0, PT, R0, RZ, PT ;  /* 0x000000ff0000720c */ /* 0x000fda0003f05270 */
[----:B----4-:R-:W-:Y:S05]  /*fa60*/  @!P0 BRA `(.L_x_114) ;  /* 0x0000000000048947 */ /* 0x010fea0003800000 */
[----:B------:R-:W-:Y:S01]  /*fa70*/  BPT.TRAP 0x1 ;  /* 0x000000040000795c */ /* 0x000fe20000300000 */
.L_x_114:
[----:B------:R-:W-:Y:S05]  /*fa80*/  BSYNC B1 ;  /* 0x0000000000017941 */ /* 0x000fea0003800000 */
.L_x_113:
[----:B------:R-:W3:Y:S01]  /*fa90*/  LDL R0, [R1+0x8] ;  /* 0x0000080001007983 */ /* 0x000ee20000100800 */
[----:B------:R-:W-:Y:S01]  /*faa0*/  IMAD R9, R18, 0xa800, R9 ;  /* 0x0000a80012097824 */ /* 0x000fe200078e0209 */
[----:B------:R-:W-:Y:S01]  /*fab0*/  UIADD3 UR4, UP0, UR38, 0x470, URZ ;  /* 0x0000047026047890 */ /* 0x000fe2000ff1e03f */
[----:B------:R-:W-:Y:S01]  /*fac0*/  PLOP3.LUT P0, PT, PT, PT, PT, 0x80, 0x0 ;  /* 0x000000000000781c */ /* 0x000fe20003f0f070 */
[----:B-1----:R-:W-:Y:S01]  /*fad0*/  VIADD R2, R2, 0x36850 ;  /* 0x0003685002027836 */ /* 0x002fe20000000000 */
[----:B------:R-:W-:Y:S01]  /*fae0*/  UMOV UR6, 0x0 ;  /* 0x0000000000067882 */ /* 0x000fe20000000000 */
[----:B------:R-:W-:Y:S01]  /*faf0*/  VIADD R3, R9, 0x400 ;  /* 0x0000040009037836 */ /* 0x000fe20000000000 */
[----:B------:R-:W-:Y:S01]  /*fb00*/  UIADD3.X UR5, URZ, UR39, URZ, UP0, !UPT ;  /* 0x000000273f057290 */ /* 0x000fe200087fe43f */
[----:B------:R-:W-:Y:S01]  /*fb10*/  UMOV UR7, 0x14f00000 ;  /* 0x14f0000000077882 */ /* 0x000fe20000000000 */
[----:B------:R-:W-:Y:S01]  /*fb20*/  UMOV UR10, URZ ;  /* 0x0000003f000a7c82 */ /* 0x000fe20008000000 */
[----:B---3--:R-:W-:-:S09]  /*fb30*/  IMAD R0, R0, 0x70, RZ ;  /* 0x0000007000007824 */ /* 0x008fd200078e02ff */
.L_x_115:
        /* <DEDUP_REMOVED lines=9> */
[----:B-1----:R-:W-:Y:S05]  /*fbd0*/  @P0 BRA.U.ANY `(.L_x_115) ;  /* 0xfffffffd00d80947 */ /* 0x002fea000393ffff */
[----:B------:R-:W-:Y:S01]  /*fbe0*/  PLOP3.LUT P0, PT, PT, PT, PT, 0x80, 0x0 ;  /* 0x000000000000781c */ /* 0x000fe20003f0f070 */
[----:B------:R-:W-:Y:S01]  /*fbf0*/  VIADD R3, R9, 0x3c00 ;  /* 0x00003c0009037836 */ /* 0x000fe20000000000 */
[----:B------:R-:W-:Y:S01]  /*fc00*/  UMOV UR6, 0x0 ;  /* 0x0000000000067882 */ /* 0x000fe20000000000 */
[----:B------:R-:W-:Y:S01]  /*fc10*/  UMOV UR7, 0x14f00000 ;  /* 0x14f0000000077882 */ /* 0x000fe20000000000 */
[----:B------:R-:W-:-:S09]  /*fc20*/  UMOV UR10, 0x40 ;  /* 0x00000040000a7882 */ /* 0x000fd20000000000 */
.L_x_116:
        /* <DEDUP_REMOVED lines=15> */
.L_x_117:
        /* <DEDUP_REMOVED lines=9> */
[----:B---3--:R-:W-:Y:S05]  /*fdb0*/  @P0 BRA.U.ANY `(.L_x_117) ;  /* 0xfffffffd00d80947 */ /* 0x008fea000393ffff */
.L_x_110:
[----:B------:R-:W-:Y:S05]  /*fdc0*/  BSYNC B0 ;  /* 0x0000000000007941 */ /* 0x000fea0003800000 */
.L_x_109:
[----:B------:R-:W3:Y:S01]  /*fdd0*/  LDL.LU R5, [R1+0x24] ;  /* 0x0000240001057983 */ /* 0x000ee20000300800 */
[----:B------:R-:W-:Y:S01]  /*fde0*/  VIADD R18, R18, 0x1 ;  /* 0x0000000112127836 */ /* 0x000fe20000000000 */
[----:B------:R-:W-:Y:S02]  /*fdf0*/  ULDC UR4, c[0x0][0xc34] ;  /* 0x00030d0000047ab9 */ /* 0x000fe40000000800 */
[----:B------:R-:W4:Y:S04]  /*fe00*/  LDL.LU R4, [R1+0x4] ;  /* 0x0000040001047983 */ /* 0x000f280000300800 */
[----:B------:R-:W5:Y:S01]  /*fe10*/  LDL.LU R3, [R1+0x2c] ;  /* 0x00002c0001037983 */ /* 0x000f620000300800 */
[----:B------:R-:W-:-:S04]  /*fe20*/  ISETP.NE.AND P0, PT, R18, 0x2, PT ;  /* 0x000000021200780c */ /* 0x000fc80003f05270 */
[----:B-1----:R-:W-:Y:S02]  /*fe30*/  SEL R0, RZ, 0x1, P0 ;  /* 0x00000001ff007807 */ /* 0x002fe40000000000 */
[----:B------:R-:W-:Y:S01]  /*fe40*/  SEL R18, R18, RZ, P0 ;  /* 0x000000ff12127207 */ /* 0x000fe20000000000 */
[----:B---3--:R-:W-:Y:S01]  /*fe50*/  VIADD R5, R5, UR37 ;  /* 0x0000002505057c36 */ /* 0x008fe20008000000 */
[----:B----4-:R-:W-:-:S04]  /*fe60*/  LOP3.LUT R4, R4, R0, RZ, 0x3c, !PT ;  /* 0x0000000004047212 */ /* 0x010fc800078e3cff */
[----:B------:R1:W-:Y:S01]  /*fe70*/  STL [R1+0x24], R5 ;  /* 0x0000240501007387 */ /* 0x0003e20000100800 */
[----:B------:R-:W-:Y:S01]  /*fe80*/  ISETP.GE.AND P1, PT, R5, UR4, PT ;  /* 0x0000000405007c0c */ /* 0x000fe2000bf26270 */
[----:B-----5:R-:W-:-:S05]  /*fe90*/  VIADD R3, R3, 0x1 ;  /* 0x0000000103037836 */ /* 0x020fca0000000000 */
[----:B------:R1:W-:Y:S04]  /*fea0*/  STL [R1+0x2c], R3 ;  /* 0x00002c0301007387 */ /* 0x0003e80000100800 */
[----:B------:R1:W-:Y:S03]  /*feb0*/  STL [R1+0x4], R4 ;  /* 0x0000040401007387 */ /* 0x0003e60000100800 */
[----:B------:R-:W-:Y:S05]  /*fec0*/  @!P1 BRA `(.L_x_118) ;  /* 0xffffffbc00949947 */ /* 0x000fea000383ffff */
[----:B------:R-:W-:-:S07]  /*fed0*/  LOP3.LUT R2, R3, 0x1, RZ, 0xc, !PT ;  /* 0x0000000103027812 */ /* 0x000fce00078e0cff */
.L_x_38:
[----:B01----:R-:W0:Y:S01]  /*fee0*/  S2R R3, SR_CgaCtaId ;  /* 0x0000000000037919 */ /* 0x003e220000008800 */
[----:B------:R-:W-:Y:S01]  /*fef0*/  MOV R0, 0x400 ;  /* 0x0000040000007802 */ /* 0x000fe20000000f00 */
[----:B------:R-:W-:Y:S03]  /*ff00*/  BSSY B0, `(.L_x_119) ;  /* 0x0000005000007945 */ /* 0x000fe60003800000 */
[----:B0-----:R-:W-:Y:S02]  /*ff10*/  LEA R0, R3, R0, 0x18 ;  /* 0x0000000003007211 */ /* 0x001fe400078ec0ff */
[----:B------:R-:W-:-:S04]  /*ff20*/  SHF.L.U32 R3, R2, 0x1f, RZ ;  /* 0x0000001f02037819 */ /* 0x000fc800000006ff */
[----:B------:R-:W0:Y:S02]  /*ff30*/  SYNCS.PHASECHK.TRANS64.TRYWAIT P0, [R0+URZ+0x36820], R3 ;  /* 0x03682003000075a7 */ /* 0x000e24000800017f */
[----:B0-----:R-:W-:Y:S05]  /*ff40*/  @!P0 BRA `(.L_x_120) ;  /* 0x0000001400248947 */ /* 0x001fea0003800000 */
.L_x_164:
[----:B------:R-:W-:Y:S05]  /*ff50*/  BSYNC B0 ;  /* 0x0000000000007941 */ /* 0x000fea0003800000 */
.L_x_119:
[----:B------:R-:W-:-:S03]  /*ff60*/  UMOV UR4, 0xffffffff ;  /* 0xffffffff00047882 */ /* 0x000fc60000000000 */
[----:B------:R-:W-:Y:S05]  /*ff70*/  BRA.DIV UR4, `(.L_x_121) ;  /* 0x00000016042c7947 */ /* 0x000fea000b800000 */
[----:B------:R-:W1:Y:S02]  /*ff80*/  S2R R2, SR_TID.X ;  /* 0x0000000000027919 */ /* 0x000e640000002100 */
[----:B-1----:R-:W-:-:S04]  /*ff90*/  SHF.R.U32.HI R2, RZ, 0x5, R2 ;  /* 0x00000005ff027819 */ /* 0x002fc80000011602 */
[----:B------:R-:W-:-:S05]  /*ffa0*/  LOP3.LUT R2, R2, 0x3, RZ, 0xc0, !PT ;  /* 0x0000000302027812 */ /* 0x000fca00078ec0ff */
[----:B------:R1:W3:Y:S02]  /*ffb0*/  SHFL.IDX PT, R14, R2, RZ, 0x1f ;  /* 0x00001fff020e7589 */ /* 0x0002e400000e0000 */
.L_x_167:
[----:B---3--:R-:W-:Y:S01]  /*ffc0*/  ISETP.NE.AND P0, PT, R14, RZ, PT ;  /* 0x000000ff0e00720c */ /* 0x008fe20003f05270 */
[----:B------:R-:W-:-:S12]  /*ffd0*/  BSSY B0, `(.L_x_122) ;  /* 0x0000025000007945 */ /* 0x000fd80003800000 */
[----:B------:R-:W-:Y:S05]  /*ffe0*/  @P0 BRA `(.L_x_123) ;  /* 0x00000000008c0947 */ /* 0x000fea0003800000 */
[----:B------:R-:W-:-:S03]  /*fff0*/  UMOV UR4, 0xffffffff ;  /* 0xffffffff00047882 */ /* 0x000fc60000000000 */
[----:B------:R-:W-:Y:S05]  /*10000*/  BRA.DIV UR4, `(.L_x_124) ;  /* 0x00000016043c7947 */ /* 0x000fea000b800000 */
[----:B------:R-:W-:-:S13]  /*10010*/  ELECT P6, URZ, PT ;  /* 0x00000000003f782f */ /* 0x000fda00038c0000 */
.L_x_170:
[----:B------:R-:W-:Y:S05]  /*10020*/  @!P6 BRA `(.L_x_123) ;  /* 0x00000000007ce947 */ /* 0x000fea0003800000 */
[----:B-1----:R-:W3:Y:S02]  /*10030*/  LDL.LU R2, [R1+0x30] ;  /* 0x0000300001027983 */ /* 0x002ee40000300800 */
[----:B---3--:R-:W-:-:S04]  /*10040*/  LOP3.LUT R2, R2, 0x2, RZ, 0xfc, !PT ;  /* 0x0000000202027812 */ /* 0x008fc800078efcff */
[----:B------:R-:W-:-:S13]  /*10050*/  ISETP.NE.AND P2, PT, R2, 0x3, PT ;  /* 0x000000030200780c */ /* 0x000fda0003f45270 */
[----:B------:R-:W-:Y:S05]  /*10060*/  @!P2 BRA `(.L_x_125) ;  /* 0x000000000004a947 */ /* 0x000fea0003800000 */
[----:B------:R-:W-:Y:S01]  /*10070*/  BPT.TRAP 0x1 ;  /* 0x000000040000795c */ /* 0x000fe20000300000 */
.L_x_125:
[----:B------:R-:W3:Y:S01]  /*10080*/  LDL.LU R7, [R1+0x4] ;  /* 0x0000040001077983 */ /* 0x000ee20000300800 */
[----:B0-----:R-:W-:Y:S01]  /*10090*/  IADD3 R3, R0, 0x36840, RZ ;  /* 0x0003684000037810 */ /* 0x001fe20007ffe0ff */
[----:B------:R-:W-:-:S04]  /*100a0*/  VIADD R2, R18, 0x1 ;  /* 0x0000000112027836 */ /* 0x000fc80000000000 */
[----:B------:R-:W-:Y:S01]  /*100b0*/  IMAD R6, R18, 0x8, R3 ;  /* 0x0000000812067824 */ /* 0x000fe200078e0203 */
[----:B------:R-:W-:-:S04]  /*100c0*/  ISETP.NE.AND P1, PT, R2, 0x2, PT ;  /* 0x000000020200780c */ /* 0x000fc80003f25270 */
[----:B------:R-:W-:Y:S02]  /*100d0*/  SEL R4, RZ, 0x1, P1 ;  /* 0x00000001ff047807 */ /* 0x000fe40000800000 */
[C---:B---3--:R-:W-:Y:S02]  /*100e0*/  SHF.L.U32 R5, R7.reuse, 0x1f, RZ ;  /* 0x0000001f07057819 */ /* 0x048fe400000006ff */
[----:B------:R-:W-:Y:S02]  /*100f0*/  LOP3.LUT R7, R7, R4, RZ, 0x3c, !PT ;  /* 0x0000000407077212 */ /* 0x000fe400078e3cff */
[----:B------:R-:W0:Y:S01]  /*10100*/  SYNCS.PHASECHK.TRANS64.TRYWAIT P0, [R6+URZ], R5 ;  /* 0x00000005060075a7 */ /* 0x000e22000800017f */
[----:B------:R-:W-:Y:S02]  /*10110*/  SEL R4, R2, RZ, P1 ;  /* 0x000000ff02047207 */ /* 0x000fe40000800000 */
[----:B------:R-:W-:-:S03]  /*10120*/  SHF.L.U32 R2, R7, 0x1f, RZ ;  /* 0x0000001f07027819 */ /* 0x000fc600000006ff */
[----:B------:R-:W-:Y:S01]  /*10130*/  IMAD R3, R4, 0x8, R3 ;  /* 0x0000000804037824 */ /* 0x000fe200078e0203 */
[----:B0-----:R-:W-:Y:S06]  /*10140*/  @!P0 BRA `(.L_x_126) ;  /* 0x00000014000c8947 */ /* 0x001fec0003800000 */
.L_x_171:
[----:B------:R-:W1:Y:S02]  /*10150*/  SYNCS.PHASECHK.TRANS64.TRYWAIT P0, [R3+URZ], R2 ;  /* 0x00000002030075a7 */ /* 0x000e64000800017f */
[----:B-1----:R-:W-:Y:S05]  /*10160*/  @!P0 BRA `(.L_x_127) ;  /* 0x0000001400188947 */ /* 0x002fea0003800000 */
.L_x_172:
[----:B------:R-:W-:Y:S05]  /*10170*/  @!P2 BRA `(.L_x_128) ;  /* 0x000000000004a947 */ /* 0x000fea0003800000 */
[----:B------:R-:W-:Y:S01]  /*10180*/  BPT.TRAP 0x1 ;  /* 0x000000040000795c */ /* 0x000fe20000300000 */
.L_x_128:
[----:B-1----:R-:W-:-:S04]  /*10190*/  VIADD R3, R0, 0x36860 ;  /* 0x0003686000037836 */ /* 0x002fc80000000000 */
[----:B------:R-:W-:-:S04]  /*101a0*/  IMAD R18, R18, 0x8, R3 ;  /* 0x0000000812127824 */ /* 0x000fc800078e0203 */
[----:B------:R-:W1:Y:S02]  /*101b0*/  SYNCS.PHASECHK.TRANS64.TRYWAIT P0, [R18+URZ], R5 ;  /* 0x00000005120075a7 */ /* 0x000e64000800017f */
[----:B-1----:R-:W-:Y:S05]  /*101c0*/  @!P0 BRA `(.L_x_129) ;  /* 0x0000001400148947 */ /* 0x002fea0003800000 */
.L_x_173:
[----:B------:R-:W-:-:S07]  /*101d0*/  IMAD R3, R4, 0x8, R3 ;  /* 0x0000000804037824 */ /* 0x000fce00078e0203 */
.L_x_130:
[----:B---3--:R3:W4:Y:S02]  /*101e0*/  SYNCS.PHASECHK.TRANS64.TRYWAIT P0, [R3+URZ], R2 ;  /* 0x00000002030075a7 */ /* 0x008724000800017f */
[----:B----4-:R-:W-:Y:S05]  /*101f0*/  @!P0 NANOSLEEP.SYNCS 0x989680 ;  /* 0x009896800000895d */ /* 0x010fea0003900000 */
[----:B------:R-:W4:Y:S02]  /*10200*/  @!P0 SYNCS.PHASECHK.TRANS64 P0, [R3+URZ], R2 ;  /* 0x00000002030085a7 */ /* 0x000f24000800007f */
[----:B----4-:R-:W-:Y:S05]  /*10210*/  @!P0 BRA `(.L_x_130) ;  /* 0xfffffffc00f08947 */ /* 0x010fea000383ffff */
.L_x_123:
[----:B------:R-:W-:Y:S05]  /*10220*/  BSYNC B0 ;  /* 0x0000000000007941 */ /* 0x000fea0003800000 */
.L_x_122:
[----:B------:R-:W-:Y:S05]  /*10230*/  EXIT ;  /* 0x000000000000794d */ /* 0x000fea0003800000 */
.L_x_10:
[----:B0-----:R-:W-:-:S04]  /*10240*/  IMAD.U32 R3, RZ, RZ, UR37 ;  /* 0x00000025ff037e24 */ /* 0x001fc8000f8e00ff */
[----:B------:R0:W1:Y:S03]  /*10250*/  SYNCS.PHASECHK.TRANS64.TRYWAIT P1, [R3+URZ+0x36800], R0 ;  /* 0x03680000030075a7 */ /* 0x000066000802017f */
[----:B-1----:R-:W-:Y:S05]  /*10260*/  @!P1 NANOSLEEP.SYNCS 0x989680 ;  /* 0x009896800000995d */ /* 0x002fea0003900000 */
[----:B------:R-:W1:Y:S02]  /*10270*/  @!P1 SYNCS.PHASECHK.TRANS64 P1, [R3+URZ+0x36800], R0 ;  /* 0x03680000030095a7 */ /* 0x000e64000802007f */
[----:B-1----:R-:W-:Y:S05]  /*10280*/  @!P1 BRA `(.L_x_10) ;  /* 0xfffffffc00ec9947 */ /* 0x002fea000383ffff */
[----:B------:R-:W-:Y:S05]  /*10290*/  BRA `(.L_x_131) ;  /* 0xffffff0c00c07947 */ /* 0x000fea000383ffff */
.L_x_14:
[----:B-1----:R1:W2:Y:S02]  /*102a0*/  SYNCS.PHASECHK.TRANS64.TRYWAIT P2, [R2+URZ+0x36830], R3 ;  /* 0x03683003020075a7 */ /* 0x0022a4000804017f */
[----:B--2---:R-:W-:Y:S05]  /*102b0*/  @!P2 NANOSLEEP.SYNCS 0x989680 ;  /* 0x009896800000a95d */ /* 0x004fea0003900000 */
[----:B------:R-:W2:Y:S02]  /*102c0*/  @!P2 SYNCS.PHASECHK.TRANS64 P2, [R2+URZ+0x36830], R3 ;  /* 0x036830030200a5a7 */ /* 0x000ea4000804007f */
[----:B--2---:R-:W-:Y:S05]  /*102d0*/  @!P2 BRA `(.L_x_14) ;  /* 0xfffffffc00f0a947 */ /* 0x004fea000383ffff */
[----:B------:R-:W-:Y:S05]  /*102e0*/  BRA `(.L_x_13) ;  /* 0xffffff0c00ec7947 */ /* 0x000fea000383ffff */
.L_x_19:
[----:B-1----:R-:W-:-:S04]  /*102f0*/  IMAD.U32 R3, RZ, RZ, UR38 ;  /* 0x00000026ff037e24 */ /* 0x002fc8000f8e00ff */
[----:B------:R1:W2:Y:S03]  /*10300*/  SYNCS.PHASECHK.TRANS64.TRYWAIT P2, [R3+URZ+0x36830], R0 ;  /* 0x03683000030075a7 */ /* 0x0002a6000804017f */
[----:B--2---:R-:W-:Y:S05]  /*10310*/  @!P2 NANOSLEEP.SYNCS 0x989680 ;  /* 0x009896800000a95d */ /* 0x004fea0003900000 */
[----:B------:R-:W2:Y:S02]  /*10320*/  @!P2 SYNCS.PHASECHK.TRANS64 P2, [R3+URZ+0x36830], R0 ;  /* 0x036830000300a5a7 */ /* 0x000ea4000804007f */
[----:B--2---:R-:W-:Y:S05]  /*10330*/  @!P2 BRA `(.L_x_19) ;  /* 0xfffffffc00eca947 */ /* 0x004fea000383ffff */
[----:B------:R-:W-:Y:S05]  /*10340*/  BRA `(.L_x_18) ;  /* 0xffffff5000a07947 */ /* 0x000fea000383ffff */
.L_x_23:
[----:B-1----:R-:W-:-:S04]  /*10350*/  IMAD.U32 R3, RZ, RZ, UR7 ;  /* 0x00000007ff037e24 */ /* 0x002fc8000f8e00ff */
[----:B------:R1:W2:Y:S03]  /*10360*/  SYNCS.PHASECHK.TRANS64.TRYWAIT P2, [R3+URZ+0x36850], R0 ;  /* 0x03685000030075a7 */ /* 0x0002a6000804017f */
[----:B--2---:R-:W-:Y:S05]  /*10370*/  @!P2 NANOSLEEP.SYNCS 0x989680 ;  /* 0x009896800000a95d */ /* 0x004fea0003900000 */
[----:B------:R-:W2:Y:S02]  /*10380*/  @!P2 SYNCS.PHASECHK.TRANS64 P2, [R3+URZ+0x36850], R0 ;  /* 0x036850000300a5a7 */ /* 0x000ea4000804007f */
[----:B--2---:R-:W-:Y:S05]  /*10390*/  @!P2 BRA `(.L_x_23) ;  /* 0xfffffffc00eca947 */ /* 0x004fea000383ffff */
[----:B------:R-:W-:Y:S05]  /*103a0*/  BRA `(.L_x_22) ;  /* 0xffffff7800147947 */ /* 0x000fea000383ffff */
.L_x_28:
[----:B-1----:R-:W-:-:S04]  /*103b0*/  IMAD.U32 R7, RZ, RZ, UR12 ;  /* 0x0000000cff077e24 */ /* 0x002fc8000f8e00ff */
[----:B------:R1:W2:Y:S03]  /*103c0*/  SYNCS.PHASECHK.TRANS64.TRYWAIT P0, [R7+URZ+0x36850], R2 ;  /* 0x03685002070075a7 */ /* 0x0002a6000800017f */
[----:B--2---:R-:W-:Y:S05]  /*103d0*/  @!P0 NANOSLEEP.SYNCS 0x989680 ;  /* 0x009896800000895d */ /* 0x004fea0003900000 */
[----:B------:R-:W2:Y:S02]  /*103e0*/  @!P0 SYNCS.PHASECHK.TRANS64 P0, [R7+URZ+0x36850], R2 ;  /* 0x03685002070085a7 */ /* 0x000ea4000800007f */
[----:B--2---:R-:W-:Y:S05]  /*103f0*/  @!P0 BRA `(.L_x_28) ;  /* 0xfffffffc00ec8947 */ /* 0x004fea000383ffff */
[----:B------:R-:W-:Y:S05]  /*10400*/  BRA `(.L_x_27) ;  /* 0xffffff9000cc7947 */ /* 0x000fea000383ffff */
.L_x_42:
[----:B------:R-:W1:Y:S01]  /*10410*/  S2R R0, SR_TID.X ;  /* 0x0000000000007919 */ /* 0x000e620000002100 */
[----:B------:R-:W-:Y:S01]  /*10420*/  BSSY B0, `(.L_x_132) ;  /* 0x000000a000007945 */ /* 0x000fe20003800000 */
[----:B------:R-:W-:Y:S02]  /*10430*/  IMAD.MOV.U32 R12, RZ, RZ, RZ ;  /* 0x000000ffff0c7224 */ /* 0x000fe400078e00ff */
[----:B------:R-:W-:Y:S02]  /*10440*/  IMAD.MOV.U32 R11, RZ, RZ, 0x1f ;  /* 0x0000001fff0b7424 */ /* 0x000fe400078e00ff */
[----:B------:R-:W-:Y:S01]  /*10450*/  IMAD.MOV.U32 R15, RZ, RZ, -0x1 ;  /* 0xffffffffff0f7424 */ /* 0x000fe200078e00ff */
[----:B-1----:R-:W-:-:S04]  /*10460*/  SHF.R.U32.HI R0, RZ, 0x5, R0 ;  /* 0x00000005ff007819 */ /* 0x002fc80000011600 */
[----:B------:R-:W-:-:S05]  /*10470*/  LOP3.LUT R0, R0, 0x3, RZ, 0xc0, !PT ;  /* 0x0000000300007812 */ /* 0x000fca00078ec0ff */
[----:B------:R-:W-:-:S07]  /*10480*/  IMAD.MOV.U32 R13, RZ, RZ, R0 ;  /* 0x000000ffff0d7224 */ /* 0x000fce00078e0000 */
[----:B0-2---:R-:W-:Y:S05]  /*10490*/  WARPSYNC.COLLECTIVE R15, `(.L_x_133) ;  /* 0x000000000f087348 */ /* 0x005fea0003c00000 */
[----:B------:R1:W3:Y:S02]  /*104a0*/  SHFL.IDX P6, R14, R13, R12, R11 ;  /* 0x0000000c0d0e7389 */ /* 0x0002e400000c000b */
[----:B0123--:R-:W-:Y:S01]  /*104b0*/  ENDCOLLECTIVE ;  /* 0x000000000000791b */ /* 0x00ffe20003800000 */
.L_x_133:
[----:B------:R-:W-:Y:S05]  /*104c0*/  BSYNC B0 ;  /* 0x0000000000007941 */ /* 0x000fea0003800000 */
.L_x_132:
[----:B------:R-:W-:Y:S05]  /*104d0*/  BRA `(.L_x_134) ;  /* 0xffffffbc00e07947 */ /* 0x000fea000383ffff */
.L_x_44:
[----:B------:R-:W-:Y:S01]  /*104e0*/  BSSY B0, `(.L_x_135) ;  /* 0x0000006000007945 */ /* 0x000fe20003800000 */
[----:B------:R-:W-:-:S07]  /*104f0*/  IMAD.MOV.U32 R15, RZ, RZ, -0x1 ;  /* 0xffffffffff0f7424 */ /* 0x000fce00078e00ff */
[----:B012---:R-:W-:Y:S05]  /*10500*/  WARPSYNC.COLLECTIVE R15, `(.L_x_136) ;  /* 0x000000000f0c7348 */ /* 0x007fea0003c00000 */
[----:B------:R-:W-:Y:S02]  /*10510*/  ELECT P6, UR62, PT ;  /* 0x00000000003e782f */ /* 0x000fe400038c0000 */
[----:B------:R-:W-:Y:S01]  /*10520*/  MOV R14, UR62 ;  /* 0x0000003e000e7c02 */ /* 0x000fe20008000f00 */
[----:B012---:R-:W-:Y:S10]  /*10530*/  ENDCOLLECTIVE ;  /* 0x000000000000791b */ /* 0x007ff40003800000 */
.L_x_136:
[----:B------:R-:W-:Y:S05]  /*10540*/  BSYNC B0 ;  /* 0x0000000000007941 */ /* 0x000fea0003800000 */
.L_x_135:
[----:B------:R-:W-:Y:S05]  /*10550*/  BRA `(.L_x_137) ;  /* 0xffffffbc00e07947 */ /* 0x000fea000383ffff */
.L_x_46:
[----:B-1----:R1:W4:Y:S02]  /*10560*/  SYNCS.PHASECHK.TRANS64.TRYWAIT P0, [R0+URZ+0x36840], R2 ;  /* 0x03684002000075a7 */ /* 0x002324000800017f */
[----:B----4-:R-:W-:Y:S05]  /*10570*/  @!P0 NANOSLEEP.SYNCS 0x989680 ;  /* 0x009896800000895d */ /* 0x010fea0003900000 */
[----:B------:R-:W4:Y:S02]  /*10580*/  @!P0 SYNCS.PHASECHK.TRANS64 P0, [R0+URZ+0x36840], R2 ;  /* 0x03684002000085a7 */ /* 0x000f24000800007f */
[----:B----4-:R-:W-:Y:S05]  /*10590*/  @!P0 BRA `(.L_x_46) ;  /* 0xfffffffc00f08947 */ /* 0x010fea000383ffff */
[----:B------:R-:W-:Y:S05]  /*105a0*/  BRA `(.L_x_138) ;  /* 0xffffffc000407947 */ /* 0x000fea000383ffff */
.L_x_49:
[----:B------:R-:W-:Y:S01]  /*105b0*/  IMAD.MOV.U32 R13, RZ, RZ, R4 ;  /* 0x000000ffff0d7224 */ /* 0x000fe200078e0004 */
[----:B------:R-:W0:Y:S01]  /*105c0*/  S2R R7, SR_TID.X ;  /* 0x0000000000077919 */ /* 0x000e220000002100 */
[----:B------:R-:W-:Y:S02]  /*105d0*/  IMAD.MOV.U32 R12, RZ, RZ, RZ ;  /* 0x000000ffff0c7224 */ /* 0x000fe400078e00ff */
[----:B------:R-:W-:Y:S02]  /*105e0*/  IMAD.MOV.U32 R11, RZ, RZ, 0x181f ;  /* 0x0000181fff0b7424 */ /* 0x000fe400078e00ff */
[----:B------:R-:W-:-:S07]  /*105f0*/  IMAD.MOV.U32 R15, RZ, RZ, -0x1 ;  /* 0xffffffffff0f7424 */ /* 0x000fce00078e00ff */
[----:B0----5:R-:W-:Y:S05]  /*10600*/  WARPSYNC.COLLECTIVE R15, `(.L_x_139) ;  /* 0x000000000f087348 */ /* 0x021fea0003c00000 */
[----:B------:R1:W2:Y:S02]  /*10610*/  SHFL.IDX P6, R14, R13, R12, R11 ;  /* 0x0000000c0d0e7389 */ /* 0x0002a400000c000b */
[----:B012--5:R-:W-:Y:S01]  /*10620*/  ENDCOLLECTIVE ;  /* 0x000000000000791b */ /* 0x027fe20003800000 */
.L_x_139:
[----:B------:R-:W-:Y:S01]  /*10630*/  IMAD.MOV.U32 R13, RZ, RZ, R0 ;  /* 0x000000ffff0d7224 */ /* 0x000fe200078e0000 */
[----:B------:R-:W-:Y:S01]  /*10640*/  LOP3.LUT R7, R7, 0x7f, RZ, 0xc0, !PT ;  /* 0x0000007f07077812 */ /* 0x000fe200078ec0ff */
[----:B------:R-:W-:-:S07]  /*10650*/  IMAD.MOV.U32 R6, RZ, RZ, R14 ;  /* 0x000000ffff067224 */ /* 0x000fce00078e000e */
[----:B------:R-:W-:Y:S05]  /*10660*/  WARPSYNC.COLLECTIVE R15, `(.L_x_140) ;  /* 0x000000000f087348 */ /* 0x000fea0003c00000 */
[----:B------:R0:W1:Y:S02]  /*10670*/  SHFL.IDX P6, R14, R13, R12, R11 ;  /* 0x0000000c0d0e7389 */ /* 0x00006400000c000b */
[----:B01----:R-:W-:Y:S01]  /*10680*/  ENDCOLLECTIVE ;  /* 0x000000000000791b */ /* 0x003fe20003800000 */
.L_x_140:
[----:B------:R-:W-:Y:S01]  /*10690*/  SHF.R.U32.HI R2, RZ, 0x3, R7 ;  /* 0x00000003ff027819 */ /* 0x000fe20000011607 */
[----:B------:R-:W-:Y:S01]  /*106a0*/  ULDC UR4, c[0x0][0x288] ;  /* 0x0000a20000047ab9 */ /* 0x000fe20000000800 */
[----:B------:R-:W-:Y:S01]  /*106b0*/  ULDC.64 UR6, c[0x0][0x208] ;  /* 0x0000820000067ab9 */ /* 0x000fe20000000a00 */
[----:B------:R-:W-:Y:S02]  /*106c0*/  IMAD R3, R8, UR4, RZ ;  /* 0x0000000408037c24 */ /* 0x000fe4000f8e02ff */
[----:B------:R-:W-:-:S04]  /*106d0*/  IMAD.IADD R2, R2, 0x1, R5 ;  /* 0x0000000102027824 */ /* 0x000fc800078e0205 */
[C---:B------:R-:W-:Y:S01]  /*106e0*/  VIADD R5, R2.reuse, 0x10 ;  /* 0x0000001002057836 */ /* 0x040fe20000000000 */
[----:B------:R-:W-:Y:S01]  /*106f0*/  ISETP.GE.AND P3, PT, R2, R3, PT ;  /* 0x000000030200720c */ /* 0x000fe20003f66270 */
[----:B------:R-:W-:Y:S02]  /*10700*/  IMAD.MOV.U32 R13, RZ, RZ, R4 ;  /* 0x000000ffff0d7224 */ /* 0x000fe400078e0004 */
[----:B------:R-:W-:Y:S02]  /*10710*/  IMAD.MOV.U32 R12, RZ, RZ, 0x1 ;  /* 0x00000001ff0c7424 */ /* 0x000fe400078e00ff */
[----:B------:R-:W-:-:S08]  /*10720*/  IMAD.MOV.U32 R7, RZ, RZ, R14 ;  /* 0x000000ffff077224 */ /* 0x000fd000078e000e */
[----:B------:R-:W-:-:S05]  /*10730*/  @!P3 LEA R7, P5, R9, R7, 0x1 ;  /* 0x000000070907b211 */ /* 0x000fca00078a08ff */
[----:B------:R-:W-:-:S05]  /*10740*/  @!P3 IMAD.X R6, RZ, RZ, R6, P5 ;  /* 0x000000ffff06b224 */ /* 0x000fca00028e0606 */
[----:B------:R-:W-:-:S04]  /*10750*/  @!P3 LOP3.LUT R7, R7, R6, RZ, 0x3c, !PT ;  /* 0x000000060707b212 */ /* 0x000fc800078e3cff */
[----:B------:R-:W-:-:S04]  /*10760*/  @!P3 LOP3.LUT R6, R7, R6, RZ, 0x3c, !PT ;  /* 0x000000060706b212 */ /* 0x000fc800078e3cff */
[----:B------:R-:W-:-:S05]  /*10770*/  @!P3 LOP3.LUT R7, R7, R6, RZ, 0x3c, !PT ;  /* 0x000000060707b212 */ /* 0x000fca00078e3cff */
[----:B------:R-:W-:Y:S01]  /*10780*/  @!PT LDS RZ, [RZ] ;  /* 0x00000000fffff984 */ /* 0x000fe20000000800 */
[----:B------:R-:W-:Y:S01]  /*10790*/  @!PT LDS RZ, [RZ] ;  /* 0x00000000fffff984 */ /* 0x000fe20000000800 */
[----:B------:R-:W-:Y:S01]  /*107a0*/  @!PT LDS RZ, [RZ] ;  /* 0x00000000fffff984 */ /* 0x000fe20000000800 */
[----:B------:R0:W-:Y:S04]  /*107b0*/  @!P3 LDGSTS.E.BYPASS.LTC128B.128 [R10+0x15400], desc[UR6][R6.64], !P0 ;  /* 0x15400000060abfae */ /* 0x0001e8000c101d46 */
[----:B------:R0:W-:Y:S04]  /*107c0*/  @!P3 LDGSTS.E.BYPASS.LTC128B.128 [R10+0x19400], desc[UR6][R6.64+0x80], !P1 ;  /* 0x19400080060abfae */ /* 0x0001e8000c901d46 */
[----:B------:R0:W-:Y:S01]  /*107d0*/  @!P3 LDGSTS.E.BYPASS.LTC128B.128 [R10+0x1d400], desc[UR6][R6.64+0x100], !P2 ;  /* 0x1d400100060abfae */ /* 0x0001e2000d101d46 */
[----:B------:R-:W-:-:S13]  /*107e0*/  ISETP.GE.AND P3, PT, R5, R3, PT ;  /* 0x000000030500720c */ /* 0x000fda0003f66270 */
[----:B0-----:R-:W-:Y:S05]  /*107f0*/  WARPSYNC.COLLECTIVE R15, `(.L_x_141) ;  /* 0x000000000f087348 */ /* 0x001fea0003c00000 */
[----:B------:R1:W2:Y:S02]  /*10800*/  SHFL.IDX P6, R14, R13, R12, R11 ;  /* 0x0000000c0d0e7389 */ /* 0x0002a400000c000b */
[----:B012---:R-:W-:Y:S01]  /*10810*/  ENDCOLLECTIVE ;  /* 0x000000000000791b */ /* 0x007fe20003800000 */
.L_x_141:
[----:B------:R-:W-:Y:S01]  /*10820*/  MOV R13, R0 ;  /* 0x00000000000d7202 */ /* 0x000fe20000000f00 */
[----:B------:R-:W-:-:S07]  /*10830*/  IMAD.MOV.U32 R5, RZ, RZ, R14 ;  /* 0x000000ffff057224 */ /* 0x000fce00078e000e */
[----:B------:R-:W-:Y:S05]  /*10840*/  WARPSYNC.COLLECTIVE R15, `(.L_x_142) ;  /* 0x000000000f087348 */ /* 0x000fea0003c00000 */
[----:B------:R0:W1:Y:S02]  /*10850*/  SHFL.IDX P6, R14, R13, R12, R11 ;  /* 0x0000000c0d0e7389 */ /* 0x00006400000c000b */
[----:B01----:R-:W-:Y:S01]  /*10860*/  ENDCOLLECTIVE ;  /* 0x000000000000791b */ /* 0x003fe20003800000 */
.L_x_142:
[----:B------:R-:W-:Y:S01]  /*10870*/  ULDC.64 UR4, c[0x0][0x208] ;  /* 0x0000820000047ab9 */ /* 0x000fe20000000a00 */
[----:B------:R-:W-:Y:S02]  /*10880*/  IMAD.MOV.U32 R13, RZ, RZ, R4 ;  /* 0x000000ffff0d7224 */ /* 0x000fe400078e0004 */
[----:B------:R-:W-:Y:S02]  /*10890*/  IMAD.MOV.U32 R12, RZ, RZ, 0x2 ;  /* 0x00000002ff0c7424 */ /* 0x000fe400078e00ff */
[----:B------:R-:W-:-:S05]  /*108a0*/  IMAD.MOV.U32 R8, RZ, RZ, R14 ;  /* 0x000000ffff087224 */ /* 0x000fca00078e000e */
[----:B------:R-:W-:-:S05]  /*108b0*/  @!P3 LEA R8, P5, R9, R8, 0x1 ;  /* 0x000000080908b211 */ /* 0x000fca00078a08ff */
[----:B------:R-:W-:Y:S02]  /*108c0*/  @!P3 IMAD.X R5, RZ, RZ, R5, P5 ;  /* 0x000000ffff05b224 */ /* 0x000fe400028e0605 */
[----:B------:R-:W-:Y:S02]  /*108d0*/  @!P3 IMAD.MOV.U32 R6, RZ, RZ, R8 ;  /* 0x000000ffff06b224 */ /* 0x000fe400078e0008 */
[----:B------:R-:W-:Y:S02]  /*108e0*/  @!P3 IMAD.MOV.U32 R7, RZ, RZ, R5 ;  /* 0x000000ffff07b224 */ /* 0x000fe400078e0005 */
[----:B------:R-:W-:-:S03]  /*108f0*/  VIADD R5, R2, 0x20 ;  /* 0x0000002002057836 */ /* 0x000fc60000000000 */
        /* <DEDUP_REMOVED lines=10> */
.L_x_143:
[----:B------:R-:W-:Y:S02]  /*109a0*/  IMAD.MOV.U32 R13, RZ, RZ, R0 ;  /* 0x000000ffff0d7224 */ /* 0x000fe400078e0000 */
[----:B------:R-:W-:-:S07]  /*109b0*/  IMAD.MOV.U32 R5, RZ, RZ, R14 ;  /* 0x000000ffff057224 */ /* 0x000fce00078e000e */
[----:B------:R-:W-:Y:S05]  /*109c0*/  WARPSYNC.COLLECTIVE R15, `(.L_x_144) ;  /* 0x000000000f087348 */ /* 0x000fea0003c00000 */
[----:B------:R0:W1:Y:S02]  /*109d0*/  SHFL.IDX P6, R14, R13, R12, R11 ;  /* 0x0000000c0d0e7389 */ /* 0x00006400000c000b */
[----:B01----:R-:W-:Y:S01]  /*109e0*/  ENDCOLLECTIVE ;  /* 0x000000000000791b */ /* 0x003fe20003800000 */
.L_x_144:
        /* <DEDUP_REMOVED lines=8> */
[----:B------:R-:W0:Y:S01]  /*10a70*/  S2R R9, SR_TID.X ;  /* 0x0000000000097919 */ /* 0x000e220000002100 */
[C---:B------:R-:W-:Y:S02]  /*10a80*/  VIADD R5, R2.reuse, 0x30 ;  /* 0x0000003002057836 */ /* 0x040fe40000000000 */
[----:B------:R-:W-:Y:S01]  /*10a90*/  VIADD R8, R2, 0x60 ;  /* 0x0000006002087836 */ /* 0x000fe20000000000 */
[----:B------:R-:W-:Y:S01]  /*10aa0*/  @!PT LDS RZ, [RZ] ;  /* 0x00000000fffff984 */ /* 0x000fe20000000800 */
[----:B------:R-:W-:Y:S01]  /*10ab0*/  @!PT LDS RZ, [RZ] ;  /* 0x00000000fffff984 */ /* 0x000fe20000000800 */
[----:B------:R-:W-:Y:S01]  /*10ac0*/  @!PT LDS RZ, [RZ] ;  /* 0x00000000fffff984 */ /* 0x000fe20000000800 */
[----:B------:R1:W-:Y:S04]  /*10ad0*/  @!P3 LDGSTS.E.BYPASS.LTC128B.128 [R10+0x16400], desc[UR4][R6.64], !P0 ;  /* 0x16400000060abfae */ /* 0x0003e8000c101d44 */
[----:B------:R1:W-:Y:S04]  /*10ae0*/  @!P3 LDGSTS.E.BYPASS.LTC128B.128 [R10+0x1a400], desc[UR4][R6.64+0x80], !P1 ;  /* 0x1a400080060abfae */ /* 0x0003e8000c901d44 */
[----:B------:R1:W-:Y:S01]  /*10af0*/  @!P3 LDGSTS.E.BYPASS.LTC128B.128 [R10+0x1e400], desc[UR4][R6.64+0x100], !P2 ;  /* 0x1e400100060abfae */ /* 0x0003e2000d101d44 */
[----:B------:R-:W-:-:S13]  /*10b00*/  ISETP.GE.AND P3, PT, R5, R3, PT ;  /* 0x000000030500720c */ /* 0x000fda0003f66270 */
[----:B01----:R-:W-:Y:S05]  /*10b10*/  WARPSYNC.COLLECTIVE R15, `(.L_x_145) ;  /* 0x000000000f087348 */ /* 0x003fea0003c00000 */
[----:B------:R2:W3:Y:S02]  /*10b20*/  SHFL.IDX P6, R14, R13, R12, R11 ;  /* 0x0000000c0d0e7389 */ /* 0x0004e400000c000b */
[----:B0123--:R-:W-:Y:S01]  /*10b30*/  ENDCOLLECTIVE ;  /* 0x000000000000791b */ /* 0x00ffe20003800000 */
.L_x_145:
[----:B------:R-:W-:Y:S02]  /*10b40*/  IMAD.MOV.U32 R13, RZ, RZ, R0 ;  /* 0x000000ffff0d7224 */ /* 0x000fe400078e0000 */
[----:B------:R-:W-:-:S05]  /*10b50*/  IMAD.SHL.U32 R9, R9, 0x8, RZ ;  /* 0x0000000809097824 */ /* 0x000fca00078e00ff */
[----:B------:R-:W-:Y:S01]  /*10b60*/  LOP3.LUT R9, R9, 0x38, RZ, 0xc0, !PT ;  /* 0x0000003809097812 */ /* 0x000fe200078ec0ff */
[----:B------:R-:W-:-:S07]  /*10b70*/  IMAD.MOV.U32 R5, RZ, RZ, R14 ;  /* 0x000000ffff057224 */ /* 0x000fce00078e000e */
[----:B------:R-:W-:Y:S05]  /*10b80*/  WARPSYNC.COLLECTIVE R15, `(.L_x_146) ;  /* 0x000000000f087348 */ /* 0x000fea0003c00000 */
[----:B------:R0:W1:Y:S02]  /*10b90*/  SHFL.IDX P6, R14, R13, R12, R11 ;  /* 0x0000000c0d0e7389 */ /* 0x00006400000c000b */
[----:B01----:R-:W-:Y:S01]  /*10ba0*/  ENDCOLLECTIVE ;  /* 0x000000000000791b */ /* 0x003fe20003800000 */
.L_x_146:
[----:B------:R-:W-:Y:S01]  /*10bb0*/  ULDC.64 UR4, c[0x0][0x208] ;  /* 0x0000820000047ab9 */ /* 0x000fe20000000a00 */
[----:B------:R-:W-:Y:S02]  /*10bc0*/  IMAD.MOV.U32 R13, RZ, RZ, R4 ;  /* 0x000000ffff0d7224 */ /* 0x000fe400078e0004 */
[----:B------:R-:W-:Y:S02]  /*10bd0*/  IMAD.MOV.U32 R12, RZ, RZ, 0x4 ;  /* 0x00000004ff0c7424 */ /* 0x000fe400078e00ff */
[----:B------:R-:W-:-:S05]  /*10be0*/  IMAD.MOV.U32 R6, RZ, RZ, R14 ;  /* 0x000000ffff067224 */ /* 0x000fca00078e000e */
[----:B------:R-:W-:-:S05]  /*10bf0*/  @!P3 LEA R6, P4, R9, R6, 0x1 ;  /* 0x000000060906b211 */ /* 0x000fca00078808ff */
[----:B------:R-:W-:-:S04]  /*10c00*/  @!P3 IMAD.X R5, RZ, RZ, R5, P4 ;  /* 0x000000ffff05b224 */ /* 0x000fc800020e0605 */
        /* <DEDUP_REMOVED lines=12> */
.L_x_147:
[----:B------:R-:W-:Y:S02]  /*10cd0*/  IMAD.MOV.U32 R13, RZ, RZ, R0 ;  /* 0x000000ffff0d7224 */ /* 0x000fe400078e0000 */
[----:B------:R-:W-:-:S07]  /*10ce0*/  IMAD.MOV.U32 R5, RZ, RZ, R14 ;  /* 0x000000ffff057224 */ /* 0x000fce00078e000e */
[----:B------:R-:W-:Y:S05]  /*10cf0*/  WARPSYNC.COLLECTIVE R15, `(.L_x_148) ;  /* 0x000000000f087348 */ /* 0x000fea0003c00000 */
[----:B------:R0:W1:Y:S02]  /*10d00*/  SHFL.IDX P6, R14, R13, R12, R11 ;  /* 0x0000000c0d0e7389 */ /* 0x00006400000c000b */
[----:B01----:R-:W-:Y:S01]  /*10d10*/  ENDCOLLECTIVE ;  /* 0x000000000000791b */ /* 0x003fe20003800000 */
.L_x_148:
[----:B------:R-:W-:Y:S01]  /*10d20*/  ULDC.64 UR4, c[0x0][0x208] ;  /* 0x0000820000047ab9 */ /* 0x000fe20000000a00 */
[----:B------:R-:W-:Y:S02]  /*10d30*/  IMAD.MOV.U32 R13, RZ, RZ, R4 ;  /* 0x000000ffff0d7224 */ /* 0x000fe400078e0004 */
[----:B------:R-:W-:Y:S02]  /*10d40*/  IMAD.MOV.U32 R12, RZ, RZ, 0x5 ;  /* 0x00000005ff0c7424 */ /* 0x000fe400078e00ff */
[----:B------:R-:W-:-:S05]  /*10d50*/  IMAD.MOV.U32 R6, RZ, RZ, R14 ;  /* 0x000000ffff067224 */ /* 0x000fca00078e000e */
[----:B------:R-:W-:-:S04]  /*10d60*/  @!P3 LEA R6, P4, R9, R6, 0x1 ;  /* 0x000000060906b211 */ /* 0x000fc800078808ff */
[----:B------:R-:W-:-:S05]  /*10d70*/  @!P3 IADD3.X R5, RZ, R5, RZ, P4, !PT ;  /* 0x00000005ff05b210 */ /* 0x000fca00027fe4ff */
        /* <DEDUP_REMOVED lines=12> */
.L_x_149:
[----:B------:R-:W-:Y:S02]  /*10e40*/  IMAD.MOV.U32 R13, RZ, RZ, R0 ;  /* 0x000000ffff0d7224 */ /* 0x000fe400078e0000 */
[----:B------:R-:W-:-:S07]  /*10e50*/  IMAD.MOV.U32 R5, RZ, RZ, R14 ;  /* 0x000000ffff057224 */ /* 0x000fce00078e000e */
[----:B------:R-:W-:Y:S05]  /*10e60*/  WARPSYNC.COLLECTIVE R15, `(.L_x_150) ;  /* 0x000000000f087348 */ /* 0x000fea0003c00000 */
[----:B------:R0:W1:Y:S02]  /*10e70*/  SHFL.IDX P6, R14, R13, R12, R11 ;  /* 0x0000000c0d0e7389 */ /* 0x00006400000c000b */
[----:B01----:R-:W-:Y:S01]  /*10e80*/  ENDCOLLECTIVE ;  /* 0x000000000000791b */ /* 0x003fe20003800000 */
.L_x_150:
[----:B------:R-:W-:Y:S01]  /*10e90*/  ULDC.64 UR4, c[0x0][0x208] ;  /* 0x0000820000047ab9 */ /* 0x000fe20000000a00 */
[----:B------:R-:W-:Y:S02]  /*10ea0*/  IMAD.MOV.U32 R13, RZ, RZ, R4 ;  /* 0x000000ffff0d7224 */ /* 0x000fe400078e0004 */
[----:B------:R-:W-:Y:S02]  /*10eb0*/  IMAD.MOV.U32 R12, RZ, RZ, 0x6 ;  /* 0x00000006ff0c7424 */ /* 0x000fe400078e00ff */
[----:B------:R-:W-:-:S05]  /*10ec0*/  IMAD.MOV.U32 R6, RZ, RZ, R14 ;  /* 0x000000ffff067224 */ /* 0x000fca00078e000e */
[----:B------:R-:W-:-:S05]  /*10ed0*/  @!P3 LEA R6, P4, R9, R6, 0x1 ;  /* 0x000000060906b211 */ /* 0x000fca00078808ff */
[----:B------:R-:W-:Y:S01]  /*10ee0*/  @!P3 IMAD.X R5, RZ, RZ, R5, P4 ;  /* 0x000000ffff05b224 */ /* 0x000fe200020e0605 */
[----:B------:R-:W-:-:S03]  /*10ef0*/  ISETP.GE.AND P4, PT, R8, R3, PT ;  /* 0x000000030800720c */ /* 0x000fc60003f86270 */
[----:B------:R-:W-:-:S05]  /*10f00*/  @!P3 IMAD.MOV.U32 R7, RZ, RZ, R5 ;  /* 0x000000ffff07b224 */ /* 0x000fca00078e0005 */
[----:B------:R-:W-:Y:S01]  /*10f10*/  @!PT LDS RZ, [RZ] ;  /* 0x00000000fffff984 */ /* 0x000fe20000000800 */
[----:B------:R-:W-:Y:S01]  /*10f20*/  @!PT LDS RZ, [RZ] ;  /* 0x00000000fffff984 */ /* 0x000fe20000000800 */
[----:B------:R-:W-:Y:S01]  /*10f30*/  @!PT LDS RZ, [RZ] ;  /* 0x00000000fffff984 */ /* 0x000fe20000000800 */
[----:B------:R0:W-:Y:S04]  /*10f40*/  @!P3 LDGSTS.E.BYPASS.LTC128B.128 [R10+0x17c00], desc[UR4][R6.64], !P0 ;  /* 0x17c00000060abfae */ /* 0x0001e8000c101d44 */
[----:B------:R0:W-:Y:S04]  /*10f50*/  @!P3 LDGSTS.E.BYPASS.LTC128B.128 [R10+0x1bc00], desc[UR4][R6.64+0x80], !P1 ;  /* 0x1bc00080060abfae */ /* 0x0001e8000c901d44 */
[----:B------:R0:W-:Y:S02]  /*10f60*/  @!P3 LDGSTS.E.BYPASS.LTC128B.128 [R10+0x1fc00], desc[UR4][R6.64+0x100], !P2 ;  /* 0x1fc00100060abfae */ /* 0x0001e4000d101d44 */
[----:B0-----:R-:W-:Y:S05]  /*10f70*/  WARPSYNC.COLLECTIVE R15, `(.L_x_151) ;  /* 0x000000000f087348 */ /* 0x001fea0003c00000 */
[----:B------:R1:W2:Y:S02]  /*10f80*/  SHFL.IDX P6, R14, R13, R12, R11 ;  /* 0x0000000c0d0e7389 */ /* 0x0002a400000c000b */
[----:B012---:R-:W-:Y:S01]  /*10f90*/  ENDCOLLECTIVE ;  /* 0x000000000000791b */ /* 0x007fe20003800000 */
.L_x_151:
[----:B------:R-:W-:Y:S02]  /*10fa0*/  IMAD.MOV.U32 R13, RZ, RZ, R0 ;  /* 0x000000ffff0d7224 */ /* 0x000fe400078e0000 */
[----:B------:R-:W-:-:S07]  /*10fb0*/  IMAD.MOV.U32 R5, RZ, RZ, R14 ;  /* 0x000000ffff057224 */ /* 0x000fce00078e000e */
[----:B------:R-:W-:Y:S05]  /*10fc0*/  WARPSYNC.COLLECTIVE R15, `(.L_x_152) ;  /* 0x000000000f087348 */ /* 0x000fea0003c00000 */
[----:B------:R0:W1:Y:S02]  /*10fd0*/  SHFL.IDX P6, R14, R13, R12, R11 ;  /* 0x0000000c0d0e7389 */ /* 0x00006400000c000b */
[----:B01----:R-:W-:Y:S01]  /*10fe0*/  ENDCOLLECTIVE ;  /* 0x000000000000791b */ /* 0x003fe20003800000 */
.L_x_152:
[----:B------:R-:W-:Y:S01]  /*10ff0*/  ULDC.64 UR4, c[0x0][0x208] ;  /* 0x0000820000047ab9 */ /* 0x000fe20000000a00 */
[----:B------:R-:W-:Y:S02]  /*11000*/  IMAD.MOV.U32 R13, RZ, RZ, R4 ;  /* 0x000000ffff0d7224 */ /* 0x000fe400078e0004 */
[----:B------:R-:W-:Y:S02]  /*11010*/  IMAD.MOV.U32 R12, RZ, RZ, 0x7 ;  /* 0x00000007ff0c7424 */ /* 0x000fe400078e00ff */
[----:B------:R-:W-:-:S05]  /*11020*/  IMAD.MOV.U32 R6, RZ, RZ, R14 ;  /* 0x000000ffff067224 */ /* 0x000fca00078e000e */
[----:B------:R-:W-:-:S05]  /*11030*/  @!P4 LEA R6, P3, R9, R6, 0x1 ;  /* 0x000000060906c211 */ /* 0x000fca00078608ff */
[----:B------:R-:W-:-:S04]  /*11040*/  @!P4 IMAD.X R5, RZ, RZ, R5, P3 ;  /* 0x000000ffff05c224 */ /* 0x000fc800018e0605 */
        /* <DEDUP_REMOVED lines=10> */
.L_x_153:
[----:B------:R-:W-:Y:S02]  /*110f0*/  IMAD.MOV.U32 R13, RZ, RZ, R0 ;  /* 0x000000ffff0d7224 */ /* 0x000fe400078e0000 */
[----:B------:R-:W-:-:S07]  /*11100*/  IMAD.MOV.U32 R4, RZ, RZ, R14 ;  /* 0x000000ffff047224 */ /* 0x000fce00078e000e */
[----:B------:R-:W-:Y:S05]  /*11110*/  WARPSYNC.COLLECTIVE R15, `(.L_x_154) ;  /* 0x000000000f087348 */ /* 0x000fea0003c00000 */
[----:B------:R0:W1:Y:S02]  /*11120*/  SHFL.IDX P6, R14, R13, R12, R11 ;  /* 0x0000000c0d0e7389 */ /* 0x00006400000c000b */
[----:B01----:R-:W-:Y:S01]  /*11130*/  ENDCOLLECTIVE ;  /* 0x000000000000791b */ /* 0x003fe20003800000 */
.L_x_154:
[----:B------:R-:W-:Y:S01]  /*11140*/  IMAD.MOV.U32 R0, RZ, RZ, R14 ;  /* 0x000000ffff007224 */ /* 0x000fe200078e000e */
[----:B------:R-:W-:Y:S06]  /*11150*/  BRA `(.L_x_155) ;  /* 0xffffffc000ac7947 */ /* 0x000fec000383ffff */
.L_x_53:
[----:B-1----:R1:W2:Y:S02]  /*11160*/  SYNCS.PHASECHK.TRANS64.TRYWAIT P0, [R9+URZ+0x36820], R0 ;  /* 0x03682000090075a7 */ /* 0x0022a4000800017f */
[----:B--2---:R-:W-:Y:S05]  /*11170*/  @!P0 NANOSLEEP.SYNCS 0x989680 ;  /* 0x009896800000895d */ /* 0x004fea0003900000 */
[----:B------:R-:W2:Y:S02]  /*11180*/  @!P0 SYNCS.PHASECHK.TRANS64 P0, [R9+URZ+0x36820], R0 ;  /* 0x03682000090085a7 */ /* 0x000ea4000800007f */
[----:B--2---:R-:W-:Y:S05]  /*11190*/  @!P0 BRA `(.L_x_53) ;  /* 0xfffffffc00f08947 */ /* 0x004fea000383ffff */
[----:B------:R-:W-:Y:S05]  /*111a0*/  BRA `(.L_x_156) ;  /* 0xffffffc400147947 */ /* 0x000fea000383ffff */
.L_x_60:
[----:B-1----:R1:W2:Y:S02]  /*111b0*/  SYNCS.PHASECHK.TRANS64.TRYWAIT P0, [R3+URZ+0x36840], R2 ;  /* 0x03684002030075a7 */ /* 0x0022a4000800017f */
[----:B--2---:R-:W-:Y:S05]  /*111c0*/  @!P0 NANOSLEEP.SYNCS 0x989680 ;  /* 0x009896800000895d */ /* 0x004fea0003900000 */
[----:B------:R-:W2:Y:S02]  /*111d0*/  @!P0 SYNCS.PHASECHK.TRANS64 P0, [R3+URZ+0x36840], R2 ;  /* 0x03684002030085a7 */ /* 0x000ea4000800007f */
[----:B--2---:R-:W-:Y:S05]  /*111e0*/  @!P0 BRA `(.L_x_60) ;  /* 0xfffffffc00f08947 */ /* 0x004fea000383ffff */
[----:B------:R-:W-:Y:S05]  /*111f0*/  BRA `(.L_x_157) ;  /* 0xffffffc400c87947 */ /* 0x000fea000383ffff */
.L_x_67:
[----:B0-----:R0:W1:Y:S02]  /*11200*/  SYNCS.PHASECHK.TRANS64.TRYWAIT P0, [R3+URZ+0x60], R2 ;  /* 0x00006002030075a7 */ /* 0x001064000800017f */
[----:B-1----:R-:W-:Y:S05]  /*11210*/  @!P0 NANOSLEEP.SYNCS 0x989680 ;  /* 0x009896800000895d */ /* 0x002fea0003900000 */
[----:B------:R-:W1:Y:S02]  /*11220*/  @!P0 SYNCS.PHASECHK.TRANS64 P0, [R3+URZ+0x60], R2 ;  /* 0x00006002030085a7 */ /* 0x000e64000800007f */
[----:B-1----:R-:W-:Y:S05]  /*11230*/  @!P0 BRA `(.L_x_67) ;  /* 0xfffffffc00f08947 */ /* 0x002fea000383ffff */
[----:B------:R-:W-:Y:S05]  /*11240*/  BRA `(.L_x_158) ;  /* 0xffffffc800d87947 */ /* 0x000fea000383ffff */
.L_x_78:
[----:B-1----:R1:W2:Y:S02]  /*11250*/  SYNCS.PHASECHK.TRANS64.TRYWAIT P0, [R3+URZ+0x36840], R2 ;  /* 0x03684002030075a7 */ /* 0x0022a4000800017f */
[----:B--2---:R-:W-:Y:S05]  /*11260*/  @!P0 NANOSLEEP.SYNCS 0x989680 ;  /* 0x009896800000895d */ /* 0x004fea0003900000 */
[----:B------:R-:W2:Y:S02]  /*11270*/  @!P0 SYNCS.PHASECHK.TRANS64 P0, [R3+URZ+0x36840], R2 ;  /* 0x03684002030085a7 */ /* 0x000ea4000800007f */
[----:B--2---:R-:W-:Y:S05]  /*11280*/  @!P0 BRA `(.L_x_78) ;  /* 0xfffffffc00f08947 */ /* 0x004fea000383ffff */
[----:B------:R-:W-:Y:S05]  /*11290*/  BRA `(.L_x_159) ;  /* 0xffffffd000987947 */ /* 0x000fea000383ffff */
.L_x_85:
[----:B0-----:R0:W1:Y:S02]  /*112a0*/  SYNCS.PHASECHK.TRANS64.TRYWAIT P0, [R2+URZ+0x60], R3 ;  /* 0x00006003020075a7 */ /* 0x001064000800017f */
[----:B-1----:R-:W-:Y:S05]  /*112b0*/  @!P0 NANOSLEEP.SYNCS 0x989680 ;  /* 0x009896800000895d */ /* 0x002fea0003900000 */
[----:B------:R-:W1:Y:S02]  /*112c0*/  @!P0 SYNCS.PHASECHK.TRANS64 P0, [R2+URZ+0x60], R3 ;  /* 0x00006003020085a7 */ /* 0x000e64000800007f */
[----:B-1----:R-:W-:Y:S05]  /*112d0*/  @!P0 BRA `(.L_x_85) ;  /* 0xfffffffc00f08947 */ /* 0x002fea000383ffff */
[----:B------:R-:W-:Y:S05]  /*112e0*/  BRA `(.L_x_160) ;  /* 0xffffffd400a87947 */ /* 0x000fea000383ffff */
.L_x_95:
[----:B--2---:R2:W3:Y:S02]  /*112f0*/  SYNCS.PHASECHK.TRANS64.TRYWAIT P0, [R2+URZ+0x36840], R3 ;  /* 0x03684003020075a7 */ /* 0x0044e4000800017f */
[----:B---3--:R-:W-:Y:S05]  /*11300*/  @!P0 NANOSLEEP.SYNCS 0x989680 ;  /* 0x009896800000895d */ /* 0x008fea0003900000 */
[----:B------:R-:W3:Y:S02]  /*11310*/  @!P0 SYNCS.PHASECHK.TRANS64 P0, [R2+URZ+0x36840], R3 ;  /* 0x03684003020085a7 */ /* 0x000ee4000800007f */
[----:B---3--:R-:W-:Y:S05]  /*11320*/  @!P0 BRA `(.L_x_95) ;  /* 0xfffffffc00f08947 */ /* 0x008fea000383ffff */
[----:B------:R-:W-:Y:S05]  /*11330*/  BRA `(.L_x_161) ;  /* 0xffffffdc00387947 */ /* 0x000fea000383ffff */
.L_x_102:
[----:B0-----:R0:W1:Y:S02]  /*11340*/  SYNCS.PHASECHK.TRANS64.TRYWAIT P0, [R2+URZ+0x60], R5 ;  /* 0x00006005020075a7 */ /* 0x001064000800017f */
[----:B-1----:R-:W-:Y:S05]  /*11350*/  @!P0 NANOSLEEP.SYNCS 0x989680 ;  /* 0x009896800000895d */ /* 0x002fea0003900000 */
[----:B------:R-:W1:Y:S02]  /*11360*/  @!P0 SYNCS.PHASECHK.TRANS64 P0, [R2+URZ+0x60], R5 ;  /* 0x00006005020085a7 */ /* 0x000e64000800007f */
[----:B-1----:R-:W-:Y:S05]  /*11370*/  @!P0 BRA `(.L_x_102) ;  /* 0xfffffffc00f08947 */ /* 0x002fea000383ffff */
[----:B------:R-:W-:Y:S05]  /*11380*/  BRA `(.L_x_162) ;  /* 0xffffffe000487947 */ /* 0x000fea000383ffff */
.L_x_112:
[----:B-1----:R1:W3:Y:S02]  /*11390*/  SYNCS.PHASECHK.TRANS64.TRYWAIT P0, [R2+URZ+0x36860], R3 ;  /* 0x03686003020075a7 */ /* 0x0022e4000800017f */
[----:B---3--:R-:W-:Y:S05]  /*113a0*/  @!P0 NANOSLEEP.SYNCS 0x989680 ;  /* 0x009896800000895d */ /* 0x008fea0003900000 */
[----:B------:R-:W3:Y:S02]  /*113b0*/  @!P0 SYNCS.PHASECHK.TRANS64 P0, [R2+URZ+0x36860], R3 ;  /* 0x03686003020085a7 */ /* 0x000ee4000800007f */
[----:B---3--:R-:W-:Y:S05]  /*113c0*/  @!P0 BRA `(.L_x_112) ;  /* 0xfffffffc00f08947 */ /* 0x008fea000383ffff */
[----:B------:R-:W-:Y:S05]  /*113d0*/  BRA `(.L_x_163) ;  /* 0xffffffe400807947 */ /* 0x000fea000383ffff */
.L_x_120:
[----:B0-----:R0:W1:Y:S02]  /*113e0*/  SYNCS.PHASECHK.TRANS64.TRYWAIT P0, [R0+URZ+0x36820], R3 ;  /* 0x03682003000075a7 */ /* 0x001064000800017f */
[----:B-1----:R-:W-:Y:S05]  /*113f0*/  @!P0 NANOSLEEP.SYNCS 0x989680 ;  /* 0x009896800000895d */ /* 0x002fea0003900000 */
[----:B------:R-:W1:Y:S02]  /*11400*/  @!P0 SYNCS.PHASECHK.TRANS64 P0, [R0+URZ+0x36820], R3 ;  /* 0x03682003000085a7 */ /* 0x000e64000800007f */
[----:B-1----:R-:W-:Y:S05]  /*11410*/  @!P0 BRA `(.L_x_120) ;  /* 0xfffffffc00f08947 */ /* 0x002fea000383ffff */
[----:B------:R-:W-:Y:S05]  /*11420*/  BRA `(.L_x_164) ;  /* 0xffffffe800c87947 */ /* 0x000fea000383ffff */
.L_x_121:
        /* <DEDUP_REMOVED lines=11> */
.L_x_166:
[----:B------:R-:W-:Y:S05]  /*114e0*/  BSYNC B0 ;  /* 0x0000000000007941 */ /* 0x000fea0003800000 */
.L_x_165:
[----:B------:R-:W-:Y:S05]  /*114f0*/  BRA `(.L_x_167) ;  /* 0xffffffe800b07947 */ /* 0x000fea000383ffff */
.L_x_124:
[----:B------:R-:W-:Y:S01]  /*11500*/  BSSY B1, `(.L_x_168) ;  /* 0x0000006000017945 */ /* 0x000fe20003800000 */
[----:B------:R-:W-:-:S07]  /*11510*/  IMAD.MOV.U32 R15, RZ, RZ, -0x1 ;  /* 0xffffffffff0f7424 */ /* 0x000fce00078e00ff */
[----:B012---:R-:W-:Y:S05]  /*11520*/  WARPSYNC.COLLECTIVE R15, `(.L_x_169) ;  /* 0x000000000f0c7348 */ /* 0x007fea0003c00000 */
[----:B------:R-:W-:Y:S02]  /*11530*/  ELECT P6, UR62, PT ;  /* 0x00000000003e782f */ /* 0x000fe400038c0000 */
[----:B------:R-:W-:Y:S01]  /*11540*/  MOV R14, UR62 ;  /* 0x0000003e000e7c02 */ /* 0x000fe20008000f00 */
[----:B012---:R-:W-:Y:S10]  /*11550*/  ENDCOLLECTIVE ;  /* 0x000000000000791b */ /* 0x007ff40003800000 */
.L_x_169:
[----:B------:R-:W-:Y:S05]  /*11560*/  BSYNC B1 ;  /* 0x0000000000017941 */ /* 0x000fea0003800000 */
.L_x_168:
[----:B------:R-:W-:Y:S05]  /*11570*/  BRA `(.L_x_170) ;  /* 0xffffffe800a87947 */ /* 0x000fea000383ffff */
.L_x_126:
[----:B0-----:R0:W1:Y:S02]  /*11580*/  SYNCS.PHASECHK.TRANS64.TRYWAIT P0, [R6+URZ], R5 ;  /* 0x00000005060075a7 */ /* 0x001064000800017f */
[----:B-1----:R-:W-:Y:S05]  /*11590*/  @!P0 NANOSLEEP.SYNCS 0x989680 ;  /* 0x009896800000895d */ /* 0x002fea0003900000 */
[----:B------:R-:W1:Y:S02]  /*115a0*/  @!P0 SYNCS.PHASECHK.TRANS64 P0, [R6+URZ], R5 ;  /* 0x00000005060085a7 */ /* 0x000e64000800007f */
[----:B-1----:R-:W-:Y:S05]  /*115b0*/  @!P0 BRA `(.L_x_126) ;  /* 0xfffffffc00f08947 */ /* 0x002fea000383ffff */
[----:B------:R-:W-:Y:S05]  /*115c0*/  BRA `(.L_x_171) ;  /* 0xffffffe800e07947 */ /* 0x000fea000383ffff */
.L_x_127:
[----:B-1----:R1:W3:Y:S02]  /*115d0*/  SYNCS.PHASECHK.TRANS64.TRYWAIT P0, [R3+URZ], R2 ;  /* 0x00000002030075a7 */ /* 0x0022e4000800017f */
[----:B---3--:R-:W-:Y:S05]  /*115e0*/  @!P0 NANOSLEEP.SYNCS 0x989680 ;  /* 0x009896800000895d */ /* 0x008fea0003900000 */
[----:B------:R-:W3:Y:S02]  /*115f0*/  @!P0 SYNCS.PHASECHK.TRANS64 P0, [R3+URZ], R2 ;  /* 0x00000002030085a7 */ /* 0x000ee4000800007f */
[----:B---3--:R-:W-:Y:S05]  /*11600*/  @!P0 BRA `(.L_x_127) ;  /* 0xfffffffc00f08947 */ /* 0x008fea000383ffff */
[----:B------:R-:W-:Y:S05]  /*11610*/  BRA `(.L_x_172) ;  /* 0xffffffe800d47947 */ /* 0x000fea000383ffff */
.L_x_129:
[----:B-1----:R1:W3:Y:S02]  /*11620*/  SYNCS.PHASECHK.TRANS64.TRYWAIT P0, [R18+URZ], R5 ;  /* 0x00000005120075a7 */ /* 0x0022e4000800017f */
[----:B---3--:R-:W-:Y:S05]  /*11630*/  @!P0 NANOSLEEP.SYNCS 0x989680 ;  /* 0x009896800000895d */ /* 0x008fea0003900000 */
[----:B------:R-:W3:Y:S02]  /*11640*/  @!P0 SYNCS.PHASECHK.TRANS64 P0, [R18+URZ], R5 ;  /* 0x00000005120085a7 */ /* 0x000ee4000800007f */
[----:B---3--:R-:W-:Y:S05]  /*11650*/  @!P0 BRA `(.L_x_129) ;  /* 0xfffffffc00f08947 */ /* 0x008fea000383ffff */
[----:B------:R-:W-:Y:S05]  /*11660*/  BRA `(.L_x_173) ;  /* 0xffffffe800d87947 */ /* 0x000fea000383ffff */
.L_x_174:
[----:B------:R-:W-:-:S00]  /*11670*/  BRA `(.L_x_174) ;  /* 0xfffffffc00fc7947 */ /* 0x000fc0000383ffff */
[----:B------:R-:W-:-:S00]  /*11680*/  NOP ;  /* 0x0000000000007918 */ /* 0x000fc00000000000 */
[----:B------:R-:W-:-:S00]  /*11690*/  NOP ;  /* 0x0000000000007918 */ /* 0x000fc00000000000 */
[----:B------:R-:W-:-:S00]  /*116a0*/  NOP ;  /* 0x0000000000007918 */ /* 0x000fc00000000000 */
[----:B------:R-:W-:-:S00]  /*116b0*/  NOP ;  /* 0x0000000000007918 */ /* 0x000fc00000000000 */
[----:B------:R-:W-:-:S00]  /*116c0*/  NOP ;  /* 0x0000000000007918 */ /* 0x000fc00000000000 */
[----:B------:R-:W-:-:S00]  /*116d0*/  NOP ;  /* 0x0000000000007918 */ /* 0x000fc00000000000 */
[----:B------:R-:W-:-:S00]  /*116e0*/  NOP ;  /* 0x0000000000007918 */ /* 0x000fc00000000000 */
[----:B------:R-:W-:-:S00]  /*116f0*/  NOP ;  /* 0x0000000000007918 */ /* 0x000fc00000000000 */
.L_x_3239:


//--------------------- .text._ZN7cutlass13device_kernelIN5flash11enable_sm90INS1_16FlashAttnFwdSm90INS1_25CollectiveMainloopFwdSm90ILi2EN4cute5tupleIJNS5_1CILi2EEENS7_ILi1EEES9_EEENS6_IJNS7_ILi128EEENS7_ILi112EEENS7_ILi192EEEEEELi192ENS_6half_tEfNS_4arch4Sm90ELb0ELb0ELb0ELb0ELb0ELb0ELb0ELb1ELb1ELb1ELb0ELb0EEENS1_21CollectiveEpilogueFwdINS6_IJSB_SD_SC_EEESA_SF_SH_Li256ELb0ELb1ELb0ELb0EEENS1_29StaticPersistentTileSchedulerILb0EEEEEEEEEvNT_6ParamsE --------------------------
	.section	.text._ZN7cutlass13device_kernelIN5flash11enable_sm90INS1_16FlashAttnFwdSm90INS1_25CollectiveMainloopFwdSm90ILi2EN4cute5tupleIJNS5_1CILi2EEENS7_ILi1EEES9_EEENS6_IJNS7_ILi128EEENS7_ILi112EEENS7_ILi192EEEEEELi192ENS_6half_tEfNS_4arch4Sm90ELb0ELb0ELb0ELb0ELb0ELb0ELb0ELb1ELb1ELb1ELb0ELb0EEENS1_21CollectiveEpilogueFwdINS6_IJSB_SD_SC_EEESA_SF_SH_Li256ELb0ELb1ELb0ELb0EEENS1_29StaticPersistentTileSchedulerILb0EEEEEEEEEvNT_6ParamsE,"ax",@progbits
	.align	128
.text._ZN7cutlass13device_kernelIN5flash11enable_sm90INS1_16FlashAttnFwdSm90INS1_25CollectiveMainloopFwdSm90ILi2EN4cute5tupleIJNS5_1CILi2EEENS7_ILi1EEES9_EEENS6_IJNS7_ILi128EEENS7_ILi112EEENS7_ILi192EEEEEELi192ENS_6half_tEfNS_4arch4Sm90ELb0ELb0ELb0ELb0ELb0ELb0ELb0ELb1ELb1ELb1ELb0ELb0EEENS1_21CollectiveEpilogueFwdINS6_IJSB_SD_SC_EEESA_SF_SH_Li256ELb0ELb1ELb0ELb0EEENS1_29StaticPersistentTileSchedulerILb0EEEEEEEEEvNT_6ParamsE:
        .type           _ZN7cutlass13device_kernelIN5flash11enable_sm90INS1_16FlashAttnFwdSm90INS1_25CollectiveMainloopFwdSm90ILi2EN4cute5tupleIJNS5_1CILi2EEENS7_ILi1EEES9_EEENS6_IJNS7_ILi128EEENS7_ILi112EEENS7_ILi192EEEEEELi192ENS_6half_tEfNS_4arch4Sm90ELb0ELb0ELb0ELb0ELb0ELb0ELb0ELb1ELb1ELb1ELb0ELb0EEENS1_21CollectiveEpilogueFwdINS6_IJSB_SD_SC_EEESA_SF_SH_Li256ELb0ELb1ELb0ELb0EEENS1_29StaticPersistentTileSchedulerILb0EEEEEEEEEvNT_6ParamsE,@function
        .size           _ZN7cutlass13device_kernelIN5flash11enable_sm90INS1_16FlashAttnFwdSm90INS1_25CollectiveMainloopFwdSm90ILi2EN4cute5tupleIJNS5_1CILi2EEENS7_ILi1EEES9_EEENS6_IJNS7_ILi128EEENS7_ILi112EEENS7_ILi192EEEEEELi192ENS_6half_tEfNS_4arch4Sm90ELb0ELb0ELb0ELb0ELb0ELb0ELb0ELb1ELb1ELb1ELb0ELb0EEENS1_21CollectiveEpilogueFwdINS6_IJSB_SD_SC_EEESA_SF_SH_Li256ELb0ELb1ELb0ELb0EEENS1_29StaticPersistentTileSchedulerILb0EEEEEEEEEvNT_6ParamsE,(.L_x_3240 - _ZN7cutlass13device_kernelIN5flash11enable_sm90INS1_16FlashAttnFwdSm90INS1_25CollectiveMainloopFwdSm90ILi2EN4cute5tupleIJNS5_1CILi2EEENS7_ILi1EEES9_EEENS6_IJNS7_ILi128EEENS7_ILi112EEENS7_ILi192EEEEEELi192ENS_6half_tEfNS_4arch4Sm90ELb0ELb0ELb0ELb0ELb0ELb0ELb0ELb1ELb1ELb1ELb0ELb0EEENS1_21CollectiveEpilogueFwdINS6_IJSB_SD_SC_EEESA_SF_SH_Li256ELb0ELb1ELb0ELb0EEENS1_29StaticPersistentTileSchedulerILb0EEEEEEEEEvNT_6ParamsE)
        .other          _ZN7cutlass13device_kernelIN5flash11enable_sm90INS1_16FlashAttnFwdSm90INS1_25CollectiveMainloopFwdSm90ILi2EN4cute5tupleIJNS5_1CILi2EEENS7_ILi1EEES9_EEENS6_IJNS7_ILi128EEENS7_ILi112EEENS7_ILi192EEEEEELi192ENS_6half_tEfNS_4arch4Sm90ELb0ELb0ELb0ELb0ELb0ELb0ELb0ELb1ELb1ELb1ELb0ELb0EEENS1_21CollectiveEpilogueFwdINS6_IJSB_SD_SC_EEESA_SF_SH_Li256ELb0ELb1ELb0ELb0EEENS1_29StaticPersistentTileSchedulerILb0EEEEEEEEEvNT_6ParamsE,@"STO_CUDA_ENTRY STV_DEFAULT"
_ZN7cutlass13device_kernelIN5flash11enable_sm90INS1_16FlashAttnFwdSm90INS1_25CollectiveMainloopFwdSm90ILi2EN4cute5tupleIJNS5_1CILi2EEENS7_ILi1EEES9_EEENS6_IJNS7_ILi128EEENS7_ILi112EEENS7_ILi192EEEEEELi192ENS_6half_tEfNS_4arch4Sm90ELb0ELb0ELb0ELb0ELb0ELb0ELb0ELb1ELb1ELb1ELb0ELb0EEENS1_21CollectiveEpilogueFwdINS6_IJSB_SD_SC_EEESA_SF_SH_Li256ELb0ELb1ELb0ELb0EEENS1_29StaticPersistentTileSchedulerILb0EEEEEEEEEvNT_6ParamsE:
        /* <DEDUP_REMOVED lines=17> */
.L_x_176:
[----:B------:R-:W-:Y:S05]  /*0110*/  BSYNC B0 ;  /* 0x0000000000007941 */ /* 0x000fea0003800000 */
.L_x_175:
[----:B------:R-:W-:Y:S01]  /*0120*/  VOTEU.ANY UP0, P0 ;  /* 0x00000000003f7886 */ /* 0x000fe20000000100 */
[----:B------:R-:W0:Y:S01]  /*0130*/  SHFL.IDX PT, R4, R2, RZ, 0x1f ;  /* 0x00001fff02047589 */ /* 0x000e2200000e0000 */
[----:B------:R-:W-:Y:S01]  /*0140*/  UMOV UR4, 0x80 ;  /* 0x0000008000047882 */ /* 0x000fe20000000000 */
[----:B------:R-:W-:Y:S01]  /*0150*/  UMOV UR7, 0x200 ;  /* 0x0000020000077882 */ /* 0x000fe20000000000 */
[----:B------:R-:W-:Y:S01]  /*0160*/  SHF.R.U32.HI R3, RZ, 0x7, R0 ;  /* 0x00000007ff037819 */ /* 0x000fe20000011600 */
[----:B------:R-:W1:Y:S01]  /*0170*/  @UP0 S2UR UR8, SR_CgaCtaId ;  /* 0x00000000000809c3 */ /* 0x000e620000008800 */
[----:B------:R-:W-:Y:S01]  /*0180*/  @UP0 UMOV UR6, 0x400 ;  /* 0x0000040000060882 */ /* 0x000fe20000000000 */
[----:B------:R-:W-:-:S04]  /*0190*/  @UP0 UIADD3 UR4, -UR4, 0x100000, URZ ;  /* 0x0010000004040890 */ /* 0x000fc8000fffe13f */
[----:B------:R-:W-:Y:S02]  /*01a0*/  @UP0 USHF.L.U32 UR5, UR4, 0xb, URZ ;  /* 0x0000000b04050899 */ /* 0x000fe4000800063f */
[----:B------:R-:W-:Y:S01]  /*01b0*/  @UP0 USHF.L.U32 UR4, UR4, 0x1, URZ ;  /* 0x0000000104040899 */ /* 0x000fe2000800063f */
[----:B------:R-:W-:Y:S01]  /*01c0*/  VOTEU.ANY UP1, P0 ;  /* 0x00000000003f7886 */ /* 0x000fe20000020100 */
[----:B------:R-:W2:Y:S01]  /*01d0*/  SHFL.IDX PT, R3, R3, RZ, 0x1f ;  /* 0x00001fff03037589 */ /* 0x000ea200000e0000 */
[----:B0-----:R-:W-:Y:S01]  /*01e0*/  ISETP.NE.AND P1, PT, R4, RZ, PT ;  /* 0x000000ff0400720c */ /* 0x001fe20003f25270 */
[----:B-1----:R-:W-:Y:S02]  /*01f0*/  @UP0 ULEA UR8, UR8, UR6, 0x18 ;  /* 0x0000000608080291 */ /* 0x002fe4000f8ec03f */
[----:B------:R-:W-:-:S04]  /*0200*/  @UP0 UIADD3 UR6, -UR7, 0x100000, URZ ;  /* 0x0010000007060890 */ /* 0x000fc8000fffe13f */
[----:B------:R-:W-:Y:S02]  /*0210*/  @UP0 USHF.L.U32 UR7, UR6, 0xb, URZ ;  /* 0x0000000b06070899 */ /* 0x000fe4000800063f */
[----:B------:R-:W-:Y:S01]  /*0220*/  @UP0 USHF.L.U32 UR6, UR6, 0x1, URZ ;  /* 0x0000000106060899 */ /* 0x000fe2000800063f */
[----:B------:R-:W-:Y:S01]  /*0230*/  VOTEU.ANY UP0, P0 ;  /* 0x00000000003f7886 */ /* 0x000fe20000000100 */
[----:B------:R-:W0:Y:S04]  /*0240*/  FENCE.VIEW.ASYNC.S ;  /* 0x00000000000073c6 */ /* 0x000e280000000000 */
[----:B0-----:R0:W1:Y:S06]  /*0250*/  @UP0 SYNCS.EXCH.64 URZ, [UR8+0x36800], UR4 ;  /* 0x03680004083f05b2 */ /* 0x00106c0008000100 */
[----:B------:R0:W3:Y:S01]  /*0260*/  @UP1 SYNCS.EXCH.64 URZ, [UR8+0x36820], UR6 ;  /* 0x03682006083f15b2 */ /* 0x0000e20008000100 */
[----:B--2---:R-:W-:Y:S05]  /*0270*/  @P1 BRA `(.L_x_177) ;  /* 0x0000000000481947 */ /* 0x004fea0003800000 */
[----:B0-----:R-:W0:Y:S01]  /*0280*/  S2UR UR5, SR_CgaCtaId ;  /* 0x00000000000579c3 */ /* 0x001e220000008800 */
[----:B------:R-:W-:Y:S01]  /*0290*/  UMOV UR4, 0x400 ;  /* 0x0000040000047882 */ /* 0x000fe20000000000 */
[----:B------:R-:W-:Y:S01]  /*02a0*/  UMOV UR6, 0x1 ;  /* 0x0000000100067882 */ /* 0x000fe20000000000 */
[----:B------:R-:W-:Y:S01]  /*02b0*/  UMOV UR7, 0x4 ;  /* 0x0000000400077882 */ /* 0x000fe20000000000 */
[----:B------:R-:W-:Y:S01]  /*02c0*/  ELECT P0, URZ, PT ;  /* 0x00000000003f782f */ /* 0x000fe20003800000 */
[----:B0-----:R-:W-:Y:S02]  /*02d0*/  ULEA UR8, UR5, UR4, 0x18 ;  /* 0x0000000405087291 */ /* 0x001fe4000f8ec03f */
[----:B------:R-:W-:-:S04]  /*02e0*/  UIADD3 UR4, -UR6, 0x100000, URZ ;  /* 0x0010000006047890 */ /* 0x000fc8000fffe13f */
[----:B------:R-:W-:Y:S02]  /*02f0*/  USHF.L.U32 UR5, UR4, 0xb, URZ ;  /* 0x0000000b04057899 */ /* 0x000fe4000800063f */
[----:B------:R-:W-:Y:S02]  /*0300*/  USHF.L.U32 UR4, UR4, 0x1, URZ ;  /* 0x0000000104047899 */ /* 0x000fe4000800063f */
[----:B------:R-:W-:-:S04]  /*0310*/  UIADD3 UR6, -UR7, 0x100000, URZ ;  /* 0x0010000007067890 */ /* 0x000fc8000fffe13f */
[----:B------:R-:W-:Y:S02]  /*0320*/  USHF.L.U32 UR7, UR6, 0xb, URZ ;  /* 0x0000000b06077899 */ /* 0x000fe4000800063f */
[----:B------:R-:W-:Y:S01]  /*0330*/  USHF.L.U32 UR6, UR6, 0x1, URZ ;  /* 0x0000000106067899 */ /* 0x000fe2000800063f */
[----:B------:R-:W0:Y:S03]  /*0340*/  FENCE.VIEW.ASYNC.S ;  /* 0x00000000000073c6 */ /* 0x000e260000000000 */
[----:B0-----:R2:W4:Y:S08]  /*0350*/  SYNCS.EXCH.64 URZ, [UR8+0x36830], UR4 ;  /* 0x03683004083f75b2 */ /* 0x0015300008000100 */
[----:B------:R2:W0:Y:S01]  /*0360*/  SYNCS.EXCH.64 URZ, [UR8+0x36840], UR6 ;  /* 0x03684006083f75b2 */ /* 0x0004220008000100 */
[----:B------:R2:W0:Y:S01]  /*0370*/  SYNCS.EXCH.64 URZ, [UR8+0x36838], UR4 ;  /* 0x03683804083f75b2 */ /* 0x0004220008000100 */
[----:B------:R2:W0:Y:S02]  /*0380*/  SYNCS.EXCH.64 URZ, [UR8+0x36848], UR6 ;  /* 0x03684806083f75b2 */ /* 0x0004240008000100 */
[----:B--2---:R-:W-:Y:S01]  /*0390*/  NOP ;  /* 0x0000000000007918 */ /* 0x004fe20000000000 */
.L_x_177:
[----:B0-----:R-:W0:Y:S01]  /*03a0*/  S2UR UR4, SR_CTAID.Y ;  /* 0x00000000000479c3 */ /* 0x001e220000002600 */
[----:B------:R-:W2:Y:S01]  /*03b0*/  SHFL.IDX PT, R8, R2, RZ, 0x1f ;  /* 0x00001fff02087589 */ /* 0x000ea200000e0000 */
[----:B------:R-:W-:Y:S01]  /*03c0*/  ULDC UR5, c[0x0][0x154] ;  /* 0x0000550000057ab9 */ /* 0x000fe20000000800 */
[----:B------:R-:W-:-:S05]  /*03d0*/  NOP ;  /* 0x0000000000007918 */ /* 0x000fca0000000000 */
[----:B------:R-:W5:Y:S08]  /*03e0*/  S2UR UR6, SR_CTAID.X ;  /* 0x00000000000679c3 */ /* 0x000f700000002500 */
[----:B------:R-:W1:Y:S01]  /*03f0*/  LDC R9, c[0x0][0x148] ;  /* 0x00005200ff097b82 */ /* 0x000e620000000800 */
[----:B0-----:R-:W-:Y:S02]  /*0400*/  I2FP.F32.U32 R5, UR4 ;  /* 0x0000000400057c45 */ /* 0x001fe40008201000 */
[----:B--2---:R-:W-:-:S03]  /*0410*/  ISETP.NE.AND P0, PT, R8, RZ, PT ;  /* 0x000000ff0800720c */ /* 0x004fc60003f05270 */
[----:B------:R-:W-:Y:S01]  /*0420*/  FMUL R7, R5, UR5 ;  /* 0x0000000505077c20 */ /* 0x000fe20008400000 */
[----:B------:R-:W-:Y:S02]  /*0430*/  SHF.R.S32.HI R5, RZ, 0x1f, R0 ;  /* 0x0000001fff057819 */ /* 0x000fe40000011400 */
[----:B-----5:R-:W-:Y:S02]  /*0440*/  I2FP.F32.U32 R6, UR6 ;  /* 0x0000000600067c45 */ /* 0x020fe40008201000 */
[----:B------:R-:W-:Y:S01]  /*0450*/  LEA.HI R5, R5, R0, RZ, 0x7 ;  /* 0x0000000005057211 */ /* 0x000fe200078f38ff */
[----:B------:R-:W0:Y:S02]  /*0460*/  F2I.U32.TRUNC.NTZ R7, R7 ;  /* 0x0000000700077305 */ /* 0x000e24000020f000 */
[----:B0-----:R-:W-:-:S04]  /*0470*/  IMAD.MOV R10, RZ, RZ, -R7 ;  /* 0x000000ffff0a7224 */ /* 0x001fc800078e0a07 */
[----:B-1----:R-:W-:Y:S01]  /*0480*/  IMAD R13, R9, R10, UR4 ;  /* 0x00000004090d7e24 */ /* 0x002fe2000f8e020a */
[----:B------:R-:W-:Y:S02]  /*0490*/  ULDC UR4, c[0x0][0x150] ;  /* 0x0000540000047ab9 */ /* 0x000fe40000000800 */
[----:B------:R-:W-:Y:S01]  /*04a0*/  FMUL R10, R6, UR4 ;  /* 0x00000004060a7c20 */ /* 0x000fe20008400000 */
[----:B------:R-:W-:Y:S06]  /*04b0*/  @P0 BRA `(.L_x_178) ;  /* 0x0000000000480947 */ /* 0x000fec0003800000 */
[----:B------:R-:W0:Y:S01]  /*04c0*/  S2UR UR5, SR_CgaCtaId ;  /* 0x00000000000579c3 */ /* 0x000e220000008800 */
        /* <DEDUP_REMOVED lines=12> */
[----:B0-----:R0:W1:Y:S08]  /*0590*/  SYNCS.EXCH.64 URZ, [UR8+0x36850], UR4 ;  /* 0x03685004083f75b2 */ /* 0x0010700008000100 */
[----:B------:R0:W2:Y:S01]  /*05a0*/  SYNCS.EXCH.64 URZ, [UR8+0x36860], UR6 ;  /* 0x03686006083f75b2 */ /* 0x0000a20008000100 */
[----:B------:R0:W0:Y:S01]  /*05b0*/  SYNCS.EXCH.64 URZ, [UR8+0x36858], UR4 ;  /* 0x03685804083f75b2 */ /* 0x0000220008000100 */
[----:B------:R0:W0:Y:S01]  /*05c0*/  SYNCS.EXCH.64 URZ, [UR8+0x36868], UR6 ;  /* 0x03686806083f75b2 */ /* 0x0000220008000100 */
[----:B------:R-:W-:Y:S01]  /*05d0*/  NOP ;  /* 0x0000000000007918 */ /* 0x000fe20000000000 */
.L_x_178:
[----:B------:R-:W5:Y:S01]  /*05e0*/  SHFL.IDX PT, R9, R2, RZ, 0x1f ;  /* 0x00001fff02097589 */ /* 0x000f6200000e0000 */
[----:B------:R-:W-:Y:S01]  /*05f0*/  LOP3.LUT R5, R5, 0xffffff80, RZ, 0xc0, !PT ;  /* 0xffffff8005057812 */ /* 0x000fe200078ec0ff */
[----:B------:R-:W0:Y:S01]  /*0600*/  LDC R12, c[0x0][0x144] ;  /* 0x00005100ff0c7b82 */ /* 0x000e220000000800 */
[----:B------:R-:W0:Y:S01]  /*0610*/  F2I.U32.TRUNC.NTZ R10, R10 ;  /* 0x0000000a000a7305 */ /* 0x000e22000020f000 */
[----:B------:R-:W-:Y:S01]  /*0620*/  SHF.R.S32.HI R11, RZ, 0x1f, R8 ;  /* 0x0000001fff0b7819 */ /* 0x000fe20000011408 */
[----:B------:R-:W-:Y:S01]  /*0630*/  NOP ;  /* 0x0000000000007918 */ /* 0x000fe20000000000 */
[----:B------:R-:W-:-:S05]  /*0640*/  IMAD.IADD R5, R0, 0x1, -R5 ;  /* 0x0000000100057824 */ /* 0x000fca00078e0a05 */
[----:B------:R-:W-:-:S04]  /*0650*/  SHF.R.S32.HI R6, RZ, 0x1f, R5 ;  /* 0x0000001fff067819 */ /* 0x000fc80000011405 */
[----:B------:R-:W-:-:S04]  /*0660*/  LEA.HI R6, R6, R5, RZ, 0x3 ;  /* 0x0000000506067211 */ /* 0x000fc800078f18ff */
[--C-:B------:R-:W-:Y:S02]  /*0670*/  SHF.R.S32.HI R7, RZ, 0x3, R6.reuse ;  /* 0x00000003ff077819 */ /* 0x100fe40000011406 */
[----:B------:R-:W-:Y:S02]  /*0680*/  SHF.R.S32.HI R6, RZ, 0x1f, R6 ;  /* 0x0000001fff067819 */ /* 0x000fe40000011406 */
[----:B-----5:R-:W-:Y:S02]  /*0690*/  ISETP.NE.AND P0, PT, R9, RZ, PT ;  /* 0x000000ff0900720c */ /* 0x020fe40003f05270 */
[----:B------:R-:W-:Y:S02]  /*06a0*/  LEA.HI R6, R6, R7, RZ, 0x2 ;  /* 0x0000000706067211 */ /* 0x000fe400078f10ff */
[----:B------:R-:W-:Y:S02]  /*06b0*/  SHF.R.S32.HI R9, RZ, 0x1f, R4 ;  /* 0x0000001fff097819 */ /* 0x000fe40000011404 */
[----:B------:R-:W-:-:S02]  /*06c0*/  LOP3.LUT R6, R6, 0xfffffffc, RZ, 0xc0, !PT ;  /* 0xfffffffc06067812 */ /* 0x000fc400078ec0ff */
[----:B------:R-:W-:-:S05]  /*06d0*/  LEA.HI R9, R9, R4, RZ, 0x2 ;  /* 0x0000000409097211 */ /* 0x000fca00078f10ff */
[----:B------:R-:W-:Y:S05]  /*06e0*/  @P0 BRA `(.L_x_179) ;  /* 0x0000000000480947 */ /* 0x000fea0003800000 */
[----:B0-----:R-:W0:Y:S01]  /*06f0*/  S2UR UR5, SR_CgaCtaId ;  /* 0x00000000000579c3 */ /* 0x001e220000008800 */
[----:B------:R-:W-:Y:S01]  /*0700*/  UMOV UR4, 0x400 ;  /* 0x0000040000047882 */ /* 0x000fe20000000000 */
[----:B------:R-:W-:Y:S01]  /*0710*/  UMOV UR6, 0x1 ;  /* 0x0000000100067882 */ /* 0x000fe20000000000 */
[----:B------:R-:W-:Y:S01]  /*0720*/  UMOV UR9, 0x2 ;  /* 0x0000000200097882 */ /* 0x000fe20000000000 */
[----:B------:R-:W-:-:S04]  /*0730*/  UIADD3 UR6, -UR6, 0x100000, URZ ;  /* 0x0010000006067890 */ /* 0x000fc8000fffe13f */
[----:B------:R-:W-:Y:S02]  /*0740*/  USHF.L.U32 UR7, UR6, 0xb, URZ ;  /* 0x0000000b06077899 */ /* 0x000fe4000800063f */
[----:B------:R-:W-:Y:S01]  /*0750*/  USHF.L.U32 UR6, UR6, 0x1, URZ ;  /* 0x0000000106067899 */ /* 0x000fe2000800063f */
[----:B------:R-:W-:Y:S01]  /*0760*/  ELECT P0, URZ, PT ;  /* 0x00000000003f782f */ /* 0x000fe20003800000 */
[----:B0-----:R-:W-:Y:S02]  /*0770*/  ULEA UR8, UR5, UR4, 0x18 ;  /* 0x0000000405087291 */ /* 0x001fe4000f8ec03f */
[----:B------:R-:W-:-:S04]  /*0780*/  UIADD3 UR4, -UR9, 0x100000, URZ ;  /* 0x0010000009047890 */ /* 0x000fc8000fffe13f */
[----:B------:R-:W-:Y:S02]  /*0790*/  USHF.L.U32 UR5, UR4, 0xb, URZ ;  /* 0x0000000b04057899 */ /* 0x000fe4000800063f */
[----:B------:R-:W-:Y:S01]  /*07a0*/  USHF.L.U32 UR4, UR4, 0x1, URZ ;  /* 0x0000000104047899 */ /* 0x000fe2000800063f */
[----:B------:R-:W0:Y:S03]  /*07b0*/  FENCE.VIEW.ASYNC.S ;  /* 0x00000000000073c6 */ /* 0x000e260000000000 */
[----:B0-----:R0:W0:Y:S08]  /*07c0*/  SYNCS.EXCH.64 URZ, [UR8+0x36870], UR6 ;  /* 0x03687006083f75b2 */ /* 0x0010300008000100 */
[----:B------:R0:W0:Y:S01]  /*07d0*/  SYNCS.EXCH.64 URZ, [UR8+0x36880], UR4 ;  /* 0x03688004083f75b2 */ /* 0x0000220008000100 */
[----:B------:R0:W0:Y:S01]  /*07e0*/  SYNCS.EXCH.64 URZ, [UR8+0x36878], UR6 ;  /* 0x03687806083f75b2 */ /* 0x0000220008000100 */
[----:B------:R0:W0:Y:S01]  /*07f0*/  SYNCS.EXCH.64 URZ, [UR8+0x36888], UR4 ;  /* 0x03688804083f75b2 */ /* 0x0000220008000100 */
[----:B------:R-:W-:Y:S01]  /*0800*/  NOP ;  /* 0x0000000000007918 */ /* 0x000fe20000000000 */
.L_x_179:
[----:B------:R-:W5:Y:S01]  /*0810*/  SHFL.IDX PT, R14, R2, RZ, 0x1f ;  /* 0x00001fff020e7589 */ /* 0x000f6200000e0000 */
[----:B------:R-:W-:Y:S01]  /*0820*/  LEA.HI R11, R11, R8, RZ, 0x2 ;  /* 0x000000080b0b7211 */ /* 0x000fe200078f10ff */
[----:B0-----:R-:W0:Y:S01]  /*0830*/  S2UR UR4, SR_CTAID.X ;  /* 0x00000000000479c3 */ /* 0x001e220000002500 */
[----:B------:R-:W-:Y:S01]  /*0840*/  LOP3.LUT R9, R9, 0x3ffffffc, RZ, 0xc0, !PT ;  /* 0x3ffffffc09097812 */ /* 0x000fe200078ec0ff */
[----:B------:R-:W-:Y:S01]  /*0850*/  IMAD.IADD R6, R7, 0x1, -R6 ;  /* 0x0000000107067824 */ /* 0x000fe200078e0a06 */
[----:B------:R-:W-:Y:S01]  /*0860*/  LOP3.LUT R11, R11, 0x3ffffffc, RZ, 0xc0, !PT ;  /* 0x3ffffffc0b0b7812 */ /* 0x000fe200078ec0ff */
[----:B------:R-:W-:Y:S01]  /*0870*/  IMAD.MOV R7, RZ, RZ, -R10 ;  /* 0x000000ffff077224 */ /* 0x000fe200078e0a0a */
[----:B------:R-:W-:Y:S01]  /*0880*/  NOP ;  /* 0x0000000000007918 */ /* 0x000fe20000000000 */
[----:B------:R-:W-:Y:S02]  /*0890*/  IMAD.IADD R9, R4, 0x1, -R9 ;  /* 0x0000000104097824 */ /* 0x000fe400078e0a09 */
[----:B------:R-:W-:-:S02]  /*08a0*/  IMAD.IADD R11, R8, 0x1, -R11 ;  /* 0x00000001080b7824 */ /* 0x000fc400078e0a0b */
[----:B------:R-:W1:Y:S01]  /*08b0*/  LDC R8, c[0x0][0x140] ;  /* 0x00005000ff087b82 */ /* 0x000e620000000800 */
[--C-:B------:R-:W-:Y:S02]  /*08c0*/  IMAD R9, R9, 0x4, R6.reuse ;  /* 0x0000000409097824 */ /* 0x100fe400078e0206 */
[----:B------:R-:W-:-:S03]  /*08d0*/  IMAD R11, R11, 0x4, R6 ;  /* 0x000000040b0b7824 */ /* 0x000fc600078e0206 */
[----:B------:R-:W-:Y:S02]  /*08e0*/  LEA.HI R4, R9, R9, RZ, 0x1 ;  /* 0x0000000909047211 */ /* 0x000fe400078f08ff */
[----:B------:R-:W-:Y:S02]  /*08f0*/  LEA.HI R6, R11, R11, RZ, 0x1 ;  /* 0x0000000b0b067211 */ /* 0x000fe400078f08ff */
[----:B------:R-:W-:Y:S02]  /*0900*/  LOP3.LUT R4, R4, 0xfffffffe, RZ, 0xc0, !PT ;  /* 0xfffffffe04047812 */ /* 0x000fe400078ec0ff */
[----:B-----5:R-:W-:Y:S01]  /*0910*/  ISETP.NE.AND P0, PT, R14, RZ, PT ;  /* 0x000000ff0e00720c */ /* 0x020fe20003f05270 */
[----:B0-----:R-:W-:Y:S01]  /*0920*/  IMAD R7, R12, R7, UR4 ;  /* 0x000000040c077e24 */ /* 0x001fe2000f8e0207 */
[----:B------:R-:W-:Y:S01]  /*0930*/  LOP3.LUT R6, R6, 0xfffffffe, RZ, 0xc0, !PT ;  /* 0xfffffffe06067812 */ /* 0x000fe200078ec0ff */
[----:B------:R-:W-:-:S04]  /*0940*/  IMAD.IADD R4, R9, 0x1, -R4 ;  /* 0x0000000109047824 */ /* 0x000fc800078e0a04 */
[----:B------:R-:W-:Y:S01]  /*0950*/  IMAD.IADD R6, R11, 0x1, -R6 ;  /* 0x000000010b067824 */ /* 0x000fe200078e0a06 */
[----:B------:R-:W-:-:S05]  /*0960*/  ISETP.NE.AND P4, PT, R4, R7, PT ;  /* 0x000000070400720c */ /* 0x000fca0003f85270 */
[----:B------:R-:W-:Y:S08]  /*0970*/  @P0 BRA `(.L_x_180) ;  /* 0x0000000000480947 */ /* 0x000ff00003800000 */
        /* <DEDUP_REMOVED lines=18> */
.L_x_180:
[----:B------:R-:W5:Y:S01]  /*0aa0*/  SHFL.IDX PT, R10, R2, RZ, 0x1f ;  /* 0x00001fff020a7589 */ /* 0x000f6200000e0000 */
[----:B------:R-:W-:Y:S01]  /*0ab0*/  IMAD.SHL.U32 R22, R9, 0x4, RZ ;  /* 0x0000000409167824 */ /* 0x000fe200078e00ff */
[----:B------:R-:W-:Y:S01]  /*0ac0*/  ISETP.NE.AND P3, PT, R6, R7, PT ;  /* 0x000000070600720c */ /* 0x000fe20003f65270 */
[----:B------:R-:W-:Y:S01]  /*0ad0*/  IMAD.SHL.U32 R6, R11, 0x4, RZ ;  /* 0x000000040b067824 */ /* 0x000fe200078e00ff */
[----:B------:R-:W-:Y:S01]  /*0ae0*/  LOP3.LUT P0, RZ, R5, 0x7, RZ, 0xc0, !PT ;  /* 0x0000000705ff7812 */ /* 0x000fe2000780c0ff */
[----:B------:R-:W-:Y:S01]  /*0af0*/  IMAD.MOV.U32 R18, RZ, RZ, 0x1 ;  /* 0x00000001ff127424 */ /* 0x000fe200078e00ff */
[----:B------:R-:W-:Y:S01]  /*0b00*/  LOP3.LUT R22, R9, 0xc, R22, 0x78, !PT ;  /* 0x0000000c09167812 */ /* 0x000fe200078e7816 */
[----:B------:R-:W-:Y:S01]  /*0b10*/  IMAD.MOV.U32 R17, RZ, RZ, 0x1 ;  /* 0x00000001ff117424 */ /* 0x000fe200078e00ff */
[----:B------:R-:W-:Y:S01]  /*0b20*/  LOP3.LUT R19, R11, 0xc, R6, 0x78, !PT ;  /* 0x0000000c0b137812 */ /* 0x000fe200078e7806 */
[----:B------:R-:W-:Y:S01]  /*0b30*/  NOP ;  /* 0x0000000000007918 */ /* 0x000fe20000000000 */
[----:B------:R-:W-:-:S02]  /*0b40*/  @P4 LEA.HI R4, R22, R22, RZ, 0x1 ;  /* 0x0000001616044211 */ /* 0x000fc400078f08ff */
[----:B------:R-:W-:Y:S02]  /*0b50*/  ISETP.LT.U32.AND P6, PT, R22, 0x2, !P0 ;  /* 0x000000021600780c */ /* 0x000fe400047c1070 */
[----:B------:R-:W-:Y:S02]  /*0b60*/  @P4 SHF.R.S32.HI R4, RZ, 0x1, R4 ;  /* 0x00000001ff044819 */ /* 0x000fe40000011404 */
[----:B------:R-:W-:Y:S02]  /*0b70*/  @P3 LEA.HI R6, R19, R19, RZ, 0x1 ;  /* 0x0000001313063211 */ /* 0x000fe400078f08ff */
[----:B------:R-:W-:Y:S02]  /*0b80*/  @P4 ISETP.NE.AND P5, PT, R4, R13, PT ;  /* 0x0000000d0400420c */ /* 0x000fe40003fa5270 */
[----:B------:R-:W-:Y:S02]  /*0b90*/  @P3 SHF.R.S32.HI R6, RZ, 0x1, R6 ;  /* 0x00000001ff063819 */ /* 0x000fe40000011406 */
[----:B------:R-:W-:-:S02]  /*0ba0*/  @P4 SEL R18, RZ, 0x1, P5 ;  /* 0x00000001ff124807 */ /* 0x000fc40002800000 */
[----:B-----5:R-:W-:Y:S02]  /*0bb0*/  ISETP.NE.AND P5, PT, R10, RZ, PT ;  /* 0x000000ff0a00720c */ /* 0x020fe40003fa5270 */
[----:B------:R-:W-:Y:S02]  /*0bc0*/  ISETP.NE.AND P2, PT, R3, RZ, PT ;  /* 0x000000ff0300720c */ /* 0x000fe40003f45270 */
[----:B------:R-:W-:Y:S02]  /*0bd0*/  @P3 ISETP.NE.AND P4, PT, R6, R13, PT ;  /* 0x0000000d0600320c */ /* 0x000fe40003f85270 */
[----:B------:R-:W-:Y:S02]  /*0be0*/  SEL R3, RZ, 0x1, !P6 ;  /* 0x00000001ff037807 */ /* 0x000fe40007000000 */
[----:B------:R-:W-:Y:S02]  /*0bf0*/  ISETP.LT.U32.AND P0, PT, R19, 0x2, !P0 ;  /* 0x000000021300780c */ /* 0x000fe40004701070 */
[----:B-1----:R-:W-:-:S02]  /*0c00*/  ISETP.EQ.U32.AND P1, PT, R8, 0x1, PT ;  /* 0x000000010800780c */ /* 0x002fc40003f22070 */
[----:B------:R-:W-:Y:S02]  /*0c10*/  LOP3.LUT R18, R18, R3, RZ, 0xc0, !PT ;  /* 0x0000000312127212 */ /* 0x000fe400078ec0ff */
[----:B------:R-:W-:Y:S02]  /*0c20*/  SEL R4, RZ, 0x1, !P0 ;  /* 0x00000001ff047807 */ /* 0x000fe40004000000 */
[----:B------:R-:W-:Y:S01]  /*0c30*/  @P3 SEL R17, RZ, 0x1, P4 ;  /* 0x00000001ff113807 */ /* 0x000fe20002000000 */
[----:B------:R-:W-:Y:S06]  /*0c40*/  @P5 BRA `(.L_x_181) ;  /* 0x0000000000485947 */ /* 0x000fec0003800000 */
        /* <DEDUP_REMOVED lines=16> */
[----:B------:R1:W0:Y:S02]  /*0d50*/  SYNCS.EXCH.64 URZ, [UR8+0x368c8], UR6 ;  /* 0x0368c806083f75b2 */ /* 0x0002240008000100 */
[----:B-1----:R-:W-:Y:S01]  /*0d60*/  NOP ;  /* 0x0000000000007918 */ /* 0x002fe20000000000 */
.L_x_181:
[----:B------:R-:W-:Y:S01]  /*0d70*/  LOP3.LUT R17, R17, R4, RZ, 0xc0, !PT ;  /* 0x0000000411117212 */ /* 0x000fe200078ec0ff */
[----:B------:R-:W-:Y:S01]  /*0d80*/  NOP ;  /* 0x0000000000007918 */ /* 0x000fe20000000000 */
[----:B------:R-:W-:Y:S05]  /*0d90*/  @!P1 BRA `(.L_x_182) ;  /* 0x0000000000089947 */ /* 0x000fea0003800000 */
[----:B0-234-:R-:W-:Y:S01]  /*0da0*/  UCGABAR_ARV ;  /* 0x00000000000079c7 */ /* 0x01dfe20008000000 */
[----:B------:R-:W-:Y:S05]  /*0db0*/  BRA `(.L_x_183) ;  /* 0x0000000000047947 */ /* 0x000fea0003800000 */
.L_x_182:
[----:B0-234-:R-:W-:Y:S01]  /*0dc0*/  NOP ;  /* 0x0000000000007918 */ /* 0x01dfe20000000000 */
.L_x_183:
[----:B------:R-:W-:Y:S05]  /*0dd0*/  @!P1 BRA `(.L_x_184) ;  /* 0x00000000000c9947 */ /* 0x000fea0003800000 */
[----:B------:R-:W-:Y:S01]  /*0de0*/  UCGABAR_WAIT ;  /* 0x0000000000007dc7 */ /* 0x000fe20008000000 */
[----:B------:R-:W-:Y:S01]  /*0df0*/  CCTL.IVALL ;  /* 0x00000000ff00798f */ /* 0x000fe20002000000 */
[----:B------:R-:W-:Y:S05]  /*0e00*/  BRA `(.L_x_185) ;  /* 0x0000000000047947 */ /* 0x000fea0003800000 */
.L_x_184:
[----:B------:R-:W-:Y:S06]  /*0e10*/  BAR.SYNC.DEFER_BLOCKING 0x0 ;  /* 0x0000000000007b1d */ /* 0x000fec0000010000 */
.L_x_185:
[----:B------:R-:W-:-:S05]  /*0e20*/  IMAD.MOV.U32 R3, RZ, RZ, 0x1 ;  /* 0x00000001ff037424 */ /* 0x000fca00078e00ff */
[----:B------:R-:W-:-:S05]  /*0e30*/  SEL R3, R3, 0x2, !P2 ;  /* 0x0000000203037807 */ /* 0x000fca0005000000 */
[----:B------:R0:W-:Y:S01]  /*0e40*/  STL [R1+0x2c], R3 ;  /* 0x00002c0301007387 */ /* 0x0001e20000100800 */
[----:B------:R-:W-:Y:S05]  /*0e50*/  @!P2 BRA `(.L_x_186) ;  /* 0x000000ac0088a947 */ /* 0x000fea0003800000 */
.L_x_187:
        /* <DEDUP_REMOVED lines=67> */
.L_x_220:
        /* <DEDUP_REMOVED lines=9> */
[----:B--2---:R-:W2:Y:S01]  /*1320*/  LDC R81, c[0x0][0x2f0] ;  /* 0x0000bc00ff517b82 */ /* 0x004ea20000000800 */
        /* <DEDUP_REMOVED lines=34> */
[----:B---34-:R-:W-:Y:S11]  /*1550*/  @!P0 BRA `(.L_x_188) ;  /* 0x0000000000408947 */ /* 0x018ff60003800000 */
[----:B------:R-:W-:Y:S01]  /*1560*/  MOV R0, 0x0 ;  /* 0x0000000000007802 */ /* 0x000fe20000000f00 */
[----:B------:R-:W-:Y:S01]  /*1570*/  ULDC.64 UR4, c[0x4][0xa8] ;  /* 0x01002a0000047ab9 */ /* 0x000fe20000000a00 */
[----:B------:R-:W-:Y:S01]  /*1580*/  ULDC.64 UR6, c[0x4][0x28] ;  /* 0x01000a0000067ab9 */ /* 0x000fe20000000a00 */
[----:B------:R-:W-:Y:S01]  /*1590*/  IMAD.U32 R4, RZ, RZ, UR4 ;  /* 0x00000004ff047e24 */ /* 0x000fe2000f8e00ff */
[----:B------:R0:W1:Y:S01]  /*15a0*/  LDC.64 R2, c[0x4][R0] ;  /* 0x0100000000027b82 */ /* 0x0000620000000a00 */
[----:B------:R-:W-:Y:S01]  /*15b0*/  IMAD.U32 R5, RZ, RZ, UR5 ;  /* 0x00000005ff057e24 */ /* 0x000fe2000f8e00ff */
[----:B------:R-:W-:Y:S01]  /*15c0*/  ULDC.64 UR4, c[0x4][0xb0] ;  /* 0x01002c0000047ab9 */ /* 0x000fe20000000a00 */
        /* <DEDUP_REMOVED lines=9> */
.L_x_188:
[----:B------:R-:W-:Y:S02]  /*1660*/  LOP3.LUT R0, R208, 0x1, RZ, 0xc0, !PT ;  /* 0x00000001d0007812 */ /* 0x000fe400078ec0ff */
[----:B------:R-:W-:Y:S02]  /*1670*/  ISETP.NE.AND P0, PT, R16, 0x3, PT ;  /* 0x000000031000780c */ /* 0x000fe40003f05270 */
[----:B------:R-:W-:-:S04]  /*1680*/  SHF.L.U32 R0, R0, 0x1f, RZ ;  /* 0x0000001f00007819 */ /* 0x000fc800000006ff */
[----:B------:R-:W0:Y:S02]  /*1690*/  SYNCS.PHASECHK.TRANS64.TRYWAIT P1, [UR37+0x36800], R0 ;  /* 0x03680000ff0075a7 */ /* 0x000e240008020165 */
[----:B0-----:R-:W-:Y:S05]  /*16a0*/  @!P1 BRA `(.L_x_189) ;  /* 0x000000f000b89947 */ /* 0x001fea0003800000 */
.L_x_322:
[----:B------:R-:W-:Y:S05]  /*16b0*/  @!P0 BRA `(.L_x_190) ;  /* 0x0000000000048947 */ /* 0x000fea0003800000 */
[----:B------:R-:W-:Y:S01]  /*16c0*/  BPT.TRAP 0x1 ;  /* 0x000000040000795c */ /* 0x000fe20000300000 */
.L_x_190:
[----:B------:R-:W-:Y:S02]  /*16d0*/  IMAD.U32 R2, RZ, RZ, UR36 ;  /* 0x00000024ff027e24 */ /* 0x000fe4000f8e00ff */
[----:B0-----:R-:W-:-:S03]  /*16e0*/  IMAD.U32 R3, RZ, RZ, UR61 ;  /* 0x0000003dff037e24 */ /* 0x001fc6000f8e00ff */
[----:B------:R-:W-:Y:S02]  /*16f0*/  LEA R2, R2, UR37, 0x3 ;  /* 0x0000002502027c11 */ /* 0x000fe4000f8e18ff */
[----:B------:R-:W-:-:S04]  /*1700*/  SHF.L.U32 R3, R3, 0x1f, RZ ;  /* 0x0000001f03037819 */ /* 0x000fc800000006ff */
[----:B------:R0:W1:Y:S01]  /*1710*/  SYNCS.PHASECHK.TRANS64.TRYWAIT P1, [R2+URZ+0x36830], R3 ;  /* 0x03683003020075a7 */ /* 0x000062000802017f */
[----:B------:R-:W-:Y:S05]  /*1720*/  @!P0 BRA `(.L_x_191) ;  /* 0x0000000000048947 */ /* 0x000fea0003800000 */
[----:B------:R-:W-:Y:S01]  /*1730*/  BPT.TRAP 0x1 ;  /* 0x000000040000795c */ /* 0x000fe20000300000 */
.L_x_191:
[----:B-1----:R-:W-:Y:S05]  /*1740*/  @P1 BRA `(.L_x_192) ;  /* 0x0000000000081947 */ /* 0x002fea0003800000 */
[----:B------:R-:W1:Y:S02]  /*1750*/  SYNCS.PHASECHK.TRANS64.TRYWAIT P1, [R2+URZ+0x36830], R3 ;  /* 0x03683003020075a7 */ /* 0x000e64000802017f */
[----:B-1----:R-:W-:Y:S05]  /*1760*/  @!P1 BRA `(.L_x_193) ;  /* 0x000000f000a09947 */ /* 0x002fea0003800000 */
.L_x_192:
[----:B------:R-:W-:Y:S05]  /*1770*/  WARPSYNC.ALL ;  /* 0x0000000000007948 */ /* 0x000fea0003800000 */
[----:B------:R-:W-:Y:S01]  /*1780*/  UIADD3 UR37, UR37, 0x21400, URZ ;  /* 0x0002140025257890 */ /* 0x000fe2000fffe03f */
[----:B------:R-:W-:Y:S01]  /*1790*/  WARPGROUP.ARRIVE ;  /* 0x00000000000079c5 */ /* 0x000fe20000000000 */
[----:B------:R-:W-:Y:S01]  /*17a0*/  ULOP3.LUT UR4, UR38, 0x10000, URZ, 0xfc, !UPT ;  /* 0x0001000026047892 */ /* 0x000fe2000f8efc3f */
[----:B------:R-:W-:Y:S01]  /*17b0*/  MOV R4, UR36 ;  /* 0x0000002400047c02 */ /* 0x000fe20008000f00 */
[----:B------:R-:W-:Y:S01]  /*17c0*/  USHF.R.U32.HI UR37, URZ, 0x4, UR37 ;  /* 0x000000043f257899 */ /* 0x000fe20008011625 */
[----:B------:R-:W-:Y:S01]  /*17d0*/  UMOV UR5, 0x40000040 ;  /* 0x4000004000057882 */ /* 0x000fe20000000000 */
[----:B------:R-:W-:-:S02]  /*17e0*/  UMOV UR7, 0x40000040 ;  /* 0x4000004000077882 */ /* 0x000fc40000000000 */
[----:B------:R-:W-:Y:S01]  /*17f0*/  ULOP3.LUT UR37, UR37, 0x3fff, URZ, 0xc0, !UPT ;  /* 0x00003fff25257892 */ /* 0x000fe2000f8ec03f */
[----:B------:R-:W-:Y:S01]  /*1800*/  UMOV UR8, UR4 ;  /* 0x0000000400087c82 */ /* 0x000fe20008000000 */
[----:B------:R-:W-:Y:S02]  /*1810*/  UMOV UR9, UR5 ;  /* 0x0000000500097c82 */ /* 0x000fe40008000000 */
[----:B------:R-:W-:Y:S01]  /*1820*/  ULOP3.LUT UR6, UR37, 0x10000, URZ, 0xfc, !UPT ;  /* 0x0001000025067892 */ /* 0x000fe2000f8efc3f */
[----:B------:R-:W-:Y:S01]  /*1830*/  UMOV UR11, 0x40000040 ;  /* 0x40000040000b7882 */ /* 0x000fe20000000000 */
[----:B------:R-:W-:Y:S01]  /*1840*/  UMOV UR12, UR4 ;  /* 0x00000004000c7c82 */ /* 0x000fe20008000000 */
[----:B------:R-:W-:Y:S01]  /*1850*/  UMOV UR13, UR5 ;  /* 0x00000005000d7c82 */ /* 0x000fe20008000000 */
[----:B------:R-:W-:Y:S02]  /*1860*/  UMOV UR15, 0x40000040 ;  /* 0x40000040000f7882 */ /* 0x000fe40000000000 */
[----:B------:R-:W-:Y:S01]  /*1870*/  IMAD.U32 R7, RZ, RZ, UR6 ;  /* 0x00000006ff077e24 */ /* 0x000fe2000f8e00ff */
[----:B------:R-:W-:Y:S01]  /*1880*/  UIMAD UR6, UR36, 0xa80, UR6 ;  /* 0x00000a80240678a4 */ /* 0x000fe2000f8e0206 */
[----:B------:R-:W-:Y:S01]  /*1890*/  UMOV UR16, UR4 ;  /* 0x0000000400107c82 */ /* 0x000fe20008000000 */
[----:B------:R-:W-:-:S02]  /*18a0*/  UMOV UR17, UR5 ;  /* 0x0000000500117c82 */ /* 0x000fc40008000000 */
[----:B------:R-:W-:Y:S02]  /*18b0*/  UIADD3 UR10, UR6, 0x80, URZ ;  /* 0x00000080060a7890 */ /* 0x000fe4000fffe03f */
[----:B------:R-:W-:Y:S02]  /*18c0*/  UIADD3 UR14, UR6, 0x100, URZ ;  /* 0x00000100060e7890 */ /* 0x000fe4000fffe03f */
[----:B------:R-:W-:Y:S02]  /*18d0*/  UIADD3 UR18, UR6, 0x180, URZ ;  /* 0x0000018006127890 */ /* 0x000fe4000fffe03f */
[----:B------:R-:W-:Y:S01]  /*18e0*/  HGMMA.64x16x16.F32 R72, gdesc[UR4], RZ, !UPT, gsb0 ;  /* 0x00200000044879f0 */ /* 0x000fe2000c0008ff */
[----:B------:R-:W-:Y:S01]  /*18f0*/  UMOV UR19, 0x40000040 ;  /* 0x4000004000137882 */ /* 0x000fe20000000000 */
[----:B------:R-:W-:Y:S01]  /*1900*/  UIADD3 UR22, UR6, 0x200, URZ ;  /* 0x0000020006167890 */ /* 0x000fe2000fffe03f */
[----:B------:R-:W-:Y:S01]  /*1910*/  UMOV UR20, UR4 ;  /* 0x0000000400147c82 */ /* 0x000fe20008000000 */
[----:B------:R-:W-:Y:S01]  /*1920*/  UMOV UR21, UR5 ;  /* 0x0000000500157c82 */ /* 0x000fe20008000000 */
[----:B------:R-:W-:Y:S01]  /*1930*/  UMOV UR23, 0x40000040 ;  /* 0x4000004000177882 */ /* 0x000fe20000000000 */
[----:B------:R-:W-:-:S02]  /*1940*/  UIADD3 UR7, UR6, 0x300, URZ ;  /* 0x0000030006077890 */ /* 0x000fc4000fffe03f */
[----:B------:R-:W-:Y:S01]  /*1950*/  UIADD3 UR26, UR6, 0x204, URZ ;  /* 0x00000204061a7890 */ /* 0x000fe2000fffe03f */
[----:B------:R-:W-:Y:S01]  /*1960*/  UMOV UR27, 0x40000040 ;  /* 0x40000040001b7882 */ /* 0x000fe20000000000 */
        /* <DEDUP_REMOVED lines=14> */
[----:B------:R-:W-:Y:S01]  /*1a50*/  UMOV UR39, 0x40000040 ;  /* 0x4000004000277882 */ /* 0x000fe20000000000 */
[----:B------:R-:W-:-:S02]  /*1a60*/  WARPGROUP.DEPBAR.LE gsb0, 0x0 ;  /* 0x00008000000079c5 */ /* 0x000fc40000010000 */
        /* <DEDUP_REMOVED lines=32> */
[----:B------:R-:W-:Y:S02]  /*1c70*/  UIADD3 UR8, UR4, 0x2, URZ ;  /* 0x0000000204087890 */ /* 0x000fe4000fffe03f */
[----:B------:R-:W-:Y:S01]  /*1c80*/  UIADD3 UR10, UR6, 0x2, URZ ;  /* 0x00000002060a7890 */ /* 0x000fe2000fffe03f */
[----:B------:R-:W-:Y:S01]  /*1c90*/  UMOV UR9, 0x40000040 ;  /* 0x4000004000097882 */ /* 0x000fe20000000000 */
[----:B------:R-:W-:Y:S01]  /*1ca0*/  UMOV UR11, 0x40000040 ;  /* 0x40000040000b7882 */ /* 0x000fe20000000000 */
[----:B------:R-:W-:Y:S02]  /*1cb0*/  UMOV UR13, UR9 ;  /* 0x00000009000d7c82 */ /* 0x000fe40008000000 */
[----:B------:R-:W-:Y:S01]  /*1cc0*/  UMOV UR12, UR8 ;  /* 0x00000008000c7c82 */ /* 0x000fe20008000000 */
[----:B------:R-:W-:Y:S01]  /*1cd0*/  UMOV UR16, UR8 ;  /* 0x0000000800107c82 */ /* 0x000fe20008000000 */
[----:B------:R-:W-:Y:S01]  /*1ce0*/  UMOV UR17, UR9 ;  /* 0x0000000900117c82 */ /* 0x000fe20008000000 */
[----:B------:R-:W-:Y:S01]  /*1cf0*/  UMOV UR20, UR8 ;  /* 0x0000000800147c82 */ /* 0x000fe20008000000 */
[----:B------:R-:W-:Y:S01]  /*1d00*/  UMOV UR21, UR9 ;  /* 0x0000000900157c82 */ /* 0x000fe20008000000 */
[----:B------:R-:W-:-:S02]  /*1d10*/  WARPGROUP.DEPBAR.LE gsb0, 0x0 ;  /* 0x00008000000079c5 */ /* 0x000fc40000010000 */
        /* <DEDUP_REMOVED lines=13> */
[----:B------:R-:W-:Y:S02]  /*1df0*/  UIADD3 UR12, UR4, 0x4, URZ ;  /* 0x00000004040c7890 */ /* 0x000fe4000fffe03f */
[----:B------:R-:W-:Y:S01]  /*1e00*/  UIADD3 UR14, UR6, 0x4, URZ ;  /* 0x00000004060e7890 */ /* 0x000fe2000fffe03f */
[----:B------:R-:W-:Y:S01]  /*1e10*/  UMOV UR13, 0x40000040 ;  /* 0x40000040000d7882 */ /* 0x000fe20000000000 */
[----:B------:R-:W-:Y:S01]  /*1e20*/  UMOV UR15, 0x40000040 ;  /* 0x40000040000f7882 */ /* 0x000fe20000000000 */
[----:B------:R-:W-:Y:S02]  /*1e30*/  UMOV UR25, UR13 ;  /* 0x0000000d00197c82 */ /* 0x000fe40008000000 */
[----:B------:R-:W-:Y:S01]  /*1e40*/  UMOV UR24, UR12 ;  /* 0x0000000c00187c82 */ /* 0x000fe20008000000 */
[----:B------:R-:W-:Y:S02]  /*1e50*/  MOV R0, UR13 ;  /* 0x0000000d00007c02 */ /* 0x000fe40008000f00 */
[----:B01----:R-:W-:Y:S01]  /*1e60*/  MOV R3, UR12 ;  /* 0x0000000c00037c02 */ /* 0x003fe20008000f00 */
        /* <DEDUP_REMOVED lines=67> */
[----:B------:R-:W-:Y:S02]  /*22a0*/  UMOV UR15, 0x40000040 ;  /* 0x40000040000f7882 */ /* 0x000fe40000000000 */
        /* <DEDUP_REMOVED lines=297> */
[----:B------:R-:W-:-:S07]  /*3540*/  UIADD3 UR7, UR6, 0x784, URZ ;  /* 0x0000078406077890 */ /* 0x000fce000fffe03f */
[----:B------:R-:W-:Y:S01]  /*3550*/  UMOV UR38, UR7 ;  /* 0x0000000700267c82 */ /* 0x000fe20008000000 */
[----:B------:R-:W-:Y:S01]  /*3560*/  UIADD3 UR7, UR6, 0x984, URZ ;  /* 0x0000098406077890 */ /* 0x000fe2000fffe03f */
        /* <DEDUP_REMOVED lines=11> */
[----:B------:R-:W-:Y:S02]  /*3620*/  UMOV UR39, 0x40000040 ;  /* 0x4000004000277882 */ /* 0x000fe40000000000 */
        /* <DEDUP_REMOVED lines=31> */
[----:B------:R-:W-:-:S07]  /*3820*/  UIADD3 UR10, UR6, 0x806, URZ ;  /* 0x00000806060a7890 */ /* 0x000fce000fffe03f */
[----:B------:R-:W-:Y:S01]  /*3830*/  UMOV UR38, UR10 ;  /* 0x0000000a00267c82 */ /* 0x000fe20008000000 */
        /* <DEDUP_REMOVED lines=8> */
[----:B------:R-:W-:Y:S01]  /*38c0*/  UIADD3 UR6, UR6, 0xa06, URZ ;  /* 0x00000a0606067890 */ /* 0x000fe2000fffe03f */
[----:B------:R-:W-:Y:S02]  /*38d0*/  WARPGROUP.DEPBAR.LE gsb0, 0x0 ;  /* 0x00008000000079c5 */ /* 0x000fe40000010000 */
[----:B------:R-:W-:-:S06]  /*38e0*/  WARPGROUP.ARRIVE ;  /* 0x00000000000079c5 */ /* 0x000fcc0000000000 */
[----:B------:R-:W-:Y:S01]  /*38f0*/  HGMMA.64x16x16.F32 R64, gdesc[UR12], R64, gsb0 ;  /* 0x002000000c4079f0 */ /* 0x000fe20008000840 */
[----:B------:R-:W-:Y:S02]  /*3900*/  R2UR UR13, R0 ;  /* 0x00000000000d72ca */ /* 0x000fe400000e0000 */
[----:B------:R-:W-:Y:S01]  /*3910*/  R2UR UR12, R3 ;  /* 0x00000000030c72ca */ /* 0x000fe200000e0000 */
[----:B------:R-:W-:Y:S02]  /*3920*/  WARPGROUP.DEPBAR.LE gsb0, 0x0 ;  /* 0x00008000000079c5 */ /* 0x000fe40000010000 */
[----:B------:R-:W-:-:S06]  /*3930*/  WARPGROUP.ARRIVE ;  /* 0x00000000000079c5 */ /* 0x000fcc0000000000 */
[----:B------:R-:W-:Y:S01]  /*3940*/  HGMMA.64x16x16.F32 R56, gdesc[UR36], R56, gsb0 ;  /* 0x00200000243879f0 */ /* 0x000fe20008000838 */
[----:B------:R-:W-:Y:S02]  /*3950*/  R2UR UR36, R4 ;  /* 0x00000000042472ca */ /* 0x000fe400000e0000 */
        /* <DEDUP_REMOVED lines=19> */
.L_x_194:
[----:B------:R-:W-:Y:S01]  /*3a90*/  IMAD.IADD R3, R218, 0x1, R81 ;  /* 0x00000001da037824 */ /* 0x000fe200078e0251 */
[----:B------:R-:W-:Y:S01]  /*3aa0*/  P2R R80, PR, RZ, 0x1 ;  /* 0x00000001ff507803 */ /* 0x000fe20000000000 */
[----:B------:R-:W-:Y:S02]  /*3ab0*/  ULDC UR6, c[0x0][0x988] ;  /* 0x0002620000067ab9 */ /* 0x000fe40000000800 */
[----:B------:R-:W-:-:S05]  /*3ac0*/  IMAD R3, R120, -0x70, R3 ;  /* 0xffffff9078037824 */ /* 0x000fca00078e0203 */
[C---:B------:R-:W-:Y:S02]  /*3ad0*/  ISETP.GT.AND P6, PT, R3.reuse, RZ, PT ;  /* 0x000000ff0300720c */ /* 0x040fe40003fc4270 */
[C---:B------:R-:W-:Y:S02]  /*3ae0*/  ISETP.GT.AND P5, PT, R3.reuse, 0x1, PT ;  /* 0x000000010300780c */ /* 0x040fe40003fa4270 */
[----:B------:R-:W-:Y:S02]  /*3af0*/  ISETP.GT.AND P4, PT, R3, 0x8, PT ;  /* 0x000000080300780c */ /* 0x000fe40003f84270 */
[----:B------:R-:W-:Y:S02]  /*3b00*/  FSEL R83, R72, -INF , P6 ;  /* 0xff80000048537808 */ /* 0x000fe40003000000 */
[----:B------:R-:W-:Y:S02]  /*3b10*/  FSEL R73, R73, -INF , P5 ;  /* 0xff80000049497808 */ /* 0x000fe40002800000 */
[----:B------:R-:W-:-:S02]  /*3b20*/  ISETP.GT.AND P3, PT, R3, 0x9, PT ;  /* 0x000000090300780c */ /* 0x000fc40003f64270 */
[----:B------:R-:W-:Y:S02]  /*3b30*/  FSEL R85, R76, -INF , P4 ;  /* 0xff8000004c557808 */ /* 0x000fe40002000000 */
[----:B------:R-:W-:Y:S02]  /*3b40*/  FMNMX.FTZ R0, R83, R73, !PT ;  /* 0x0000004953007209 */ /* 0x000fe40007810000 */
[----:B------:R-:W-:Y:S02]  /*3b50*/  ISETP.GT.AND P1, PT, R3, 0x10, PT ;  /* 0x000000100300780c */ /* 0x000fe40003f24270 */
[----:B------:R-:W-:Y:S02]  /*3b60*/  FSEL R77, R77, -INF , P3 ;  /* 0xff8000004d4d7808 */ /* 0x000fe40001800000 */
[----:B------:R-:W-:Y:S02]  /*3b70*/  FMNMX.FTZ R0, R85, R0, !PT ;  /* 0x0000000055007209 */ /* 0x000fe40007810000 */
[----:B------:R-:W-:-:S02]  /*3b80*/  ISETP.GT.AND P2, PT, R3, 0x11, PT ;  /* 0x000000110300780c */ /* 0x000fc40003f44270 */
[----:B------:R-:W-:Y:S02]  /*3b90*/  FSEL R87, R64, -INF , P1 ;  /* 0xff80000040577808 */ /* 0x000fe40000800000 */
[----:B------:R-:W-:Y:S02]  /*3ba0*/  FMNMX.FTZ R0, R77, R0, !PT ;  /* 0x000000004d007209 */ /* 0x000fe40007810000 */
[----:B------:R-:W-:Y:S02]  /*3bb0*/  FSEL R5, R74, -INF , P6 ;  /* 0xff8000004a057808 */ /* 0x000fe40003000000 */
[----:B------:R-:W-:Y:S02]  /*3bc0*/  ISETP.GT.AND P6, PT, R3, 0x18, PT ;  /* 0x000000180300780c */ /* 0x000fe40003fc4270 */
[----:B------:R-:W-:Y:S02]  /*3bd0*/  FSEL R65, R65, -INF , P2 ;  /* 0xff80000041417808 */ /* 0x000fe40001000000 */
[----:B------:R-:W-:-:S02]  /*3be0*/  FMNMX.FTZ R0, R87, R0, !PT ;  /* 0x0000000057007209 */ /* 0x000fc40007810000 */
[----:B------:R-:W-:Y:S02]  /*3bf0*/  FSEL R75, R75, -INF , P5 ;  /* 0xff8000004b4b7808 */ /* 0x000fe40002800000 */
[----:B------:R-:W-:Y:S02]  /*3c00*/  ISETP.GT.AND P5, PT, R3, 0x19, PT ;  /* 0x000000190300780c */ /* 0x000fe40003fa4270 */
[----:B------:R-:W-:Y:S02]  /*3c10*/  FSEL R89, R68, -INF , P6 ;  /* 0xff80000044597808 */ /* 0x000fe40003000000 */
[----:B------:R-:W-:Y:S02]  /*3c20*/  FMNMX.FTZ R0, R65, R0, !PT ;  /* 0x0000000041007209 */ /* 0x000fe40007810000 */
[----:B------:R-:W-:Y:S02]  /*3c30*/  FSEL R9, R78, -INF , P4 ;  /* 0xff8000004e097808 */ /* 0x000fe40002000000 */
        /* <DEDUP_REMOVED lines=43> */
[----:B------:R-:W-:Y:S02]  /*3ef0*/  ISETP.GT.AND P0, PT, R3, 0x49, PT ;  /* 0x000000490300780c */ /* 0x000fe40003f04270 */
[----:B------:R-:W-:Y:S02]  /*3f00*/  FSEL R111, R44, -INF , P6 ;  /* 0xff8000002c6f7808 */ /* 0x000fe40003000000 */
[----:B------:R-:W-:Y:S02]  /*3f10*/  FMNMX.FTZ R0, R107, R0, !PT ;  /* 0x000000006b007209 */ /* 0x000fe40007810000 */
[----:B------:R-:W-:Y:S02]  /*3f20*/  FSEL R51, R51, -INF , P5 ;  /* 0xff80000033337808 */ /* 0x000fe40002800000 */
[----:B------:R-:W-:Y:S02]  /*3f30*/  ISETP.GT.AND P5, PT, R3, 0x50, PT ;  /* 0x000000500300780c */ /* 0x000fe40003fa4270 */
[----:B------:R-:W-:-:S02]  /*3f40*/  FSEL R113, R45, -INF , P0 ;  /* 0xff8000002d717808 */ /* 0x000fc40000000000 */
[----:B------:R-:W-:Y:S02]  /*3f50*/  FMNMX.FTZ R0, R111, R0, !PT ;  /* 0x000000006f007209 */ /* 0x000fe40007810000 */
        /* <DEDUP_REMOVED lines=12> */
[----:B------:R-:W-:Y:S02]  /*4020*/  FSEL R121, R37, -INF , P2 ;  /* 0xff80000025797808 */ /* 0x000fe40001000000 */
[----:B------:R-:W-:Y:S02]  /*4030*/  FMNMX.FTZ R0, R119, R0, !PT ;  /* 0x0000000077007209 */ /* 0x000fe40007810000 */
[----:B------:R-:W-:Y:S02]  /*4040*/  ISETP.GT.AND P3, PT, R3, 0x60, PT ;  /* 0x000000600300780c */ /* 0x000fe40003f64270 */
[----:B------:R-:W-:Y:S02]  /*4050*/  FSEL R41, R54, -INF , P4 ;  /* 0xff80000036297808 */ /* 0x000fe40002000000 */
[----:B------:R-:W-:-:S02]  /*4060*/  FSEL R123, R24, -INF , P3 ;  /* 0xff800000187b7808 */ /* 0x000fc40001800000 */
[----:B------:R-:W-:Y:S02]  /*4070*/  FMNMX.FTZ R0, R121, R0, !PT ;  /* 0x0000000079007209 */ /* 0x000fe40007810000 */
[----:B------:R-:W-:Y:S02]  /*4080*/  ISETP.GT.AND P4, PT, R3, 0x61, PT ;  /* 0x000000610300780c */ /* 0x000fe40003f84270 */
[----:B------:R-:W-:Y:S02]  /*4090*/  FMNMX.FTZ R0, R123, R0, !PT ;  /* 0x000000007b007209 */ /* 0x000fe40007810000 */
[----:B------:R-:W-:Y:S02]  /*40a0*/  FSEL R125, R25, -INF , P4 ;  /* 0xff800000197d7808 */ /* 0x000fe40002000000 */
[----:B------:R-:W-:Y:S02]  /*40b0*/  ISETP.GT.AND P5, PT, R3, 0x68, PT ;  /* 0x000000680300780c */ /* 0x000fe40003fa4270 */
[----:B------:R-:W-:-:S02]  /*40c0*/  FMNMX.FTZ R0, R125, R0, !PT ;  /* 0x000000007d007209 */ /* 0x000fc40007810000 */
[----:B------:R-:W-:Y:S02]  /*40d0*/  FSEL R127, R28, -INF , P5 ;  /* 0xff8000001c7f7808 */ /* 0x000fe40002800000 */
[----:B------:R-:W-:Y:S02]  /*40e0*/  ISETP.GT.AND P6, PT, R3, 0x69, PT ;  /* 0x000000690300780c */ /* 0x000fe40003fc4270 */
[----:B------:R-:W-:Y:S02]  /*40f0*/  FMNMX.FTZ R0, R127, R0, !PT ;  /* 0x000000007f007209 */ /* 0x000fe40007810000 */
[----:B------:R-:W-:Y:S02]  /*4100*/  FSEL R129, R29, -INF , P6 ;  /* 0xff8000001d817808 */ /* 0x000fe40003000000 */
[----:B------:R-:W-:Y:S02]  /*4110*/  P2R R14, PR, RZ, 0x4 ;  /* 0x00000004ff0e7803 */ /* 0x000fe40000000000 */
[----:B------:R-:W-:Y:S01]  /*4120*/  FMNMX.FTZ R6, R129, R0, !PT ;  /* 0x0000000081067209 */ /* 0x000fe20007810000 */
[----:B------:R-:W-:Y:S01]  /*4130*/  IMAD.U32 R0, RZ, RZ, UR6 ;  /* 0x00000006ff007e24 */ /* 0x000fe2000f8e00ff */
[----:B------:R-:W-:-:S02]  /*4140*/  ISETP.GT.AND P2, PT, R3, 0x48, PT ;  /* 0x000000480300780c */ /* 0x000fc40003f44270 */
[----:B------:R-:W-:Y:S01]  /*4150*/  P2R R20, PR, RZ, 0x2 ;  /* 0x00000002ff147803 */ /* 0x000fe20000000000 */
[----:B------:R-:W0:Y:S01]  /*4160*/  SHFL.BFLY PT, R25, R6, 0x2, 0x1f ;  /* 0x0c401f0006197f89 */ /* 0x000e2200000e0000 */
[C---:B------:R-:W-:Y:S02]  /*4170*/  ISETP.GT.AND P1, PT, R3.reuse, 0x49, PT ;  /* 0x000000490300780c */ /* 0x040fe40003f24270 */
[----:B------:R-:W-:Y:S02]  /*4180*/  FSEL R109, R46, -INF , P2 ;  /* 0xff8000002e6d7808 */ /* 0x000fe40001000000 */
[----:B------:R-:W-:Y:S02]  /*4190*/  P2R R32, PR, RZ, 0x1 ;  /* 0x00000001ff207803 */ /* 0x000fe40000000000 */
[----:B------:R-:W-:Y:S02]  /*41a0*/  ISETP.GT.AND P0, PT, R3, 0x50, PT ;  /* 0x000000500300780c */ /* 0x000fe40003f04270 */
[----:B------:R-:W-:-:S02]  /*41b0*/  FSEL R57, R47, -INF , P1 ;  /* 0xff8000002f397808 */ /* 0x000fc40000800000 */
[----:B------:R-:W-:Y:S02]  /*41c0*/  P2R R12, PR, RZ, 0x8 ;  /* 0x00000008ff0c7803 */ /* 0x000fe40000000000 */
[----:B------:R-:W-:Y:S02]  /*41d0*/  FSEL R29, R34, -INF , P0 ;  /* 0xff800000221d7808 */ /* 0x000fe40000000000 */
[----:B------:R-:W-:Y:S02]  /*41e0*/  ISETP.NE.AND P0, PT, R32, RZ, PT ;  /* 0x000000ff2000720c */ /* 0x000fe40003f05270 */
[----:B------:R-:W-:Y:S02]  /*41f0*/  ISETP.NE.AND P1, PT, R20, RZ, PT ;  /* 0x000000ff1400720c */ /* 0x000fe40003f25270 */
[----:B------:R-:W-:Y:S02]  /*4200*/  FSEL R35, R35, -INF , P0 ;  /* 0xff80000023237808 */ /* 0x000fe40000000000 */
[----:B------:R-:W-:-:S02]  /*4210*/  ISETP.NE.AND P2, PT, R14, RZ, PT ;  /* 0x000000ff0e00720c */ /* 0x000fc40003f45270 */
[----:B------:R-:W-:Y:S02]  /*4220*/  FSEL R27, R27, -INF , P4 ;  /* 0xff8000001b1b7808 */ /* 0x000fe40002000000 */
[----:B0-----:R-:W-:Y:S02]  /*4230*/  FMNMX.FTZ R25, R6, R25, !PT ;  /* 0x0000001906197209 */ /* 0x001fe40007810000 */
[----:B------:R-:W-:Y:S02]  /*4240*/  FMNMX.FTZ R6, R5, R75, !PT ;  /* 0x0000004b05067209 */ /* 0x000fe40007810000 */
[----:B------:R-:W-:Y:S01]  /*4250*/  FSEL R39, R39, -INF , P2 ;  /* 0xff80000027277808 */ /* 0x000fe20001000000 */
[----:B------:R-:W0:Y:S01]  /*4260*/  SHFL.BFLY PT, R4, R25, 0x1, 0x1f ;  /* 0x0c201f0019047f89 */ /* 0x000e2200000e0000 */
[----:B------:R-:W-:Y:S02]  /*4270*/  FMNMX.FTZ R6, R9, R6, !PT ;  /* 0x0000000609067209 */ /* 0x000fe40007810000 */
[----:B------:R-:W-:-:S02]  /*4280*/  FSEL R31, R31, -INF , P6 ;  /* 0xff8000001f1f7808 */ /* 0x000fc40003000000 */
[----:B------:R-:W-:Y:S02]  /*4290*/  FMNMX.FTZ R6, R79, R6, !PT ;  /* 0x000000064f067209 */ /* 0x000fe40007810000 */
[----:B------:R-:W-:Y:S02]  /*42a0*/  ISETP.GE.AND P2, PT, R81, 0x71, PT ;  /* 0x000000715100780c */ /* 0x000fe40003f46270 */
[----:B------:R-:W-:Y:S02]  /*42b0*/  FMNMX.FTZ R6, R11, R6, !PT ;  /* 0x000000060b067209 */ /* 0x000fe40007810000 */
[----:B------:R-:W-:Y:S02]  /*42c0*/  ISETP.NE.AND P0, PT, R80, RZ, PT ;  /* 0x000000ff5000720c */ /* 0x000fe40003f05270 */
[----:B------:R-:W-:Y:S02]  /*42d0*/  CS2R R80, SRZ ;  /* 0x0000000000507805 */ /* 0x000fe4000001ff00 */
        /* <DEDUP_REMOVED lines=18> */
[--C-:B------:R-:W-:Y:S01]  /*4400*/  FFMA.FTZ R25, R73, R0, -R10.reuse ;  /* 0x0000000049197223 */ /* 0x100fe2000001080a */
[----:B------:R-:W-:Y:S01]  /*4410*/  FSEL R61, R26, -INF , P3 ;  /* 0xff8000001a3d7808 */ /* 0x000fe20001800000 */
[----:B------:R0:W-:Y:S01]  /*4420*/  MUFU.EX2 R73, R3 ;  /* 0x0000000300497308 */ /* 0x0001e20000000800 */
[----:B------:R-:W-:Y:S01]  /*4430*/  FMNMX.FTZ R6, R41, R6, !PT ;  /* 0x0000000629067209 */ /* 0x000fe20007810000 */
[-CC-:B------:R-:W-:Y:S01]  /*4440*/  FFMA.FTZ R200, R83, R0.reuse, -R10.reuse ;  /* 0x0000000053c87223 */ /* 0x180fe2000001080a */
[----:B------:R-:W-:Y:S01]  /*4450*/  FSEL R69, R30, -INF , P5 ;  /* 0xff8000001e457808 */ /* 0x000fe20002800000 */
[--C-:B------:R-:W-:Y:S01]  /*4460*/  FFMA.FTZ R202, R85, R0, -R10.reuse ;  /* 0x0000000055ca7223 */ /* 0x100fe2000001080a */
[----:B------:R-:W-:Y:S01]  /*4470*/  FMNMX.FTZ R6, R55, R6, !PT ;  /* 0x0000000637067209 */ /* 0x000fe20007810000 */
[-CC-:B------:R-:W-:Y:S01]  /*4480*/  FFMA.FTZ R33, R77, R0.reuse, -R10.reuse ;  /* 0x000000004d217223 */ /* 0x180fe2000001080a */
[--C-:B------:R-:W-:Y:S01]  /*4490*/  FFMA.FTZ R196, R87, R0, -R10.reuse ;  /* 0x0000000057c47223 */ /* 0x100fe2000001080a */
[----:B------:R-:W-:Y:S01]  /*44a0*/  MUFU.EX2 R200, R200 ;  /* 0x000000c800c87308 */ /* 0x000fe20000000800 */
[----:B------:R-:W-:Y:S01]  /*44b0*/  FMNMX.FTZ R6, R45, R6, !PT ;  /* 0x000000062d067209 */ /* 0x000fe20007810000 */
[-CC-:B------:R-:W-:Y:S01]  /*44c0*/  FFMA.FTZ R198, R89, R0.reuse, -R10.reuse ;  /* 0x0000000059c67223 */ /* 0x180fe2000001080a */
[-CC-:B------:R-:W-:Y:S01]  /*44d0*/  FFMA.FTZ R192, R91, R0.reuse, -R10.reuse ;  /* 0x000000005bc07223 */ /* 0x180fe2000001080a */
[--C-:B------:R-:W-:Y:S01]  /*44e0*/  FFMA.FTZ R53, R93, R0, -R10.reuse ;  /* 0x000000005d357223 */ /* 0x100fe2000001080a */
[----:B------:R-:W-:Y:S01]  /*44f0*/  FMNMX.FTZ R6, R43, R6, !PT ;  /* 0x000000062b067209 */ /* 0x000fe20007810000 */
[-CC-:B------:R-:W-:Y:S01]  /*4500*/  FFMA.FTZ R194, R95, R0.reuse, -R10.reuse ;  /* 0x000000005fc27223 */ /* 0x180fe2000001080a */
[--C-:B------:R-:W-:Y:S01]  /*4510*/  FFMA.FTZ R97, R97, R0, -R10.reuse ;  /* 0x0000000061617223 */ /* 0x100fe2000001080a */
[----:B------:R-:W1:Y:S01]  /*4520*/  MUFU.EX2 R25, R25 ;  /* 0x0000001900197308 */ /* 0x000e620000000800 */
[----:B------:R-:W-:Y:S01]  /*4530*/  FMNMX.FTZ R6, R109, R6, !PT ;  /* 0x000000066d067209 */ /* 0x000fe20007810000 */
[-CC-:B------:R-:W-:Y:S01]  /*4540*/  FFMA.FTZ R99, R99, R0.reuse, -R10.reuse ;  /* 0x0000000063637223 */ /* 0x180fe2000001080a */
[-CC-:B------:R-:W-:Y:S01]  /*4550*/  FFMA.FTZ R101, R101, R0.reuse, -R10.reuse ;  /* 0x0000000065657223 */ /* 0x180fe2000001080a */
[--C-:B------:R-:W-:Y:S01]  /*4560*/  FFMA.FTZ R103, R103, R0, -R10.reuse ;  /* 0x0000000067677223 */ /* 0x100fe2000001080a */
[----:B------:R-:W-:Y:S01]  /*4570*/  FMNMX.FTZ R6, R57, R6, !PT ;  /* 0x0000000639067209 */ /* 0x000fe20007810000 */
[-CC-:B------:R-:W-:Y:S01]  /*4580*/  FFMA.FTZ R105, R105, R0.reuse, -R10.reuse ;  /* 0x0000000069697223 */ /* 0x180fe2000001080a */
[--C-:B------:R-:W-:Y:S01]  /*4590*/  FFMA.FTZ R107, R107, R0, -R10.reuse ;  /* 0x000000006b6b7223 */ /* 0x100fe2000001080a */
[----:B------:R-:W2:Y:S01]  /*45a0*/  MUFU.EX2 R202, R202 ;  /* 0x000000ca00ca7308 */ /* 0x000ea20000000800 */
[----:B------:R-:W-:Y:S01]  /*45b0*/  FMNMX.FTZ R6, R29, R6, !PT ;  /* 0x000000061d067209 */ /* 0x000fe20007810000 */
[-CC-:B------:R-:W-:Y:S01]  /*45c0*/  FFMA.FTZ R111, R111, R0.reuse, -R10.reuse ;  /* 0x000000006f6f7223 */ /* 0x180fe2000001080a */
[-CC-:B------:R-:W-:Y:S01]  /*45d0*/  FFMA.FTZ R113, R113, R0.reuse, -R10.reuse ;  /* 0x0000000071717223 */ /* 0x180fe2000001080a */
[--C-:B------:R-:W-:Y:S01]  /*45e0*/  FFMA.FTZ R115, R115, R0, -R10.reuse ;  /* 0x0000000073737223 */ /* 0x100fe2000001080a */
[----:B------:R-:W-:Y:S01]  /*45f0*/  FMNMX.FTZ R6, R35, R6, !PT ;  /* 0x0000000623067209 */ /* 0x000fe20007810000 */
[-CC-:B------:R-:W-:Y:S01]  /*4600*/  FFMA.FTZ R117, R117, R0.reuse, -R10.reuse ;  /* 0x0000000075757223 */ /* 0x180fe2000001080a */
[--C-:B------:R-:W-:Y:S01]  /*4610*/  FFMA.FTZ R119, R119, R0, -R10.reuse ;  /* 0x0000000077777223 */ /* 0x100fe2000001080a */
[----:B------:R-:W3:Y:S01]  /*4620*/  MUFU.EX2 R33, R33 ;  /* 0x0000002100217308 */ /* 0x000ee20000000800 */
[----:B------:R-:W-:Y:S01]  /*4630*/  FMNMX.FTZ R6, R65, R6, !PT ;  /* 0x0000000641067209 */ /* 0x000fe20007810000 */
[-CC-:B------:R-:W-:Y:S01]  /*4640*/  FFMA.FTZ R121, R121, R0.reuse, -R10.reuse ;  /* 0x0000000079797223 */ /* 0x180fe2000001080a */
[-CC-:B------:R-:W-:Y:S01]  /*4650*/  FFMA.FTZ R123, R123, R0.reuse, -R10.reuse ;  /* 0x000000007b7b7223 */ /* 0x180fe2000001080a */
[--C-:B------:R-:W-:Y:S01]  /*4660*/  FFMA.FTZ R125, R125, R0, -R10.reuse ;  /* 0x000000007d7d7223 */ /* 0x100fe2000001080a */
[----:B------:R-:W-:Y:S01]  /*4670*/  FMNMX.FTZ R6, R39, R6, !PT ;  /* 0x0000000627067209 */ /* 0x000fe20007810000 */
[-CC-:B------:R-:W-:Y:S01]  /*4680*/  FFMA.FTZ R127, R127, R0.reuse, -R10.reuse ;  /* 0x000000007f7f7223 */ /* 0x180fe2000001080a */
[----:B------:R-:W-:Y:S01]  /*4690*/  FFMA.FTZ R10, R129, R0, -R10 ;  /* 0x00000000810a7223 */ /* 0x000fe2000001080a */
[----:B------:R-:W4:Y:S01]  /*46a0*/  MUFU.EX2 R196, R196 ;  /* 0x000000c400c47308 */ /* 0x000f220000000800 */
[----:B------:R-:W-:-:S02]  /*46b0*/  FMNMX.FTZ R6, R61, R6, !PT ;  /* 0x000000063d067209 */ /* 0x000fc40007810000 */
[----:B------:R-:W-:Y:S02]  /*46c0*/  CS2R R94, SRZ ;  /* 0x00000000005e7805 */ /* 0x000fe4000001ff00 */
[----:B------:R-:W-:Y:S02]  /*46d0*/  CS2R R92, SRZ ;  /* 0x00000000005c7805 */ /* 0x000fe4000001ff00 */
[----:B------:R-:W-:Y:S02]  /*46e0*/  CS2R R90, SRZ ;  /* 0x00000000005a7805 */ /* 0x000fe4000001ff00 */
[----:B------:R-:W-:Y:S02]  /*46f0*/  FMNMX.FTZ R6, R27, R6, !PT ;  /* 0x000000061b067209 */ /* 0x000fe40007810000 */
[----:B------:R-:W-:Y:S02]  /*4700*/  CS2R R88, SRZ ;  /* 0x0000000000587805 */ /* 0x000fe4000001ff00 */
[----:B------:R-:W-:Y:S01]  /*4710*/  CS2R R86, SRZ ;  /* 0x0000000000567805 */ /* 0x000fe2000001ff00 */
[----:B------:R-:W5:Y:S01]  /*4720*/  MUFU.EX2 R37, R37 ;  /* 0x0000002500257308 */ /* 0x000f620000000800 */
[----:B------:R-:W-:-:S02]  /*4730*/  FMNMX.FTZ R6, R69, R6, !PT ;  /* 0x0000000645067209 */ /* 0x000fc40007810000 */
[----:B------:R-:W-:Y:S02]  /*4740*/  CS2R R84, SRZ ;  /* 0x0000000000547805 */ /* 0x000fe4000001ff00 */
[----:B------:R-:W-:Y:S02]  /*4750*/  CS2R R82, SRZ ;  /* 0x0000000000527805 */ /* 0x000fe4000001ff00 */
[----:B------:R-:W-:Y:S02]  /*4760*/  CS2R R76, SRZ ;  /* 0x00000000004c7805 */ /* 0x000fe4000001ff00 */
[----:B------:R-:W-:Y:S01]  /*4770*/  FMNMX.FTZ R6, R31, R6, !PT ;  /* 0x000000061f067209 */ /* 0x000fe20007810000 */
[----:B------:R-:W-:Y:S04]  /*4780*/  MUFU.EX2 R198, R198 ;  /* 0x000000c600c67308 */ /* 0x000fe80000000800 */
[----:B0-----:R-:W0:Y:S04]  /*4790*/  SHFL.BFLY PT, R3, R6, 0x2, 0x1f ;  /* 0x0c401f0006037f89 */ /* 0x001e2800000e0000 */
[----:B------:R-:W-:Y:S08]  /*47a0*/  MUFU.EX2 R47, R47 ;  /* 0x0000002f002f7308 */ /* 0x000ff00000000800 */
[----:B------:R-:W-:Y:S08]  /*47b0*/  MUFU.EX2 R192, R192 ;  /* 0x000000c000c07308 */ /* 0x000ff00000000800 */
[----:B------:R-:W-:Y:S01]  /*47c0*/  MUFU.EX2 R53, R53 ;  /* 0x0000003500357308 */ /* 0x000fe20000000800 */
[----:B0-----:R-:W-:-:S05]  /*47d0*/  FMNMX.FTZ R8, R6, R3, !PT ;  /* 0x0000000306087209 */ /* 0x001fca0007810000 */
[----:B------:R-:W0:Y:S02]  /*47e0*/  SHFL.BFLY PT, R3, R8, 0x1, 0x1f ;  /* 0x0c201f0008037f89 */ /* 0x000e2400000e0000 */
[----:B------:R-:W-:Y:S08]  /*47f0*/  MUFU.EX2 R194, R194 ;  /* 0x000000c200c27308 */ /* 0x000ff00000000800 */
[----:B------:R-:W-:Y:S08]  /*4800*/  MUFU.EX2 R97, R97 ;  /* 0x0000006100617308 */ /* 0x000ff00000000800 */
[----:B------:R1:W-:Y:S01]  /*4810*/  MUFU.EX2 R188, R99 ;  /* 0x0000006300bc7308 */ /* 0x0003e20000000800 */
[----:B0-----:R-:W-:-:S07]  /*4820*/  FMNMX.FTZ R3, R8, R3, !PT ;  /* 0x0000000308037209 */ /* 0x001fce0007810000 */
[----:B------:R-:W-:Y:S01]  /*4830*/  MUFU.EX2 R101, R101 ;  /* 0x0000006500657308 */ /* 0x000fe20000000800 */
[----:B-1----:R-:W-:Y:S02]  /*4840*/  CS2R R98, SRZ ;  /* 0x0000000000627805 */ /* 0x002fe4000001ff00 */
[C---:B------:R-:W-:Y:S01]  /*4850*/  FSETP.NEU.FTZ.AND P1, PT, R3.reuse, -INF , PT ;  /* 0xff8000000300780b */ /* 0x040fe20003f3d000 */
[----:B------:R-:W-:-:S04]  /*4860*/  FMUL.FTZ R6, R3, R0 ;  /* 0x0000000003067220 */ /* 0x000fc80000410000 */
[----:B------:R-:W-:Y:S01]  /*4870*/  MUFU.EX2 R190, R103 ;  /* 0x0000006700be7308 */ /* 0x000fe20000000800 */
[----:B------:R-:W-:Y:S02]  /*4880*/  FSEL R6, R6, RZ, P1 ;  /* 0x000000ff06067208 */ /* 0x000fe40000800000 */
[----:B------:R-:W-:-:S03]  /*4890*/  ISETP.NE.AND P1, PT, R18, RZ, PT ;  /* 0x000000ff1200720c */ /* 0x000fc60003f25270 */
        /* <DEDUP_REMOVED lines=12> */
[----:B------:R-:W1:Y:S01]  /*4960*/  MUFU.EX2 R8, R75 ;  /* 0x0000004b00087308 */ /* 0x000e620000000800 */
[----:B0-----:R-:W-:Y:S01]  /*4970*/  FADD.FTZ R5, R200, R25 ;  /* 0x00000019c8057221 */ /* 0x001fe20000010000 */
[-CC-:B------:R-:W-:Y:S01]  /*4980*/  FFMA.FTZ R21, R21, R0.reuse, -R6.reuse ;  /* 0x0000000015157223 */ /* 0x180fe20000010806 */
[-CC-:B------:R-:W-:Y:S01]  /*4990*/  FFMA.FTZ R43, R43, R0.reuse, -R6.reuse ;  /* 0x000000002b2b7223 */ /* 0x180fe20000010806 */
[-CC-:B------:R-:W-:Y:S01]  /*49a0*/  FFMA.FTZ R63, R63, R0.reuse, -R6.reuse ;  /* 0x000000003f3f7223 */ /* 0x180fe20000010806 */
[----:B--2---:R-:W-:Y:S01]  /*49b0*/  FADD.FTZ R30, R202, R5 ;  /* 0x00000005ca1e7221 */ /* 0x004fe20000010000 */
[-CC-:B------:R-:W-:Y:S01]  /*49c0*/  FFMA.FTZ R49, R49, R0.reuse, -R6.reuse ;  /* 0x0000000031317223 */ /* 0x180fe20000010806 */
[-C--:B------:R-:W-:Y:S01]  /*49d0*/  FFMA.FTZ R41, R41, R0.reuse, -R6 ;  /* 0x0000000029297223 */ /* 0x080fe20000010806 */
[----:B------:R-:W0:Y:S01]  /*49e0*/  MUFU.EX2 R9, R9 ;  /* 0x0000000900097308 */ /* 0x000e220000000800 */
[----:B---3--:R-:W-:Y:S01]  /*49f0*/  FADD.FTZ R5, R33, R30 ;  /* 0x0000001e21057221 */ /* 0x008fe20000010000 */
[-CC-:B------:R-:W-:Y:S01]  /*4a00*/  FFMA.FTZ R55, R55, R0.reuse, -R6.reuse ;  /* 0x0000000037377223 */ /* 0x180fe20000010806 */
[-CC-:B------:R-:W-:Y:S01]  /*4a10*/  FFMA.FTZ R45, R45, R0.reuse, -R6.reuse ;  /* 0x000000002d2d7223 */ /* 0x180fe20000010806 */
[-CC-:B------:R-:W-:Y:S01]  /*4a20*/  FFMA.FTZ R109, R109, R0.reuse, -R6.reuse ;  /* 0x000000006d6d7223 */ /* 0x180fe20000010806 */
[----:B----4-:R-:W-:Y:S01]  /*4a30*/  FADD.FTZ R32, R196, R5 ;  /* 0x00000005c4207221 */ /* 0x010fe20000010000 */
[-CC-:B------:R-:W-:Y:S01]  /*4a40*/  FFMA.FTZ R57, R57, R0.reuse, -R6.reuse ;  /* 0x0000000039397223 */ /* 0x180fe20000010806 */
[-C--:B------:R-:W-:Y:S01]  /*4a50*/  FFMA.FTZ R29, R29, R0.reuse, -R6 ;  /* 0x000000001d1d7223 */ /* 0x080fe20000010806 */
[----:B------:R2:W3:Y:S01]  /*4a60*/  MUFU.EX2 R12, R79 ;  /* 0x0000004f000c7308 */ /* 0x0004e20000000800 */
[----:B-----5:R-:W-:Y:S01]  /*4a70*/  FADD.FTZ R5, R37, R32 ;  /* 0x0000002025057221 */ /* 0x020fe20000010000 */
[----:B-1----:R-:W-:Y:S01]  /*4a80*/  FADD.FTZ R32, R201, R8 ;  /* 0x00000008c9207221 */ /* 0x002fe20000010000 */
[-CC-:B------:R-:W-:Y:S01]  /*4a90*/  FFMA.FTZ R35, R35, R0.reuse, -R6.reuse ;  /* 0x0000000023237223 */ /* 0x180fe20000010806 */
[-CC-:B------:R-:W-:Y:S01]  /*4aa0*/  FFMA.FTZ R65, R65, R0.reuse, -R6.reuse ;  /* 0x0000000041417223 */ /* 0x180fe20000010806 */
[----:B------:R-:W-:Y:S01]  /*4ab0*/  FADD.FTZ R34, R198, R5 ;  /* 0x00000005c6227221 */ /* 0x000fe20000010000 */
[-CC-:B------:R-:W-:Y:S01]  /*4ac0*/  FFMA.FTZ R39, R39, R0.reuse, -R6.reuse ;  /* 0x0000000027277223 */ /* 0x180fe20000010806 */
[-C--:B------:R-:W-:Y:S01]  /*4ad0*/  FFMA.FTZ R61, R61, R0.reuse, -R6 ;  /* 0x000000003d3d7223 */ /* 0x080fe20000010806 */
[----:B------:R-:W-:Y:S01]  /*4ae0*/  MUFU.EX2 R11, R11 ;  /* 0x0000000b000b7308 */ /* 0x000fe20000000800 */
[----:B0-----:R-:W-:Y:S01]  /*4af0*/  FADD.FTZ R5, R9, R32 ;  /* 0x0000002009057221 */ /* 0x001fe20000010000 */
[-CC-:B------:R-:W-:Y:S01]  /*4b00*/  FFMA.FTZ R27, R27, R0.reuse, -R6.reuse ;  /* 0x000000001b1b7223 */ /* 0x180fe20000010806 */
[-CC-:B------:R-:W-:Y:S01]  /*4b10*/  FFMA.FTZ R69, R69, R0.reuse, -R6.reuse ;  /* 0x0000000045457223 */ /* 0x180fe20000010806 */
[----:B------:R-:W-:Y:S01]  /*4b20*/  FFMA.FTZ R31, R31, R0, -R6 ;  /* 0x000000001f1f7223 */ /* 0x000fe20000010806 */
[----:B------:R-:W-:-:S02]  /*4b30*/  F2FP.F16.F32.PACK_AB R200, R25, R200 ;  /* 0x000000c819c8723e */ /* 0x000fc400000000ff */
[----:B------:R-:W-:Y:S02]  /*4b40*/  CS2R R102, SRZ ;  /* 0x0000000000667805 */ /* 0x000fe4000001ff00 */
[----:B------:R-:W-:Y:S01]  /*4b50*/  F2FP.F16.F32.PACK_AB R201, R8, R201 ;  /* 0x000000c908c9723e */ /* 0x000fe200000000ff */
[----:B------:R0:W1:Y:S01]  /*4b60*/  MUFU.EX2 R14, R67 ;  /* 0x00000043000e7308 */ /* 0x0000620000000800 */
[----:B------:R-:W-:Y:S02]  /*4b70*/  F2FP.F16.F32.PACK_AB R202, R33, R202 ;  /* 0x000000ca21ca723e */ /* 0x000fe400000000ff */
[----:B--2---:R-:W-:Y:S02]  /*4b80*/  CS2R R78, SRZ ;  /* 0x00000000004e7805 */ /* 0x004fe4000001ff00 */
[----:B------:R-:W-:Y:S02]  /*4b90*/  F2FP.F16.F32.PACK_AB R196, R37, R196 ;  /* 0x000000c425c4723e */ /* 0x000fe400000000ff */
[----:B------:R-:W-:-:S02]  /*4ba0*/  CS2R R74, SRZ ;  /* 0x00000000004a7805 */ /* 0x000fc4000001ff00 */
[----:B------:R-:W-:Y:S02]  /*4bb0*/  F2FP.F16.F32.PACK_AB R198, R47, R198 ;  /* 0x000000c62fc6723e */ /* 0x000fe400000000ff */
[----:B---3--:R-:W-:Y:S01]  /*4bc0*/  F2FP.F16.F32.PACK_AB R203, R12, R9 ;  /* 0x000000090ccb723e */ /* 0x008fe200000000ff */
[----:B------:R-:W-:Y:S01]  /*4bd0*/  MUFU.EX2 R13, R13 ;  /* 0x0000000d000d7308 */ /* 0x000fe20000000800 */
[----:B0-----:R-:W-:-:S07]  /*4be0*/  CS2R R66, SRZ ;  /* 0x0000000000427805 */ /* 0x001fce000001ff00 */
[----:B------:R0:W-:Y:S01]  /*4bf0*/  MUFU.EX2 R28, R51 ;  /* 0x00000033001c7308 */ /* 0x0001e20000000800 */
[----:B-1----:R-:W-:-:S07]  /*4c00*/  F2FP.F16.F32.PACK_AB R197, R14, R11 ;  /* 0x0000000b0ec5723e */ /* 0x002fce00000000ff */
[----:B------:R1:W2:Y:S01]  /*4c10*/  MUFU.EX2 R20, R71 ;  /* 0x0000004700147308 */ /* 0x0002a20000000800 */
[----:B0-----:R-:W-:Y:S01]  /*4c20*/  FADD.FTZ R51, R47, R34 ;  /* 0x000000222f337221 */ /* 0x001fe20000010000 */
[----:B------:R-:W-:Y:S01]  /*4c30*/  FADD.FTZ R34, R12, R5 ;  /* 0x000000050c227221 */ /* 0x000fe20000010000 */
[----:B------:R-:W-:Y:S02]  /*4c40*/  CS2R R46, SRZ ;  /* 0x00000000002e7805 */ /* 0x000fe4000001ff00 */
[----:B------:R-:W-:Y:S01]  /*4c50*/  FADD.FTZ R36, R192, R51 ;  /* 0x00000033c0247221 */ /* 0x000fe20000010000 */
[----:B------:R-:W-:Y:S01]  /*4c60*/  FADD.FTZ R5, R11, R34 ;  /* 0x000000220b057221 */ /* 0x000fe20000010000 */
[C---:B------:R-:W-:Y:S01]  /*4c70*/  F2FP.F16.F32.PACK_AB R192, R53.reuse, R192 ;  /* 0x000000c035c0723e */ /* 0x040fe200000000ff */
[----:B------:R-:W-:Y:S01]  /*4c80*/  MUFU.EX2 R15, R15 ;  /* 0x0000000f000f7308 */ /* 0x000fe20000000800 */
[----:B------:R-:W-:Y:S01]  /*4c90*/  FADD.FTZ R51, R53, R36 ;  /* 0x0000002435337221 */ /* 0x000fe20000010000 */
[----:B------:R-:W-:Y:S01]  /*4ca0*/  FADD.FTZ R34, R14, R5 ;  /* 0x000000050e227221 */ /* 0x000fe20000010000 */
[----:B------:R-:W-:Y:S01]  /*4cb0*/  @P1 VIADD R5, R2, 0x36840 ;  /* 0x0003684002051836 */ /* 0x000fe20000000000 */
[----:B-1----:R-:W-:Y:S01]  /*4cc0*/  CS2R R70, SRZ ;  /* 0x0000000000467805 */ /* 0x002fe2000001ff00 */
[----:B------:R-:W-:Y:S01]  /*4cd0*/  FADD.FTZ R36, R194, R51 ;  /* 0x00000033c2247221 */ /* 0x000fe20000010000 */
[----:B------:R-:W-:-:S02]  /*4ce0*/  F2FP.F16.F32.PACK_AB R194, R73, R194 ;  /* 0x000000c249c2723e */ /* 0x000fc400000000ff */
[----:B------:R-:W-:Y:S01]  /*4cf0*/  CS2R R52, SRZ ;  /* 0x0000000000347805 */ /* 0x000fe2000001ff00 */
[----:B------:R0:W1:Y:S01]  /*4d00*/  MUFU.EX2 R24, R59 ;  /* 0x0000003b00187308 */ /* 0x0000620000000800 */
[----:B------:R-:W-:Y:S01]  /*4d10*/  FADD.FTZ R36, R73, R36 ;  /* 0x0000002449247221 */ /* 0x000fe20000010000 */
[----:B------:R-:W-:Y:S02]  /*4d20*/  @P1 PRMT R5, R22, 0x654, R5 ;  /* 0x0000065416051816 */ /* 0x000fe40000000005 */
[----:B------:R-:W-:Y:S02]  /*4d30*/  CS2R R72, SRZ ;  /* 0x0000000000487805 */ /* 0x000fe4000001ff00 */
[----:B--2---:R-:W-:Y:S01]  /*4d40*/  F2FP.F16.F32.PACK_AB R199, R20, R13 ;  /* 0x0000000d14c7723e */ /* 0x004fe200000000ff */
[----:B------:R-:W-:Y:S01]  /*4d50*/  FADD.FTZ R51, R97, R36 ;  /* 0x0000002461337221 */ /* 0x000fe20000010000 */
[----:B------:R2:W-:Y:S01]  /*4d60*/  @P1 SYNCS.ARRIVE.TRANS64.RED.A1T0 RZ, [R5+URZ], RZ ;  /* 0x000000ff05ff19a7 */ /* 0x0005e2000810043f */
[----:B------:R-:W2:Y:S02]  /*4d70*/  MUFU.EX2 R21, R21 ;  /* 0x0000001500157308 */ /* 0x000ea40000000800 */
[C---:B------:R-:W-:Y:S01]  /*4d80*/  FADD.FTZ R36, R188.reuse, R51 ;  /* 0x00000033bc247221 */ /* 0x040fe20000010000 */
[----:B------:R-:W-:-:S02]  /*4d90*/  F2FP.F16.F32.PACK_AB R188, R188, R97 ;  /* 0x00000061bcbc723e */ /* 0x000fc400000000ff */
[----:B------:R-:W-:Y:S02]  /*4da0*/  CS2R R96, SRZ ;  /* 0x0000000000607805 */ /* 0x000fe4000001ff00 */
[----:B0-----:R-:W-:Y:S02]  /*4db0*/  CS2R R58, SRZ ;  /* 0x00000000003a7805 */ /* 0x001fe4000001ff00 */
[----:B------:R-:W-:Y:S01]  /*4dc0*/  CS2R R50, SRZ ;  /* 0x0000000000327805 */ /* 0x000fe2000001ff00 */
[----:B------:R0:W-:Y:S01]  /*4dd0*/  MUFU.EX2 R32, R43 ;  /* 0x0000002b00207308 */ /* 0x0001e20000000800 */
[----:B-1----:R-:W-:-:S07]  /*4de0*/  F2FP.F16.F32.PACK_AB R193, R24, R15 ;  /* 0x0000000f18c1723e */ /* 0x002fce00000000ff */
[----:B------:R1:W3:Y:S01]  /*4df0*/  MUFU.EX2 R26, R63 ;  /* 0x0000003f001a7308 */ /* 0x0002e20000000800 */
[----:B0-----:R-:W-:-:S04]  /*4e00*/  FADD.FTZ R43, R13, R34 ;  /* 0x000000220d2b7221 */ /* 0x001fc80000010000 */
[----:B------:R-:W-:-:S03]  /*4e10*/  FADD.FTZ R34, R20, R43 ;  /* 0x0000002b14227221 */ /* 0x000fc60000010000 */
[----:B------:R-:W0:Y:S01]  /*4e20*/  MUFU.EX2 R105, R105 ;  /* 0x0000006900697308 */ /* 0x000e220000000800 */
[----:B------:R-:W-:Y:S01]  /*4e30*/  FADD.FTZ R43, R15, R34 ;  /* 0x000000220f2b7221 */ /* 0x000fe20000010000 */
[----:B-1----:R-:W-:-:S03]  /*4e40*/  CS2R R62, SRZ ;  /* 0x00000000003e7805 */ /* 0x002fc6000001ff00 */
[----:B------:R-:W-:Y:S01]  /*4e50*/  FADD.FTZ R34, R24, R43 ;  /* 0x0000002b18227221 */ /* 0x000fe20000010000 */
[----:B------:R-:W-:Y:S02]  /*4e60*/  FADD.FTZ R43, R101, R36 ;  /* 0x00000024652b7221 */ /* 0x000fe40000010000 */
[----:B------:R-:W1:Y:S01]  /*4e70*/  MUFU.EX2 R49, R49 ;  /* 0x0000003100317308 */ /* 0x000e620000000800 */
[----:B--2---:R-:W-:Y:S01]  /*4e80*/  FADD.FTZ R5, R21, R34 ;  /* 0x0000002215057221 */ /* 0x004fe20000010000 */
[C---:B------:R-:W-:Y:S01]  /*4e90*/  FADD.FTZ R38, R190.reuse, R43 ;  /* 0x0000002bbe267221 */ /* 0x040fe20000010000 */
[----:B------:R-:W-:Y:S02]  /*4ea0*/  F2FP.F16.F32.PACK_AB R190, R190, R101 ;  /* 0x00000065bebe723e */ /* 0x000fe400000000ff */
[----:B------:R-:W-:Y:S01]  /*4eb0*/  CS2R R100, SRZ ;  /* 0x0000000000647805 */ /* 0x000fe2000001ff00 */
[C---:B---3--:R-:W-:Y:S01]  /*4ec0*/  FADD.FTZ R36, R26.reuse, R5 ;  /* 0x000000051a247221 */ /* 0x048fe20000010000 */
[----:B------:R-:W-:Y:S01]  /*4ed0*/  F2FP.F16.F32.PACK_AB R195, R26, R21 ;  /* 0x000000151ac3723e */ /* 0x000fe200000000ff */
[----:B------:R2:W3:Y:S01]  /*4ee0*/  MUFU.EX2 R184, R107 ;  /* 0x0000006b00b87308 */ /* 0x0004e20000000800 */
[----:B0-----:R-:W-:-:S07]  /*4ef0*/  FADD.FTZ R43, R105, R38 ;  /* 0x00000026692b7221 */ /* 0x001fce0000010000 */
[----:B------:R-:W0:Y:S01]  /*4f00*/  MUFU.EX2 R111, R111 ;  /* 0x0000006f006f7308 */ /* 0x000e220000000800 */
[----:B-1----:R-:W-:Y:S01]  /*4f10*/  FADD.FTZ R5, R49, R36 ;  /* 0x0000002431057221 */ /* 0x002fe20000010000 */
[C---:B------:R-:W-:Y:S02]  /*4f20*/  F2FP.F16.F32.PACK_AB R189, R28.reuse, R49 ;  /* 0x000000311cbd723e */ /* 0x040fe400000000ff */
[----:B--2---:R-:W-:Y:S02]  /*4f30*/  CS2R R106, SRZ ;  /* 0x00000000006a7805 */ /* 0x004fe4000001ff00 */
[----:B------:R-:W-:Y:S01]  /*4f40*/  CS2R R48, SRZ ;  /* 0x0000000000307805 */ /* 0x000fe2000001ff00 */
[----:B------:R-:W-:Y:S01]  /*4f50*/  FADD.FTZ R36, R28, R5 ;  /* 0x000000051c247221 */ /* 0x000fe20000010000 */
[----:B------:R-:W1:Y:S01]  /*4f60*/  MUFU.EX2 R41, R41 ;  /* 0x0000002900297308 */ /* 0x000e620000000800 */
[C---:B---3--:R-:W-:Y:S01]  /*4f70*/  FADD.FTZ R38, R184.reuse, R43 ;  /* 0x0000002bb8267221 */ /* 0x048fe20000010000 */
[----:B------:R-:W-:-:S02]  /*4f80*/  F2FP.F16.F32.PACK_AB R184, R184, R105 ;  /* 0x00000069b8b8723e */ /* 0x000fc400000000ff */
[----:B------:R-:W-:-:S04]  /*4f90*/  CS2R R104, SRZ ;  /* 0x0000000000687805 */ /* 0x000fc8000001ff00 */
[----:B------:R2:W3:Y:S01]  /*4fa0*/  MUFU.EX2 R186, R113 ;  /* 0x0000007100ba7308 */ /* 0x0004e20000000800 */
[----:B0-----:R-:W-:-:S07]  /*4fb0*/  FADD.FTZ R43, R111, R38 ;  /* 0x000000266f2b7221 */ /* 0x001fce0000010000 */
[----:B------:R0:W4:Y:S01]  /*4fc0*/  MUFU.EX2 R30, R55 ;  /* 0x00000037001e7308 */ /* 0x0001220000000800 */
[----:B-1----:R-:W-:Y:S01]  /*4fd0*/  FADD.FTZ R5, R41, R36 ;  /* 0x0000002429057221 */ /* 0x002fe20000010000 */
[----:B--2---:R-:W-:-:S06]  /*4fe0*/  CS2R R112, SRZ ;  /* 0x0000000000707805 */ /* 0x004fcc000001ff00 */
[----:B------:R-:W1:Y:S01]  /*4ff0*/  MUFU.EX2 R115, R115 ;  /* 0x0000007300737308 */ /* 0x000e620000000800 */
[C---:B---3--:R-:W-:Y:S01]  /*5000*/  FADD.FTZ R38, R186.reuse, R43 ;  /* 0x0000002bba267221 */ /* 0x048fe20000010000 */
[----:B------:R-:W-:Y:S02]  /*5010*/  F2FP.F16.F32.PACK_AB R186, R186, R111 ;  /* 0x0000006fbaba723e */ /* 0x000fe400000000ff */
[----:B------:R-:W-:Y:S02]  /*5020*/  CS2R R110, SRZ ;  /* 0x00000000006e7805 */ /* 0x000fe4000001ff00 */
[----:B0-----:R-:W-:Y:S02]  /*5030*/  CS2R R54, SRZ ;  /* 0x0000000000367805 */ /* 0x001fe4000001ff00 */
[----:B------:R-:W-:Y:S01]  /*5040*/  CS2R R42, SRZ ;  /* 0x00000000002a7805 */ /* 0x000fe2000001ff00 */
[----:B------:R-:W0:Y:S01]  /*5050*/  MUFU.EX2 R45, R45 ;  /* 0x0000002d002d7308 */ /* 0x000e220000000800 */
[C---:B----4-:R-:W-:Y:S01]  /*5060*/  FADD.FTZ R6, R30.reuse, R5 ;  /* 0x000000051e067221 */ /* 0x050fe20000010000 */
[----:B------:R-:W-:-:S06]  /*5070*/  F2FP.F16.F32.PACK_AB R191, R30, R41 ;  /* 0x000000291ebf723e */ /* 0x000fcc00000000ff */
[----:B------:R2:W3:Y:S01]  /*5080*/  MUFU.EX2 R180, R117 ;  /* 0x0000007500b47308 */ /* 0x0004e20000000800 */
[----:B-1----:R-:W-:-:S07]  /*5090*/  FADD.FTZ R25, R115, R38 ;  /* 0x0000002673197221 */ /* 0x002fce0000010000 */
[----:B------:R-:W1:Y:S01]  /*50a0*/  MUFU.EX2 R119, R119 ;  /* 0x0000007700777308 */ /* 0x000e620000000800 */
[----:B0-----:R-:W-:Y:S01]  /*50b0*/  FADD.FTZ R5, R45, R6 ;  /* 0x000000062d057221 */ /* 0x001fe20000010000 */
[C---:B------:R-:W-:Y:S02]  /*50c0*/  F2FP.F16.F32.PACK_AB R185, R32.reuse, R45 ;  /* 0x0000002d20b9723e */ /* 0x040fe400000000ff */
[----:B--2---:R-:W-:Y:S02]  /*50d0*/  CS2R R116, SRZ ;  /* 0x0000000000747805 */ /* 0x004fe4000001ff00 */
[----:B------:R-:W-:Y:S01]  /*50e0*/  CS2R R44, SRZ ;  /* 0x00000000002c7805 */ /* 0x000fe2000001ff00 */
[----:B------:R-:W-:Y:S01]  /*50f0*/  FADD.FTZ R6, R32, R5 ;  /* 0x0000000520067221 */ /* 0x000fe20000010000 */
[----:B------:R-:W-:Y:S01]  /*5100*/  CS2R R32, SRZ ;  /* 0x0000000000207805 */ /* 0x000fe2000001ff00 */
[----:B------:R-:W0:Y:S01]  /*5110*/  MUFU.EX2 R109, R109 ;  /* 0x0000006d006d7308 */ /* 0x000e220000000800 */
[C---:B---3--:R-:W-:Y:S01]  /*5120*/  FADD.FTZ R38, R180.reuse, R25 ;  /* 0x00000019b4267221 */ /* 0x048fe20000010000 */
[----:B------:R-:W-:-:S02]  /*5130*/  F2FP.F16.F32.PACK_AB R180, R180, R115 ;  /* 0x00000073b4b4723e */ /* 0x000fc400000000ff */
[----:B------:R-:W-:-:S04]  /*5140*/  CS2R R114, SRZ ;  /* 0x0000000000727805 */ /* 0x000fc8000001ff00 */
[----:B------:R-:W2:Y:S01]  /*5150*/  MUFU.EX2 R182, R121 ;  /* 0x0000007900b67308 */ /* 0x000ea20000000800 */
[----:B-1----:R-:W-:-:S07]  /*5160*/  FADD.FTZ R25, R119, R38 ;  /* 0x0000002677197221 */ /* 0x002fce0000010000 */
[----:B------:R1:W3:Y:S01]  /*5170*/  MUFU.EX2 R2, R57 ;  /* 0x0000003900027308 */ /* 0x0002e20000000800 */
[----:B0-----:R-:W-:-:S07]  /*5180*/  FADD.FTZ R5, R109, R6 ;  /* 0x000000066d057221 */ /* 0x001fce0000010000 */
[----:B------:R-:W0:Y:S01]  /*5190*/  MUFU.EX2 R123, R123 ;  /* 0x0000007b007b7308 */ /* 0x000e220000000800 */
[C---:B--2---:R-:W-:Y:S01]  /*51a0*/  FADD.FTZ R40, R182.reuse, R25 ;  /* 0x00000019b6287221 */ /* 0x044fe20000010000 */
[----:B------:R-:W-:Y:S02]  /*51b0*/  F2FP.F16.F32.PACK_AB R182, R182, R119 ;  /* 0x00000077b6b6723e */ /* 0x000fe400000000ff */
[----:B------:R-:W-:Y:S02]  /*51c0*/  CS2R R118, SRZ ;  /* 0x0000000000767805 */ /* 0x000fe4000001ff00 */
[----:B-1----:R-:W-:Y:S02]  /*51d0*/  CS2R R56, SRZ ;  /* 0x0000000000387805 */ /* 0x002fe4000001ff00 */
[----:B------:R-:W1:Y:S01]  /*51e0*/  MUFU.EX2 R29, R29 ;  /* 0x0000001d001d7308 */ /* 0x000e620000000800 */
[C---:B---3--:R-:W-:Y:S01]  /*51f0*/  FADD.FTZ R6, R2.reuse, R5 ;  /* 0x0000000502067221 */ /* 0x048fe20000010000 */
[----:B------:R-:W-:Y:S01]  /*5200*/  F2FP.F16.F32.PACK_AB R187, R2, R109 ;  /* 0x0000006d02bb723e */ /* 0x000fe200000000ff */
[----:B------:R-:W-:Y:S01]  /*5210*/  IMAD.MOV.U32 R2, RZ, RZ, 0x3f800000 ;  /* 0x3f800000ff027424 */ /* 0x000fe200078e00ff */
[----:B------:R-:W-:-:S04]  /*5220*/  CS2R R108, SRZ ;  /* 0x00000000006c7805 */ /* 0x000fc8000001ff00 */
[----:B------:R-:W2:Y:S01]  /*5230*/  MUFU.EX2 R176, R125 ;  /* 0x0000007d00b07308 */ /* 0x000ea20000000800 */
[----:B0-----:R-:W-:-:S07]  /*5240*/  FADD.FTZ R25, R123, R40 ;  /* 0x000000287b197221 */ /* 0x001fce0000010000 */
[----:B------:R-:W0:Y:S01]  /*5250*/  MUFU.EX2 R34, R35 ;  /* 0x0000002300227308 */ /* 0x000e220000000800 */
[----:B-1----:R-:W-:-:S07]  /*5260*/  FADD.FTZ R5, R29, R6 ;  /* 0x000000061d057221 */ /* 0x002fce0000010000 */
[----:B------:R-:W1:Y:S01]  /*5270*/  MUFU.EX2 R127, R127 ;  /* 0x0000007f007f7308 */ /* 0x000e620000000800 */
[C---:B--2---:R-:W-:Y:S01]  /*5280*/  FADD.FTZ R40, R176.reuse, R25 ;  /* 0x00000019b0287221 */ /* 0x044fe20000010000 */
[----:B------:R-:W-:-:S06]  /*5290*/  F2FP.F16.F32.PACK_AB R176, R176, R123 ;  /* 0x0000007bb0b0723e */ /* 0x000fcc00000000ff */
[----:B------:R-:W2:Y:S01]  /*52a0*/  MUFU.EX2 R65, R65 ;  /* 0x0000004100417308 */ /* 0x000ea20000000800 */
[C---:B0-----:R-:W-:Y:S01]  /*52b0*/  FADD.FTZ R6, R34.reuse, R5 ;  /* 0x0000000522067221 */ /* 0x041fe20000010000 */
[----:B------:R-:W-:Y:S02]  /*52c0*/  F2FP.F16.F32.PACK_AB R181, R34, R29 ;  /* 0x0000001d22b5723e */ /* 0x000fe400000000ff */
[----:B------:R-:W-:Y:S02]  /*52d0*/  CS2R R34, SRZ ;  /* 0x0000000000227805 */ /* 0x000fe4000001ff00 */
[----:B------:R-:W-:Y:S02]  /*52e0*/  CS2R R28, SRZ ;  /* 0x00000000001c7805 */ /* 0x000fe4000001ff00 */
[----:B------:R-:W0:Y:S01]  /*52f0*/  MUFU.EX2 R10, R10 ;  /* 0x0000000a000a7308 */ /* 0x000e220000000800 */
[----:B-1----:R-:W-:Y:S01]  /*5300*/  FADD.FTZ R25, R127, R40 ;  /* 0x000000287f197221 */ /* 0x002fe20000010000 */
[----:B------:R-:W-:-:S06]  /*5310*/  CS2R R40, SRZ ;  /* 0x0000000000287805 */ /* 0x000fcc000001ff00 */
[----:B------:R-:W1:Y:S01]  /*5320*/  MUFU.EX2 R36, R39 ;  /* 0x0000002700247308 */ /* 0x000e620000000800 */
[----:B--2---:R-:W-:-:S07]  /*5330*/  FADD.FTZ R5, R65, R6 ;  /* 0x0000000641057221 */ /* 0x004fce0000010000 */
[----:B------:R-:W2:Y:S01]  /*5340*/  MUFU.EX2 R61, R61 ;  /* 0x0000003d003d7308 */ /* 0x000ea20000000800 */
[C---:B0-----:R-:W-:Y:S01]  /*5350*/  FADD.FTZ R6, R10.reuse, R25 ;  /* 0x000000190a067221 */ /* 0x041fe20000010000 */
[----:B------:R-:W-:Y:S02]  /*5360*/  F2FP.F16.F32.PACK_AB R178, R10, R127 ;  /* 0x0000007f0ab2723e */ /* 0x000fe400000000ff */
[----:B------:R-:W-:-:S04]  /*5370*/  CS2R R24, SRZ ;  /* 0x0000000000187805 */ /* 0x000fc8000001ff00 */
[----:B------:R0:W3:Y:S01]  /*5380*/  MUFU.EX2 R38, R27 ;  /* 0x0000001b00267308 */ /* 0x0000e20000000800 */
[C---:B-1----:R-:W-:Y:S01]  /*5390*/  FADD.FTZ R10, R36.reuse, R5 ;  /* 0x00000005240a7221 */ /* 0x042fe20000010000 */
[----:B------:R-:W-:Y:S02]  /*53a0*/  F2FP.F16.F32.PACK_AB R183, R36, R65 ;  /* 0x0000004124b7723e */ /* 0x000fe400000000ff */
[----:B------:R-:W-:Y:S02]  /*53b0*/  CS2R R64, SRZ ;  /* 0x0000000000407805 */ /* 0x000fe4000001ff00 */
[----:B------:R-:W-:Y:S02]  /*53c0*/  CS2R R36, SRZ ;  /* 0x0000000000247805 */ /* 0x000fe4000001ff00 */
[----:B------:R-:W1:Y:S01]  /*53d0*/  MUFU.EX2 R69, R69 ;  /* 0x0000004500457308 */ /* 0x000e620000000800 */
[----:B--2---:R-:W-:Y:S01]  /*53e0*/  FADD.FTZ R5, R61, R10 ;  /* 0x0000000a3d057221 */ /* 0x004fe20000010000 */
[----:B0-----:R-:W-:-:S06]  /*53f0*/  CS2R R26, SRZ ;  /* 0x00000000001a7805 */ /* 0x001fcc000001ff00 */
[----:B------:R0:W2:Y:S01]  /*5400*/  MUFU.EX2 R8, R31 ;  /* 0x0000001f00087308 */ /* 0x0000a20000000800 */
[C---:B---3--:R-:W-:Y:S01]  /*5410*/  FADD.FTZ R10, R38.reuse, R5 ;  /* 0x00000005260a7221 */ /* 0x048fe20000010000 */
[----:B------:R-:W-:Y:S02]  /*5420*/  F2FP.F16.F32.PACK_AB R177, R38, R61 ;  /* 0x0000003d26b1723e */ /* 0x000fe400000000ff */
[----:B------:R-:W-:Y:S02]  /*5430*/  CS2R R60, SRZ ;  /* 0x00000000003c7805 */ /* 0x000fe4000001ff00 */
[----:B------:R-:W-:Y:S01]  /*5440*/  CS2R R38, SRZ ;  /* 0x0000000000267805 */ /* 0x000fe2000001ff00 */
[----:B-1----:R-:W-:Y:S01]  /*5450*/  FADD.FTZ R5, R69, R10 ;  /* 0x0000000a45057221 */ /* 0x002fe20000010000 */
[----:B0-----:R-:W-:-:S03]  /*5460*/  CS2R R30, SRZ ;  /* 0x00000000001e7805 */ /* 0x001fc6000001ff00 */
[C---:B--2---:R-:W-:Y:S01]  /*5470*/  FADD.FTZ R5, R8.reuse, R5 ;  /* 0x0000000508057221 */ /* 0x044fe20000010000 */
[----:B------:R-:W-:Y:S01]  /*5480*/  F2FP.F16.F32.PACK_AB R179, R8, R69 ;  /* 0x0000004508b3723e */ /* 0x000fe200000000ff */
[----:B------:R-:W-:Y:S01]  /*5490*/  IMAD.MOV.U32 R8, RZ, RZ, 0x3f800000 ;  /* 0x3f800000ff087424 */ /* 0x000fe200078e00ff */
[----:B------:R-:W-:Y:S01]  /*54a0*/  CS2R R68, SRZ ;  /* 0x0000000000447805 */ /* 0x000fe2000001ff00 */
[----:B------:R-:W-:Y:S06]  /*54b0*/  @!P2 BRA `(.L_x_195) ;  /* 0x0000003c0020a947 */ /* 0x000fec0003800000 */
[----:B------:R-:W-:Y:S01]  /*54c0*/  VIADD R9, R120, 0xfffffffe ;  /* 0xfffffffe78097836 */ /* 0x000fe20000000000 */
[----:B------:R-:W-:Y:S01]  /*54d0*/  UMOV UR60, UR61 ;  /* 0x0000003d003c7c82 */ /* 0x000fe20008000000 */
[----:B------:R-:W-:Y:S01]  /*54e0*/  IMAD.MOV.U32 R10, RZ, RZ, R3 ;  /* 0x000000ffff0a7224 */ /* 0x000fe200078e0003 */
[----:B------:R-:W-:Y:S01]  /*54f0*/  UMOV UR37, UR36 ;  /* 0x0000002400257c82 */ /* 0x000fe20008000000 */
[----:B------:R-:W-:Y:S02]  /*5500*/  IMAD.MOV.U32 R11, RZ, RZ, R4 ;  /* 0x000000ffff0b7224 */ /* 0x000fe400078e0004 */
[----:B------:R-:W-:Y:S02]  /*5510*/  IMAD.MOV.U32 R2, RZ, RZ, 0x3f800000 ;  /* 0x3f800000ff027424 */ /* 0x000fe400078e00ff */
[----:B------:R-:W-:-:S07]  /*5520*/  IMAD.MOV.U32 R119, RZ, RZ, RZ ;  /* 0x000000ffff777224 */ /* 0x000fce00078e00ff */
.L_x_206:
[----:B------:R-:W-:-:S04]  /*5530*/  UIADD3 UR6, UR37, 0x1, URZ ;  /* 0x0000000125067890 */ /* 0x000fc8000fffe03f */
[----:B------:R-:W-:-:S04]  /*5540*/  UISETP.NE.AND UP0, UPT, UR6, 0x2, UPT ;  /* 0x000000020600788c */ /* 0x000fc8000bf05270 */
[----:B------:R-:W-:Y:S02]  /*5550*/  USEL UR61, URZ, 0x1, UP0 ;  /* 0x000000013f3d7887 */ /* 0x000fe40008000000 */
[----:B------:R-:W-:Y:S02]  /*5560*/  USEL UR36, UR6, URZ, UP0 ;  /* 0x0000003f06247287 */ /* 0x000fe40008000000 */
[----:B------:R-:W-:Y:S01]  /*5570*/  ULOP3.LUT UR61, UR60, UR61, URZ, 0x3c, !UPT ;  /* 0x0000003d3c3d7292 */ /* 0x000fe2000f8e3c3f */
[----:B------:R-:W-:Y:S11]  /*5580*/  @!P0 BRA `(.L_x_196) ;  /* 0x0000000000048947 */ /* 0x000ff60003800000 */
[----:B------:R-:W-:Y:S01]  /*5590*/  BPT.TRAP 0x1 ;  /* 0x000000040000795c */ /* 0x000fe20000300000 */
.L_x_196:
        /* <DEDUP_REMOVED lines=9> */
.L_x_197:
[----:B-1----:R-:W-:Y:S05]  /*5630*/  @P1 BRA `(.L_x_198) ;  /* 0x0000000000081947 */ /* 0x002fea0003800000 */
[----:B------:R-:W1:Y:S02]  /*5640*/  SYNCS.PHASECHK.TRANS64.TRYWAIT P1, [UR38+0x36830], R0 ;  /* 0x03683000ff0075a7 */ /* 0x000e640008020166 */
[----:B-1----:R-:W-:Y:S05]  /*5650*/  @!P1 BRA `(.L_x_199) ;  /* 0x000000b000f89947 */ /* 0x002fea0003800000 */
.L_x_198:
        /* <DEDUP_REMOVED lines=602> */
.L_x_200:
[----:B------:R-:W-:Y:S01]  /*7c00*/  ULEA UR7, UR37, UR39, 0x3 ;  /* 0x0000002725077291 */ /* 0x000fe2000f8e183f */
[----:B01----:R-:W-:-:S05]  /*7c10*/  IMAD.U32 R0, RZ, RZ, UR60 ;  /* 0x0000003cff007e24 */ /* 0x003fca000f8e00ff */
[----:B------:R-:W-:-:S04]  /*7c20*/  SHF.L.U32 R0, R0, 0x1f, RZ ;  /* 0x0000001f00007819 */ /* 0x000fc800000006ff */
[----:B------:R0:W1:Y:S01]  /*7c30*/  SYNCS.PHASECHK.TRANS64.TRYWAIT P1, [UR7+0x36850], R0 ;  /* 0x03685000ff0075a7 */ /* 0x0000620008020147 */
[----:B------:R-:W-:Y:S05]  /*7c40*/  @!P0 BRA `(.L_x_201) ;  /* 0x0000000000048947 */ /* 0x000fea0003800000 */
[----:B------:R-:W-:Y:S01]  /*7c50*/  BPT.TRAP 0x1 ;  /* 0x000000040000795c */ /* 0x000fe20000300000 */
.L_x_201:
[----:B-1----:R-:W-:Y:S05]  /*7c60*/  @P1 BRA `(.L_x_202) ;  /* 0x0000000000081947 */ /* 0x002fea0003800000 */
[----:B------:R-:W1:Y:S02]  /*7c70*/  SYNCS.PHASECHK.TRANS64.TRYWAIT P1, [UR7+0x36850], R0 ;  /* 0x03685000ff0075a7 */ /* 0x000e640008020147 */
[----:B-1----:R-:W-:Y:S05]  /*7c80*/  @!P1 BRA `(.L_x_203) ;  /* 0x0000008c00849947 */ /* 0x002fea0003800000 */
.L_x_202:
[----:B------:R-:W-:Y:S01]  /*7c90*/  UIADD3 UR39, UR39, 0x400, URZ ;  /* 0x0000040027277890 */ /* 0x000fe2000fffe03f */
[----:B------:R-:W-:Y:S01]  /*7ca0*/  WARPGROUP.ARRIVE ;  /* 0x00000000000079c5 */ /* 0x000fe20000000000 */
[----:B------:R-:W-:Y:S02]  /*7cb0*/  UMOV UR11, 0x40000040 ;  /* 0x40000040000b7882 */ /* 0x000fe40000000000 */
[----:B------:R-:W-:-:S04]  /*7cc0*/  USHF.R.U32.HI UR39, URZ, 0x4, UR39 ;  /* 0x000000043f277899 */ /* 0x000fc80008011627 */
[----:B------:R-:W-:-:S04]  /*7cd0*/  ULOP3.LUT UR39, UR39, 0x3fff, URZ, 0xc0, !UPT ;  /* 0x00003fff27277892 */ /* 0x000fc8000f8ec03f */
[----:B------:R-:W-:-:S04]  /*7ce0*/  ULOP3.LUT UR6, UR39, 0x3800000, URZ, 0xfc, !UPT ;  /* 0x0380000027067892 */ /* 0x000fc8000f8efc3f */
[----:B------:R-:W-:-:S07]  /*7cf0*/  UIMAD UR6, UR37, 0xa80, UR6 ;  /* 0x00000a80250678a4 */ /* 0x000fce000f8e0206 */
[----:B------:R-:W-:Y:S02]  /*7d00*/  UMOV UR10, UR6 ;  /* 0x00000006000a7c82 */ /* 0x000fe40008000000 */
        /* <DEDUP_REMOVED lines=28> */
[----:B------:R-:W-:Y:S01]  /*7ed0*/  UMOV UR11, 0x40000040 ;  /* 0x40000040000b7882 */ /* 0x000fe20000000000 */
[----:B------:R-:W-:Y:S02]  /*7ee0*/  WARPGROUP.DEPBAR.LE gsb0, 0x0 ;  /* 0x00008000000079c5 */ /* 0x000fe40000010000 */
[----:B------:R-:W-:-:S15]  /*7ef0*/  WARPGROUP.ARRIVE ;  /* 0x00000000000079c5 */ /* 0x000fde0000000000 */
[----:B------:R-:W-:Y:S03]  /*7f00*/  HGMMA.64x192x16.F32 R24, R176, gdesc[UR8].tnspB, R24, gsb0 ;  /* 0x42e00008b0187df0 */ /* 0x000fe60008000818 */
[----:B------:R-:W-:Y:S02]  /*7f10*/  WARPGROUP.DEPBAR.LE gsb0, 0x0 ;  /* 0x00008000000079c5 */ /* 0x000fe40000010000 */
[----:B------:R-:W-:Y:S05]  /*7f20*/  @!P0 BRA `(.L_x_204) ;  /* 0x0000000000048947 */ /* 0x000fea0003800000 */
[----:B------:R-:W-:Y:S01]  /*7f30*/  BPT.TRAP 0x1 ;  /* 0x000000040000795c */ /* 0x000fe20000300000 */
.L_x_204:
[----:B01----:R-:W-:Y:S02]  /*7f40*/  FMNMX.FTZ R0, R168, R11, !PT ;  /* 0x0000000ba8007209 */ /* 0x003fe40007810000 */
[----:B------:R-:W-:Y:S02]  /*7f50*/  FMNMX.FTZ R2, R170, R10, !PT ;  /* 0x0000000aaa027209 */ /* 0x000fe40007810000 */
[----:B------:R-:W-:Y:S02]  /*7f60*/  FMNMX.FTZ R3, R169, R0, !PT ;  /* 0x00000000a9037209 */ /* 0x000fe40007810000 */
[----:B------:R-:W-:Y:S02]  /*7f70*/  FMNMX.FTZ R13, R171, R2, !PT ;  /* 0x00000002ab0d7209 */ /* 0x000fe40007810000 */
[----:B------:R-:W-:Y:S02]  /*7f80*/  FMNMX.FTZ R0, R172, R3, !PT ;  /* 0x00000003ac007209 */ /* 0x000fe40007810000 */
[----:B------:R-:W-:-:S02]  /*7f90*/  FMNMX.FTZ R2, R174, R13, !PT ;  /* 0x0000000dae027209 */ /* 0x000fc40007810000 */
[----:B------:R-:W-:Y:S02]  /*7fa0*/  FMNMX.FTZ R3, R173, R0, !PT ;  /* 0x00000000ad037209 */ /* 0x000fe40007810000 */
        /* <DEDUP_REMOVED lines=48> */
[----:B------:R-:W-:Y:S01]  /*82b0*/  FMNMX.FTZ R2, R127, R2, !PT ;  /* 0x000000027f027209 */ /* 0x000fe20007810000 */
[----:B------:R-:W0:Y:S01]  /*82c0*/  LDC R0, c[0x0][0x988] ;  /* 0x00026200ff007b82 */ /* 0x000e220000000800 */
[----:B------:R-:W-:Y:S01]  /*82d0*/  ISETP.NE.AND P1, PT, R18, RZ, PT ;  /* 0x000000ff1200720c */ /* 0x000fe20003f25270 */
[----:B------:R-:W1:Y:S04]  /*82e0*/  SHFL.BFLY PT, R3, R8, 0x2, 0x1f ;  /* 0x0c401f0008037f89 */ /* 0x000e6800000e0000 */
[----:B------:R-:W2:Y:S01]  /*82f0*/  SHFL.BFLY PT, R13, R2, 0x2, 0x1f ;  /* 0x0c401f00020d7f89 */ /* 0x000ea200000e0000 */
[----:B-1----:R-:W-:-:S02]  /*8300*/  FMNMX.FTZ R12, R8, R3, !PT ;  /* 0x00000003080c7209 */ /* 0x002fc40007810000 */
[----:B--2---:R-:W-:-:S03]  /*8310*/  FMNMX.FTZ R13, R2, R13, !PT ;  /* 0x0000000d020d7209 */ /* 0x004fc60007810000 */
[----:B------:R-:W1:Y:S04]  /*8320*/  SHFL.BFLY PT, R3, R12, 0x1, 0x1f ;  /* 0x0c201f000c037f89 */ /* 0x000e6800000e0000 */
[----:B------:R-:W2:Y:S01]  /*8330*/  SHFL.BFLY PT, R14, R13, 0x1, 0x1f ;  /* 0x0c201f000d0e7f89 */ /* 0x000ea200000e0000 */
[----:B-1----:R-:W-:Y:S02]  /*8340*/  FMNMX.FTZ R4, R12, R3, !PT ;  /* 0x000000030c047209 */ /* 0x002fe40007810000 */
[----:B--2---:R-:W-:-:S03]  /*8350*/  FMNMX.FTZ R3, R13, R14, !PT ;  /* 0x0000000e0d037209 */ /* 0x004fc60007810000 */
[C---:B------:R-:W-:Y:S01]  /*8360*/  FADD.FTZ R11, -R4.reuse, R11 ;  /* 0x0000000b040b7221 */ /* 0x040fe20000010100 */
[----:B0-----:R-:W-:-:S03]  /*8370*/  FMUL.FTZ R177, R4, R0 ;  /* 0x0000000004b17220 */ /* 0x001fc60000410000 */
[-C--:B------:R-:W-:Y:S01]  /*8380*/  FMUL.FTZ R14, R11, R0.reuse ;  /* 0x000000000b0e7220 */ /* 0x080fe20000410000 */
[----:B------:R-:W-:Y:S01]  /*8390*/  FADD.FTZ R11, -R3, R10 ;  /* 0x0000000a030b7221 */ /* 0x000fe20000010100 */
[-CC-:B------:R-:W-:Y:S01]  /*83a0*/  FFMA.FTZ R13, R121, R0.reuse, -R177.reuse ;  /* 0x00000000790d7223 */ /* 0x180fe200000108b1 */
[-CC-:B------:R-:W-:Y:S01]  /*83b0*/  FFMA.FTZ R121, R125, R0.reuse, -R177.reuse ;  /* 0x000000007d797223 */ /* 0x180fe200000108b1 */
[-C--:B------:R-:W-:Y:S01]  /*83c0*/  FMUL.FTZ R125, R3, R0.reuse ;  /* 0x00000000037d7220 */ /* 0x080fe20000410000 */
[-C--:B------:R-:W-:Y:S01]  /*83d0*/  FMUL.FTZ R2, R11, R0.reuse ;  /* 0x000000000b027220 */ /* 0x080fe20000410000 */
[-CC-:B------:R-:W-:Y:S01]  /*83e0*/  FFMA.FTZ R11, R168, R0.reuse, -R177.reuse ;  /* 0x00000000a80b7223 */ /* 0x180fe200000108b1 */
[-C--:B------:R-:W-:Y:S01]  /*83f0*/  FFMA.FTZ R200, R169, R0.reuse, -R177 ;  /* 0x00000000a9c87223 */ /* 0x080fe200000108b1 */
[-CC-:B------:R-:W-:Y:S01]  /*8400*/  FFMA.FTZ R201, R170, R0.reuse, -R125.reuse ;  /* 0x00000000aac97223 */ /* 0x180fe2000001087d */
[-C--:B------:R-:W-:Y:S01]  /*8410*/  FFMA.FTZ R10, R171, R0.reuse, -R125 ;  /* 0x00000000ab0a7223 */ /* 0x080fe2000001087d */
[----:B------:R0:W-:Y:S01]  /*8420*/  MUFU.EX2 R8, R14 ;  /* 0x0000000e00087308 */ /* 0x0001e20000000800 */
[-C--:B------:R-:W-:Y:S01]  /*8430*/  FFMA.FTZ R202, R172, R0.reuse, -R177 ;  /* 0x00000000acca7223 */ /* 0x080fe200000108b1 */
[-C--:B------:R-:W-:Y:S01]  /*8440*/  FFMA.FTZ R203, R174, R0.reuse, -R125 ;  /* 0x00000000aecb7223 */ /* 0x080fe2000001087d */
[-C--:B------:R-:W-:Y:S01]  /*8450*/  FFMA.FTZ R173, R173, R0.reuse, -R177 ;  /* 0x00000000adad7223 */ /* 0x080fe200000108b1 */
[-C--:B------:R-:W-:Y:S01]  /*8460*/  FFMA.FTZ R12, R175, R0.reuse, -R125 ;  /* 0x00000000af0c7223 */ /* 0x080fe2000001087d */
[-C--:B------:R-:W-:Y:S01]  /*8470*/  FFMA.FTZ R196, R160, R0.reuse, -R177 ;  /* 0x00000000a0c47223 */ /* 0x080fe200000108b1 */
[-C--:B------:R-:W-:Y:S01]  /*8480*/  FFMA.FTZ R197, R162, R0.reuse, -R125 ;  /* 0x00000000a2c57223 */ /* 0x080fe2000001087d */
[-C--:B------:R-:W-:Y:S01]  /*8490*/  FFMA.FTZ R169, R161, R0.reuse, -R177 ;  /* 0x00000000a1a97223 */ /* 0x080fe200000108b1 */
[----:B------:R-:W1:Y:S01]  /*84a0*/  MUFU.EX2 R11, R11 ;  /* 0x0000000b000b7308 */ /* 0x000e620000000800 */
[-C--:B0-----:R-:W-:Y:S01]  /*84b0*/  FFMA.FTZ R14, R163, R0.reuse, -R125 ;  /* 0x00000000a30e7223 */ /* 0x081fe2000001087d */
[-CC-:B------:R-:W-:Y:S01]  /*84c0*/  FFMA.FTZ R21, R129, R0.reuse, -R177.reuse ;  /* 0x0000000081157223 */ /* 0x180fe200000108b1 */
[-C--:B------:R-:W-:Y:S01]  /*84d0*/  FFMA.FTZ R198, R164, R0.reuse, -R177 ;  /* 0x00000000a4c67223 */ /* 0x080fe200000108b1 */
[-C--:B------:R-:W-:Y:S01]  /*84e0*/  FFMA.FTZ R199, R166, R0.reuse, -R125 ;  /* 0x00000000a6c77223 */ /* 0x080fe2000001087d */
[-C--:B------:R-:W-:Y:S01]  /*84f0*/  FFMA.FTZ R165, R165, R0.reuse, -R177 ;  /* 0x00000000a5a57223 */ /* 0x080fe200000108b1 */
[-CC-:B------:R-:W-:Y:S01]  /*8500*/  FFMA.FTZ R20, R167, R0.reuse, -R125.reuse ;  /* 0x00000000a7147223 */ /* 0x180fe2000001087d */
[-C--:B------:R-:W-:Y:S01]  /*8510*/  FFMA.FTZ R185, R138, R0.reuse, -R125 ;  /* 0x000000008ab97223 */ /* 0x080fe2000001087d */
[----:B------:R-:W-:Y:S01]  /*8520*/  MUFU.EX2 R2, R2 ;  /* 0x0000000200027308 */ /* 0x000fe20000000800 */
[-C--:B------:R-:W-:Y:S01]  /*8530*/  FFMA.FTZ R192, R152, R0.reuse, -R177 ;  /* 0x0000000098c07223 */ /* 0x080fe200000108b1 */
[-C--:B------:R-:W-:Y:S01]  /*8540*/  FFMA.FTZ R193, R154, R0.reuse, -R125 ;  /* 0x000000009ac17223 */ /* 0x080fe2000001087d */
[-CC-:B------:R-:W-:Y:S01]  /*8550*/  FFMA.FTZ R161, R153, R0.reuse, -R177.reuse ;  /* 0x0000000099a17223 */ /* 0x180fe200000108b1 */
[-C--:B------:R-:W-:Y:S01]  /*8560*/  FFMA.FTZ R176, R120, R0.reuse, -R177 ;  /* 0x0000000078b07223 */ /* 0x080fe200000108b1 */
[-C--:B------:R-:W-:Y:S01]  /*8570*/  FFMA.FTZ R120, R155, R0.reuse, -R125 ;  /* 0x000000009b787223 */ /* 0x080fe2000001087d */
[-C--:B------:R-:W-:Y:S01]  /*8580*/  FFMA.FTZ R194, R156, R0.reuse, -R177 ;  /* 0x000000009cc27223 */ /* 0x080fe200000108b1 */
[----:B------:R-:W-:Y:S01]  /*8590*/  FFMA.FTZ R195, R158, R0, -R125 ;  /* 0x000000009ec37223 */ /* 0x000fe2000001087d */
[----:B------:R-:W0:Y:S01]  /*85a0*/  MUFU.EX2 R201, R201 ;  /* 0x000000c900c97308 */ /* 0x000e220000000800 */
[----:B-1----:R-:W-:Y:S01]  /*85b0*/  FFMA.FTZ R129, R8, R6, R11 ;  /* 0x0000000608817223 */ /* 0x002fe2000001000b */
[-CC-:B------:R-:W-:Y:S01]  /*85c0*/  FFMA.FTZ R157, R157, R0.reuse, -R177.reuse ;  /* 0x000000009d9d7223 */ /* 0x180fe200000108b1 */
[-C--:B------:R-:W-:Y:S01]  /*85d0*/  FFMA.FTZ R178, R124, R0.reuse, -R177 ;  /* 0x000000007cb27223 */ /* 0x080fe200000108b1 */
[-C--:B------:R-:W-:Y:S01]  /*85e0*/  FFMA.FTZ R124, R159, R0.reuse, -R125 ;  /* 0x000000009f7c7223 */ /* 0x080fe2000001087d */
[-CC-:B------:R-:W-:Y:S01]  /*85f0*/  FFMA.FTZ R186, R140, R0.reuse, -R177.reuse ;  /* 0x000000008cba7223 */ /* 0x180fe200000108b1 */
[-C--:B------:R-:W-:Y:S01]  /*8600*/  FFMA.FTZ R188, R144, R0.reuse, -R177 ;  /* 0x0000000090bc7223 */ /* 0x080fe200000108b1 */
[-C--:B------:R-:W-:Y:S01]  /*8610*/  FFMA.FTZ R189, R146, R0.reuse, -R125 ;  /* 0x0000000092bd7223 */ /* 0x080fe2000001087d */
[----:B------:R-:W1:Y:S01]  /*8620*/  MUFU.EX2 R200, R200 ;  /* 0x000000c800c87308 */ /* 0x000e620000000800 */
[-CC-:B------:R-:W-:Y:S01]  /*8630*/  FFMA.FTZ R153, R145, R0.reuse, -R177.reuse ;  /* 0x0000000091997223 */ /* 0x180fe200000108b1 */
[-C--:B------:R-:W-:Y:S01]  /*8640*/  FFMA.FTZ R180, R128, R0.reuse, -R177 ;  /* 0x0000000080b47223 */ /* 0x080fe200000108b1 */
[-CC-:B------:R-:W-:Y:S01]  /*8650*/  FFMA.FTZ R128, R147, R0.reuse, -R125.reuse ;  /* 0x0000000093807223 */ /* 0x180fe2000001087d */
[-C--:B------:R-:W-:Y:S01]  /*8660*/  FFMA.FTZ R181, R130, R0.reuse, -R125 ;  /* 0x0000000082b57223 */ /* 0x080fe2000001087d */
[-C--:B------:R-:W-:Y:S01]  /*8670*/  FFMA.FTZ R190, R148, R0.reuse, -R177 ;  /* 0x0000000094be7223 */ /* 0x080fe200000108b1 */
[-C--:B------:R-:W-:Y:S01]  /*8680*/  FFMA.FTZ R191, R150, R0.reuse, -R125 ;  /* 0x0000000096bf7223 */ /* 0x080fe2000001087d */
[-C--:B------:R-:W-:Y:S01]  /*8690*/  FFMA.FTZ R149, R149, R0.reuse, -R177 ;  /* 0x0000000095957223 */ /* 0x080fe200000108b1 */
[----:B------:R-:W2:Y:S01]  /*86a0*/  MUFU.EX2 R10, R10 ;  /* 0x0000000a000a7308 */ /* 0x000ea20000000800 */
[----:B0-----:R-:W-:Y:S01]  /*86b0*/  FFMA.FTZ R5, R2, R5, R201 ;  /* 0x0000000502057223 */ /* 0x001fe200000100c9 */
[-C--:B------:R-:W-:Y:S01]  /*86c0*/  FFMA.FTZ R182, R132, R0.reuse, -R177 ;  /* 0x0000000084b67223 */ /* 0x080fe200000108b1 */
[-C--:B------:R-:W-:Y:S01]  /*86d0*/  FFMA.FTZ R132, R151, R0.reuse, -R125 ;  /* 0x0000000097847223 */ /* 0x080fe2000001087d */
[-CC-:B------:R-:W-:Y:S01]  /*86e0*/  FFMA.FTZ R184, R136, R0.reuse, -R177.reuse ;  /* 0x0000000088b87223 */ /* 0x180fe200000108b1 */
[-C--:B------:R-:W-:Y:S01]  /*86f0*/  FFMA.FTZ R145, R137, R0.reuse, -R177 ;  /* 0x0000000089917223 */ /* 0x080fe200000108b1 */
[-CC-:B------:R-:W-:Y:S01]  /*8700*/  FFMA.FTZ R136, R139, R0.reuse, -R125.reuse ;  /* 0x000000008b887223 */ /* 0x180fe2000001087d */
[-C--:B------:R-:W-:Y:S01]  /*8710*/  FFMA.FTZ R183, R134, R0.reuse, -R125 ;  /* 0x0000000086b77223 */ /* 0x080fe2000001087d */
[----:B------:R-:W0:Y:S01]  /*8720*/  MUFU.EX2 R202, R202 ;  /* 0x000000ca00ca7308 */ /* 0x000e220000000800 */
[----:B-1----:R-:W-:Y:S01]  /*8730*/  FADD.FTZ R129, R200, R129 ;  /* 0x00000081c8817221 */ /* 0x002fe20000010000 */
[-C--:B------:R-:W-:Y:S01]  /*8740*/  FFMA.FTZ R187, R142, R0.reuse, -R125 ;  /* 0x000000008ebb7223 */ /* 0x080fe2000001087d */
[-CC-:B------:R-:W-:Y:S01]  /*8750*/  FFMA.FTZ R137, R141, R0.reuse, -R177.reuse ;  /* 0x000000008d897223 */ /* 0x180fe200000108b1 */
[-C--:B------:R-:W-:Y:S01]  /*8760*/  FFMA.FTZ R15, R133, R0.reuse, -R177 ;  /* 0x00000000850f7223 */ /* 0x080fe200000108b1 */
[-CC-:B------:R-:W-:Y:S01]  /*8770*/  FFMA.FTZ R177, R122, R0.reuse, -R125.reuse ;  /* 0x000000007ab17223 */ /* 0x180fe2000001087d */
[----:B------:R-:W-:-:S02]  /*8780*/  FFMA.FTZ R126, R126, R0, -R125 ;  /* 0x000000007e7e7223 */ /* 0x000fc4000001087d */
[----:B------:R-:W1:Y:S01]  /*8790*/  MUFU.EX2 R203, R203 ;  /* 0x000000cb00cb7308 */ /* 0x000e620000000800 */
[----:B--2---:R-:W-:-:S07]  /*87a0*/  FADD.FTZ R6, R10, R5 ;  /* 0x000000050a067221 */ /* 0x004fce0000010000 */
[----:B------:R-:W2:Y:S01]  /*87b0*/  MUFU.EX2 R173, R173 ;  /* 0x000000ad00ad7308 */ /* 0x000ea20000000800 */
[----:B0-----:R-:W-:-:S07]  /*87c0*/  FADD.FTZ R138, R202, R129 ;  /* 0x00000081ca8a7221 */ /* 0x001fce0000010000 */
[----:B------:R-:W0:Y:S01]  /*87d0*/  MUFU.EX2 R12, R12 ;  /* 0x0000000c000c7308 */ /* 0x000e220000000800 */
[----:B-1----:R-:W-:-:S07]  /*87e0*/  FADD.FTZ R5, R203, R6 ;  /* 0x00000006cb057221 */ /* 0x002fce0000010000 */
        /* <DEDUP_REMOVED lines=9> */
[----:B0-----:R-:W-:Y:S01]  /*8880*/  FADD.FTZ R129, R169, R138 ;  /* 0x0000008aa9817221 */ /* 0x001fe20000010000 */
[----:B------:R-:W-:-:S06]  /*8890*/  FFMA.FTZ R138, R143, R0, -R125 ;  /* 0x000000008f8a7223 */ /* 0x000fcc000001087d */
        /* <DEDUP_REMOVED lines=15> */
[----:B--2---:R-:W-:Y:S01]  /*8990*/  FADD.FTZ R129, R161, R130 ;  /* 0x00000082a1817221 */ /* 0x004fe20000010000 */
[----:B------:R-:W-:-:S06]  /*89a0*/  FFMA.FTZ R130, R131, R0, -R125 ;  /* 0x0000000083827223 */ /* 0x000fcc000001087d */
        /* <DEDUP_REMOVED lines=15> */
[----:B-1----:R-:W-:Y:S01]  /*8aa0*/  FADD.FTZ R129, R153, R134 ;  /* 0x0000008699817221 */ /* 0x002fe20000010000 */
[----:B------:R-:W-:-:S06]  /*8ab0*/  FFMA.FTZ R134, R135, R0, -R125 ;  /* 0x0000000087867223 */ /* 0x000fcc000001087d */
        /* <DEDUP_REMOVED lines=16> */
[-CC-:B------:R-:W-:Y:S01]  /*8bc0*/  FFMA.FTZ R122, R123, R0.reuse, -R125.reuse ;  /* 0x000000007b7a7223 */ /* 0x180fe2000001087d */
[----:B------:R-:W-:-:S05]  /*8bd0*/  FFMA.FTZ R125, R127, R0, -R125 ;  /* 0x000000007f7d7223 */ /* 0x000fca000001087d */
        /* <DEDUP_REMOVED lines=10> */
[----:B------:R-:W-:-:S04]  /*8c80*/  IMAD.U32 R5, RZ, RZ, UR38 ;  /* 0x00000026ff057e24 */ /* 0x000fc8000f8e00ff */
[----:B------:R-:W-:Y:S02]  /*8c90*/  @P1 VIADD R5, R5, 0x36840 ;  /* 0x0003684005051836 */ /* 0x000fe40000000000 */
[----:B------:R-:W2:Y:S01]  /*8ca0*/  MUFU.EX2 R21, R21 ;  /* 0x0000001500157308 */ /* 0x000ea20000000800 */
[----:B0-----:R-:W-:Y:S02]  /*8cb0*/  FADD.FTZ R140, R180, R123 ;  /* 0x0000007bb48c7221 */ /* 0x001fe40000010000 */
[----:B------:R-:W-:-:S04]  /*8cc0*/  @P1 PRMT R5, R22, 0x654, R5 ;  /* 0x0000065416051816 */ /* 0x000fc80000000005 */
[----:B------:R0:W-:Y:S01]  /*8cd0*/  @P1 SYNCS.ARRIVE.TRANS64.RED.A1T0 RZ, [R5+URZ], RZ ;  /* 0x000000ff05ff19a7 */ /* 0x0001e2000810043f */
[----:B------:R-:W3:Y:S01]  /*8ce0*/  MUFU.EX2 R130, R130 ;  /* 0x0000008200827308 */ /* 0x000ee20000000800 */
[----:B-1----:R-:W-:-:S07]  /*8cf0*/  FADD.FTZ R123, R181, R6 ;  /* 0x00000006b57b7221 */ /* 0x002fce0000010000 */
[----:B------:R-:W1:Y:S01]  /*8d00*/  MUFU.EX2 R182, R182 ;  /* 0x000000b600b67308 */ /* 0x000e620000000800 */
[----:B--2---:R-:W-:-:S07]  /*8d10*/  FADD.FTZ R129, R21, R140 ;  /* 0x0000008c15817221 */ /* 0x004fce0000010000 */
[----:B------:R-:W2:Y:S01]  /*8d20*/  MUFU.EX2 R183, R183 ;  /* 0x000000b700b77308 */ /* 0x000ea20000000800 */
[----:B---3--:R-:W-:-:S07]  /*8d30*/  FADD.FTZ R6, R130, R123 ;  /* 0x0000007b82067221 */ /* 0x008fce0000010000 */
        /* <DEDUP_REMOVED lines=8> */
[----:B------:R-:W1:Y:S08]  /*8dc0*/  MUFU.EX2 R13, R13 ;  /* 0x0000000d000d7308 */ /* 0x000e700000000800 */
[----:B------:R-:W3:Y:S08]  /*8dd0*/  MUFU.EX2 R122, R122 ;  /* 0x0000007a007a7308 */ /* 0x000ef00000000800 */
[----:B------:R-:W4:Y:S08]  /*8de0*/  MUFU.EX2 R178, R178 ;  /* 0x000000b200b27308 */ /* 0x000f300000000800 */
[----:B------:R2:W5:Y:S08]  /*8df0*/  MUFU.EX2 R142, R126 ;  /* 0x0000007e008e7308 */ /* 0x0005700000000800 */
[----:B------:R-:W5:Y:S01]  /*8e00*/  MUFU.EX2 R121, R121 ;  /* 0x0000007900797308 */ /* 0x000f620000000800 */
[----:B--2---:R-:W-:Y:S01]  /*8e10*/  FADD.FTZ R126, R176, R5 ;  /* 0x00000005b07e7221 */ /* 0x004fe20000010000 */
[----:B0-----:R-:W-:-:S03]  /*8e20*/  FADD.FTZ R5, R177, R6 ;  /* 0x00000006b1057221 */ /* 0x001fc60000010000 */
[----:B-1----:R-:W-:Y:S01]  /*8e30*/  FADD.FTZ R123, R13, R126 ;  /* 0x0000007e0d7b7221 */ /* 0x002fe20000010000 */
[----:B---3--:R-:W-:Y:S02]  /*8e40*/  FADD.FTZ R5, R122, R5 ;  /* 0x000000057a057221 */ /* 0x008fe40000010000 */
[----:B------:R-:W0:Y:S01]  /*8e50*/  MUFU.EX2 R125, R125 ;  /* 0x0000007d007d7308 */ /* 0x000e220000000800 */
[----:B----4-:R-:W-:Y:S01]  /*8e60*/  FADD.FTZ R6, R178, R123 ;  /* 0x0000007bb2067221 */ /* 0x010fe20000010000 */
[----:B-----5:R-:W-:-:S03]  /*8e70*/  FADD.FTZ R5, R142, R5 ;  /* 0x000000058e057221 */ /* 0x020fc60000010000 */
[----:B------:R-:W-:Y:S01]  /*8e80*/  FADD.FTZ R6, R121, R6 ;  /* 0x0000000679067221 */ /* 0x000fe20000010000 */
[----:B0-----:R-:W-:Y:S01]  /*8e90*/  FADD.FTZ R5, R125, R5 ;  /* 0x000000057d057221 */ /* 0x001fe20000010000 */
[----:B------:R-:W-:Y:S06]  /*8ea0*/  @!P0 BRA `(.L_x_205) ;  /* 0x0000000000048947 */ /* 0x000fec0003800000 */
[----:B------:R-:W-:Y:S01]  /*8eb0*/  BPT.TRAP 0x1 ;  /* 0x000000040000795c */ /* 0x000fe20000300000 */
.L_x_205:
[----:B------:R-:W-:Y:S01]  /*8ec0*/  ISETP.NE.AND P1, PT, R17, RZ, PT ;  /* 0x000000ff1100720c */ /* 0x000fe20003f25270 */
[----:B------:R-:W-:Y:S01]  /*8ed0*/  IMAD.U32 R126, RZ, RZ, UR7 ;  /* 0x00000007ff7e7e24 */ /* 0x000fe2000f8e00ff */
[----:B------:R-:W-:Y:S01]  /*8ee0*/  UMOV UR60, UR61 ;  /* 0x0000003d003c7c82 */ /* 0x000fe20008000000 */
[----:B------:R-:W-:Y:S01]  /*8ef0*/  UMOV UR37, UR36 ;  /* 0x0000002400257c82 */ /* 0x000fe20008000000 */
[----:B------:R-:W-:Y:S01]  /*8f00*/  F2FP.F16.F32.PACK_AB R200, R200, R11 ;  /* 0x0000000bc8c8723e */ /* 0x000fe200000000ff */
[----:B------:R-:W-:Y:S01]  /*8f10*/  IMAD.MOV.U32 R11, RZ, RZ, R4 ;  /* 0x000000ffff0b7224 */ /* 0x000fe200078e0004 */
[----:B------:R-:W-:Y:S01]  /*8f20*/  F2FP.F16.F32.PACK_AB R201, R10, R201 ;  /* 0x000000c90ac9723e */ /* 0x000fe200000000ff */
[----:B------:R-:W-:Y:S01]  /*8f30*/  IMAD.MOV.U32 R10, RZ, RZ, R3 ;  /* 0x000000ffff0a7224 */ /* 0x000fe200078e0003 */
[----:B------:R-:W-:Y:S02]  /*8f40*/  F2FP.F16.F32.PACK_AB R202, R173, R202 ;  /* 0x000000caadca723e */ /* 0x000fe400000000ff */
[----:B------:R-:W-:-:S02]  /*8f50*/  F2FP.F16.F32.PACK_AB R203, R12, R203 ;  /* 0x000000cb0ccb723e */ /* 0x000fc400000000ff */
[----:B------:R-:W-:Y:S01]  /*8f60*/  F2FP.F16.F32.PACK_AB R196, R169, R196 ;  /* 0x000000c4a9c4723e */ /* 0x000fe200000000ff */
[----:B------:R-:W-:Y:S01]  /*8f70*/  @P1 VIADD R126, R126, 0x36860 ;  /* 0x000368607e7e1836 */ /* 0x000fe20000000000 */
[----:B------:R-:W-:Y:S02]  /*8f80*/  F2FP.F16.F32.PACK_AB R197, R14, R197 ;  /* 0x000000c50ec5723e */ /* 0x000fe400000000ff */
[----:B------:R-:W-:Y:S02]  /*8f90*/  F2FP.F16.F32.PACK_AB R198, R165, R198 ;  /* 0x000000c6a5c6723e */ /* 0x000fe400000000ff */
[----:B------:R-:W-:Y:S02]  /*8fa0*/  @P1 PRMT R126, R19, 0x654, R126 ;  /* 0x00000654137e1816 */ /* 0x000fe4000000007e */
[----:B------:R-:W-:Y:S02]  /*8fb0*/  F2FP.F16.F32.PACK_AB R199, R20, R199 ;  /* 0x000000c714c7723e */ /* 0x000fe400000000ff */
[----:B------:R0:W-:Y:S01]  /*8fc0*/  @P1 SYNCS.ARRIVE.TRANS64.RED.A1T0 RZ, [R126+URZ], RZ ;  /* 0x000000ff7eff19a7 */ /* 0x0001e2000810043f */
[C---:B------:R-:W-:Y:S01]  /*8fd0*/  ISETP.GT.AND P1, PT, R9.reuse, RZ, PT ;  /* 0x000000ff0900720c */ /* 0x040fe20003f24270 */
[----:B------:R-:W-:Y:S01]  /*8fe0*/  VIADD R9, R9, 0xffffffff ;  /* 0xffffffff09097836 */ /* 0x000fe20000000000 */
[----:B------:R-:W-:-:S02]  /*8ff0*/  F2FP.F16.F32.PACK_AB R192, R161, R192 ;  /* 0x000000c0a1c0723e */ /* 0x000fc400000000ff */
[----:B------:R-:W-:Y:S02]  /*9000*/  F2FP.F16.F32.PACK_AB R193, R120, R193 ;  /* 0x000000c178c1723e */ /* 0x000fe400000000ff */
[----:B------:R-:W-:Y:S02]  /*9010*/  F2FP.F16.F32.PACK_AB R194, R157, R194 ;  /* 0x000000c29dc2723e */ /* 0x000fe400000000ff */
[----:B------:R-:W-:Y:S02]  /*9020*/  F2FP.F16.F32.PACK_AB R195, R124, R195 ;  /* 0x000000c37cc3723e */ /* 0x000fe400000000ff */
[----:B------:R-:W-:Y:S02]  /*9030*/  F2FP.F16.F32.PACK_AB R188, R153, R188 ;  /* 0x000000bc99bc723e */ /* 0x000fe400000000ff */
[----:B------:R-:W-:Y:S02]  /*9040*/  F2FP.F16.F32.PACK_AB R189, R128, R189 ;  /* 0x000000bd80bd723e */ /* 0x000fe400000000ff */
        /* <DEDUP_REMOVED lines=13> */
[----:B------:R-:W-:Y:S01]  /*9120*/  F2FP.F16.F32.PACK_AB R179, R125, R142 ;  /* 0x0000008e7db3723e */ /* 0x000fe200000000ff */
[----:B0-----:R-:W-:Y:S06]  /*9130*/  @P1 BRA `(.L_x_206) ;  /* 0xffffffc000fc1947 */ /* 0x001fec000383ffff */
.L_x_195:
        /* <DEDUP_REMOVED lines=99> */
.L_x_207:
        /* <DEDUP_REMOVED lines=9> */
.L_x_208:
[----:B-1----:R-:W-:Y:S05]  /*9800*/  @P1 BRA `(.L_x_209) ;  /* 0x0000000000081947 */ /* 0x002fea0003800000 */
[----:B------:R-:W1:Y:S02]  /*9810*/  SYNCS.PHASECHK.TRANS64.TRYWAIT P1, [UR9+0x36850], R2 ;  /* 0x03685002ff0075a7 */ /* 0x000e640008020149 */
[----:B-1----:R-:W-:Y:S05]  /*9820*/  @!P1 BRA `(.L_x_210) ;  /* 0x0000007000b49947 */ /* 0x002fea0003800000 */
.L_x_209:
[----:B------:R-:W-:Y:S01]  /*9830*/  UIADD3 UR5, UR4, 0x400, URZ ;  /* 0x0000040004057890 */ /* 0x000fe2000fffe03f */
[----:B------:R-:W-:Y:S01]  /*9840*/  WARPGROUP.ARRIVE ;  /* 0x00000000000079c5 */ /* 0x000fe20000000000 */
[----:B------:R-:W-:Y:S01]  /*9850*/  UMOV UR7, 0x40000040 ;  /* 0x4000004000077882 */ /* 0x000fe20000000000 */
[----:B------:R-:W-:Y:S01]  /*9860*/  UMOV UR11, 0x40000040 ;  /* 0x40000040000b7882 */ /* 0x000fe20000000000 */
[----:B------:R-:W-:Y:S01]  /*9870*/  USHF.R.U32.HI UR5, URZ, 0x4, UR5 ;  /* 0x000000043f057899 */ /* 0x000fe20008011605 */
[----:B-1----:R-:W1:Y:S01]  /*9880*/  SHFL.BFLY PT, R7, R6, 0x2, 0x1f ;  /* 0x0c401f0006077f89 */ /* 0x002e6200000e0000 */
[----:B------:R-:W-:Y:S02]  /*9890*/  IMAD.MOV.U32 R121, RZ, RZ, RZ ;  /* 0x000000ffff797224 */ /* 0x000fe400078e00ff */
[----:B------:R-:W-:Y:S01]  /*98a0*/  ULOP3.LUT UR5, UR5, 0x3fff, URZ, 0xc0, !UPT ;  /* 0x00003fff05057892 */ /* 0x000fe2000f8ec03f */
[----:B0-----:R-:W0:Y:S01]  /*98b0*/  SHFL.BFLY PT, R2, R5, 0x2, 0x1f ;  /* 0x0c401f0005027f89 */ /* 0x001e2200000e0000 */
[----:B------:R-:W-:-:S02]  /*98c0*/  IMAD.MOV.U32 R149, RZ, RZ, RZ ;  /* 0x000000ffff957224 */ /* 0x000fc400078e00ff */
[----:B------:R-:W-:Y:S01]  /*98d0*/  ULOP3.LUT UR5, UR5, 0x3800000, URZ, 0xfc, !UPT ;  /* 0x0380000005057892 */ /* 0x000fe2000f8efc3f */
[----:B------:R-:W-:-:S03]  /*98e0*/  IMAD.MOV.U32 R20, RZ, RZ, -0x800000 ;  /* 0xff800000ff147424 */ /* 0x000fc600078e00ff */
[----:B------:R-:W-:-:S04]  /*98f0*/  UIMAD UR6, UR36, 0xa80, UR5 ;  /* 0x00000a80240678a4 */ /* 0x000fc8000f8e0205 */
[----:B------:R-:W-:-:S05]  /*9900*/  UIADD3 UR8, UR6, 0x80, URZ ;  /* 0x0000008006087890 */ /* 0x000fca000fffe03f */
[----:B------:R-:W-:Y:S01]  /*9910*/  HGMMA.64x192x16.F32 R24, R200, gdesc[UR4].tnspB, R24, gsb0 ;  /* 0x42e00004c8187df0 */ /* 0x000fe20008000818 */
[----:B------:R-:W-:Y:S01]  /*9920*/  UMOV UR7, 0x40000040 ;  /* 0x4000004000077882 */ /* 0x000fe20000000000 */
[----:B------:R-:W-:Y:S01]  /*9930*/  UMOV UR10, UR8 ;  /* 0x00000008000a7c82 */ /* 0x000fe20008000000 */
[----:B------:R-:W-:Y:S01]  /*9940*/  UIADD3 UR8, UR6, 0x100, URZ ;  /* 0x0000010006087890 */ /* 0x000fe2000fffe03f */
[----:B-1----:R-:W-:Y:S01]  /*9950*/  FADD.FTZ R7, R7, R6 ;  /* 0x0000000607077221 */ /* 0x002fe20000010000 */
[----:B0-----:R-:W-:-:S04]  /*9960*/  FADD.FTZ R8, R2, R5 ;  /* 0x0000000502087221 */ /* 0x001fc80000010000 */
[----:B------:R-:W0:Y:S04]  /*9970*/  SHFL.BFLY PT, R2, R7, 0x1, 0x1f ;  /* 0x0c201f0007027f89 */ /* 0x000e2800000e0000 */
[----:B------:R-:W1:Y:S01]  /*9980*/  SHFL.BFLY PT, R9, R8, 0x1, 0x1f ;  /* 0x0c201f0008097f89 */ /* 0x000e6200000e0000 */
[----:B0-----:R-:W-:Y:S01]  /*9990*/  FADD.FTZ R10, R7, R2 ;  /* 0x00000002070a7221 */ /* 0x001fe20000010000 */
[----:B------:R-:W-:Y:S02]  /*99a0*/  IMAD.MOV.U32 R2, RZ, RZ, -0x800000 ;  /* 0xff800000ff027424 */ /* 0x000fe400078e00ff */
[----:B-1----:R-:W-:Y:S02]  /*99b0*/  FADD.FTZ R11, R8, R9 ;  /* 0x00000009080b7221 */ /* 0x002fe40000010000 */
[----:B------:R-:W-:-:S03]  /*99c0*/  FSETP.NE.FTZ.AND P1, PT, R10, RZ, PT ;  /* 0x000000ff0a00720b */ /* 0x000fc60003f35000 */
[----:B------:R-:W-:-:S10]  /*99d0*/  FSETP.NE.FTZ.AND P2, PT, R11, RZ, PT ;  /* 0x000000ff0b00720b */ /* 0x000fd40003f55000 */
[----:B------:R-:W0:Y:S01]  /*99e0*/  @P1 MUFU.LG2 R9, R10 ;  /* 0x0000000a00091308 */ /* 0x000e220000000c00 */
[C---:B------:R-:W-:Y:S02]  /*99f0*/  @P1 FMUL.FTZ R5, R0.reuse, 0.69314718246459960938 ;  /* 0x3f31721800051820 */ /* 0x040fe40000410000 */
[----:B------:R-:W-:-:S05]  /*9a00*/  @P2 FMUL.FTZ R7, R0, 0.69314718246459960938 ;  /* 0x3f31721800072820 */ /* 0x000fca0000410000 */
[----:B------:R-:W1:Y:S08]  /*9a10*/  @P2 MUFU.LG2 R6, R11 ;  /* 0x0000000b00062308 */ /* 0x000e700000000c00 */
[----:B------:R2:W3:Y:S01]  /*9a20*/  @P1 MUFU.RCP R121, R10 ;  /* 0x0000000a00791308 */ /* 0x0004e20000001000 */
[----:B0-----:R-:W-:-:S04]  /*9a30*/  @P1 FMUL.FTZ R0, R9, 0.69314718246459960938 ;  /* 0x3f31721809001820 */ /* 0x001fc80000410000 */
[----:B------:R-:W-:-:S03]  /*9a40*/  @P1 FFMA.FTZ R20, R5, R4, R0 ;  /* 0x0000000405141223 */ /* 0x000fc60000010000 */
[----:B------:R2:W0:Y:S01]  /*9a50*/  @P2 MUFU.RCP R149, R11 ;  /* 0x0000000b00952308 */ /* 0x0004220000001000 */
[----:B-1----:R-:W-:-:S04]  /*9a60*/  @P2 FMUL.FTZ R6, R6, 0.69314718246459960938 ;  /* 0x3f31721806062820 */ /* 0x002fc80000410000 */
[----:B------:R-:W-:Y:S01]  /*9a70*/  @P2 FFMA.FTZ R2, R7, R3, R6 ;  /* 0x0000000307022223 */ /* 0x000fe20000010006 */
[----:B------:R-:W-:Y:S02]  /*9a80*/  WARPGROUP.DEPBAR.LE gsb0, 0x0 ;  /* 0x00008000000079c5 */ /* 0x000fe40000010000 */
[----:B------:R-:W-:-:S06]  /*9a90*/  WARPGROUP.ARRIVE ;  /* 0x00000000000079c5 */ /* 0x000fcc0000000000 */
[----:B------:R-:W-:Y:S01]  /*9aa0*/  HGMMA.64x192x16.F32 R24, R196, gdesc[UR8].tnspB, R24, gsb0 ;  /* 0x42e00008c4187df0 */ /* 0x000fe20008000818 */
[----:B------:R-:W-:Y:S01]  /*9ab0*/  UMOV UR10, UR8 ;  /* 0x00000008000a7c82 */ /* 0x000fe20008000000 */
[----:B------:R-:W-:Y:S01]  /*9ac0*/  UMOV UR11, 0x40000040 ;  /* 0x40000040000b7882 */ /* 0x000fe20000000000 */
[----:B------:R-:W-:Y:S01]  /*9ad0*/  UIADD3 UR8, UR6, 0x180, URZ ;  /* 0x0000018006087890 */ /* 0x000fe2000fffe03f */
[----:B------:R-:W-:Y:S02]  /*9ae0*/  WARPGROUP.DEPBAR.LE gsb0, 0x0 ;  /* 0x00008000000079c5 */ /* 0x000fe40000010000 */
[----:B------:R-:W-:-:S14]  /*9af0*/  WARPGROUP.ARRIVE ;  /* 0x00000000000079c5 */ /* 0x000fdc0000000000 */
        /* <DEDUP_REMOVED lines=9> */
[----:B------:R-:W-:Y:S02]  /*9b90*/  UIADD3 UR8, UR6, 0x280, URZ ;  /* 0x0000028006087890 */ /* 0x000fe4000fffe03f */
[----:B------:R-:W-:Y:S01]  /*9ba0*/  UIADD3 UR6, UR6, 0x300, URZ ;  /* 0x0000030006067890 */ /* 0x000fe2000fffe03f */
[----:B------:R-:W-:Y:S02]  /*9bb0*/  WARPGROUP.DEPBAR.LE gsb0, 0x0 ;  /* 0x00008000000079c5 */ /* 0x000fe40000010000 */
[----:B------:R-:W-:-:S12]  /*9bc0*/  WARPGROUP.ARRIVE ;  /* 0x00000000000079c5 */ /* 0x000fd80000000000 */
[----:B------:R-:W-:Y:S01]  /*9bd0*/  HGMMA.64x192x16.F32 R24, R184, gdesc[UR8].tnspB, R24, gsb0 ;  /* 0x42e00008b8187df0 */ /* 0x000fe20008000818 */
[----:B------:R-:W-:Y:S01]  /*9be0*/  UMOV UR10, UR8 ;  /* 0x00000008000a7c82 */ /* 0x000fe20008000000 */
[----:B------:R-:W-:Y:S01]  /*9bf0*/  UMOV UR11, 0x40000040 ;  /* 0x40000040000b7882 */ /* 0x000fe20000000000 */
[----:B------:R-:W-:Y:S02]  /*9c00*/  WARPGROUP.DEPBAR.LE gsb0, 0x0 ;  /* 0x00008000000079c5 */ /* 0x000fe40000010000 */
[----:B------:R-:W-:-:S15]  /*9c10*/  WARPGROUP.ARRIVE ;  /* 0x00000000000079c5 */ /* 0x000fde0000000000 */
[----:B------:R-:W-:Y:S03]  /*9c20*/  HGMMA.64x192x16.F32 R24, R180, gdesc[UR8].tnspB, R24, gsb0 ;  /* 0x42e00008b4187df0 */ /* 0x000fe60008000818 */
[----:B------:R-:W-:Y:S02]  /*9c30*/  WARPGROUP.DEPBAR.LE gsb0, 0x0 ;  /* 0x00008000000079c5 */ /* 0x000fe40000010000 */
[----:B------:R-:W-:-:S15]  /*9c40*/  WARPGROUP.ARRIVE ;  /* 0x00000000000079c5 */ /* 0x000fde0000000000 */
[----:B------:R-:W-:Y:S03]  /*9c50*/  HGMMA.64x192x16.F32 R24, R176, gdesc[UR4].tnspB, R24, gsb0 ;  /* 0x42e00004b0187df0 */ /* 0x000fe60008000818 */
[----:B------:R-:W-:Y:S02]  /*9c60*/  WARPGROUP.DEPBAR.LE gsb0, 0x0 ;  /* 0x00008000000079c5 */ /* 0x000fe40000010000 */
[----:B0-23--:R-:W-:Y:S05]  /*9c70*/  @!P0 BRA `(.L_x_211) ;  /* 0x0000000000048947 */ /* 0x00dfea0003800000 */
[----:B------:R-:W-:Y:S01]  /*9c80*/  BPT.TRAP 0x1 ;  /* 0x000000040000795c */ /* 0x000fe20000300000 */
.L_x_211:
[----:B------:R-:W0:Y:S01]  /*9c90*/  S2UR UR5, SR_SWINHI ;  /* 0x00000000000579c3 */ /* 0x000e220000002f00 */
[----:B------:R-:W-:Y:S01]  /*9ca0*/  ISETP.NE.AND P0, PT, R17, RZ, PT ;  /* 0x000000ff1100720c */ /* 0x000fe20003f05270 */
[-C--:B------:R-:W-:Y:S01]  /*9cb0*/  FMUL.FTZ R154, R26, R149.reuse ;  /* 0x000000951a9a7220 */ /* 0x080fe20000410000 */
[-C--:B------:R-:W-:Y:S01]  /*9cc0*/  FMUL.FTZ R135, R51, R149.reuse ;  /* 0x0000009533877220 */ /* 0x080fe20000410000 */
[----:B------:R-:W-:Y:S01]  /*9cd0*/  FMUL.FTZ R142, R50, R149 ;  /* 0x00000095328e7220 */ /* 0x000fe20000410000 */
[----:B------:R-:W-:Y:S02]  /*9ce0*/  IMAD.U32 R26, RZ, RZ, UR9 ;  /* 0x00000009ff1a7e24 */ /* 0x000fe4000f8e00ff */
[-C--:B------:R-:W-:Y:S01]  /*9cf0*/  FMUL.FTZ R12, R49, R121.reuse ;  /* 0x00000079310c7220 */ /* 0x080fe20000410000 */
[-C--:B------:R-:W-:Y:S01]  /*9d00*/  FMUL.FTZ R13, R48, R121.reuse ;  /* 0x00000079300d7220 */ /* 0x080fe20000410000 */
[----:B------:R-:W-:Y:S01]  /*9d10*/  FMUL.FTZ R10, R45, R121 ;  /* 0x000000792d0a7220 */ /* 0x000fe20000410000 */
[----:B------:R-:W-:Y:S01]  /*9d20*/  FMUL.FTZ R143, R47, R149 ;  /* 0x000000952f8f7220 */ /* 0x000fe20000410000 */
[----:B------:R-:W-:Y:S01]  /*9d30*/  FMUL.FTZ R7, R28, R121 ;  /* 0x000000791c077220 */ /* 0x000fe20000410000 */
[----:B------:R-:W-:Y:S01]  /*9d40*/  FMUL.FTZ R127, R75, R149 ;  /* 0x000000954b7f7220 */ /* 0x000fe20000410000 */
[----:B------:R-:W-:Y:S01]  /*9d50*/  FMUL.FTZ R6, R29, R121 ;  /* 0x000000791d067220 */ /* 0x000fe20000410000 */
[----:B------:R-:W-:Y:S01]  /*9d60*/  FMUL.FTZ R130, R74, R149 ;  /* 0x000000954a827220 */ /* 0x000fe20000410000 */
[----:B------:R-:W-:-:S02]  /*9d70*/  @P0 VIADD R26, R26, 0x36860 ;  /* 0x000368601a1a0836 */ /* 0x000fc40000000000 */
[-C--:B------:R-:W-:Y:S01]  /*9d80*/  FMUL.FTZ R126, R86, R149.reuse ;  /* 0x00000095567e7220 */ /* 0x080fe20000410000 */
[-C--:B------:R-:W-:Y:S01]  /*9d90*/  FMUL.FTZ R141, R43, R149.reuse ;  /* 0x000000952b8d7220 */ /* 0x080fe20000410000 */
[-C--:B------:R-:W-:Y:S01]  /*9da0*/  FMUL.FTZ R125, R82, R149.reuse ;  /* 0x00000095527d7220 */ /* 0x080fe20000410000 */
[----:B------:R-:W-:Y:S01]  /*9db0*/  FMUL.FTZ R152, R30, R149 ;  /* 0x000000951e987220 */ /* 0x000fe20000410000 */
[----:B------:R-:W-:Y:S01]  /*9dc0*/  @P0 PRMT R26, R19, 0x654, R26 ;  /* 0x00000654131a0816 */ /* 0x000fe2000000001a */
[----:B------:R-:W-:Y:S01]  /*9dd0*/  FMUL.FTZ R9, R37, R121 ;  /* 0x0000007925097220 */ /* 0x000fe20000410000 */
[----:B------:R-:W-:Y:S01]  /*9de0*/  FMUL.FTZ R132, R70, R149 ;  /* 0x0000009546847220 */ /* 0x000fe20000410000 */
[----:B------:R-:W-:Y:S01]  /*9df0*/  FMUL.FTZ R8, R41, R121 ;  /* 0x0000007929087220 */ /* 0x000fe20000410000 */
[----:B------:R1:W-:Y:S01]  /*9e00*/  @P0 SYNCS.ARRIVE.TRANS64.RED.A1T0 RZ, [R26+URZ], RZ ;  /* 0x000000ff1aff09a7 */ /* 0x0003e2000810043f */
[----:B------:R-:W-:Y:S01]  /*9e10*/  UMOV UR6, UR4 ;  /* 0x0000000400067c82 */ /* 0x000fe20008000000 */
[----:B0-----:R-:W-:Y:S01]  /*9e20*/  UMOV UR7, UR5 ;  /* 0x0000000500077c82 */ /* 0x001fe20008000000 */
[----:B------:R-:W-:Y:S01]  /*9e30*/  FMUL.FTZ R37, R27, R149 ;  /* 0x000000951b257220 */ /* 0x000fe20000410000 */
[----:B------:R-:W-:-:S02]  /*9e40*/  IMAD.U32 R50, RZ, RZ, UR6 ;  /* 0x00000006ff327e24 */ /* 0x000fc4000f8e00ff */
[-C--:B------:R-:W-:Y:S01]  /*9e50*/  FMUL.FTZ R138, R66, R149.reuse ;  /* 0x00000095428a7220 */ /* 0x080fe20000410000 */
[----:B------:R-:W-:Y:S02]  /*9e60*/  IMAD.U32 R51, RZ, RZ, UR7 ;  /* 0x00000007ff337e24 */ /* 0x000fe4000f8e00ff */
[-C--:B------:R-:W-:Y:S01]  /*9e70*/  FMUL.FTZ R136, R55, R149.reuse ;  /* 0x0000009537887220 */ /* 0x080fe20000410000 */
[----:B------:R-:W-:Y:S02]  /*9e80*/  IMAD R27, R209, 0x40, R23 ;  /* 0x00000040d11b7824 */ /* 0x000fe400078e0217 */
[----:B------:R-:W-:Y:S01]  /*9e90*/  FMUL.FTZ R139, R54, R149 ;  /* 0x00000095368b7220 */ /* 0x000fe20000410000 */
[----:B------:R-:W-:-:S04]  /*9ea0*/  IMAD.WIDE R48, R217, 0x2, R50 ;  /* 0x00000002d9307825 */ /* 0x000fc800078e0232 */
[-C--:B------:R-:W-:Y:S01]  /*9eb0*/  FMUL.FTZ R3, R56, R121.reuse ;  /* 0x0000007938037220 */ /* 0x080fe20000410000 */
[----:B------:R-:W-:Y:S01]  /*9ec0*/  FMUL.FTZ R14, R53, R121 ;  /* 0x00000079350e7220 */ /* 0x000fe20000410000 */
[----:B------:R-:W-:Y:S01]  /*9ed0*/  FMUL.FTZ R123, R87, R149 ;  /* 0x00000095577b7220 */ /* 0x000fe20000410000 */
[----:B------:R-:W-:Y:S01]  /*9ee0*/  IMAD.WIDE R50, R27, 0x2, R50 ;  /* 0x000000021b327825 */ /* 0x000fe200078e0232 */
[----:B------:R-:W-:-:S03]  /*9ef0*/  IADD3 R45, P1, R48, 0x8000, RZ ;  /* 0x00008000302d7810 */ /* 0x000fc60007f3e0ff */
[-C--:B------:R-:W-:Y:S01]  /*9f00*/  FMUL.FTZ R145, R35, R149.reuse ;  /* 0x0000009523917220 */ /* 0x080fe20000410000 */
[C---:B------:R-:W-:Y:S01]  /*9f10*/  IADD3 R47, P0, R48.reuse, 0x8020, RZ ;  /* 0x00008020302f7810 */ /* 0x040fe20007f1e0ff */
[----:B------:R-:W-:Y:S01]  /*9f20*/  FMUL.FTZ R122, R83, R149 ;  /* 0x00000095537a7220 */ /* 0x000fe20000410000 */
[----:B-1----:R-:W-:Y:S01]  /*9f30*/  LOP3.LUT R26, R45, 0x380, RZ, 0xc0, !PT ;  /* 0x000003802d1a7812 */ /* 0x002fe200078ec0ff */
[--C-:B------:R-:W-:Y:S01]  /*9f40*/  IMAD.X R87, RZ, RZ, R49.reuse, P1 ;  /* 0x000000ffff577224 */ /* 0x100fe200008e0631 */
[----:B------:R-:W-:Y:S01]  /*9f50*/  IADD3 R75, P5, R48, 0x8060, RZ ;  /* 0x00008060304b7810 */ /* 0x000fe20007fbe0ff */
[-C--:B------:R-:W-:Y:S01]  /*9f60*/  FMUL.FTZ R4, R25, R121.reuse ;  /* 0x0000007919047220 */ /* 0x080fe20000410000 */
[----:B------:R-:W-:Y:S01]  /*9f70*/  LOP3.LUT R28, R47, 0x380, RZ, 0xc0, !PT ;  /* 0x000003802f1c7812 */ /* 0x000fe200078ec0ff */
[----:B------:R-:W-:Y:S01]  /*9f80*/  FMUL.FTZ R5, R24, R121 ;  /* 0x0000007918057220 */ /* 0x000fe20000410000 */
[----:B------:R-:W-:Y:S01]  /*9f90*/  SHF.R.U64 R26, R26, 0x3, RZ ;  /* 0x000000031a1a7819 */ /* 0x000fe200000012ff */
[----:B------:R-:W-:Y:S01]  /*9fa0*/  FMUL.FTZ R144, R39, R149 ;  /* 0x0000009527907220 */ /* 0x000fe20000410000 */
[----:B------:R-:W-:Y:S01]  /*9fb0*/  IADD3 R29, P3, R48, 0x20, RZ ;  /* 0x00000020301d7810 */ /* 0x000fe20007f7e0ff */
[--C-:B------:R-:W-:Y:S01]  /*9fc0*/  IMAD.X R83, RZ, RZ, R49.reuse, P0 ;  /* 0x000000ffff537224 */ /* 0x100fe200000e0631 */
[----:B------:R-:W-:Y:S01]  /*9fd0*/  LOP3.LUT R74, R75, 0x380, RZ, 0xc0, !PT ;  /* 0x000003804b4a7812 */ /* 0x000fe200078ec0ff */
[-C--:B------:R-:W-:Y:S01]  /*9fe0*/  FMUL.FTZ R0, R33, R121.reuse ;  /* 0x0000007921007220 */ /* 0x080fe20000410000 */
[----:B------:R-:W-:Y:S01]  /*9ff0*/  SHF.R.U64 R28, R28, 0x3, RZ ;  /* 0x000000031c1c7819 */ /* 0x000fe200000012ff */
[----:B------:R-:W-:Y:S01]  /*a000*/  FMUL.FTZ R11, R32, R121 ;  /* 0x00000079200b7220 */ /* 0x000fe20000410000 */
[----:B------:R-:W-:Y:S01]  /*a010*/  LOP3.LUT R86, R26, R45, RZ, 0x3c, !PT ;  /* 0x0000002d1a567212 */ /* 0x000fe200078e3cff */
[-C--:B------:R-:W-:Y:S01]  /*a020*/  FMUL.FTZ R120, R36, R121.reuse ;  /* 0x0000007924787220 */ /* 0x080fe20000410000 */
[----:B------:R-:W-:Y:S01]  /*a030*/  IADD3 R43, P2, R48, 0x4060, RZ ;  /* 0x00004060302b7810 */ /* 0x000fe20007f5e0ff */
[-C--:B------:R-:W-:Y:S01]  /*a040*/  FMUL.FTZ R21, R40, R121.reuse ;  /* 0x0000007928157220 */ /* 0x080fe20000410000 */
[----:B------:R-:W-:Y:S01]  /*a050*/  LOP3.LUT R26, R29, 0x380, RZ, 0xc0, !PT ;  /* 0x000003801d1a7812 */ /* 0x000fe200078ec0ff */
[-C--:B------:R-:W-:Y:S01]  /*a060*/  FMUL.FTZ R25, R44, R121.reuse ;  /* 0x000000792c197220 */ /* 0x080fe20000410000 */
[----:B------:R-:W-:Y:S01]  /*a070*/  SHF.R.U64 R74, R74, 0x3, RZ ;  /* 0x000000034a4a7819 */ /* 0x000fe200000012ff */
[----:B------:R-:W-:Y:S01]  /*a080*/  FMUL.FTZ R15, R52, R121 ;  /* 0x00000079340f7220 */ /* 0x000fe20000410000 */
[----:B------:R-:W-:Y:S01]  /*a090*/  LOP3.LUT R82, R28, R47, RZ, 0x3c, !PT ;  /* 0x0000002f1c527212 */ /* 0x000fe200078e3cff */
[-C--:B------:R-:W-:Y:S01]  /*a0a0*/  FMUL.FTZ R24, R57, R121.reuse ;  /* 0x0000007939187220 */ /* 0x080fe20000410000 */
[----:B------:R-:W-:Y:S01]  /*a0b0*/  LOP3.LUT R28, R43, 0x380, RZ, 0xc0, !PT ;  /* 0x000003802b1c7812 */ /* 0x000fe200078ec0ff */
[-C--:B------:R-:W-:Y:S01]  /*a0c0*/  FMUL.FTZ R61, R61, R121.reuse ;  /* 0x000000793d3d7220 */ /* 0x080fe20000410000 */
[----:B------:R-:W-:Y:S01]  /*a0d0*/  SHF.R.U64 R26, R26, 0x3, RZ ;  /* 0x000000031a1a7819 */ /* 0x000fe200000012ff */
[-C--:B------:R-:W-:Y:S01]  /*a0e0*/  FMUL.FTZ R60, R60, R121.reuse ;  /* 0x000000793c3c7220 */ /* 0x080fe20000410000 */
[----:B------:R-:W-:Y:S01]  /*a0f0*/  IADD3 R30, P4, R48, 0x4040, RZ ;  /* 0x00004040301e7810 */ /* 0x000fe20007f9e0ff */
[----:B------:R-:W-:Y:S01]  /*a100*/  FMUL.FTZ R65, R65, R121 ;  /* 0x0000007941417220 */ /* 0x000fe20000410000 */
[----:B------:R-:W-:Y:S01]  /*a110*/  LOP3.LUT R74, R74, R75, RZ, 0x3c, !PT ;  /* 0x0000004b4a4a7212 */ /* 0x000fe200078e3cff */
[--C-:B------:R-:W-:Y:S01]  /*a120*/  IMAD.X R75, RZ, RZ, R49.reuse, P5 ;  /* 0x000000ffff4b7224 */ /* 0x100fe200028e0631 */
[----:B------:R-:W-:Y:S01]  /*a130*/  SHF.R.U64 R28, R28, 0x3, RZ ;  /* 0x000000031c1c7819 */ /* 0x000fe200000012ff */
[--C-:B------:R-:W-:Y:S01]  /*a140*/  IMAD.X R55, RZ, RZ, R49.reuse, P4 ;  /* 0x000000ffff377224 */ /* 0x100fe200020e0631 */
[----:B------:R-:W-:Y:S01]  /*a150*/  LOP3.LUT R70, R26, R29, RZ, 0x3c, !PT ;  /* 0x0000001d1a467212 */ /* 0x000fe200078e3cff */
[-C--:B------:R-:W-:Y:S01]  /*a160*/  FMUL.FTZ R64, R64, R121.reuse ;  /* 0x0000007940407220 */ /* 0x080fe20000410000 */
[----:B------:R-:W-:Y:S01]  /*a170*/  IADD3 R41, P5, R48, 0x4020, RZ ;  /* 0x0000402030297810 */ /* 0x000fe20007fbe0ff */
[-C--:B------:R-:W-:Y:S01]  /*a180*/  FMUL.FTZ R69, R69, R121.reuse ;  /* 0x0000007945457220 */ /* 0x080fe20000410000 */
[----:B------:R-:W-:Y:S01]  /*a190*/  LOP3.LUT R29, R30, 0x380, RZ, 0xc0, !PT ;  /* 0x000003801e1d7812 */ /* 0x000fe200078ec0ff */
[----:B------:R-:W-:Y:S01]  /*a1a0*/  FMUL.FTZ R68, R68, R121 ;  /* 0x0000007944447220 */ /* 0x000fe20000410000 */
[----:B------:R-:W-:Y:S01]  /*a1b0*/  LOP3.LUT R66, R28, R43, RZ, 0x3c, !PT ;  /* 0x0000002b1c427212 */ /* 0x000fe200078e3cff */
[-C--:B------:R-:W-:Y:S01]  /*a1c0*/  FMUL.FTZ R73, R73, R121.reuse ;  /* 0x0000007949497220 */ /* 0x080fe20000410000 */
[----:B------:R-:W-:Y:S01]  /*a1d0*/  LOP3.LUT R28, R41, 0x380, RZ, 0xc0, !PT ;  /* 0x00000380291c7812 */ /* 0x000fe200078ec0ff */
[-C--:B------:R-:W-:Y:S01]  /*a1e0*/  FMUL.FTZ R72, R72, R121.reuse ;  /* 0x0000007948487220 */ /* 0x080fe20000410000 */
[----:B------:R-:W-:Y:S01]  /*a1f0*/  SHF.R.U64 R29, R29, 0x3, RZ ;  /* 0x000000031d1d7819 */ /* 0x000fe200000012ff */
[-C--:B------:R-:W-:Y:S01]  /*a200*/  FMUL.FTZ R77, R77, R121.reuse ;  /* 0x000000794d4d7220 */ /* 0x080fe20000410000 */
[----:B------:R-:W-:Y:S01]  /*a210*/  SHF.R.U64 R28, R28, 0x3, RZ ;  /* 0x000000031c1c7819 */ /* 0x000fe200000012ff */
[-C--:B------:R-:W-:Y:S01]  /*a220*/  FMUL.FTZ R76, R76, R121.reuse ;  /* 0x000000794c4c7220 */ /* 0x080fe20000410000 */
[----:B------:R-:W-:Y:S01]  /*a230*/  LOP3.LUT R54, R29, R30, RZ, 0x3c, !PT ;  /* 0x0000001e1d367212 */ /* 0x000fe200078e3cff */
[-C--:B------:R-:W-:Y:S01]  /*a240*/  FMUL.FTZ R81, R81, R121.reuse ;  /* 0x0000007951517220 */ /* 0x080fe20000410000 */
[----:B------:R-:W-:Y:S01]  /*a250*/  IADD3 R29, P4, R50, 0x1000, RZ ;  /* 0x00001000321d7810 */ /* 0x000fe20007f9e0ff */
[----:B------:R-:W-:Y:S01]  /*a260*/  FMUL.FTZ R80, R80, R121 ;  /* 0x0000007950507220 */ /* 0x000fe20000410000 */
[----:B------:R-:W-:Y:S01]  /*a270*/  LOP3.LUT R56, R28, R41, RZ, 0x3c, !PT ;  /* 0x000000291c387212 */ /* 0x000fe200078e3cff */
[-C--:B------:R-:W-:Y:S01]  /*a280*/  FMUL.FTZ R85, R85, R121.reuse ;  /* 0x0000007955557220 */ /* 0x080fe20000410000 */
[----:B------:R-:W-:Y:S01]  /*a290*/  LOP3.LUT R27, R48, 0x380, RZ, 0xc0, !PT ;  /* 0x00000380301b7812 */ /* 0x000fe200078ec0ff */
[-C--:B------:R-:W-:Y:S01]  /*a2a0*/  FMUL.FTZ R84, R84, R121.reuse ;  /* 0x0000007954547220 */ /* 0x080fe20000410000 */
[----:B------:R-:W-:Y:S01]  /*a2b0*/  LOP3.LUT R28, R29, 0x380, RZ, 0xc0, !PT ;  /* 0x000003801d1c7812 */ /* 0x000fe200078ec0ff */
[-C--:B------:R-:W-:Y:S01]  /*a2c0*/  FMUL.FTZ R89, R89, R121.reuse ;  /* 0x0000007959597220 */ /* 0x080fe20000410000 */
[----:B------:R-:W-:Y:S01]  /*a2d0*/  IADD3 R53, P6, R48, 0x8040, RZ ;  /* 0x0000804030357810 */ /* 0x000fe20007fde0ff */
[-C--:B------:R-:W-:Y:S01]  /*a2e0*/  FMUL.FTZ R88, R88, R121.reuse ;  /* 0x0000007958587220 */ /* 0x080fe20000410000 */
[----:B------:R-:W-:Y:S01]  /*a2f0*/  IADD3 R35, P1, R48, 0x40, RZ ;  /* 0x0000004030237810 */ /* 0x000fe20007f3e0ff */
        /* <DEDUP_REMOVED lines=14> */
[----:B------:R-:W-:Y:S01]  /*a3e0*/  IADD3 R39, P0, R48, 0x60, RZ ;  /* 0x0000006030277810 */ /* 0x000fe20007f1e0ff */
[-C--:B------:R-:W-:Y:S01]  /*a3f0*/  FMUL.FTZ R121, R79, R149.reuse ;  /* 0x000000954f797220 */ /* 0x080fe20000410000 */
[----:B------:R-:W-:Y:S01]  /*a400*/  SHF.R.U64 R27, R27, 0x3, RZ ;  /* 0x000000031b1b7819 */ /* 0x000fe200000012ff */
[----:B------:R-:W-:Y:S01]  /*a410*/  FMUL.FTZ R33, R31, R149 ;  /* 0x000000951f217220 */ /* 0x000fe20000410000 */
[----:B------:R-:W-:Y:S01]  /*a420*/  SHF.R.U64 R28, R28, 0x3, RZ ;  /* 0x000000031c1c7819 */ /* 0x000fe200000012ff */
[----:B------:R-:W-:-:S02]  /*a430*/  IMAD.X R79, RZ, RZ, R49, P6 ;  /* 0x000000ffff4f7224 */ /* 0x000fc400030e0631 */
[----:B------:R-:W-:Y:S01]  /*a440*/  FMUL.FTZ R134, R63, R149 ;  /* 0x000000953f867220 */ /* 0x000fe20000410000 */
[----:B------:R-:W-:Y:S01]  /*a450*/  IADD3 R31, P6, R48, 0x4000, RZ ;  /* 0x00004000301f7810 */ /* 0x000fe20007fde0ff */
[--C-:B------:R-:W-:Y:S01]  /*a460*/  IMAD.X R63, RZ, RZ, R49.reuse, P1 ;  /* 0x000000ffff3f7224 */ /* 0x100fe200008e0631 */
[----:B------:R-:W-:Y:S01]  /*a470*/  LOP3.LUT R48, R27, R48, RZ, 0x3c, !PT ;  /* 0x000000301b307212 */ /* 0x000fe200078e3cff */
[----:B------:R-:W-:Y:S01]  /*a480*/  IMAD.X R27, RZ, RZ, R49, P0 ;  /* 0x000000ffff1b7224 */ /* 0x000fe200000e0631 */
[----:B------:R-:W-:Y:S01]  /*a490*/  LOP3.LUT R28, R28, R29, RZ, 0x3c, !PT ;  /* 0x0000001d1c1c7212 */ /* 0x000fe200078e3cff */
[-C--:B------:R-:W-:Y:S01]  /*a4a0*/  FMUL.FTZ R124, R91, R149.reuse ;  /* 0x000000955b7c7220 */ /* 0x080fe20000410000 */
[----:B------:R-:W-:Y:S01]  /*a4b0*/  LOP3.LUT R32, R53, 0x380, RZ, 0xc0, !PT ;  /* 0x0000038035207812 */ /* 0x000fe200078ec0ff */
[-C--:B------:R-:W-:Y:S01]  /*a4c0*/  FMUL.FTZ R91, R90, R149.reuse ;  /* 0x000000955a5b7220 */ /* 0x080fe20000410000 */
[C---:B------:R-:W-:Y:S01]  /*a4d0*/  IADD3 R29, P1, R50.reuse, 0x4000, RZ ;  /* 0x00004000321d7810 */ /* 0x040fe20007f3e0ff */
[----:B------:R-:W0:Y:S01]  /*a4e0*/  LDC R90, c[0x0][0xbe8] ;  /* 0x0002fa00ff5a7b82 */ /* 0x000e220000000800 */
[----:B------:R-:W-:Y:S01]  /*a4f0*/  IADD3 R41, P0, R50, 0x5000, RZ ;  /* 0x0000500032297810 */ /* 0x000fe20007f1e0ff */
[-C--:B------:R-:W-:Y:S01]  /*a500*/  FMUL.FTZ R128, R78, R149.reuse ;  /* 0x000000954e807220 */ /* 0x080fe20000410000 */
[----:B------:R-:W-:Y:S01]  /*a510*/  SHF.R.U64 R32, R32, 0x3, RZ ;  /* 0x0000000320207819 */ /* 0x000fe200000012ff */
[-C--:B------:R-:W-:Y:S01]  /*a520*/  FMUL.FTZ R137, R62, R149.reuse ;  /* 0x000000953e897220 */ /* 0x080fe20000410000 */
[----:B------:R-:W-:Y:S01]  /*a530*/  LOP3.LUT R36, R29, 0x380, RZ, 0xc0, !PT ;  /* 0x000003801d247812 */ /* 0x000fe200078ec0ff */
[-C--:B------:R-:W-:Y:S01]  /*a540*/  FMUL.FTZ R146, R34, R149.reuse ;  /* 0x0000009522927220 */ /* 0x080fe20000410000 */
[----:B------:R-:W-:Y:S01]  /*a550*/  LOP3.LUT R40, R41, 0x380, RZ, 0xc0, !PT ;  /* 0x0000038029287812 */ /* 0x000fe200078ec0ff */
[----:B------:R-:W-:Y:S01]  /*a560*/  FMUL.FTZ R147, R38, R149 ;  /* 0x0000009526937220 */ /* 0x000fe20000410000 */
[----:B------:R-:W-:Y:S01]  /*a570*/  LOP3.LUT R78, R32, R53, RZ, 0x3c, !PT ;  /* 0x00000035204e7212 */ /* 0x000fe200078e3cff */
[-C--:B------:R-:W-:Y:S01]  /*a580*/  FMUL.FTZ R150, R42, R149.reuse ;  /* 0x000000952a967220 */ /* 0x080fe20000410000 */
[----:B------:R-:W-:Y:S01]  /*a590*/  SHF.R.U64 R36, R36, 0x3, RZ ;  /* 0x0000000324247819 */ /* 0x000fe200000012ff */
[-C--:B------:R-:W-:Y:S01]  /*a5a0*/  FMUL.FTZ R148, R46, R149.reuse ;  /* 0x000000952e947220 */ /* 0x080fe20000410000 */
[----:B------:R-:W-:Y:S01]  /*a5b0*/  LOP3.LUT R32, R35, 0x380, RZ, 0xc0, !PT ;  /* 0x0000038023207812 */ /* 0x000fe200078ec0ff */
[-C--:B------:R-:W-:Y:S01]  /*a5c0*/  FMUL.FTZ R133, R59, R149.reuse ;  /* 0x000000953b857220 */ /* 0x080fe20000410000 */
[----:B------:R-:W-:Y:S01]  /*a5d0*/  SHF.R.U64 R40, R40, 0x3, RZ ;  /* 0x0000000328287819 */ /* 0x000fe200000012ff */
[----:B------:R-:W-:Y:S01]  /*a5e0*/  FMUL.FTZ R140, R58, R149 ;  /* 0x000000953a8c7220 */ /* 0x000fe20000410000 */
[----:B------:R-:W-:Y:S01]  /*a5f0*/  LOP3.LUT R36, R36, R29, RZ, 0x3c, !PT ;  /* 0x0000001d24247212 */ /* 0x000fe200078e3cff */
[--C-:B------:R-:W-:Y:S01]  /*a600*/  IMAD.X R29, RZ, RZ, R51.reuse, P4 ;  /* 0x000000ffff1d7224 */ /* 0x100fe200020e0633 */
[----:B------:R-:W-:Y:S01]  /*a610*/  SHF.R.U64 R32, R32, 0x3, RZ ;  /* 0x0000000320207819 */ /* 0x000fe200000012ff */
[----:B------:R-:W-:Y:S01]  /*a620*/  FMUL.FTZ R131, R67, R149 ;  /* 0x0000009543837220 */ /* 0x000fe20000410000 */
[----:B------:R-:W-:Y:S01]  /*a630*/  LOP3.LUT R40, R40, R41, RZ, 0x3c, !PT ;  /* 0x0000002928287212 */ /* 0x000fe200078e3cff */
[-C--:B------:R-:W-:Y:S01]  /*a640*/  FMUL.FTZ R129, R71, R149.reuse ;  /* 0x0000009547817220 */ /* 0x080fe20000410000 */
[----:B------:R-:W-:Y:S01]  /*a650*/  IADD3 R41, P4, R50, 0x8000, RZ ;  /* 0x0000800032297810 */ /* 0x000fe20007f9e0ff */
[----:B------:R-:W-:Y:S01]  /*a660*/  FMUL.FTZ R95, R95, R149 ;  /* 0x000000955f5f7220 */ /* 0x000fe20000410000 */
[----:B------:R-:W-:Y:S01]  /*a670*/  LOP3.LUT R62, R32, R35, RZ, 0x3c, !PT ;  /* 0x00000023203e7212 */ /* 0x000fe200078e3cff */
[-C--:B------:R-:W-:Y:S01]  /*a680*/  FMUL.FTZ R94, R94, R149.reuse ;  /* 0x000000955e5e7220 */ /* 0x080fe20000410000 */
[----:B------:R-:W-:Y:S01]  /*a690*/  LOP3.LUT R32, R41, 0x380, RZ, 0xc0, !PT ;  /* 0x0000038029207812 */ /* 0x000fe200078ec0ff */
[----:B------:R-:W-:Y:S01]  /*a6a0*/  FMUL.FTZ R99, R99, R149 ;  /* 0x0000009563637220 */ /* 0x000fe20000410000 */
[----:B------:R-:W-:Y:S01]  /*a6b0*/  F2FP.F16.F32.PACK_AB R4, R4, R5 ;  /* 0x000000050404723e */ /* 0x000fe200000000ff */
[-C--:B------:R-:W-:Y:S01]  /*a6c0*/  FMUL.FTZ R98, R98, R149.reuse ;  /* 0x0000009562627220 */ /* 0x080fe20000410000 */
[----:B------:R-:W-:Y:S01]  /*a6d0*/  SHF.R.U64 R32, R32, 0x3, RZ ;  /* 0x0000000320207819 */ /* 0x000fe200000012ff */
[----:B------:R-:W-:Y:S01]  /*a6e0*/  FMUL.FTZ R103, R103, R149 ;  /* 0x0000009567677220 */ /* 0x000fe20000410000 */
[----:B------:R-:W-:Y:S01]  /*a6f0*/  F2FP.F16.F32.PACK_AB R5, R37, R154 ;  /* 0x0000009a2505723e */ /* 0x000fe200000000ff */
[--C-:B------:R-:W-:Y:S01]  /*a700*/  IMAD.X R37, RZ, RZ, R51.reuse, P1 ;  /* 0x000000ffff257224 */ /* 0x100fe200008e0633 */
[----:B------:R-:W-:Y:S01]  /*a710*/  LOP3.LUT R32, R32, R41, RZ, 0x3c, !PT ;  /* 0x0000002920207212 */ /* 0x000fe200078e3cff */
[----:B------:R-:W-:Y:S01]  /*a720*/  IMAD.X R41, RZ, RZ, R51, P0 ;  /* 0x000000ffff297224 */ /* 0x000fe200000e0633 */
[----:B0-----:R-:W-:Y:S01]  /*a730*/  ISETP.NE.AND P1, PT, R90, 0x1, PT ;  /* 0x000000015a00780c */ /* 0x001fe20003f25270 */
        /* <DEDUP_REMOVED lines=10> */
[----:B------:R-:W-:Y:S01]  /*a7e0*/  MOV R149, R48 ;  /* 0x0000003000957202 */ /* 0x000fe20000000f00 */
[----:B------:R-:W0:Y:S01]  /*a7f0*/  LDC R155, c[0x0][0xc38] ;  /* 0x00030e00ff9b7b82 */ /* 0x000e220000000800 */
[----:B------:R-:W-:Y:S01]  /*a800*/  LOP3.LUT R48, R151, 0x380, RZ, 0xc0, !PT ;  /* 0x0000038097307812 */ /* 0x000fe200078ec0ff */
[--C-:B------:R-:W-:Y:S01]  /*a810*/  IMAD.X R67, RZ, RZ, R49.reuse, P2 ;  /* 0x000000ffff437224 */ /* 0x100fe200010e0631 */
[----:B------:R-:W-:Y:S01]  /*a820*/  R2UR UR14, R212 ;  /* 0x00000000d40e72ca */ /* 0x000fe200000e0000 */
[----:B------:R-:W-:Y:S01]  /*a830*/  ULDC UR10, c[0x0][0xc44] ;  /* 0x00031100000a7ab9 */ /* 0x000fe20000000800 */
[----:B------:R-:W-:Y:S01]  /*a840*/  SHF.R.U64 R48, R48, 0x3, RZ ;  /* 0x0000000330307819 */ /* 0x000fe200000012ff */
[----:B------:R-:W-:Y:S01]  /*a850*/  ULDC.64 UR8, c[0x0][0xb90] ;  /* 0x0002e40000087ab9 */ /* 0x000fe20000000a00 */
[----:B------:R-:W-:Y:S01]  /*a860*/  R2UR UR13, R213 ;  /* 0x00000000d50d72ca */ /* 0x000fe200000e0000 */
[----:B------:R-:W1:Y:S01]  /*a870*/  @P1 LDC R153, c[0x0][0xbf0] ;  /* 0x0002fc00ff991b82 */ /* 0x000e620000000800 */
[----:B------:R-:W-:Y:S01]  /*a880*/  LOP3.LUT R48, R48, R151, RZ, 0x3c, !PT ;  /* 0x0000009730307212 */ /* 0x000fe200078e3cff */
[--C-:B------:R-:W-:Y:S01]  /*a890*/  IMAD.X R71, RZ, RZ, R49.reuse, P3 ;  /* 0x000000ffff477224 */ /* 0x100fe200018e0631 */
[----:B------:R-:W-:Y:S01]  /*a8a0*/  R2UR UR12, R211 ;  /* 0x00000000d30c72ca */ /* 0x000fe200000e0000 */
[--C-:B------:R-:W-:Y:S01]  /*a8b0*/  IMAD.X R57, RZ, RZ, R49.reuse, P5 ;  /* 0x000000ffff397224 */ /* 0x100fe200028e0631 */
[----:B------:R-:W-:Y:S01]  /*a8c0*/  MOV R75, R74 ;  /* 0x0000004a004b7202 */ /* 0x000fe20000000f00 */
[----:B------:R-:W-:Y:S01]  /*a8d0*/  IMAD.X R59, RZ, RZ, R49, P6 ;  /* 0x000000ffff3b7224 */ /* 0x000fe200030e0631 */
[----:B------:R-:W-:Y:S01]  /*a8e0*/  MOV R78, R78 ;  /* 0x0000004e004e7202 */ /* 0x000fe20000000f00 */
[----:B------:R-:W2:Y:S01]  /*a8f0*/  @P1 LDC R151, c[0x0][0xbec] ;  /* 0x0002fb00ff971b82 */ /* 0x000ea20000000800 */
[----:B------:R-:W-:Y:S01]  /*a900*/  UIADD3 UR5, -UR14, URZ, URZ ;  /* 0x0000003f0e057290 */ /* 0x000fe2000fffe13f */
[----:B------:R-:W-:Y:S01]  /*a910*/  MOV R79, R66 ;  /* 0x00000042004f7202 */ /* 0x000fe20000000f00 */
[----:B------:R-:W-:Y:S01]  /*a920*/  IMAD.X R49, RZ, RZ, R51, P0 ;  /* 0x000000ffff317224 */ /* 0x000fe200000e0633 */
[----:B------:R-:W-:Y:S01]  /*a930*/  LOP3.LUT R26, R31, 0x380, RZ, 0xc0, !PT ;  /* 0x000003801f1a7812 */ /* 0x000fe200078ec0ff */
[----:B------:R-:W-:-:S02]  /*a940*/  UIMAD UR10, UR10, UR5, UR13 ;  /* 0x000000050a0a72a4 */ /* 0x000fc4000f8e020d */
[----:B------:R-:W-:Y:S01]  /*a950*/  IMAD R74, RZ, RZ, -UR13 ;  /* 0x8000000dff4a7e24 */ /* 0x000fe2000f8e02ff */
[----:B------:R-:W-:Y:S01]  /*a960*/  F2FP.F16.F32.PACK_AB R6, R6, R7 ;  /* 0x000000070606723e */ /* 0x000fe200000000ff */
[----:B------:R-:W3:Y:S01]  /*a970*/  LDC.64 R66, c[0x0][0xb98] ;  /* 0x0002e600ff427b82 */ /* 0x000ee20000000a00 */
[----:B------:R-:W-:Y:S01]  /*a980*/  USHF.R.S32.HI UR11, URZ, 0x1f, UR10 ;  /* 0x0000001f3f0b7899 */ /* 0x000fe2000801140a */
[----:B0-----:R-:W-:Y:S01]  /*a990*/  IMAD R74, R155, R74, UR12 ;  /* 0x0000000c9b4a7e24 */ /* 0x001fe2000f8e024a */
[----:B------:R-:W-:-:S05]  /*a9a0*/  F2FP.F16.F32.PACK_AB R7, R33, R152 ;  /* 0x000000982107723e */ /* 0x000fca00000000ff */
[----:B------:R-:W-:Y:S01]  /*a9b0*/  BAR.SYNC.DEFER_BLOCKING 0x1, 0x100 ;  /* 0x0044000000007b1d */ /* 0x000fe20000010000 */
[----:B------:R-:W-:Y:S01]  /*a9c0*/  SHF.R.U64 R26, R26, 0x3, RZ ;  /* 0x000000031a1a7819 */ /* 0x000fe200000012ff */
[----:B------:R-:W-:Y:S01]  /*a9d0*/  UIMAD UR5, UR11, UR8, URZ ;  /* 0x000000080b0572a4 */ /* 0x000fe2000f8e023f */
[----:B------:R-:W-:Y:S01]  /*a9e0*/  IMAD R152, R74, 0x80, R216 ;  /* 0x000000804a987824 */ /* 0x000fe200078e02d8 */
[----:B------:R-:W-:Y:S01]  /*a9f0*/  UIMAD.WIDE.U32 UR6, UR10, UR8, URZ ;  /* 0x000000080a0672a5 */ /* 0x000fe2000f8e003f */
[----:B------:R-:W-:Y:S01]  /*aa00*/  LOP3.LUT R58, R26, R31, RZ, 0x3c, !PT ;  /* 0x0000001f1a3a7212 */ /* 0x000fe200078e3cff */
[----:B------:R-:W-:Y:S01]  /*aa10*/  UIMAD UR5, UR10, UR9, UR5 ;  /* 0x000000090a0572a4 */ /* 0x000fe2000f8e0205 */
[----:B------:R-:W-:Y:S01]  /*aa20*/  LOP3.LUT R26, R39, 0x380, RZ, 0xc0, !PT ;  /* 0x00000380271a7812 */ /* 0x000fe200078ec0ff */
[----:B------:R-:W-:Y:S01]  /*aa30*/  USHF.R.S32.HI UR12, URZ, 0x1f, UR14 ;  /* 0x0000001f3f0c7899 */ /* 0x000fe2000801140e */
[----:B------:R-:W-:Y:S01]  /*aa40*/  MOV R54, R54 ;  /* 0x0000003600367202 */ /* 0x000fe20000000f00 */
[----:B------:R-:W-:Y:S01]  /*aa50*/  IMAD.U32 R52, RZ, RZ, UR6 ;  /* 0x00000006ff347e24 */ /* 0x000fe2000f8e00ff */
[----:B------:R-:W-:Y:S01]  /*aa60*/  UIADD3 UR6, UR7, UR5, URZ ;  /* 0x0000000507067290 */ /* 0x000fe2000fffe03f */
[----:B------:R-:W-:Y:S01]  /*aa70*/  IMAD.MOV.U32 R55, RZ, RZ, R152 ;  /* 0x000000ffff377224 */ /* 0x000fe200078e0098 */
[----:B------:R-:W-:Y:S01]  /*aa80*/  SHF.R.U64 R26, R26, 0x3, RZ ;  /* 0x000000031a1a7819 */ /* 0x000fe200000012ff */
[----:B------:R-:W-:Y:S01]  /*aa90*/  IMAD.U32 R53, RZ, RZ, UR7 ;  /* 0x00000007ff357e24 */ /* 0x000fe2000f8e00ff */
[----:B------:R-:W-:Y:S01]  /*aaa0*/  F2FP.F16.F32.PACK_AB R8, R8, R21 ;  /* 0x000000150808723e */ /* 0x000fe200000000ff */
[----:B------:R-:W-:Y:S01]  /*aab0*/  ULDC UR5, c[0x0][0xa88] ;  /* 0x0002a20000057ab9 */ /* 0x000fe20000000800 */
[----:B------:R-:W-:Y:S01]  /*aac0*/  LOP3.LUT R26, R26, R39, RZ, 0x3c, !PT ;  /* 0x000000271a1a7212 */ /* 0x000fe200078e3cff */
[----:B------:R-:W-:Y:S01]  /*aad0*/  IMAD.U32 R53, RZ, RZ, UR6 ;  /* 0x00000006ff357e24 */ /* 0x000fe2000f8e00ff */
[----:B------:R-:W-:Y:S01]  /*aae0*/  MOV R70, R70 ;  /* 0x0000004600467202 */ /* 0x000fe20000000f00 */
[----:B------:R-:W-:Y:S01]  /*aaf0*/  ULDC.64 UR6, c[0x0][0xb88] ;  /* 0x0002e20000067ab9 */ /* 0x000fe20000000a00 */
[----:B------:R-:W-:Y:S01]  /*ab00*/  MOV R62, R62 ;  /* 0x0000003e003e7202 */ /* 0x000fe20000000f00 */
[----:B---3--:R-:W-:Y:S01]  /*ab10*/  IMAD.WIDE.U32 R52, R66, UR14, R52 ;  /* 0x0000000e42347c25 */ /* 0x008fe2000f8e0034 */
[----:B------:R-:W-:Y:S01]  /*ab20*/  F2FP.F16.F32.PACK_AB R10, R10, R25 ;  /* 0x000000190a0a723e */ /* 0x000fe200000000ff */
[----:B------:R2:W-:Y:S01]  /*ab30*/  STSM.16.M88.4 [R149], R4 ;  /* 0x0000000495007844 */ /* 0x0005e20000000200 */
[----:B------:R-:W-:Y:S01]  /*ab40*/  F2FP.F16.F32.PACK_AB R24, R24, R3 ;  /* 0x000000031818723e */ /* 0x000fe200000000ff */
[----:B------:R-:W-:Y:S01]  /*ab50*/  ULDC.64 UR8, c[0x0][0x208] ;  /* 0x0000820000087ab9 */ /* 0x000fe20000000a00 */
[----:B------:R-:W-:Y:S01]  /*ab60*/  IADD3 R47, P3, R50, 0x7000, RZ ;  /* 0x00007000322f7810 */ /* 0x000fe20007f7e0ff */
[----:B------:R-:W-:Y:S01]  /*ab70*/  IMAD.X R33, RZ, RZ, R51, P4 ;  /* 0x000000ffff217224 */ /* 0x000fe200020e0633 */
[----:B------:R-:W-:-:S02]  /*ab80*/  F2FP.F16.F32.PACK_AB R12, R12, R13 ;  /* 0x0000000d0c0c723e */ /* 0x000fc400000000ff */
[----:B------:R-:W-:Y:S02]  /*ab90*/  LOP3.LUT R46, R47, 0x380, RZ, 0xc0, !PT ;  /* 0x000003802f2e7812 */ /* 0x000fe400078ec0ff */
[----:B------:R-:W-:Y:S02]  /*aba0*/  F2FP.F16.F32.PACK_AB R14, R14, R15 ;  /* 0x0000000f0e0e723e */ /* 0x000fe400000000ff */
[----:B------:R-:W-:Y:S02]  /*abb0*/  F2FP.F16.F32.PACK_AB R13, R135, R142 ;  /* 0x0000008e870d723e */ /* 0x000fe400000000ff */
[----:B------:R-:W-:Y:S02]  /*abc0*/  F2FP.F16.F32.PACK_AB R15, R136, R139 ;  /* 0x0000008b880f723e */ /* 0x000fe400000000ff */
[----:B------:R-:W-:Y:S01]  /*abd0*/  MOV R58, R58 ;  /* 0x0000003a003a7202 */ /* 0x000fe20000000f00 */
[----:B--2---:R-:W-:Y:S01]  /*abe0*/  @P1 IMAD.HI.U32 R4, R152, R151, RZ ;  /* 0x0000009798041227 */ /* 0x004fe200078e00ff */
[----:B------:R-:W-:-:S02]  /*abf0*/  F2FP.F16.F32.PACK_AB R5, R145, R146 ;  /* 0x000000929105723e */ /* 0x000fc400000000ff */
[----:B------:R-:W-:Y:S02]  /*ac00*/  F2FP.F16.F32.PACK_AB R6, R9, R120 ;  /* 0x000000780906723e */ /* 0x000fe400000000ff */
[----:B-1----:R-:W-:Y:S02]  /*ac10*/  @P1 SHF.R.U32.HI R55, RZ, R153, R4 ;  /* 0x00000099ff371219 */ /* 0x002fe40000011604 */
[----:B------:R-:W-:Y:S02]  /*ac20*/  F2FP.F16.F32.PACK_AB R4, R0, R11 ;  /* 0x0000000b0004723e */ /* 0x000fe400000000ff */
[----:B------:R-:W-:Y:S01]  /*ac30*/  F2FP.F16.F32.PACK_AB R7, R144, R147 ;  /* 0x000000939007723e */ /* 0x000fe200000000ff */
[----:B------:R-:W-:Y:S01]  /*ac40*/  IMAD.MOV R21, RZ, RZ, -R55 ;  /* 0x000000ffff157224 */ /* 0x000fe200078e0a37 */
[----:B------:R-:W-:Y:S02]  /*ac50*/  F2FP.F16.F32.PACK_AB R9, R141, R150 ;  /* 0x000000968d09723e */ /* 0x000fe400000000ff */
[----:B------:R-:W-:Y:S01]  /*ac60*/  F2FP.F16.F32.PACK_AB R11, R143, R148 ;  /* 0x000000948f0b723e */ /* 0x000fe200000000ff */
[----:B------:R-:W-:Y:S01]  /*ac70*/  IMAD R21, R90, R21, R152 ;  /* 0x000000155a157224 */ /* 0x000fe200078e0298 */
[----:B------:R-:W-:Y:S01]  /*ac80*/  MOV R0, R26 ;  /* 0x0000001a00007202 */ /* 0x000fe20000000f00 */
[----:B------:R-:W-:Y:S01]  /*ac90*/  IMAD R26, R66, UR12, RZ ;  /* 0x0000000c421a7c24 */ /* 0x000fe2000f8e02ff */
[----:B------:R0:W-:Y:S01]  /*aca0*/  STSM.16.M88.4 [R70], R4 ;  /* 0x0000000446007844 */ /* 0x0001e20000000200 */
[----:B------:R-:W-:-:S02]  /*acb0*/  IADD3 R52, P0, R55, R52, RZ ;  /* 0x0000003437347210 */ /* 0x000fc40007f1e0ff */
[----:B------:R-:W-:Y:S01]  /*acc0*/  IMAD R67, R67, UR14, R26 ;  /* 0x0000000e43437c24 */ /* 0x000fe2000f8e021a */
[----:B------:R1:W-:Y:S01]  /*acd0*/  STSM.16.M88.4 [R62], R8 ;  /* 0x000000083e007844 */ /* 0x0003e20000000200 */
[----:B------:R-:W-:Y:S02]  /*ace0*/  SHF.R.S32.HI R3, RZ, 0x1f, R21 ;  /* 0x0000001fff037819 */ /* 0x000fe40000011415 */
[----:B------:R-:W-:Y:S01]  /*acf0*/  F2FP.F16.F32.PACK_AB R25, R133, R140 ;  /* 0x0000008c8519723e */ /* 0x000fe200000000ff */
[----:B------:R2:W-:Y:S01]  /*ad00*/  STSM.16.M88.4 [R0], R12 ;  /* 0x0000000c00007844 */ /* 0x0005e20000000200 */
[----:B------:R-:W-:Y:S02]  /*ad10*/  F2FP.F16.F32.PACK_AB R26, R61, R60 ;  /* 0x0000003c3d1a723e */ /* 0x000fe400000000ff */
[----:B------:R-:W-:Y:S02]  /*ad20*/  F2FP.F16.F32.PACK_AB R27, R134, R137 ;  /* 0x00000089861b723e */ /* 0x000fe400000000ff */
[----:B------:R-:W-:Y:S01]  /*ad30*/  MOV R56, R56 ;  /* 0x0000003800387202 */ /* 0x000fe20000000f00 */
[----:B------:R-:W-:Y:S01]  /*ad40*/  IMAD R57, R74, 0x80, R215 ;  /* 0x000000804a397824 */ /* 0x000fe200078e02d7 */
[----:B------:R-:W-:Y:S01]  /*ad50*/  SHF.R.U64 R46, R46, 0x3, RZ ;  /* 0x000000032e2e7819 */ /* 0x000fe200000012ff */
[----:B------:R-:W-:Y:S01]  /*ad60*/  STSM.16.M88.4 [R58], R24 ;  /* 0x000000183a007844 */ /* 0x000fe20000000200 */
[----:B0-----:R-:W-:-:S02]  /*ad70*/  F2FP.F16.F32.PACK_AB R4, R65, R64 ;  /* 0x000000404104723e */ /* 0x001fc400000000ff */
[----:B------:R-:W-:Y:S01]  /*ad80*/  F2FP.F16.F32.PACK_AB R5, R131, R138 ;  /* 0x0000008a8305723e */ /* 0x000fe200000000ff */
[----:B-1----:R-:W-:Y:S01]  /*ad90*/  IMAD R8, R3, UR6, RZ ;  /* 0x0000000603087c24 */ /* 0x002fe2000f8e02ff */
[----:B------:R-:W-:Y:S01]  /*ada0*/  SHF.R.S32.HI R9, RZ, 0x1f, R55 ;  /* 0x0000001fff097819 */ /* 0x000fe20000011437 */
[----:B------:R-:W-:Y:S01]  /*adb0*/  VIADD R3, R57, 0x8 ;  /* 0x0000000839037836 */ /* 0x000fe20000000000 */
[----:B------:R-:W-:Y:S01]  /*adc0*/  F2FP.F16.F32.PACK_AB R6, R69, R68 ;  /* 0x000000444506723e */ /* 0x000fe200000000ff */
[----:B------:R-:W-:Y:S01]  /*add0*/  IMAD R55, R21, UR7, R8 ;  /* 0x0000000715377c24 */ /* 0x000fe2000f8e0208 */
[----:B------:R-:W-:Y:S01]  /*ade0*/  IADD3.X R53, R9, R53, R67, P0, !PT ;  /* 0x0000003509357210 */ /* 0x000fe200007fe443 */
[----:B--2---:R-:W-:Y:S01]  /*adf0*/  IMAD R0, R90, UR5, RZ ;  /* 0x000000055a007c24 */ /* 0x004fe2000f8e02ff */
[----:B------:R-:W-:Y:S02]  /*ae00*/  F2FP.F16.F32.PACK_AB R7, R129, R132 ;  /* 0x000000848107723e */ /* 0x000fe400000000ff */
[----:B------:R-:W-:Y:S01]  /*ae10*/  LOP3.LUT R46, R46, R47, RZ, 0x3c, !PT ;  /* 0x0000002f2e2e7212 */ /* 0x000fe200078e3cff */
[----:B------:R-:W-:Y:S01]  /*ae20*/  IMAD.WIDE.U32 R52, R21, UR6, R52 ;  /* 0x0000000615347c25 */ /* 0x000fe2000f8e0034 */
[----:B------:R-:W-:Y:S01]  /*ae30*/  ULDC.64 UR6, c[0x0][0xb50] ;  /* 0x0002d40000067ab9 */ /* 0x000fe20000000a00 */
[----:B------:R0:W-:Y:S01]  /*ae40*/  STSM.16.M88.4 [R56], R4 ;  /* 0x0000000438007844 */ /* 0x0001e20000000200 */
[----:B------:R-:W-:Y:S01]  /*ae50*/  F2FP.F16.F32.PACK_AB R8, R73, R72 ;  /* 0x000000484908723e */ /* 0x000fe200000000ff */
[----:B------:R-:W-:Y:S01]  /*ae60*/  IMAD.X R47, RZ, RZ, R51, P3 ;  /* 0x000000ffff2f7224 */ /* 0x000fe200018e0633 */
[----:B------:R-:W-:-:S02]  /*ae70*/  LEA R21, P3, R52, UR6, 0x2 ;  /* 0x0000000634157c11 */ /* 0x000fc4000f8610ff */
[----:B------:R-:W-:Y:S02]  /*ae80*/  F2FP.F16.F32.PACK_AB R9, R127, R130 ;  /* 0x000000827f09723e */ /* 0x000fe400000000ff */
[----:B------:R-:W-:Y:S01]  /*ae90*/  F2FP.F16.F32.PACK_AB R10, R77, R76 ;  /* 0x0000004c4d0a723e */ /* 0x000fe200000000ff */
[----:B------:R-:W-:Y:S01]  /*aea0*/  SHFL.IDX PT, R64, R21, RZ, 0x1c1f ;  /* 0x001c1fff15407589 */ /* 0x000fe200000e0000 */
[----:B------:R-:W-:Y:S02]  /*aeb0*/  F2FP.F16.F32.PACK_AB R11, R121, R128 ;  /* 0x00000080790b723e */ /* 0x000fe400000000ff */
[----:B------:R-:W-:Y:S01]  /*aec0*/  F2FP.F16.F32.PACK_AB R96, R97, R96 ;  /* 0x000000606160723e */ /* 0x000fe200000000ff */
[----:B------:R1:W-:Y:S01]  /*aed0*/  SHFL.IDX PT, R66, R21, 0x1, 0x1c1f ;  /* 0x003c1f0015427f89 */ /* 0x0003e200000e0000 */
[----:B------:R-:W-:Y:S02]  /*aee0*/  MOV R86, R86 ;  /* 0x0000005600567202 */ /* 0x000fe40000000f00 */
[----:B------:R-:W-:Y:S01]  /*aef0*/  F2FP.F16.F32.PACK_AB R12, R89, R88 ;  /* 0x00000058590c723e */ /* 0x000fe200000000ff */
[----:B0-----:R-:W-:Y:S01]  /*af00*/  IMAD.IADD R5, R53, 0x1, R55 ;  /* 0x0000000135057824 */ /* 0x001fe200078e0237 */
[----:B------:R-:W-:Y:S01]  /*af10*/  F2FP.F16.F32.PACK_AB R4, R81, R80 ;  /* 0x000000505104723e */ /* 0x000fe200000000ff */
[----:B------:R-:W-:Y:S01]  /*af20*/  STSM.16.M88.4 [R54], R8 ;  /* 0x0000000836007844 */ /* 0x000fe20000000200 */
[----:B------:R-:W-:Y:S01]  /*af30*/  F2FP.F16.F32.PACK_AB R6, R85, R84 ;  /* 0x000000545506723e */ /* 0x000fe200000000ff */
[----:B-1----:R-:W0:Y:S01]  /*af40*/  @P1 LDC R21, c[0x0][0xbec] ;  /* 0x0002fb00ff151b82 */ /* 0x002e220000000800 */
[----:B------:R-:W-:-:S02]  /*af50*/  LEA.HI.X R52, R52, UR7, R5, 0x2, P3 ;  /* 0x0000000734347c11 */ /* 0x000fc400098f1405 */
[----:B------:R-:W-:Y:S02]  /*af60*/  F2FP.F16.F32.PACK_AB R5, R122, R125 ;  /* 0x0000007d7a05723e */ /* 0x000fe400000000ff */
[----:B------:R-:W-:Y:S01]  /*af70*/  F2FP.F16.F32.PACK_AB R7, R123, R126 ;  /* 0x0000007e7b07723e */ /* 0x000fe200000000ff */
[----:B------:R-:W1:Y:S01]  /*af80*/  SHFL.IDX PT, R65, R52, RZ, 0x1c1f ;  /* 0x001c1fff34417589 */ /* 0x000e6200000e0000 */
[----:B------:R-:W-:Y:S02]  /*af90*/  F2FP.F16.F32.PACK_AB R13, R124, R91 ;  /* 0x0000005b7c0d723e */ /* 0x000fe400000000ff */
[----:B------:R-:W-:Y:S01]  /*afa0*/  F2FP.F16.F32.PACK_AB R14, R93, R92 ;  /* 0x0000005c5d0e723e */ /* 0x000fe200000000ff */
[----:B------:R-:W-:Y:S01]  /*afb0*/  STSM.16.M88.4 [R79], R4 ;  /* 0x000000044f007844 */ /* 0x000fe20000000200 */
[----:B------:R-:W-:Y:S02]  /*afc0*/  F2FP.F16.F32.PACK_AB R15, R95, R94 ;  /* 0x0000005e5f0f723e */ /* 0x000fe400000000ff */
[----:B------:R-:W-:Y:S01]  /*afd0*/  F2FP.F16.F32.PACK_AB R97, R99, R98 ;  /* 0x000000626361723e */ /* 0x000fe200000000ff */
[----:B------:R-:W2:Y:S01]  /*afe0*/  SHFL.IDX PT, R67, R52, 0x1, 0x1c1f ;  /* 0x003c1f0034437f89 */ /* 0x000ea200000e0000 */
[----:B------:R-:W-:-:S02]  /*aff0*/  F2FP.F16.F32.PACK_AB R104, R105, R104 ;  /* 0x000000686968723e */ /* 0x000fc400000000ff */
[----:B------:R-:W-:Y:S01]  /*b000*/  MOV R82, R82 ;  /* 0x0000005200527202 */ /* 0x000fe20000000f00 */
[----:B------:R-:W-:Y:S01]  /*b010*/  STSM.16.M88.4 [R86], R12 ;  /* 0x0000000c56007844 */ /* 0x000fe20000000200 */
[----:B------:R-:W-:Y:S02]  /*b020*/  F2FP.F16.F32.PACK_AB R98, R101, R100 ;  /* 0x000000646562723e */ /* 0x000fe400000000ff */
[----:B------:R-:W-:Y:S02]  /*b030*/  F2FP.F16.F32.PACK_AB R99, R103, R102 ;  /* 0x000000666763723e */ /* 0x000fe400000000ff */
[----:B------:R-:W-:Y:S02]  /*b040*/  F2FP.F16.F32.PACK_AB R105, R107, R106 ;  /* 0x0000006a6b69723e */ /* 0x000fe400000000ff */
[----:B------:R-:W-:Y:S01]  /*b050*/  F2FP.F16.F32.PACK_AB R112, R113, R112 ;  /* 0x000000707170723e */ /* 0x000fe200000000ff */
[----:B------:R-:W-:Y:S01]  /*b060*/  STSM.16.M88.4 [R82], R96 ;  /* 0x0000006052007844 */ /* 0x000fe20000000200 */
[----:B------:R-:W-:-:S02]  /*b070*/  F2FP.F16.F32.PACK_AB R106, R109, R108 ;  /* 0x0000006c6d6a723e */ /* 0x000fc400000000ff */
[----:B------:R-:W-:Y:S02]  /*b080*/  F2FP.F16.F32.PACK_AB R107, R111, R110 ;  /* 0x0000006e6f6b723e */ /* 0x000fe400000000ff */
[----:B------:R-:W-:Y:S02]  /*b090*/  F2FP.F16.F32.PACK_AB R113, R115, R114 ;  /* 0x000000727371723e */ /* 0x000fe400000000ff */
[----:B------:R-:W-:Y:S01]  /*b0a0*/  F2FP.F16.F32.PACK_AB R114, R117, R116 ;  /* 0x000000747572723e */ /* 0x000fe200000000ff */
[----:B------:R-:W-:Y:S01]  /*b0b0*/  STSM.16.M88.4 [R78], R104 ;  /* 0x000000684e007844 */ /* 0x000fe20000000200 */
[----:B------:R-:W-:Y:S02]  /*b0c0*/  F2FP.F16.F32.PACK_AB R115, R119, R118 ;  /* 0x000000767773723e */ /* 0x000fe400000000ff */
[C---:B------:R-:W-:Y:S02]  /*b0d0*/  IADD3 R43, P2, R50.reuse, 0x6000, RZ ;  /* 0x00006000322b7810 */ /* 0x040fe40007f5e0ff */
[----:B------:R-:W-:Y:S01]  /*b0e0*/  IADD3 R31, P5, R50, 0x2000, RZ ;  /* 0x00002000321f7810 */ /* 0x000fe20007fbe0ff */
[----:B------:R-:W-:Y:S01]  /*b0f0*/  STSM.16.M88.4 [R75], R112 ;  /* 0x000000704b007844 */ /* 0x000fe20000000200 */
[----:B------:R-:W-:-:S02]  /*b100*/  LOP3.LUT R42, R43, 0x380, RZ, 0xc0, !PT ;  /* 0x000003802b2a7812 */ /* 0x000fc400078ec0ff */
[----:B------:R-:W-:Y:S02]  /*b110*/  LOP3.LUT R30, R31, 0x380, RZ, 0xc0, !PT ;  /* 0x000003801f1e7812 */ /* 0x000fe400078ec0ff */
[----:B------:R-:W-:Y:S02]  /*b120*/  SHF.R.U64 R42, R42, 0x3, RZ ;  /* 0x000000032a2a7819 */ /* 0x000fe400000012ff */
[----:B------:R-:W-:Y:S02]  /*b130*/  SHF.R.U64 R30, R30, 0x3, RZ ;  /* 0x000000031e1e7819 */ /* 0x000fe400000012ff */
[----:B------:R-:W-:Y:S01]  /*b140*/  LOP3.LUT P0, RZ, R210, 0x3, RZ, 0xc0, !PT ;  /* 0x00000003d2ff7812 */ /* 0x000fe2000780c0ff */
[----:B------:R-:W-:Y:S01]  /*b150*/  BAR.SYNC.DEFER_BLOCKING 0x1, 0x100 ;  /* 0x0044000000007b1d */ /* 0x000fe20000010000 */
[----:B------:R-:W-:Y:S02]  /*b160*/  IADD3 R35, P6, R50, 0x3000, RZ ;  /* 0x0000300032237810 */ /* 0x000fe40007fde0ff */
[----:B------:R-:W-:Y:S01]  /*b170*/  LOP3.LUT R42, R42, R43, RZ, 0x3c, !PT ;  /* 0x0000002b2a2a7212 */ /* 0x000fe200078e3cff */
[--C-:B------:R-:W-:Y:S01]  /*b180*/  IMAD.X R43, RZ, RZ, R51.reuse, P2 ;  /* 0x000000ffff2b7224 */ /* 0x100fe200010e0633 */
[----:B------:R-:W-:Y:S01]  /*b190*/  LOP3.LUT R30, R30, R31, RZ, 0x3c, !PT ;  /* 0x0000001f1e1e7212 */ /* 0x000fe200078e3cff */
[----:B------:R-:W-:Y:S01]  /*b1a0*/  IMAD.X R31, RZ, RZ, R51, P5 ;  /* 0x000000ffff1f7224 */ /* 0x000fe200028e0633 */
[----:B------:R-:W-:-:S02]  /*b1b0*/  ISETP.GE.OR P2, PT, R57, R0, P0 ;  /* 0x000000003900720c */ /* 0x000fc40000746670 */
[----:B------:R-:W-:Y:S02]  /*b1c0*/  LOP3.LUT R34, R35, 0x380, RZ, 0xc0, !PT ;  /* 0x0000038023227812 */ /* 0x000fe400078ec0ff */
[----:B------:R-:W-:Y:S02]  /*b1d0*/  ISETP.GE.OR P0, PT, R3, R0, P0 ;  /* 0x000000000300720c */ /* 0x000fe40000706670 */
[----:B------:R-:W-:Y:S02]  /*b1e0*/  IADD3 R39, P5, R50, 0x9000, RZ ;  /* 0x0000900032277810 */ /* 0x000fe40007fbe0ff */
[----:B------:R-:W-:Y:S02]  /*b1f0*/  SHF.R.U64 R34, R34, 0x3, RZ ;  /* 0x0000000322227819 */ /* 0x000fe400000012ff */
[----:B------:R-:W-:Y:S02]  /*b200*/  LOP3.LUT R38, R39, 0x380, RZ, 0xc0, !PT ;  /* 0x0000038027267812 */ /* 0x000fe400078ec0ff */
[----:B------:R-:W-:Y:S01]  /*b210*/  LOP3.LUT R34, R34, R35, RZ, 0x3c, !PT ;  /* 0x0000002322227212 */ /* 0x000fe200078e3cff */
[----:B------:R-:W-:Y:S01]  /*b220*/  IMAD.X R35, RZ, RZ, R51, P6 ;  /* 0x000000ffff237224 */ /* 0x000fe200030e0633 */
[----:B------:R-:W-:-:S02]  /*b230*/  SHF.R.U64 R38, R38, 0x3, RZ ;  /* 0x0000000326267819 */ /* 0x000fc400000012ff */
[----:B------:R-:W-:Y:S01]  /*b240*/  IADD3 R45, P6, R50, 0xa000, RZ ;  /* 0x0000a000322d7810 */ /* 0x000fe20007fde0ff */
[----:B-1----:R1:W-:Y:S01]  /*b250*/  @!P2 ST.E desc[UR8][R64.64], R20 ;  /* 0x000000144000a985 */ /* 0x0023e2000c101908 */
[----:B------:R-:W-:Y:S02]  /*b260*/  LOP3.LUT R38, R38, R39, RZ, 0x3c, !PT ;  /* 0x0000002726267212 */ /* 0x000fe400078e3cff */
[----:B------:R-:W-:Y:S01]  /*b270*/  LOP3.LUT R44, R45, 0x380, RZ, 0xc0, !PT ;  /* 0x000003802d2c7812 */ /* 0x000fe200078ec0ff */
[----:B--2---:R2:W-:Y:S01]  /*b280*/  @!P0 ST.E desc[UR8][R66.64], R2 ;  /* 0x0000000242008985 */ /* 0x0045e2000c101908 */
[----:B------:R-:W-:Y:S02]  /*b290*/  LOP3.LUT R39, R50, 0x380, RZ, 0xc0, !PT ;  /* 0x0000038032277812 */ /* 0x000fe400078ec0ff */
[----:B------:R-:W-:Y:S01]  /*b2a0*/  SHF.R.U64 R44, R44, 0x3, RZ ;  /* 0x000000032c2c7819 */ /* 0x000fe200000012ff */
[----:B------:R3:W5:Y:S01]  /*b2b0*/  LD.E.128 R8, desc[UR8][R30.64] ;  /* 0x000000081e087980 */ /* 0x000762000c101d00 */
[----:B------:R-:W-:-:S02]  /*b2c0*/  SHF.R.U64 R39, R39, 0x3, RZ ;  /* 0x0000000327277819 */ /* 0x000fc400000012ff */
[----:B------:R-:W-:Y:S01]  /*b2d0*/  LOP3.LUT R44, R44, R45, RZ, 0x3c, !PT ;  /* 0x0000002d2c2c7212 */ /* 0x000fe200078e3cff */
[--C-:B------:R-:W-:Y:S01]  /*b2e0*/  IMAD.X R45, RZ, RZ, R51.reuse, P6 ;  /* 0x000000ffff2d7224 */ /* 0x100fe200030e0633 */
[----:B------:R-:W-:Y:S01]  /*b2f0*/  LOP3.LUT R50, R39, R50, RZ, 0x3c, !PT ;  /* 0x0000003227327212 */ /* 0x000fe200078e3cff */
[----:B------:R-:W-:Y:S01]  /*b300*/  IMAD.X R39, RZ, RZ, R51, P5 ;  /* 0x000000ffff277224 */ /* 0x000fe200028e0633 */
[----:B------:R4:W5:Y:S01]  /*b310*/  LD.E.128 R24, desc[UR8][R28.64] ;  /* 0x000000081c187980 */ /* 0x000962000c101d00 */
[----:B---3--:R-:W3:Y:S01]  /*b320*/  @P1 LDC R30, c[0x0][0xbf0] ;  /* 0x0002fc00ff1e1b82 */ /* 0x008ee20000000800 */
[----:B------:R-:W-:Y:S02]  /*b330*/  IMAD R3, R206, 0x20, R209 ;  /* 0x00000020ce037824 */ /* 0x000fe400078e02d1 */
[----:B------:R-:W5:Y:S04]  /*b340*/  LD.E.128 R56, desc[UR8][R50.64] ;  /* 0x0000000832387980 */ /* 0x000f68000c101d00 */
[----:B------:R3:W5:Y:S01]  /*b350*/  LD.E.128 R4, desc[UR8][R34.64] ;  /* 0x0000000822047980 */ /* 0x000762000c101d00 */
[----:B----4-:R-:W4:Y:S03]  /*b360*/  LDC.64 R28, c[0x0][0xae0] ;  /* 0x0002b800ff1c7b82 */ /* 0x010f260000000a00 */
[----:B------:R-:W5:Y:S01]  /*b370*/  LD.E.128 R68, desc[UR8][R36.64] ;  /* 0x0000000824447980 */ /* 0x000f62000c101d00 */
[----:B-1----:R-:W-:-:S03]  /*b380*/  IMAD R20, R74, 0x80, R3 ;  /* 0x000000804a147824 */ /* 0x002fc600078e0203 */
[----:B------:R-:W5:Y:S04]  /*b390*/  LD.E.128 R60, desc[UR8][R40.64] ;  /* 0x00000008283c7980 */ /* 0x000f68000c101d00 */
[----:B------:R-:W5:Y:S04]  /*b3a0*/  LD.E.128 R52, desc[UR8][R42.64] ;  /* 0x000000082a347980 */ /* 0x000f68000c101d00 */
[----:B------:R-:W5:Y:S04]  /*b3b0*/  LD.E.128 R12, desc[UR8][R46.64] ;  /* 0x000000082e0c7980 */ /* 0x000f68000c101d00 */
[----:B------:R1:W5:Y:S04]  /*b3c0*/  LD.E.128 R80, desc[UR8][R32.64] ;  /* 0x0000000820507980 */ /* 0x000368000c101d00 */
[----:B------:R0:W5:Y:S04]  /*b3d0*/  LD.E.128 R76, desc[UR8][R38.64] ;  /* 0x00000008264c7980 */ /* 0x000168000c101d00 */
[----:B--2---:R2:W5:Y:S04]  /*b3e0*/  LD.E.128 R64, desc[UR8][R44.64] ;  /* 0x000000082c407980 */ /* 0x004568000c101d00 */
[----:B------:R-:W5:Y:S01]  /*b3f0*/  LD.E.128 R48, desc[UR8][R48.64] ;  /* 0x0000000830307980 */ /* 0x000f62000c101d00 */
[----:B------:R-:W-:-:S02]  /*b400*/  ULDC.64 UR8, c[0x0][0xae8] ;  /* 0x0002ba0000087ab9 */ /* 0x000fc40000000a00 */
[----:B------:R-:W-:Y:S01]  /*b410*/  UIMAD UR5, UR11, UR8, URZ ;  /* 0x000000080b0572a4 */ /* 0x000fe2000f8e023f */
[----:B0-----:R-:W-:Y:S01]  /*b420*/  @P1 IMAD.HI.U32 R3, R20, R21, RZ ;  /* 0x0000001514031227 */ /* 0x001fe200078e00ff */
[----:B------:R-:W-:Y:S01]  /*b430*/  UIMAD.WIDE.U32 UR6, UR10, UR8, URZ ;  /* 0x000000080a0672a5 */ /* 0x000fe2000f8e003f */
[----:B------:R-:W-:Y:S01]  /*b440*/  @!PT LDS RZ, [RZ] ;  /* 0x00000000fffff984 */ /* 0x000fe20000000800 */
[----:B------:R-:W-:Y:S01]  /*b450*/  @!PT LDS RZ, [RZ] ;  /* 0x00000000fffff984 */ /* 0x000fe20000000800 */
[----:B------:R-:W-:Y:S01]  /*b460*/  @!PT LDS RZ, [RZ] ;  /* 0x00000000fffff984 */ /* 0x000fe20000000800 */
[----:B------:R-:W-:Y:S01]  /*b470*/  @!PT LDS RZ, [RZ] ;  /* 0x00000000fffff984 */ /* 0x000fe20000000800 */
[----:B------:R0:W-:Y:S06]  /*b480*/  MEMBAR.ALL.CTA ;  /* 0x0000000000007992 */ /* 0x0001ec0000008000 */
[----:B0-----:R-:W0:Y:S01]  /*b490*/  FENCE.VIEW.ASYNC.S ;  /* 0x00000000000073c6 */ /* 0x001e220000000000 */
[----:B------:R-:W-:Y:S01]  /*b4a0*/  UIMAD UR5, UR10, UR9, UR5 ;  /* 0x000000090a0572a4 */ /* 0x000fe2000f8e0205 */
[----:B------:R-:W-:Y:S01]  /*b4b0*/  IMAD.MOV.U32 R2, RZ, RZ, R20 ;  /* 0x000000ffff027224 */ /* 0x000fe200078e0014 */
[----:B---3--:R-:W-:Y:S01]  /*b4c0*/  @P1 SHF.R.U32.HI R2, RZ, R30, R3 ;  /* 0x0000001eff021219 */ /* 0x008fe20000011603 */
[----:B------:R-:W-:Y:S01]  /*b4d0*/  ULDC.64 UR8, c[0x0][0xaf0] ;  /* 0x0002bc0000087ab9 */ /* 0x000fe20000000a00 */
[----:B------:R-:W-:-:S02]  /*b4e0*/  UIADD3 UR7, UR7, UR5, URZ ;  /* 0x0000000507077290 */ /* 0x000fc4000fffe03f */
[----:B------:R-:W-:Y:S01]  /*b4f0*/  UIMAD UR5, UR12, UR8, URZ ;  /* 0x000000080c0572a4 */ /* 0x000fe2000f8e023f */
[--C-:B------:R-:W-:Y:S01]  /*b500*/  SHF.R.S32.HI R3, RZ, 0x1f, R2.reuse ;  /* 0x0000001fff037819 */ /* 0x100fe20000011402 */
[----:B------:R-:W-:Y:S01]  /*b510*/  UIMAD.WIDE.U32 UR6, UR14, UR8, UR6 ;  /* 0x000000080e0672a5 */ /* 0x000fe2000f8e0006 */
[----:B------:R-:W-:Y:S01]  /*b520*/  IMAD.MOV R21, RZ, RZ, -R2 ;  /* 0x000000ffff157224 */ /* 0x000fe200078e0a02 */
[----:B------:R-:W-:Y:S02]  /*b530*/  UIMAD UR5, UR14, UR9, UR5 ;  /* 0x000000090e0572a4 */ /* 0x000fe4000f8e0205 */
[----:B----4-:R-:W-:Y:S01]  /*b540*/  IMAD R3, R3, R28, RZ ;  /* 0x0000001c03037224 */ /* 0x010fe200078e02ff */
[----:B------:R-:W-:Y:S01]  /*b550*/  R2UR UR13, R207 ;  /* 0x00000000cf0d72ca */ /* 0x000fe200000e0000 */
[----:B------:R-:W-:Y:S01]  /*b560*/  UIADD3 UR7, UR7, UR5, URZ ;  /* 0x0000000507077290 */ /* 0x000fe2000fffe03f */
[----:B------:R-:W-:Y:S01]  /*b570*/  IMAD R21, R90, R21, R20 ;  /* 0x000000155a157224 */ /* 0x000fe200078e0214 */
[----:B------:R-:W-:Y:S01]  /*b580*/  ULDC.64 UR8, c[0x0][0xad8] ;  /* 0x0002b60000087ab9 */ /* 0x000fe20000000a00 */
[----:B------:R-:W-:Y:S01]  /*b590*/  IMAD R29, R2, R29, R3 ;  /* 0x0000001d021d7224 */ /* 0x000fe200078e0203 */
[----:B------:R-:W-:-:S02]  /*b5a0*/  UIADD3 UR4, UR4, 0x36820, URZ ;  /* 0x0003682004047890 */ /* 0x000fc4000fffe03f */
[----:B------:R-:W-:Y:S01]  /*b5b0*/  SHF.R.S32.HI R20, RZ, 0x1f, R21 ;  /* 0x0000001fff147819 */ /* 0x000fe20000011415 */
[----:B------:R-:W-:Y:S01]  /*b5c0*/  IMAD.WIDE.U32 R2, R2, R28, UR6 ;  /* 0x0000000602027e25 */ /* 0x000fe2000f8e001c */
[----:B------:R-:W-:Y:S01]  /*b5d0*/  UIADD3 UR36, UR36, 0x1, URZ ;  /* 0x0000000124247890 */ /* 0x000fe2000fffe03f */
[----:B------:R-:W-:Y:S02]  /*b5e0*/  ULDC.64 UR10, c[0x0][0xa80] ;  /* 0x0002a000000a7ab9 */ /* 0x000fe40000000a00 */
[----:B------:R-:W-:Y:S02]  /*b5f0*/  IMAD.IADD R3, R3, 0x1, R29 ;  /* 0x0000000103037824 */ /* 0x000fe400078e021d */
[----:B------:R-:W-:Y:S02]  /*b600*/  IMAD R20, R20, UR8, RZ ;  /* 0x0000000814147c24 */ /* 0x000fe4000f8e02ff */
[----:B------:R-:W-:Y:S01]  /*b610*/  IMAD R35, R74, 0x80, R209 ;  /* 0x000000804a237824 */ /* 0x000fe200078e02d1 */
[----:B------:R-:W-:Y:S01]  /*b620*/  ULDC UR5, c[0x0][0xc] ;  /* 0x0000030000057ab9 */ /* 0x000fe20000000800 */
[----:B------:R-:W-:-:S02]  /*b630*/  IMAD R29, R21, UR9, R20 ;  /* 0x00000009151d7c24 */ /* 0x000fc4000f8e0214 */
[----:B------:R-:W-:Y:S01]  /*b640*/  IMAD.WIDE.U32 R2, R21, UR8, R2 ;  /* 0x0000000815027c25 */ /* 0x000fe2000f8e0002 */
[----:B------:R-:W-:Y:S01]  /*b650*/  ISETP.GE.AND P2, PT, R35, R0, PT ;  /* 0x000000002300720c */ /* 0x000fe20003f46270 */
[----:B------:R-:W-:Y:S01]  /*b660*/  UMOV UR6, 0x1 ;  /* 0x0000000100067882 */ /* 0x000fe20000000000 */
[----:B------:R-:W-:Y:S01]  /*b670*/  UIADD3 UR13, UR5, UR13, URZ ;  /* 0x0000000d050d7290 */ /* 0x000fe2000fffe03f */
[----:B------:R-:W-:Y:S01]  /*b680*/  IMAD.IADD R29, R3, 0x1, R29 ;  /* 0x00000001031d7824 */ /* 0x000fe200078e021d */
[----:B------:R-:W-:Y:S01]  /*b690*/  UPRMT UR5, URZ, 0x654, UR4 ;  /* 0x000006543f057896 */ /* 0x000fe20008000004 */
[C---:B-1----:R-:W-:Y:S01]  /*b6a0*/  LEA R32, P1, R2.reuse, UR10, 0x1 ;  /* 0x0000000a02207c11 */ /* 0x042fe2000f8208ff */
[----:B------:R-:W-:Y:S02]  /*b6b0*/  UPRMT UR4, UR6, 0x654, UR4 ;  /* 0x0000065406047896 */ /* 0x000fe40008000004 */
[----:B------:R-:W-:Y:S01]  /*b6c0*/  UISETP.NE.AND UP0, UPT, UR36, 0x2, UPT ;  /* 0x000000022400788c */ /* 0x000fe2000bf05270 */
[----:B------:R-:W-:Y:S01]  /*b6d0*/  VIADD R21, R35, 0x20 ;  /* 0x0000002023157836 */ /* 0x000fe20000000000 */
[----:B------:R-:W-:-:S02]  /*b6e0*/  LEA.HI.X R33, R2, UR11, R29, 0x1, P1 ;  /* 0x0000000b02217c11 */ /* 0x000fc400088f0c1d */
[----:B------:R-:W-:Y:S01]  /*b6f0*/  USEL UR6, URZ, 0x1, UP0 ;  /* 0x000000013f067887 */ /* 0x000fe20008000000 */
[----:B------:R-:W-:Y:S01]  /*b700*/  VIADD R3, R35, 0x40 ;  /* 0x0000004023037836 */ /* 0x000fe20000000000 */
[-C--:B------:R-:W-:Y:S01]  /*b710*/  ISETP.GE.AND P0, PT, R21, R0.reuse, PT ;  /* 0x000000001500720c */ /* 0x080fe20003f06270 */
[----:B0-----:R-:W-:Y:S01]  /*b720*/  SYNCS.ARRIVE.TRANS64.RED.A1T0 RZ, [UR5], RZ ;  /* 0x000000ffffff79a7 */ /* 0x001fe20008100405 */
[----:B------:R-:W-:Y:S01]  /*b730*/  IMAD.U32 R207, RZ, RZ, UR13 ;  /* 0x0000000dffcf7e24 */ /* 0x000fe2000f8e00ff */
[----:B------:R-:W-:Y:S01]  /*b740*/  USEL UR36, UR36, URZ, UP0 ;  /* 0x0000003f24247287 */ /* 0x000fe20008000000 */
[----:B------:R2:W0:Y:S01]  /*b750*/  SHFL.IDX PT, R20, R32, RZ, 0x181f ;  /* 0x00181fff20147589 */ /* 0x00042200000e0000 */
[----:B------:R-:W-:Y:S01]  /*b760*/  ULOP3.LUT UR61, UR61, UR6, URZ, 0x3c, !UPT ;  /* 0x000000063d3d7292 */ /* 0x000fe2000f8e3c3f */
[----:B------:R-:W-:Y:S02]  /*b770*/  BSSY B0, `(.L_x_212) ;  /* 0x0000012000007945 */ /* 0x000fe40003800000 */
[----:B------:R2:W1:Y:S01]  /*b780*/  SHFL.IDX PT, R21, R33, RZ, 0x181f ;  /* 0x00181fff21157589 */ /* 0x00046200000e0000 */
[----:B------:R-:W-:Y:S01]  /*b790*/  SYNCS.ARRIVE.TRANS64.RED.A1T0 RZ, [UR4], RZ ;  /* 0x000000ffffff79a7 */ /* 0x000fe20008100404 */
[----:B------:R-:W-:Y:S01]  /*b7a0*/  ISETP.GE.AND P1, PT, R3, R0, PT ;  /* 0x000000000300720c */ /* 0x000fe20003f26270 */
[----:B------:R-:W-:-:S12]  /*b7b0*/  @P2 BRA `(.L_x_213) ;  /* 0x0000000000342947 */ /* 0x000fd80003800000 */
[----:B------:R-:W-:Y:S01]  /*b7c0*/  ULDC UR4, c[0x0][0xac8] ;  /* 0x0002b20000047ab9 */ /* 0x000fe20000000800 */
[----:B------:R-:W-:Y:S01]  /*b7d0*/  ULDC.64 UR6, c[0x0][0x208] ;  /* 0x0000820000067ab9 */ /* 0x000fe20000000a00 */
[----:B------:R-:W-:Y:S02]  /*b7e0*/  ISETP.GE.AND P3, PT, R205, UR4, PT ;  /* 0x00000004cd007c0c */ /* 0x000fe4000bf66270 */
[----:B------:R-:W-:Y:S02]  /*b7f0*/  ISETP.GE.AND P4, PT, R204, UR4, PT ;  /* 0x00000004cc007c0c */ /* 0x000fe4000bf86270 */
[----:B------:R-:W-:-:S09]  /*b800*/  ISETP.GE.AND P2, PT, R23, UR4, PT ;  /* 0x0000000417007c0c */ /* 0x000fd2000bf46270 */
[-C--:B0-----:R-:W-:Y:S02]  /*b810*/  @!P3 LEA R28, P5, R205, R20.reuse, 0x1 ;  /* 0x00000014cd1cb211 */ /* 0x081fe400078a08ff */
[C---:B------:R-:W-:Y:S02]  /*b820*/  @!P4 LEA R30, P6, R204.reuse, R20, 0x1 ;  /* 0x00000014cc1ec211 */ /* 0x040fe400078c08ff */
[----:B-1----:R-:W-:Y:S01]  /*b830*/  @!P2 IMAD.WIDE R2, R23, 0x2, R20 ;  /* 0x000000021702a825 */ /* 0x002fe200078e0214 */
[-C--:B------:R-:W-:Y:S02]  /*b840*/  @!P3 LEA.HI.X R29, R205, R21.reuse, R220, 0x1, P5 ;  /* 0x00000015cd1db211 */ /* 0x080fe400028f0cdc */
[----:B------:R-:W-:Y:S02]  /*b850*/  @!P4 LEA.HI.X R31, R204, R21, R219, 0x1, P6 ;  /* 0x00000015cc1fc211 */ /* 0x000fe400030f0cdb */
[----:B-----5:R3:W-:Y:S04]  /*b860*/  @!P2 ST.E.128 desc[UR6][R2.64], R56 ;  /* 0x000000380200a985 */ /* 0x0207e8000c101d06 */
[----:B------:R3:W-:Y:S04]  /*b870*/  @!P3 ST.E.128 desc[UR6][R28.64], R68 ;  /* 0x000000441c00b985 */ /* 0x0007e8000c101d06 */
[----:B------:R3:W-:Y:S02]  /*b880*/  @!P4 ST.E.128 desc[UR6][R30.64], R80 ;  /* 0x000000501e00c985 */ /* 0x0007e4000c101d06 */
.L_x_213:
[----:B------:R-:W-:Y:S05]  /*b890*/  BSYNC B0 ;  /* 0x0000000000007941 */ /* 0x000fea0003800000 */
.L_x_212:
[----:B-1----:R1:W4:Y:S01]  /*b8a0*/  SHFL.IDX PT, R21, R33, 0x1, 0x181f ;  /* 0x00381f0021157f89 */ /* 0x00232200000e0000 */
[----:B------:R-:W-:Y:S03]  /*b8b0*/  BSSY B0, `(.L_x_214) ;  /* 0x0000010000007945 */ /* 0x000fe60003800000 */
[----:B0-----:R1:W0:Y:S01]  /*b8c0*/  SHFL.IDX PT, R20, R32, 0x1, 0x181f ;  /* 0x00381f0020147f89 */ /* 0x00122200000e0000 */
[----:B------:R-:W-:Y:S05]  /*b8d0*/  @P0 BRA `(.L_x_215) ;  /* 0x0000000000340947 */ /* 0x000fea0003800000 */
[----:B------:R-:W-:Y:S01]  /*b8e0*/  ULDC UR4, c[0x0][0xac8] ;  /* 0x0002b20000047ab9 */ /* 0x000fe20000000800 */
[----:B------:R-:W-:Y:S01]  /*b8f0*/  ULDC.64 UR6, c[0x0][0x208] ;  /* 0x0000820000067ab9 */ /* 0x000fe20000000a00 */
[----:B------:R-:W-:Y:S02]  /*b900*/  ISETP.GE.AND P4, PT, R205, UR4, PT ;  /* 0x00000004cd007c0c */ /* 0x000fe4000bf86270 */
[----:B------:R-:W-:Y:S02]  /*b910*/  ISETP.GE.AND P5, PT, R204, UR4, PT ;  /* 0x00000004cc007c0c */ /* 0x000fe4000bfa6270 */
[----:B------:R-:W-:-:S09]  /*b920*/  ISETP.GE.AND P3, PT, R23, UR4, PT ;  /* 0x0000000417007c0c */ /* 0x000fd2000bf66270 */
[-C--:B0--3--:R-:W-:Y:S02]  /*b930*/  @!P4 LEA R28, P0, R205, R20.reuse, 0x1 ;  /* 0x00000014cd1cc211 */ /* 0x089fe400078008ff */
[C---:B------:R-:W-:Y:S02]  /*b940*/  @!P5 LEA R30, P2, R204.reuse, R20, 0x1 ;  /* 0x00000014cc1ed211 */ /* 0x040fe400078408ff */
[----:B----4-:R-:W-:Y:S01]  /*b950*/  @!P3 IMAD.WIDE R2, R23, 0x2, R20 ;  /* 0x000000021702b825 */ /* 0x010fe200078e0214 */
[-C--:B------:R-:W-:Y:S02]  /*b960*/  @!P4 LEA.HI.X R29, R205, R21.reuse, R220, 0x1, P0 ;  /* 0x00000015cd1dc211 */ /* 0x080fe400000f0cdc */
[----:B------:R-:W-:Y:S02]  /*b970*/  @!P5 LEA.HI.X R31, R204, R21, R219, 0x1, P2 ;  /* 0x00000015cc1fd211 */ /* 0x000fe400010f0cdb */
[----:B-----5:R0:W-:Y:S04]  /*b980*/  @!P3 ST.E.128 desc[UR6][R2.64], R24 ;  /* 0x000000180200b985 */ /* 0x0201e8000c101d06 */
[----:B------:R0:W-:Y:S04]  /*b990*/  @!P4 ST.E.128 desc[UR6][R28.64], R60 ;  /* 0x0000003c1c00c985 */ /* 0x0001e8000c101d06 */
[----:B------:R0:W-:Y:S02]  /*b9a0*/  @!P5 ST.E.128 desc[UR6][R30.64], R76 ;  /* 0x0000004c1e00d985 */ /* 0x0001e4000c101d06 */
.L_x_215:
[----:B------:R-:W-:Y:S05]  /*b9b0*/  BSYNC B0 ;  /* 0x0000000000007941 */ /* 0x000fea0003800000 */
.L_x_214:
[----:B----4-:R4:W1:Y:S01]  /*b9c0*/  SHFL.IDX PT, R21, R33, 0x2, 0x181f ;  /* 0x00581f0021157f89 */ /* 0x01086200000e0000 */
        /* <DEDUP_REMOVED lines=8> */
[-C--:B0----5:R-:W-:Y:S02]  /*ba50*/  @!P3 LEA R24, P0, R205, R20.reuse, 0x1 ;  /* 0x00000014cd18b211 */ /* 0x0a1fe400078008ff */
[C---:B------:R-:W-:Y:S02]  /*ba60*/  @!P4 LEA R26, P1, R204.reuse, R20, 0x1 ;  /* 0x00000014cc1ac211 */ /* 0x040fe400078208ff */
[----:B-1-3--:R-:W-:Y:S01]  /*ba70*/  @!P2 IMAD.WIDE R2, R23, 0x2, R20 ;  /* 0x000000021702a825 */ /* 0x00afe200078e0214 */
[-C--:B------:R-:W-:Y:S02]  /*ba80*/  @!P3 LEA.HI.X R25, R205, R21.reuse, R220, 0x1, P0 ;  /* 0x00000015cd19b211 */ /* 0x080fe400000f0cdc */
[----:B------:R-:W-:Y:S02]  /*ba90*/  @!P4 LEA.HI.X R27, R204, R21, R219, 0x1, P1 ;  /* 0x00000015cc1bc211 */ /* 0x000fe400008f0cdb */
[----:B------:R0:W-:Y:S04]  /*baa0*/  @!P2 ST.E.128 desc[UR6][R2.64], R8 ;  /* 0x000000080200a985 */ /* 0x0001e8000c101d06 */
[----:B------:R0:W-:Y:S04]  /*bab0*/  @!P3 ST.E.128 desc[UR6][R24.64], R52 ;  /* 0x000000341800b985 */ /* 0x0001e8000c101d06 */
[----:B------:R0:W-:Y:S02]  /*bac0*/  @!P4 ST.E.128 desc[UR6][R26.64], R64 ;  /* 0x000000401a00c985 */ /* 0x0001e4000c101d06 */
.L_x_217:
[----:B------:R-:W-:Y:S05]  /*bad0*/  BSYNC B0 ;  /* 0x0000000000007941 */ /* 0x000fea0003800000 */
.L_x_216:
[----:B0--3--:R-:W-:Y:S01]  /*bae0*/  VIADD R3, R35, 0x60 ;  /* 0x0000006023037836 */ /* 0x009fe20000000000 */
[----:B-----5:R0:W3:Y:S01]  /*baf0*/  SHFL.IDX PT, R9, R33, 0x3, 0x181f ;  /* 0x00781f0021097f89 */ /* 0x0200e200000e0000 */
[----:B------:R-:W-:Y:S01]  /*bb00*/  BSSY B0, `(.L_x_218) ;  /* 0x0000012000007945 */ /* 0x000fe20003800000 */
[----:B------:R-:W-:Y:S02]  /*bb10*/  VIADD R208, R208, 0x1 ;  /* 0x00000001d0d07836 */ /* 0x000fe40000000000 */
[----:B------:R-:W-:Y:S01]  /*bb20*/  ISETP.GE.AND P0, PT, R3, R0, PT ;  /* 0x000000000300720c */ /* 0x000fe20003f06270 */
[----:B------:R0:W0:-:S12]  /*bb30*/  SHFL.IDX PT, R8, R32, 0x3, 0x181f ;  /* 0x00781f0020087f89 */ /* 0x00001800000e0000 */
[----:B------:R-:W-:Y:S05]  /*bb40*/  @P0 BRA `(.L_x_219) ;  /* 0x0000000000340947 */ /* 0x000fea0003800000 */
[----:B------:R-:W-:Y:S01]  /*bb50*/  ULDC UR4, c[0x0][0xac8] ;  /* 0x0002b20000047ab9 */ /* 0x000fe20000000800 */
[----:B------:R-:W-:Y:S01]  /*bb60*/  ULDC.64 UR6, c[0x0][0x208] ;  /* 0x0000820000067ab9 */ /* 0x000fe20000000a00 */
[----:B------:R-:W-:Y:S02]  /*bb70*/  ISETP.GE.AND P3, PT, R205, UR4, PT ;  /* 0x00000004cd007c0c */ /* 0x000fe4000bf66270 */
[----:B------:R-:W-:Y:S02]  /*bb80*/  ISETP.GE.AND P4, PT, R204, UR4, PT ;  /* 0x00000004cc007c0c */ /* 0x000fe4000bf86270 */
[----:B------:R-:W-:-:S09]  /*bb90*/  ISETP.GE.AND P2, PT, R23, UR4, PT ;  /* 0x0000000417007c0c */ /* 0x000fd2000bf46270 */
[-C--:B0-----:R-:W-:Y:S02]  /*bba0*/  @!P3 LEA R10, P0, R205, R8.reuse, 0x1 ;  /* 0x00000008cd0ab211 */ /* 0x081fe400078008ff */
[C---:B------:R-:W-:Y:S02]  /*bbb0*/  @!P4 LEA R20, P1, R204.reuse, R8, 0x1 ;  /* 0x00000008cc14c211 */ /* 0x040fe400078208ff */
[----:B---3--:R-:W-:Y:S01]  /*bbc0*/  @!P2 IMAD.WIDE R2, R23, 0x2, R8 ;  /* 0x000000021702a825 */ /* 0x008fe200078e0208 */
[-C--:B------:R-:W-:Y:S02]  /*bbd0*/  @!P3 LEA.HI.X R11, R205, R9.reuse, R220, 0x1, P0 ;  /* 0x00000009cd0bb211 */ /* 0x080fe400000f0cdc */
[----:B-1----:R-:W-:Y:S02]  /*bbe0*/  @!P4 LEA.HI.X R21, R204, R9, R219, 0x1, P1 ;  /* 0x00000009cc15c211 */ /* 0x002fe400008f0cdb */
[----:B------:R0:W-:Y:S04]  /*bbf0*/  @!P2 ST.E.128 desc[UR6][R2.64], R4 ;  /* 0x000000040200a985 */ /* 0x0001e8000c101d06 */
[----:B------:R0:W-:Y:S04]  /*bc00*/  @!P3 ST.E.128 desc[UR6][R10.64], R12 ;  /* 0x0000000c0a00b985 */ /* 0x0001e8000c101d06 */
[----:B------:R0:W-:Y:S02]  /*bc10*/  @!P4 ST.E.128 desc[UR6][R20.64], R48 ;  /* 0x000000301400c985 */ /* 0x0001e4000c101d06 */
.L_x_219:
[----:B------:R-:W-:Y:S05]  /*bc20*/  BSYNC B0 ;  /* 0x0000000000007941 */ /* 0x000fea0003800000 */
.L_x_218:
[----:B------:R-:W5:Y:S01]  /*bc30*/  LDC R0, c[0x0][0xc34] ;  /* 0x00030d00ff007b82 */ /* 0x000f620000000800 */
[----:B------:R-:W-:-:S13]  /*bc40*/  R2UR UR4, R207 ;  /* 0x00000000cf0472ca */ /* 0x000fda00000e0000 */
[----:B-----5:R-:W-:-:S13]  /*bc50*/  ISETP.LE.AND P0, PT, R0, UR4, PT ;  /* 0x0000000400007c0c */ /* 0x020fda000bf03270 */
[----:B------:R-:W-:Y:S05]  /*bc60*/  @!P0 BRA `(.L_x_220) ;  /* 0xffffff5400888947 */ /* 0x000fea000383ffff */
[----:B------:R-:W-:Y:S05]  /*bc70*/  EXIT ;  /* 0x000000000000794d */ /* 0x000fea0003800000 */
.L_x_186:
        /* <DEDUP_REMOVED lines=8> */
[----:B------:R0:W-:Y:S07]  /*bd00*/  STL [R1], R3 ;  /* 0x0000000301007387 */ /* 0x0001ee0000100800 */
[----:B------:R-:W-:Y:S05]  /*bd10*/  @P0 BRA `(.L_x_221) ;  /* 0x0000004800440947 */ /* 0x000fea0003800000 */
[----:B------:R-:W2:Y:S01]  /*bd20*/  LDL R5, [R1+0x2c] ;  /* 0x00002c0001057983 */ /* 0x000ea20000100800 */
[----:B------:R-:W1:Y:S01]  /*bd30*/  S2UR UR4, SR_CgaCtaId ;  /* 0x00000000000479c3 */ /* 0x000e620000008800 */
[C---:B------:R-:W-:Y:S01]  /*bd40*/  IMAD.SHL.U32 R2, R0.reuse, 0x8, RZ ;  /* 0x0000000800027824 */ /* 0x040fe200078e00ff */
[C---:B------:R-:W-:Y:S01]  /*bd50*/  LOP3.LUT R6, R0.reuse, 0x7f, RZ, 0xc0, !PT ;  /* 0x0000007f00067812 */ /* 0x040fe200078ec0ff */
[----:B------:R-:W-:Y:S01]  /*bd60*/  UMOV UR36, 0x400 ;  /* 0x0000040000247882 */ /* 0x000fe20000000000 */
[----:B------:R-:W-:Y:S01]  /*bd70*/  LOP3.LUT P0, RZ, R0, 0x1f, RZ, 0xc0, !PT ;  /* 0x0000001f00ff7812 */ /* 0x000fe2000780c0ff */
[----:B------:R-:W-:Y:S01]  /*bd80*/  IMAD.MOV.U32 R19, RZ, RZ, RZ ;  /* 0x000000ffff137224 */ /* 0x000fe200078e00ff */
[----:B0-----:R-:W-:Y:S01]  /*bd90*/  LOP3.LUT R3, R2, 0x1f8, RZ, 0xc0, !PT ;  /* 0x000001f802037812 */ /* 0x001fe200078ec0ff */
[----:B------:R-:W-:Y:S01]  /*bda0*/  ULDC.64 UR38, c[0x0][0x198] ;  /* 0x0000660000267ab9 */ /* 0x000fe20000000a00 */
[----:B------:R-:W0:Y:S01]  /*bdb0*/  S2UR UR5, SR_CTAID.X ;  /* 0x00000000000579c3 */ /* 0x000e220000002500 */
[C---:B------:R-:W-:Y:S01]  /*bdc0*/  ISETP.NE.AND P1, PT, R6.reuse, RZ, PT ;  /* 0x000000ff0600720c */ /* 0x040fe20003f25270 */
[----:B------:R-:W-:Y:S01]  /*bdd0*/  ULDC UR37, c[0x0][0xc] ;  /* 0x0000030000257ab9 */ /* 0x000fe20000000800 */
[----:B------:R-:W-:Y:S01]  /*bde0*/  LOP3.LUT R4, R3, 0x38, R0, 0x78, !PT ;  /* 0x0000003803047812 */ /* 0x000fe200078e7800 */
[C---:B------:R-:W-:Y:S01]  /*bdf0*/  IMAD.SHL.U32 R3, R6.reuse, 0x8, RZ ;  /* 0x0000000806037824 */ /* 0x040fe200078e00ff */
[----:B------:R-:W-:Y:S01]  /*be00*/  ISETP.NE.OR P0, PT, R6, RZ, !P0 ;  /* 0x000000ff0600720c */ /* 0x000fe20004705670 */
[----:B------:R-:W-:Y:S01]  /*be10*/  IMAD.SHL.U32 R0, R0, 0x10, RZ ;  /* 0x0000001000007824 */ /* 0x000fe200078e00ff */
[----:B------:R-:W-:-:S02]  /*be20*/  LOP3.LUT R18, R18, 0xfffffffe, RZ, 0xc0, !PT ;  /* 0xfffffffe12127812 */ /* 0x000fc400078ec0ff */
[----:B------:R-:W-:Y:S02]  /*be30*/  LOP3.LUT R3, R4, 0x200, R3, 0xf8, !PT ;  /* 0x0000020004037812 */ /* 0x000fe400078ef803 */
[----:B------:R-:W-:Y:S02]  /*be40*/  SHF.R.U32.HI R4, RZ, 0x3, R6 ;  /* 0x00000003ff047819 */ /* 0x000fe40000011606 */
[----:B------:R-:W-:Y:S02]  /*be50*/  LOP3.LUT R2, R2, 0x38, RZ, 0xc0, !PT ;  /* 0x0000003802027812 */ /* 0x000fe400078ec0ff */
[----:B------:R-:W-:Y:S01]  /*be60*/  LOP3.LUT R6, R4, 0x70, R0, 0xf8, !PT ;  /* 0x0000007004067812 */ /* 0x000fe200078ef800 */
[----:B-1----:R-:W-:Y:S01]  /*be70*/  ULEA UR36, UR4, UR36, 0x18 ;  /* 0x0000002404247291 */ /* 0x002fe2000f8ec03f */
[----:B------:R-:W-:-:S04]  /*be80*/  @P1 LOP3.LUT R18, R18, 0x1, RZ, 0xfc, !PT ;  /* 0x0000000112121812 */ /* 0x000fc800078efcff */
[----:B------:R-:W-:Y:S02]  /*be90*/  LOP3.LUT R18, R18, 0xfffffffd, RZ, 0xc0, !PT ;  /* 0xfffffffd12127812 */ /* 0x000fe400078ec0ff */
[----:B------:R-:W-:Y:S01]  /*bea0*/  LEA R4, R3, UR36, 0x1 ;  /* 0x0000002403047c11 */ /* 0x000fe2000f8e08ff */
[----:B0-----:R-:W-:Y:S01]  /*beb0*/  IMAD.U32 R0, RZ, RZ, UR5 ;  /* 0x00000005ff007e24 */ /* 0x001fe2000f8e00ff */
[----:B------:R-:W-:-:S03]  /*bec0*/  @P0 LOP3.LUT R18, R18, 0x2, RZ, 0xfc, !PT ;  /* 0x0000000212120812 */ /* 0x000fc600078efcff */
[----:B------:R-:W-:Y:S04]  /*bed0*/  STL [R1+0x10], R4 ;  /* 0x0000100401007387 */ /* 0x000fe80000100800 */
[----:B------:R0:W-:Y:S02]  /*bee0*/  STL [R1+0x28], R0 ;  /* 0x0000280001007387 */ /* 0x0001e40000100800 */
[----:B0-----:R-:W-:Y:S01]  /*bef0*/  IMAD.MOV.U32 R0, RZ, RZ, 0x1 ;  /* 0x00000001ff007424 */ /* 0x001fe200078e00ff */
[----:B--2---:R-:W-:-:S05]  /*bf00*/  LOP3.LUT R3, R5, 0x2, RZ, 0xfc, !PT ;  /* 0x0000000205037812 */ /* 0x004fca00078efcff */
[----:B------:R0:W-:Y:S04]  /*bf10*/  STL [R1+0x18], R3 ;  /* 0x0000180301007387 */ /* 0x0001e80000100800 */
[----:B------:R-:W-:Y:S04]  /*bf20*/  STL [R1+0x34], RZ ;  /* 0x000034ff01007387 */ /* 0x000fe80000100800 */
[----:B------:R1:W-:Y:S01]  /*bf30*/  STL [R1], R0 ;  /* 0x0000000001007387 */ /* 0x0003e20000100800 */
[C---:B0-----:R-:W-:Y:S02]  /*bf40*/  LOP3.LUT R3, R2.reuse, 0x40, RZ, 0xfc, !PT ;  /* 0x0000004002037812 */ /* 0x041fe400078efcff */
[----:B-1----:R-:W-:-:S07]  /*bf50*/  LOP3.LUT R0, R2, 0x80, RZ, 0xfc, !PT ;  /* 0x0000008002007812 */ /* 0x002fce00078efcff */
.L_x_309:
[----:B--2---:R-:W2:Y:S01]  /*bf60*/  LDL R2, [R1+0x28] ;  /* 0x0000280001027983 */ /* 0x004ea20000100800 */
[----:B0-----:R-:W0:Y:S01]  /*bf70*/  LDC R0, c[0x0][0xc38] ;  /* 0x00030e00ff007b82 */ /* 0x001e220000000800 */
[----:B------:R-:W-:Y:S05]  /*bf80*/  YIELD ;  /* 0x0000000000007946 */ /* 0x000fea0003800000 */
[----:B------:R-:W-:Y:S02]  /*bf90*/  ULDC.64 UR4, c[0x0][0x418] ;  /* 0x0001060000047ab9 */ /* 0x000fe40000000a00 */
[----:B------:R-:W1:Y:S01]  /*bfa0*/  LDC R16, c[0x0][0xc44] ;  /* 0x00031100ff107b82 */ /* 0x000e620000000800 */
[----:B------:R-:W-:-:S03]  /*bfb0*/  UISETP.NE.U32.AND UP0, UPT, UR4, URZ, UPT ;  /* 0x0000003f0400728c */ /* 0x000fc6000bf05070 */
[----:B------:R-:W-:Y:S01]  /*bfc0*/  ULDC UR4, c[0x0][0x424] ;  /* 0x0001090000047ab9 */ /* 0x000fe20000000800 */
[----:B------:R-:W-:-:S04]  /*bfd0*/  UISETP.NE.AND.EX UP0, UPT, UR5, URZ, UPT, UP0 ;  /* 0x0000003f0500728c */ /* 0x000fc8000bf05300 */
[----:B------:R-:W-:Y:S01]  /*bfe0*/  USEL UR4, UR4, 0x1, UP0 ;  /* 0x0000000104047887 */ /* 0x000fe20008000000 */
[----:B0-----:R-:W-:Y:S02]  /*bff0*/  ISETP.NE.AND P0, PT, R0, 0x1, PT ;  /* 0x000000010000780c */ /* 0x001fe40003f05270 */
[----:B-1----:R-:W-:-:S11]  /*c000*/  ISETP.NE.AND P1, PT, R16, 0x1, PT ;  /* 0x000000011000780c */ /* 0x002fd60003f25270 */
[----:B------:R-:W2:Y:S08]  /*c010*/  @P0 LDC R0, c[0x0][0xc3c] ;  /* 0x00030f00ff000b82 */ /* 0x000eb00000000800 */
[----:B------:R-:W0:Y:S01]  /*c020*/  @P0 LDC R3, c[0x0][0xc40] ;  /* 0x00031000ff030b82 */ /* 0x000e220000000800 */
[----:B--2---:R-:W-:-:S04]  /*c030*/  @P0 IMAD.HI.U32 R0, R2, R0, RZ ;  /* 0x0000000002000227 */ /* 0x004fc800078e00ff */
[----:B------:R-:W-:Y:S01]  /*c040*/  IMAD.MOV.U32 R4, RZ, RZ, R2 ;  /* 0x000000ffff047224 */ /* 0x000fe200078e0002 */
[----:B0-----:R-:W-:Y:S02]  /*c050*/  @P0 SHF.R.U32.HI R4, RZ, R3, R0 ;  /* 0x00000003ff040219 */ /* 0x001fe40000011600 */
[----:B------:R-:W0:Y:S03]  /*c060*/  @P1 LDC.64 R2, c[0x0][0xc48] ;  /* 0x00031200ff021b82 */ /* 0x000e260000000a00 */
[----:B------:R-:W-:Y:S01]  /*c070*/  IMAD.MOV.U32 R5, RZ, RZ, R4 ;  /* 0x000000ffff057224 */ /* 0x000fe200078e0004 */
[----:B------:R1:W-:Y:S04]  /*c080*/  STL [R1+0x1c], R4 ;  /* 0x00001c0401007387 */ /* 0x0003e80000100800 */
[----:B------:R-:W2:Y:S01]  /*c090*/  LDC R0, c[0x0][0x2f0] ;  /* 0x0000bc00ff007b82 */ /* 0x000ea20000000800 */
[----:B0-----:R-:W-:-:S05]  /*c0a0*/  @P1 IMAD.HI.U32 R2, R4, R2, RZ ;  /* 0x0000000204021227 */ /* 0x001fca00078e00ff */
[----:B------:R-:W-:Y:S01]  /*c0b0*/  @P1 SHF.R.U32.HI R5, RZ, R3, R2 ;  /* 0x00000003ff051219 */ /* 0x000fe20000011602 */
[----:B------:R-:W-:Y:S02]  /*c0c0*/  IMAD.MOV.U32 R2, RZ, RZ, RZ ;  /* 0x000000ffff027224 */ /* 0x000fe400078e00ff */
[----:B--2---:R-:W-:Y:S01]  /*c0d0*/  IMAD R6, R0, UR4, RZ ;  /* 0x0000000400067c24 */ /* 0x004fe2000f8e02ff */
        /* <DEDUP_REMOVED lines=12> */
[----:B------:R-:W-:Y:S05]  /*c1a0*/  @!P0 BRA `(.L_x_222) ;  /* 0x0000000000408947 */ /* 0x000fea0003800000 */
        /* <DEDUP_REMOVED lines=15> */
[----:B0-----:R-:W-:Y:S05]  /*c2a0*/  CALL.ABS.NOINC R2 ;  /* 0x0000000002007343 */ /* 0x001fea0003c00000 */
.L_x_222:
        /* <DEDUP_REMOVED lines=8> */
[----:B------:R0:W2:Y:S01]  /*c330*/  LDC.64 R2, c[0x4][R17] ;  /* 0x0100000011027b82 */ /* 0x0000a20000000a00 */
        /* <DEDUP_REMOVED lines=10> */
[----:B--2---:R-:W-:Y:S05]  /*c3e0*/  CALL.ABS.NOINC R2 ;  /* 0x0000000002007343 */ /* 0x004fea0003c00000 */
.L_x_224:
[----:B------:R0:W1:Y:S01]  /*c3f0*/  LDC.64 R2, c[0x4][R17] ;  /* 0x0100000011027b82 */ /* 0x0000620000000a00 */
[----:B------:R-:W-:Y:S01]  /*c400*/  ULDC.64 UR6, c[0x4][0xa8] ;  /* 0x01002a0000067ab9 */ /* 0x000fe20000000a00 */
[----:B------:R-:W-:Y:S01]  /*c410*/  ULDC.64 UR8, c[0x4][0xb0] ;  /* 0x01002c0000087ab9 */ /* 0x000fe20000000a00 */
[----:B------:R-:W-:Y:S01]  /*c420*/  ULDC.64 UR4, c[0x4][0x18] ;  /* 0x0100060000047ab9 */ /* 0x000fe20000000a00 */
[----:B------:R-:W-:Y:S02]  /*c430*/  IMAD.U32 R4, RZ, RZ, UR6 ;  /* 0x00000006ff047e24 */ /* 0x000fe4000f8e00ff */
        /* <DEDUP_REMOVED lines=9> */
[----:B-1----:R-:W-:Y:S05]  /*c4d0*/  CALL.ABS.NOINC R2 ;  /* 0x0000000002007343 */ /* 0x002fea0003c00000 */
.L_x_223:
[----:B------:R-:W2:Y:S01]  /*c4e0*/  LDL R2, [R1+0x24] ;  /* 0x0000240001027983 */ /* 0x000ea20000100800 */
[----:B------:R-:W-:-:S03]  /*c4f0*/  ULDC.64 UR4, c[0x0][0x9f8] ;  /* 0x00027e0000047ab9 */ /* 0x000fc60000000a00 */
[----:B-1----:R-:W3:Y:S01]  /*c500*/  LDL R0, [R1+0x14] ;  /* 0x0000140001007983 */ /* 0x002ee20000100800 */
[----:B------:R-:W-:Y:S01]  /*c510*/  ISETP.NE.U32.AND P0, PT, RZ, UR4, PT ;  /* 0x00000004ff007c0c */ /* 0x000fe2000bf05070 */
[----:B------:R-:W-:-:S03]  /*c520*/  ULDC.64 UR6, c[0x0][0x208] ;  /* 0x0000820000067ab9 */ /* 0x000fc60000000a00 */
[----:B------:R-:W-:Y:S01]  /*c530*/  ISETP.NE.AND.EX P0, PT, RZ, UR5, PT, P0 ;  /* 0x00000005ff007c0c */ /* 0x000fe2000bf05300 */
[----:B--2---:R-:W-:-:S12]  /*c540*/  IMAD.MOV.U32 R17, RZ, RZ, R2 ;  /* 0x000000ffff117224 */ /* 0x004fd800078e0002 */
[----:B------:R-:W3:Y:S02]  /*c550*/  @P0 LDC.64 R2, c[0x0][0x9f8] ;  /* 0x00027e00ff020b82 */ /* 0x000ee40000000a00 */
[----:B---3--:R-:W-:-:S05]  /*c560*/  @P0 IMAD.WIDE R2, R0, 0x4, R2 ;  /* 0x0000000400020825 */ /* 0x008fca00078e0202 */
[----:B------:R0:W2:Y:S01]  /*c570*/  @P0 LDG.E R0, desc[UR6][R2.64] ;  /* 0x0000000602000981 */ /* 0x0000a2000c1e1900 */
[----:B------:R-:W-:Y:S01]  /*c580*/  VIADD R9, R17, 0xffffffff ;  /* 0xffffffff11097836 */ /* 0x000fe20000000000 */
[----:B------:R-:W-:Y:S01]  /*c590*/  UMOV UR4, 0xffffffff ;  /* 0xffffffff00047882 */ /* 0x000fe20000000000 */
[----:B------:R-:W-:-:S03]  /*c5a0*/  LOP3.LUT R18, R18, 0xfffffffb, RZ, 0xc0, !PT ;  /* 0xfffffffb12127812 */ /* 0x000fc600078ec0ff */
[----:B------:R1:W-:Y:S01]  /*c5b0*/  STL [R1+0x20], R9 ;  /* 0x0000200901007387 */ /* 0x0003e20000100800 */
[----:B0-----:R-:W0:Y:S02]  /*c5c0*/  LDC.64 R2, c[0x0][0x418] ;  /* 0x00010600ff027b82 */ /* 0x001e240000000a00 */
[----:B0-----:R-:W-:-:S04]  /*c5d0*/  ISETP.NE.U32.AND P0, PT, R2, RZ, PT ;  /* 0x000000ff0200720c */ /* 0x001fc80003f05070 */
[----:B------:R-:W-:-:S13]  /*c5e0*/  ISETP.NE.AND.EX P1, PT, R3, RZ, PT, P0 ;  /* 0x000000ff0300720c */ /* 0x000fda0003f25300 */
[----:B------:R-:W-:Y:S02]  /*c5f0*/  @P1 LOP3.LUT R18, R18, 0x4, RZ, 0xfc, !PT ;  /* 0x0000000412121812 */ /* 0x000fe400078efcff */
[----:B--2---:R-:W-:Y:S01]  /*c600*/  SHF.R.S32.HI R8, RZ, 0x1f, R0 ;  /* 0x0000001fff087819 */ /* 0x004fe20000011400 */
[----:B------:R1:W-:Y:S01]  /*c610*/  STL [R1+0x8], R0 ;  /* 0x0000080001007387 */ /* 0x0003e20000100800 */
[----:B------:R-:W-:-:S03]  /*c620*/  SEL R17, R0, RZ, !P1 ;  /* 0x000000ff00117207 */ /* 0x000fc60004800000 */
[----:B------:R1:W-:Y:S01]  /*c630*/  STL [R1+0xc], R8 ;  /* 0x00000c0801007387 */ /* 0x0003e20000100800 */
[----:B------:R-:W-:Y:S05]  /*c640*/  BRA.DIV UR4, `(.L_x_225) ;  /* 0x0000004604447947 */ /* 0x000fea000b800000 */
[----:B------:R-:W0:Y:S02]  /*c650*/  S2R R4, SR_TID.X ;  /* 0x0000000000047919 */ /* 0x000e240000002100 */
[----:B0-----:R-:W-:-:S04]  /*c660*/  SHF.R.U32.HI R4, RZ, 0x5, R4 ;  /* 0x00000005ff047819 */ /* 0x001fc80000011604 */
[----:B------:R-:W-:-:S05]  /*c670*/  LOP3.LUT R4, R4, 0x3, RZ, 0xc0, !PT ;  /* 0x0000000304047812 */ /* 0x000fca00078ec0ff */
[----:B------:R0:W2:Y:S02]  /*c680*/  SHFL.IDX PT, R14, R4, RZ, 0x1f ;  /* 0x00001fff040e7589 */ /* 0x0000a400000e0000 */
.L_x_325:
[----:B--2---:R-:W-:Y:S02]  /*c690*/  ISETP.NE.AND P0, PT, R14, RZ, PT ;  /* 0x000000ff0e00720c */ /* 0x004fe40003f05270 */
[----:B------:R-:W-:Y:S02]  /*c6a0*/  PLOP3.LUT P2, PT, PT, PT, PT, 0x8, 0x0 ;  /* 0x000000000000781c */ /* 0x000fe40003f4e170 */
[----:B------:R-:W-:-:S11]  /*c6b0*/  LOP3.LUT R18, R18, 0xfffffff7, RZ, 0xc0, !PT ;  /* 0xfffffff712127812 */ /* 0x000fd600078ec0ff */
[----:B------:R-:W-:Y:S01]  /*c6c0*/  @P2 LOP3.LUT R18, R18, 0x8, RZ, 0xfc, !PT ;  /* 0x0000000812122812 */ /* 0x000fe200078efcff */
[----:B------:R-:W-:Y:S06]  /*c6d0*/  @P0 BRA `(.L_x_226) ;  /* 0x0000000400500947 */ /* 0x000fec0003800000 */
[----:B------:R-:W-:-:S03]  /*c6e0*/  UMOV UR4, 0xffffffff ;  /* 0xffffffff00047882 */ /* 0x000fc60000000000 */
[----:B------:R-:W-:Y:S05]  /*c6f0*/  BRA.DIV UR4, `(.L_x_227) ;  /* 0x00000046044c7947 */ /* 0x000fea000b800000 */
[----:B------:R-:W-:-:S13]  /*c700*/  ELECT P6, URZ, PT ;  /* 0x00000000003f782f */ /* 0x000fda00038c0000 */
.L_x_328:
[----:B------:R-:W-:Y:S05]  /*c710*/  @!P6 BRA `(.L_x_226) ;  /* 0x000000040040e947 */ /* 0x000fea0003800000 */
[----:B------:R2:W-:Y:S01]  /*c720*/  STL [R1+0x4], R9 ;  /* 0x0000040901007387 */ /* 0x0005e20000100800 */
[----:B------:R-:W-:Y:S05]  /*c730*/  @!P1 BRA `(.L_x_228) ;  /* 0x00000000004c9947 */ /* 0x000fea0003800000 */
[----:B------:R-:W3:Y:S01]  /*c740*/  LDC R7, c[0x0][0x43c] ;  /* 0x00010f00ff077b82 */ /* 0x000ee20000000800 */
[----:B------:R-:W-:Y:S01]  /*c750*/  ULDC.64 UR4, c[0x0][0x428] ;  /* 0x00010a0000047ab9 */ /* 0x000fe20000000a00 */
[----:B------:R-:W-:Y:S01]  /*c760*/  ULDC.64 UR6, c[0x0][0x208] ;  /* 0x0000820000067ab9 */ /* 0x000fe20000000a00 */
[----:B---3--:R-:W-:-:S13]  /*c770*/  ISETP.NE.AND P0, PT, R7, 0x1, PT ;  /* 0x000000010700780c */ /* 0x008fda0003f05270 */
[----:B0-----:R-:W0:Y:S02]  /*c780*/  @P0 LDC.64 R4, c[0x0][0x440] ;  /* 0x00011000ff040b82 */ /* 0x001e240000000a00 */
[----:B0-----:R-:W-:-:S04]  /*c790*/  @P0 IMAD.HI.U32 R6, R9, R4, RZ ;  /* 0x0000000409060227 */ /* 0x001fc800078e00ff */
[----:B------:R-:W-:Y:S01]  /*c7a0*/  IMAD.MOV.U32 R4, RZ, RZ, R9 ;  /* 0x000000ffff047224 */ /* 0x000fe200078e0009 */
[----:B------:R-:W-:-:S05]  /*c7b0*/  @P0 SHF.R.U32.HI R4, RZ, R5, R6 ;  /* 0x00000005ff040219 */ /* 0x000fca0000011606 */
[----:B------:R-:W-:-:S04]  /*c7c0*/  IMAD.MOV R5, RZ, RZ, -R4 ;  /* 0x000000ffff057224 */ /* 0x000fc800078e0a04 */
[----:B------:R-:W-:Y:S01]  /*c7d0*/  IMAD R6, R7, R5, R9 ;  /* 0x0000000507067224 */ /* 0x000fe200078e0209 */
[----:B------:R-:W-:-:S04]  /*c7e0*/  SHF.R.S32.HI R5, RZ, 0x1f, R4 ;  /* 0x0000001fff057819 */ /* 0x000fc80000011404 */
[----:B------:R0:W-:Y:S01]  /*c7f0*/  STL [R1+0x4], R6 ;  /* 0x0000040601007387 */ /* 0x0001e20000100800 */
[----:B------:R-:W-:-:S03]  /*c800*/  IMAD.WIDE.U32 R4, R0, UR4, R4 ;  /* 0x0000000400047c25 */ /* 0x000fc6000f8e0004 */
[----:B------:R-:W-:Y:S01]  /*c810*/  LEA R2, P0, R4, R2, 0x2 ;  /* 0x0000000204027211 */ /* 0x000fe200078010ff */
[----:B0-----:R-:W-:-:S04]  /*c820*/  IMAD R6, R8, UR4, RZ ;  /* 0x0000000408067c24 */ /* 0x001fc8000f8e02ff */
[----:B-1----:R-:W-:-:S04]  /*c830*/  IMAD R0, R0, UR5, R6 ;  /* 0x0000000500007c24 */ /* 0x002fc8000f8e0206 */
[----:B------:R-:W-:-:S05]  /*c840*/  IMAD.IADD R0, R5, 0x1, R0 ;  /* 0x0000000105007824 */ /* 0x000fca00078e0200 */
[----:B------:R-:W-:-:S05]  /*c850*/  LEA.HI.X R3, R4, R3, R0, 0x2, P0 ;  /* 0x0000000304037211 */ /* 0x000fca00000f1400 */
[----:B------:R3:W5:Y:S02]  /*c860*/  LDG.E R0, desc[UR6][R2.64] ;  /* 0x0000000602007981 */ /* 0x000764000c1e1900 */
.L_x_228:
[----:B---3--:R-:W3:Y:S01]  /*c870*/  LDL R3, [R1] ;  /* 0x0000000001037983 */ /* 0x008ee20000100800 */
[----:B------:R-:W-:Y:S02]  /*c880*/  LEA R2, R19, UR36, 0x3 ;  /* 0x0000002413027c11 */ /* 0x000fe4000f8e18ff */
[----:B---3--:R-:W-:-:S04]  /*c890*/  SHF.L.U32 R3, R3, 0x1f, RZ ;  /* 0x0000001f03037819 */ /* 0x008fc800000006ff */
[----:B------:R-:W3:Y:S02]  /*c8a0*/  SYNCS.PHASECHK.TRANS64.TRYWAIT P0, [R2+URZ+0x36840], R3 ;  /* 0x03684003020075a7 */ /* 0x000ee4000800017f */
[----:B---3--:R-:W-:Y:S05]  /*c8b0*/  @!P0 BRA `(.L_x_229) ;  /* 0x0000004000fc8947 */ /* 0x008fea0003800000 */
.L_x_329:
[----:B0-----:R-:W4:Y:S01]  /*c8c0*/  LDL R4, [R1+0x18] ;  /* 0x0000180001047983 */ /* 0x001f220000100800 */
[----:B------:R-:W0:Y:S02]  /*c8d0*/  S2R R5, SR_TID.X ;  /* 0x0000000000057919 */ /* 0x000e240000002100 */
[----:B0-----:R-:W-:-:S04]  /*c8e0*/  LOP3.LUT R5, R5, 0x7f, RZ, 0xc0, !PT ;  /* 0x0000007f05057812 */ /* 0x001fc800078ec0ff */
[----:B------:R-:W-:-:S13]  /*c8f0*/  ISETP.NE.AND P0, PT, R5, RZ, PT ;  /* 0x000000ff0500720c */ /* 0x000fda0003f05270 */
[----:B---3--:R-:W-:-:S04]  /*c900*/  @!P0 IMAD.MOV.U32 R3, RZ, RZ, 0xa800 ;  /* 0x0000a800ff038424 */ /* 0x008fc800078e00ff */
[----:B------:R4:W-:Y:S02]  /*c910*/  @!P0 SYNCS.ARRIVE.TRANS64 RZ, [R2+URZ+0x36830], R3 ;  /* 0x0368300302ff89a7 */ /* 0x0009e4000800003f */
[----:B----4-:R-:W-:-:S04]  /*c920*/  PRMT R3, R4, 0x9910, RZ ;  /* 0x0000991004037816 */ /* 0x010fc800000000ff */
[----:B------:R-:W-:-:S13]  /*c930*/  ISETP.NE.AND P0, PT, R3, 0x2, PT ;  /* 0x000000020300780c */ /* 0x000fda0003f05270 */
[----:B------:R-:W-:Y:S05]  /*c940*/  @P0 BRA `(.L_x_230) ;  /* 0x0000000000040947 */ /* 0x000fea0003800000 */
[----:B------:R-:W-:Y:S01]  /*c950*/  BPT.TRAP 0x1 ;  /* 0x000000040000795c */ /* 0x000fe20000300000 */
.L_x_230:
[----:B------:R-:W-:-:S13]  /*c960*/  LOP3.LUT P0, RZ, R18, 0x2, RZ, 0xc0, !PT ;  /* 0x0000000212ff7812 */ /* 0x000fda000780c0ff */
[----:B------:R-:W-:Y:S05]  /*c970*/  @P0 BRA `(.L_x_231) ;  /* 0x0000000000040947 */ /* 0x000fea0003800000 */
[----:B------:R-:W-:Y:S01]  /*c980*/  BPT.TRAP 0x1 ;  /* 0x000000040000795c */ /* 0x000fe20000300000 */
.L_x_231:
[----:B------:R-:W3:Y:S01]  /*c990*/  LDL R4, [R1+0x4] ;  /* 0x0000040001047983 */ /* 0x000ee20000100800 */
[----:B------:R-:W-:Y:S01]  /*c9a0*/  R2UR UR14, R2 ;  /* 0x00000000020e72ca */ /* 0x000fe200000e0000 */
[----:B------:R-:W-:Y:S01]  /*c9b0*/  UIADD3 UR4, UP0, UR38, 0x370, URZ ;  /* 0x0000037026047890 */ /* 0x000fe2000ff1e03f */
[----:B------:R-:W-:Y:S01]  /*c9c0*/  R2UR UR12, R16 ;  /* 0x00000000100c72ca */ /* 0x000fe200000e0000 */
[----:B------:R-:W0:Y:S01]  /*c9d0*/  S2R R5, SR_CgaCtaId ;  /* 0x0000000000057919 */ /* 0x000e220000008800 */
[----:B-----5:R-:W-:Y:S01]  /*c9e0*/  R2UR UR13, R0 ;  /* 0x00000000000d72ca */ /* 0x020fe200000e0000 */
[----:B------:R-:W-:Y:S01]  /*c9f0*/  UMOV UR10, URZ ;  /* 0x0000003f000a7c82 */ /* 0x000fe20008000000 */
[----:B------:R-:W-:Y:S01]  /*ca00*/  UMOV UR18, 0x30000 ;  /* 0x0003000000127882 */ /* 0x000fe20000000000 */
[----:B------:R-:W4:Y:S01]  /*ca10*/  S2R R3, SR_CgaCtaId ;  /* 0x0000000000037919 */ /* 0x000f220000008800 */
[----:B------:R-:W-:Y:S01]  /*ca20*/  UMOV UR6, 0x0 ;  /* 0x0000000000067882 */ /* 0x000fe20000000000 */
[----:B------:R-:W-:Y:S01]  /*ca30*/  UMOV UR7, 0x14f00000 ;  /* 0x14f0000000077882 */ /* 0x000fe20000000000 */
[----:B------:R-:W-:Y:S01]  /*ca40*/  UMOV UR16, 0x40 ;  /* 0x0000004000107882 */ /* 0x000fe20000000000 */
[----:B------:R-:W-:Y:S01]  /*ca50*/  PLOP3.LUT P0, PT, PT, PT, PT, 0x80, 0x0 ;  /* 0x000000000000781c */ /* 0x000fe20003f0f070 */
[----:B------:R-:W-:Y:S01]  /*ca60*/  IMAD.MOV.U32 R17, RZ, RZ, R0 ;  /* 0x000000ffff117224 */ /* 0x000fe200078e0000 */
[----:B------:R-:W-:-:S11]  /*ca70*/  LOP3.LUT R18, R18, 0xfffffff7, RZ, 0xc0, !PT ;  /* 0xfffffff712127812 */ /* 0x000fd600078ec0ff */
[----:B------:R-:W-:Y:S02]  /*ca80*/  @P0 LOP3.LUT R18, R18, 0x8, RZ, 0xfc, !PT ;  /* 0x0000000812120812 */ /* 0x000fe400078efcff */
[----:B0-----:R-:W-:Y:S02]  /*ca90*/  LOP3.LUT R5, R5, 0x1, RZ, 0xc0, !PT ;  /* 0x0000000105057812 */ /* 0x001fe400078ec0ff */
[----:B----4-:R-:W-:-:S03]  /*caa0*/  LOP3.LUT R3, R3, 0x1, RZ, 0xc0, !PT ;  /* 0x0000000103037812 */ /* 0x010fc600078ec0ff */
[----:B------:R-:W-:-:S04]  /*cab0*/  IMAD R5, R5, 0xe00, RZ ;  /* 0x00000e0005057824 */ /* 0x000fc800078e02ff */
[----:B------:R-:W-:Y:S02]  /*cac0*/  IMAD R2, R19, 0x5400, R5 ;  /* 0x0000540013027824 */ /* 0x000fe400078e0205 */
[----:B------:R-:W-:-:S03]  /*cad0*/  IMAD R3, R3, 0x38, RZ ;  /* 0x0000003803037824 */ /* 0x000fc600078e02ff */
[----:B------:R-:W-:Y:S02]  /*cae0*/  R2UR UR5, R2 ;  /* 0x00000000020572ca */ /* 0x000fe400000e0000 */
[----:B------:R-:W-:-:S11]  /*caf0*/  R2UR UR9, R3 ;  /* 0x00000000030972ca */ /* 0x000fd600000e0000 */
[----:B------:R-:W-:Y:S02]  /*cb00*/  ULEA UR8, UR5, UR36, 0x1 ;  /* 0x0000002405087291 */ /* 0x000fe4000f8e083f */
[----:B------:R-:W-:Y:S02]  /*cb10*/  UIADD3.X UR5, URZ, UR39, URZ, UP0, !UPT ;  /* 0x000000273f057290 */ /* 0x000fe400087fe43f */
[----:B------:R-:W-:Y:S02]  /*cb20*/  UIADD3 UR15, UR8, 0x24c00, URZ ;  /* 0x00024c00080f7890 */ /* 0x000fe4000fffe03f */
[----:B------:R-:W-:Y:S01]  /*cb30*/  UIADD3 UR17, UR8, 0x28400, URZ ;  /* 0x0002840008117890 */ /* 0x000fe2000fffe03f */
[----:B---3--:R-:W-:-:S13]  /*cb40*/  R2UR UR11, R4 ;  /* 0x00000000040b72ca */ /* 0x008fda00000e0000 */
[----:B------:R-:W-:Y:S02]  /*cb50*/  UIMAD UR11, UR11, 0x70, UR9 ;  /* 0x000000700b0b78a4 */ /* 0x000fe4000f8e0209 */
[----:B------:R-:W-:Y:S02]  /*cb60*/  UIADD3 UR9, UR14, 0x36830, URZ ;  /* 0x000368300e097890 */ /* 0x000fe4000fffe03f */
[----:B------:R-:W-:-:S07]  /*cb70*/  UIADD3 UR14, UR8, 0x21400, URZ ;  /* 0x00021400080e7890 */ /* 0x000fce000fffe03f */
[----:B------:R-:W-:Y:S01]  /*cb80*/  UMOV UR8, UR14 ;  /* 0x0000000e00087c82 */ /* 0x000fe20008000000 */
[----:B------:R-:W-:Y:S01]  /*cb90*/  UMOV UR14, 0x80 ;  /* 0x00000080000e7882 */ /* 0x000fe20000000000 */
[----:B------:R0:W-:Y:S02]  /*cba0*/  UTMALDG.4D.MULTICAST [UR8], [UR4], UR18, desc[UR6] ;  /* 0x00000608040073b4 */ /* 0x0001e40008019812 */
[----:B0-----:R-:W-:Y:S01]  /*cbb0*/  UMOV UR8, UR15 ;  /* 0x0000000f00087c82 */ /* 0x001fe20008000000 */
[----:B------:R-:W-:Y:S02]  /*cbc0*/  UMOV UR10, UR16 ;  /* 0x00000010000a7c82 */ /* 0x000fe40008000000 */
[----:B------:R0:W-:Y:S02]  /*cbd0*/  UTMALDG.4D.MULTICAST [UR8], [UR4], UR18, desc[UR6] ;  /* 0x00000608040073b4 */ /* 0x0001e40008019812 */
[----:B0-----:R-:W-:Y:S01]  /*cbe0*/  UMOV UR8, UR17 ;  /* 0x0000001100087c82 */ /* 0x001fe20008000000 */
[----:B------:R-:W-:-:S02]  /*cbf0*/  UMOV UR10, UR14 ;  /* 0x0000000e000a7c82 */ /* 0x000fc40008000000 */
[----:B------:R3:W-:Y:S02]  /*cc00*/  UTMALDG.4D.MULTICAST [UR8], [UR4], UR18, desc[UR6] ;  /* 0x00000608040073b4 */ /* 0x0007e40008019812 */
[----:B---3--:R-:W-:Y:S01]  /*cc10*/  NOP ;  /* 0x0000000000007918 */ /* 0x008fe20000000000 */
.L_x_226:
        /* <DEDUP_REMOVED lines=10> */
[----:B0-----:R-:W-:Y:S02]  /*ccc0*/  IMAD.U32 R4, RZ, RZ, UR6 ;  /* 0x00000006ff047e24 */ /* 0x001fe4000f8e00ff */
[----:B------:R-:W0:Y:S01]  /*ccd0*/  LDC.64 R2, c[0x4][R2] ;  /* 0x0100000002027b82 */ /* 0x000e220000000a00 */
[----:B------:R-:W-:Y:S02]  /*cce0*/  IMAD.U32 R5, RZ, RZ, UR7 ;  /* 0x00000007ff057e24 */ /* 0x000fe4000f8e00ff */
[----:B------:R-:W-:Y:S02]  /*ccf0*/  IMAD.U32 R6, RZ, RZ, UR8 ;  /* 0x00000008ff067e24 */ /* 0x000fe4000f8e00ff */
[----:B------:R-:W-:-:S02]  /*cd00*/  IMAD.U32 R7, RZ, RZ, UR9 ;  /* 0x00000009ff077e24 */ /* 0x000fc4000f8e00ff */
[----:B------:R-:W-:Y:S02]  /*cd10*/  IMAD.U32 R10, RZ, RZ, UR4 ;  /* 0x00000004ff0a7e24 */ /* 0x000fe4000f8e00ff */
[----:B------:R-:W-:Y:S02]  /*cd20*/  IMAD.U32 R11, RZ, RZ, UR5 ;  /* 0x00000005ff0b7e24 */ /* 0x000fe4000f8e00ff */
[----:B-1----:R-:W-:Y:S02]  /*cd30*/  IMAD.MOV.U32 R8, RZ, RZ, 0x70 ;  /* 0x00000070ff087424 */ /* 0x002fe400078e00ff */
[----:B------:R-:W-:Y:S02]  /*cd40*/  IMAD.MOV.U32 R12, RZ, RZ, 0x1 ;  /* 0x00000001ff0c7424 */ /* 0x000fe400078e00ff */
[----:B------:R-:W-:-:S07]  /*cd50*/  IMAD.MOV.U32 R13, RZ, RZ, RZ ;  /* 0x000000ffff0d7224 */ /* 0x000fce00078e00ff */
[----:B------:R-:W-:-:S07]  /*cd60*/  LEPC R20, `(.L_x_232) ;  /* 0x000000001014794e */ /* 0x000fce0000000000 */
[----:B0-2---:R-:W-:Y:S05]  /*cd70*/  CALL.ABS.NOINC R2 ;  /* 0x0000000002007343 */ /* 0x005fea0003c00000 */
.L_x_232:
[----:B0-----:R-:W3:Y:S01]  /*cd80*/  LDL.LU R4, [R1+0x14] ;  /* 0x0000140001047983 */ /* 0x001ee20000300800 */
[----:B-1----:R-:W-:Y:S01]  /*cd90*/  SHF.R.S32.HI R0, RZ, 0x1f, R16 ;  /* 0x0000001fff007819 */ /* 0x002fe20000011410 */
[----:B------:R-:W-:Y:S01]  /*cda0*/  ULDC.64 UR4, c[0x0][0x2d8] ;  /* 0x0000b60000047ab9 */ /* 0x000fe20000000a00 */
[----:B------:R-:W0:Y:S01]  /*cdb0*/  LDC R8, c[0x0][0x448] ;  /* 0x00011200ff087b82 */ /* 0x000e220000000800 */
[----:B------:R-:W4:Y:S04]  /*cdc0*/  LDL.LU R7, [R1+0x1c] ;  /* 0x00001c0001077983 */ /* 0x000f280000300800 */
[----:B------:R-:W2:Y:S01]  /*cdd0*/  LDL R5, [R1+0x28] ;  /* 0x0000280001057983 */ /* 0x000ea20000100800 */
        /* <DEDUP_REMOVED lines=9> */
[----:B------:R-:W-:Y:S02]  /*ce70*/  LOP3.LUT R10, R10, 0x38, RZ, 0xc0, !PT ;  /* 0x000000380a0a7812 */ /* 0x000fe400078ec0ff */
[----:B---3--:R-:W-:Y:S01]  /*ce80*/  SHF.R.S32.HI R0, RZ, 0x1f, R4 ;  /* 0x0000001fff007819 */ /* 0x008fe20000011404 */
[----:B------:R-:W-:-:S04]  /*ce90*/  IMAD.WIDE.U32 R2, R4, UR4, R2 ;  /* 0x0000000404027c25 */ /* 0x000fc8000f8e0002 */
[----:B------:R-:W-:Y:S01]  /*cea0*/  IMAD R0, R0, UR4, RZ ;  /* 0x0000000400007c24 */ /* 0x000fe2000f8e02ff */
[----:B------:R-:W-:-:S03]  /*ceb0*/  ULDC UR4, c[0x0][0xc38] ;  /* 0x00030e0000047ab9 */ /* 0x000fc60000000800 */
[----:B------:R-:W-:Y:S02]  /*cec0*/  IMAD R0, R4, UR5, R0 ;  /* 0x0000000504007c24 */ /* 0x000fe4000f8e0200 */
[----:B------:R-:W1:Y:S02]  /*ced0*/  S2R R4, SR_TID.X ;  /* 0x0000000000047919 */ /* 0x000e640000002100 */
[----:B------:R-:W-:Y:S02]  /*cee0*/  IMAD.IADD R3, R3, 0x1, R0 ;  /* 0x0000000103037824 */ /* 0x000fe400078e0200 */
[----:B----4-:R-:W-:Y:S02]  /*cef0*/  IMAD.MOV R0, RZ, RZ, -R7 ;  /* 0x000000ffff007224 */ /* 0x010fe400078e0a07 */
[----:B------:R-:W3:Y:S02]  /*cf00*/  @P0 LDC R7, c[0x0][0x450] ;  /* 0x00011400ff070b82 */ /* 0x000ee40000000800 */
[----:B--2---:R-:W-:Y:S01]  /*cf10*/  IMAD R0, R0, UR4, R5 ;  /* 0x0000000400007c24 */ /* 0x004fe2000f8e0205 */
        /* <DEDUP_REMOVED lines=8> */
[----:B------:R-:W-:-:S05]  /*cfa0*/  LOP3.LUT R0, R4, R5, RZ, 0xfc, !PT ;  /* 0x0000000504007212 */ /* 0x000fca00078efcff */
[----:B0-----:R-:W-:-:S04]  /*cfb0*/  @P0 IMAD.HI.U32 R6, R0, R6, RZ ;  /* 0x0000000600060227 */ /* 0x001fc800078e00ff */
[----:B------:R-:W-:Y:S01]  /*cfc0*/  IMAD.MOV.U32 R4, RZ, RZ, R0 ;  /* 0x000000ffff047224 */ /* 0x000fe200078e0000 */
[----:B---3--:R-:W-:-:S05]  /*cfd0*/  @P0 SHF.R.U32.HI R4, RZ, R7, R6 ;  /* 0x00000007ff040219 */ /* 0x008fca0000011606 */
[----:B------:R-:W-:Y:S02]  /*cfe0*/  IMAD.MOV R6, RZ, RZ, -R4 ;  /* 0x000000ffff067224 */ /* 0x000fe400078e0a04 */
[----:B------:R-:W-:-:S04]  /*cff0*/  IMAD.WIDE.U32 R2, R4, UR4, R2 ;  /* 0x0000000404027c25 */ /* 0x000fc8000f8e0002 */
[----:B------:R-:W-:Y:S01]  /*d000*/  IMAD R0, R8, R6, R0 ;  /* 0x0000000608007224 */ /* 0x000fe200078e0200 */
[----:B------:R-:W-:-:S05]  /*d010*/  SHF.R.S32.HI R6, RZ, 0x1f, R4 ;  /* 0x0000001fff067819 */ /* 0x000fca0000011404 */
[----:B------:R-:W-:Y:S02]  /*d020*/  IMAD R6, R6, UR4, RZ ;  /* 0x0000000406067c24 */ /* 0x000fe4000f8e02ff */
[----:B-1----:R-:W-:Y:S02]  /*d030*/  IMAD.SHL.U32 R9, R9, 0x8, RZ ;  /* 0x0000000809097824 */ /* 0x002fe400078e00ff */
[----:B------:R-:W-:Y:S01]  /*d040*/  IMAD R4, R4, UR5, R6 ;  /* 0x0000000504047c24 */ /* 0x000fe2000f8e0206 */
[----:B------:R-:W-:Y:S02]  /*d050*/  ULDC.64 UR4, c[0x0][0x2c8] ;  /* 0x0000b20000047ab9 */ /* 0x000fe40000000a00 */
[----:B------:R-:W-:Y:S01]  /*d060*/  LOP3.LUT R9, R9, 0x38, RZ, 0xc0, !PT ;  /* 0x0000003809097812 */ /* 0x000fe200078ec0ff */
[----:B------:R-:W-:Y:S01]  /*d070*/  IMAD.IADD R3, R3, 0x1, R4 ;  /* 0x0000000103037824 */ /* 0x000fe200078e0204 */
[----:B------:R-:W-:Y:S02]  /*d080*/  SHF.R.S32.HI R4, RZ, 0x1f, R0 ;  /* 0x0000001fff047819 */ /* 0x000fe40000011400 */
[C---:B------:R-:W-:Y:S01]  /*d090*/  LOP3.LUT R11, R9.reuse, 0x40, RZ, 0xfc, !PT ;  /* 0x00000040090b7812 */ /* 0x040fe200078efcff */
[----:B------:R-:W-:Y:S01]  /*d0a0*/  IMAD.WIDE.U32 R2, R0, UR4, R2 ;  /* 0x0000000400027c25 */ /* 0x000fe2000f8e0002 */
[----:B------:R-:W-:-:S03]  /*d0b0*/  LOP3.LUT R9, R9, 0x80, RZ, 0xfc, !PT ;  /* 0x0000008009097812 */ /* 0x000fc600078efcff */
[----:B------:R-:W-:-:S04]  /*d0c0*/  IMAD R4, R4, UR4, RZ ;  /* 0x0000000404047c24 */ /* 0x000fc8000f8e02ff */
[----:B------:R-:W-:Y:S01]  /*d0d0*/  IMAD R4, R0, UR5, R4 ;  /* 0x0000000500047c24 */ /* 0x000fe2000f8e0204 */
[----:B------:R-:W-:Y:S02]  /*d0e0*/  ULDC.64 UR4, c[0x0][0x280] ;  /* 0x0000a00000047ab9 */ /* 0x000fe40000000a00 */
[----:B------:R-:W-:Y:S01]  /*d0f0*/  LEA R0, P0, R2, UR4, 0x1 ;  /* 0x0000000402007c11 */ /* 0x000fe2000f8008ff */
[----:B------:R-:W-:Y:S01]  /*d100*/  ULDC UR4, c[0x0][0x2b8] ;  /* 0x0000ae0000047ab9 */ /* 0x000fe20000000800 */
[----:B------:R-:W-:Y:S01]  /*d110*/  IMAD.IADD R3, R3, 0x1, R4 ;  /* 0x0000000103037824 */ /* 0x000fe200078e0204 */
[----:B------:R-:W-:Y:S02]  /*d120*/  ISETP.GE.AND P1, PT, R9, UR4, PT ;  /* 0x0000000409007c0c */ /* 0x000fe4000bf26270 */
[----:B------:R0:W5:Y:S01]  /*d130*/  LDL R9, [R1+0x10] ;  /* 0x0000100001097983 */ /* 0x0001620000100800 */
[----:B------:R-:W-:Y:S02]  /*d140*/  ISETP.GE.AND P3, PT, R10, UR4, PT ;  /* 0x000000040a007c0c */ /* 0x000fe4000bf66270 */
[----:B------:R-:W-:-:S02]  /*d150*/  LEA.HI.X R2, R2, UR5, R3, 0x1, P0 ;  /* 0x0000000502027c11 */ /* 0x000fc400080f0c03 */
[----:B------:R-:W-:Y:S01]  /*d160*/  ISETP.GE.AND P0, PT, R11, UR4, PT ;  /* 0x000000040b007c0c */ /* 0x000fe2000bf06270 */
[----:B------:R-:W-:-:S03]  /*d170*/  UMOV UR4, 0xffffffff ;  /* 0xffffffff00047882 */ /* 0x000fc60000000000 */
[----:B0-----:R-:W-:Y:S09]  /*d180*/  BRA.DIV UR4, `(.L_x_233) ;  /* 0x0000003a04dc7947 */ /* 0x001ff2000b800000 */
[----:B------:R-:W0:Y:S01]  /*d190*/  S2R R6, SR_TID.X ;  /* 0x0000000000067919 */ /* 0x000e220000002100 */
[----:B------:R-:W-:Y:S01]  /*d1a0*/  ULDC UR4, c[0x0][0x288] ;  /* 0x0000a20000047ab9 */ /* 0x000fe20000000800 */
[----:B------:R-:W-:Y:S01]  /*d1b0*/  ULDC.64 UR6, c[0x0][0x208] ;  /* 0x0000820000067ab9 */ /* 0x000fe20000000a00 */
[----:B------:R-:W-:Y:S01]  /*d1c0*/  IMAD R3, R8, UR4, RZ ;  /* 0x0000000408037c24 */ /* 0x000fe2000f8e02ff */
[----:B------:R-:W1:Y:S01]  /*d1d0*/  SHFL.IDX PT, R7, R0, RZ, 0x181f ;  /* 0x00181fff00077589 */ /* 0x000e6200000e0000 */
[----:B0-----:R-:W-:-:S04]  /*d1e0*/  LOP3.LUT R6, R6, 0x7f, RZ, 0xc0, !PT ;  /* 0x0000007f06067812 */ /* 0x001fc800078ec0ff */
[----:B------:R-:W-:Y:S02]  /*d1f0*/  SHF.R.U32.HI R11, RZ, 0x3, R6 ;  /* 0x00000003ff0b7819 */ /* 0x000fe40000011606 */
[----:B------:R-:W0:Y:S03]  /*d200*/  SHFL.IDX PT, R6, R2, RZ, 0x181f ;  /* 0x00181fff02067589 */ /* 0x000e2600000e0000 */
[----:B------:R-:W-:-:S04]  /*d210*/  IMAD.IADD R4, R11, 0x1, R5 ;  /* 0x000000010b047824 */ /* 0x000fc800078e0205 */
[C---:B------:R-:W-:Y:S01]  /*d220*/  VIADD R5, R4.reuse, 0x10 ;  /* 0x0000001004057836 */ /* 0x040fe20000000000 */
[----:B------:R-:W-:-:S13]  /*d230*/  ISETP.GE.AND P2, PT, R4, R3, PT ;  /* 0x000000030400720c */ /* 0x000fda0003f46270 */
[----:B-1----:R-:W-:-:S05]  /*d240*/  @!P2 LEA R7, P4, R10, R7, 0x1 ;  /* 0x000000070a07a211 */ /* 0x002fca00078808ff */
[----:B0-----:R-:W-:-:S05]  /*d250*/  @!P2 IMAD.X R6, RZ, RZ, R6, P4 ;  /* 0x000000ffff06a224 */ /* 0x001fca00020e0606 */
[----:B------:R-:W-:-:S04]  /*d260*/  @!P2 LOP3.LUT R7, R7, R6, RZ, 0x3c, !PT ;  /* 0x000000060707a212 */ /* 0x000fc800078e3cff */
[----:B------:R-:W-:-:S04]  /*d270*/  @!P2 LOP3.LUT R6, R7, R6, RZ, 0x3c, !PT ;  /* 0x000000060706a212 */ /* 0x000fc800078e3cff */
[----:B------:R-:W-:-:S05]  /*d280*/  @!P2 LOP3.LUT R7, R7, R6, RZ, 0x3c, !PT ;  /* 0x000000060707a212 */ /* 0x000fca00078e3cff */
[----:B------:R-:W-:Y:S01]  /*d290*/  @!PT LDS RZ, [RZ] ;  /* 0x00000000fffff984 */ /* 0x000fe20000000800 */
[----:B-----5:R-:W-:Y:S04]  /*d2a0*/  @!P2 LDGSTS.E.BYPASS.LTC128B.128 [R9+0x15400], desc[UR6][R6.64], !P3 ;  /* 0x154000000609afae */ /* 0x020fe8000d901d46 */
[----:B------:R-:W-:Y:S04]  /*d2b0*/  @!P2 LDGSTS.E.BYPASS.LTC128B.128 [R9+0x19400], desc[UR6][R6.64+0x80], !P0 ;  /* 0x194000800609afae */ /* 0x000fe8000c101d46 */
[----:B------:R0:W-:Y:S01]  /*d2c0*/  @!P2 LDGSTS.E.BYPASS.LTC128B.128 [R9+0x1d400], desc[UR6][R6.64+0x100], !P1 ;  /* 0x1d4001000609afae */ /* 0x0001e2000c901d46 */
[----:B------:R-:W-:-:S03]  /*d2d0*/  ISETP.GE.AND P2, PT, R5, R3, PT ;  /* 0x000000030500720c */ /* 0x000fc60003f46270 */
[----:B------:R-:W1:Y:S04]  /*d2e0*/  SHFL.IDX PT, R5, R0, 0x1, 0x181f ;  /* 0x00381f0000057f89 */ /* 0x000e6800000e0000 */
[----:B0-----:R-:W0:Y:S06]  /*d2f0*/  SHFL.IDX PT, R6, R2, 0x1, 0x181f ;  /* 0x00381f0002067f89 */ /* 0x001e2c00000e0000 */
[----:B-1----:R-:W-:-:S05]  /*d300*/  @!P2 LEA R5, P4, R10, R5, 0x1 ;  /* 0x000000050a05a211 */ /* 0x002fca00078808ff */
[----:B0-----:R-:W-:-:S04]  /*d310*/  @!P2 IMAD.X R6, RZ, RZ, R6, P4 ;  /* 0x000000ffff06a224 */ /* 0x001fc800020e0606 */
[----:B------:R-:W-:Y:S02]  /*d320*/  @!P2 IMAD.MOV.U32 R7, RZ, RZ, R6 ;  /* 0x000000ffff07a224 */ /* 0x000fe400078e0006 */
[----:B------:R-:W-:Y:S02]  /*d330*/  @!P2 IMAD.MOV.U32 R6, RZ, RZ, R5 ;  /* 0x000000ffff06a224 */ /* 0x000fe400078e0005 */
[----:B------:R-:W-:-:S03]  /*d340*/  VIADD R5, R4, 0x20 ;  /* 0x0000002004057836 */ /* 0x000fc60000000000 */
[----:B------:R-:W-:Y:S04]  /*d350*/  @!P2 LDGSTS.E.BYPASS.LTC128B.128 [R9+0x15c00], desc[UR6][R6.64], !P3 ;  /* 0x15c000000609afae */ /* 0x000fe8000d901d46 */
        /* <DEDUP_REMOVED lines=48> */
[----:B------:R-:W-:Y:S04]  /*d660*/  SHFL.IDX PT, R0, R0, 0x7, 0x181f ;  /* 0x00f81f0000007f89 */ /* 0x000fe800000e0000 */
[----:B0-----:R-:W0:Y:S02]  /*d670*/  SHFL.IDX PT, R6, R2, 0x6, 0x181f ;  /* 0x00d81f0002067f89 */ /* 0x001e2400000e0000 */
[----:B-1----:R-:W-:-:S05]  /*d680*/  @!P2 LEA R5, P4, R10, R5, 0x1 ;  /* 0x000000050a05a211 */ /* 0x002fca00078808ff */
[----:B0-----:R-:W-:-:S04]  /*d690*/  @!P2 IMAD.X R6, RZ, RZ, R6, P4 ;  /* 0x000000ffff06a224 */ /* 0x001fc800020e0606 */
[----:B------:R-:W-:Y:S02]  /*d6a0*/  @!P2 IMAD.MOV.U32 R7, RZ, RZ, R6 ;  /* 0x000000ffff07a224 */ /* 0x000fe400078e0006 */
[----:B------:R-:W-:Y:S02]  /*d6b0*/  @!P2 IMAD.MOV.U32 R6, RZ, RZ, R5 ;  /* 0x000000ffff06a224 */ /* 0x000fe400078e0005 */
[----:B------:R0:W1:Y:S04]  /*d6c0*/  SHFL.IDX PT, R5, R2, 0x7, 0x181f ;  /* 0x00f81f0002057f89 */ /* 0x00006800000e0000 */
[----:B------:R0:W-:Y:S04]  /*d6d0*/  @!P2 LDGSTS.E.BYPASS.LTC128B.128 [R9+0x18400], desc[UR6][R6.64], !P3 ;  /* 0x184000000609afae */ /* 0x0001e8000d901d46 */
[----:B------:R0:W-:Y:S04]  /*d6e0*/  @!P2 LDGSTS.E.BYPASS.LTC128B.128 [R9+0x1c400], desc[UR6][R6.64+0x80], !P0 ;  /* 0x1c4000800609afae */ /* 0x0001e8000c101d46 */
[----:B------:R0:W-:Y:S02]  /*d6f0*/  @!P2 LDGSTS.E.BYPASS.LTC128B.128 [R9+0x20400], desc[UR6][R6.64+0x100], !P1 ;  /* 0x204001000609afae */ /* 0x0001e4000c901d46 */
.L_x_346:
[----:B------:R-:W-:Y:S01]  /*d700*/  VIADD R4, R4, 0x70 ;  /* 0x0000007004047836 */ /* 0x000fe20000000000 */
[----:B------:R-:W-:Y:S04]  /*d710*/  BSSY B0, `(.L_x_234) ;  /* 0x000000c000007945 */ /* 0x000fe80003800000 */
[----:B------:R-:W-:-:S13]  /*d720*/  ISETP.GE.AND P2, PT, R4, R3, PT ;  /* 0x000000030400720c */ /* 0x000fda0003f46270 */
[----:B------:R-:W-:Y:S05]  /*d730*/  @P2 BRA `(.L_x_235) ;  /* 0x0000000000242947 */ /* 0x000fea0003800000 */
[----:B0-----:R-:W-:Y:S01]  /*d740*/  LEA R2, P2, R10, R0, 0x1 ;  /* 0x000000000a027211 */ /* 0x001fe200078408ff */
[----:B------:R-:W-:-:S04]  /*d750*/  ULDC.64 UR4, c[0x0][0x208] ;  /* 0x0000820000047ab9 */ /* 0x000fc80000000a00 */
[----:B-1----:R-:W-:-:S05]  /*d760*/  IMAD.X R3, RZ, RZ, R5, P2 ;  /* 0x000000ffff037224 */ /* 0x002fca00010e0605 */
[----:B------:R-:W-:Y:S01]  /*d770*/  @!PT LDS RZ, [RZ] ;  /* 0x00000000fffff984 */ /* 0x000fe20000000800 */
[----:B------:R-:W-:Y:S01]  /*d780*/  @!PT LDS RZ, [RZ] ;  /* 0x00000000fffff984 */ /* 0x000fe20000000800 */
[----:B------:R-:W-:Y:S01]  /*d790*/  @!PT LDS RZ, [RZ] ;  /* 0x00000000fffff984 */ /* 0x000fe20000000800 */
[----:B------:R2:W-:Y:S04]  /*d7a0*/  LDGSTS.E.BYPASS.LTC128B.128 [R9+0x18c00], desc[UR4][R2.64], !P3 ;  /* 0x18c0000002097fae */ /* 0x0005e8000d901d44 */
[----:B------:R2:W-:Y:S04]  /*d7b0*/  LDGSTS.E.BYPASS.LTC128B.128 [R9+0x1cc00], desc[UR4][R2.64+0x80], !P0 ;  /* 0x1cc0008002097fae */ /* 0x0005e8000c101d44 */
[----:B------:R2:W-:Y:S02]  /*d7c0*/  LDGSTS.E.BYPASS.LTC128B.128 [R9+0x20c00], desc[UR4][R2.64+0x100], !P1 ;  /* 0x20c0010002097fae */ /* 0x0005e4000c901d44 */
.L_x_235:
[----:B------:R-:W-:Y:S05]  /*d7d0*/  BSYNC B0 ;  /* 0x0000000000007941 */ /* 0x000fea0003800000 */
.L_x_234:
[----:B0-2---:R-:W2:Y:S01]  /*d7e0*/  LDL R2, [R1+0x34] ;  /* 0x0000340001027983 */ /* 0x005ea20000100800 */
        /* <DEDUP_REMOVED lines=9> */
[----:B------:R-:W0:Y:S01]  /*d880*/  SYNCS.PHASECHK.TRANS64.TRYWAIT P0, [UR36+0x36820], R0 ;  /* 0x03682000ff0075a7 */ /* 0x000e220008000164 */
[----:B--2---:R-:W-:Y:S02]  /*d890*/  ISETP.GE.AND P1, PT, R2, 0x71, PT ;  /* 0x000000710200780c */ /* 0x004fe40003f26270 */
[----:B0-----:R-:W-:Y:S11]  /*d8a0*/  @!P0 BRA `(.L_x_237) ;  /* 0x0000004000048947 */ /* 0x001ff60003800000 */
.L_x_347:
[----:B------:R-:W-:Y:S05]  /*d8b0*/  BSYNC B0 ;  /* 0x0000000000007941 */ /* 0x000fea0003800000 */
.L_x_236:
[----:B------:R-:W-:Y:S05]  /*d8c0*/  @!P1 BRA `(.L_x_238) ;  /* 0x0000002400b89947 */ /* 0x000fea0003800000 */
[----:B0-----:R-:W2:Y:S01]  /*d8d0*/  LDL R2, [R1+0x24] ;  /* 0x0000240001027983 */ /* 0x001ea20000100800 */
[----:B------:R-:W-:Y:S02]  /*d8e0*/  IMAD.MOV.U32 R0, RZ, RZ, 0x1 ;  /* 0x00000001ff007424 */ /* 0x000fe400078e00ff */
[----:B--2---:R-:W-:-:S05]  /*d8f0*/  IMAD.MOV R8, RZ, RZ, -R2 ;  /* 0x000000ffff087224 */ /* 0x004fca00078e0a02 */
[----:B------:R-:W-:-:S05]  /*d900*/  VIADDMNMX R8, R8, R0, 0xffffffff, !PT ;  /* 0xffffffff08087446 */ /* 0x000fca0007800100 */
[----:B------:R-:W-:-:S05]  /*d910*/  IMAD.IADD R0, R2, 0x1, R8 ;  /* 0x0000000102007824 */ /* 0x000fca00078e0208 */
[----:B------:R-:W-:-:S04]  /*d920*/  LOP3.LUT R0, R0, 0x1, RZ, 0xc0, !PT ;  /* 0x0000000100007812 */ /* 0x000fc800078ec0ff */
[----:B------:R-:W-:Y:S01]  /*d930*/  ISETP.NE.U32.AND P0, PT, R0, 0x1, PT ;  /* 0x000000010000780c */ /* 0x000fe20003f05070 */
[----:B------:R-:W-:-:S12]  /*d940*/  VIADD R0, R2, 0xfffffffe ;  /* 0xfffffffe02007836 */ /* 0x000fd80000000000 */
[----:B------:R-:W-:Y:S05]  /*d950*/  @P0 BRA `(.L_x_239) ;  /* 0x0000000c00300947 */ /* 0x000fea0003800000 */
[----:B------:R-:W2:Y:S01]  /*d960*/  LDL R2, [R1] ;  /* 0x0000000001027983 */ /* 0x000ea20000100800 */
[----:B------:R-:W-:Y:S01]  /*d970*/  LOP3.LUT P2, RZ, R18, 0x8, RZ, 0xc0, !PT ;  /* 0x0000000812ff7812 */ /* 0x000fe2000784c0ff */
[----:B------:R-:W-:Y:S01]  /*d980*/  VIADD R7, R19, 0x1 ;  /* 0x0000000113077836 */ /* 0x000fe20000000000 */
[----:B------:R-:W-:Y:S04]  /*d990*/  BSSY B0, `(.L_x_240) ;  /* 0x00000c4000007945 */ /* 0x000fe80003800000 */
[----:B------:R-:W-:-:S04]  /*d9a0*/  ISETP.NE.AND P0, PT, R7, 0x2, PT ;  /* 0x000000020700780c */ /* 0x000fc80003f05270 */
[----:B------:R-:W-:Y:S02]  /*d9b0*/  SEL R9, RZ, 0x1, P0 ;  /* 0x00000001ff097807 */ /* 0x000fe40000000000 */
[----:B------:R-:W-:Y:S02]  /*d9c0*/  SEL R7, R7, RZ, P0 ;  /* 0x000000ff07077207 */ /* 0x000fe40000000000 */
[----:B--2---:R-:W-:Y:S01]  /*d9d0*/  LOP3.LUT R9, R2, R9, RZ, 0x3c, !PT ;  /* 0x0000000902097212 */ /* 0x004fe200078e3cff */
[----:B------:R-:W-:Y:S06]  /*d9e0*/  @!P2 BRA `(.L_x_241) ;  /* 0x0000000800f8a947 */ /* 0x000fec0003800000 */
[----:B------:R-:W-:Y:S01]  /*d9f0*/  LOP3.LUT P2, RZ, R18, 0x4, RZ, 0xc0, !PT ;  /* 0x0000000412ff7812 */ /* 0x000fe2000784c0ff */
[----:B------:R-:W-:-:S12]  /*da00*/  IMAD.MOV.U32 R4, RZ, RZ, R17 ;  /* 0x000000ffff047224 */ /* 0x000fd800078e0011 */
[----:B------:R-:W-:Y:S05]  /*da10*/  @!P2 BRA `(.L_x_242) ;  /* 0x000000000054a947 */ /* 0x000fea0003800000 */
[----:B------:R-:W2:Y:S01]  /*da20*/  LDL R10, [R1+0xc] ;  /* 0x00000c00010a7983 */ /* 0x000ea20000100800 */
[----:B-1----:R-:W0:Y:S01]  /*da30*/  LDC R5, c[0x0][0x43c] ;  /* 0x00010f00ff057b82 */ /* 0x002e220000000800 */
[----:B------:R-:W-:Y:S02]  /*da40*/  ULDC.64 UR4, c[0x0][0x428] ;  /* 0x00010a0000047ab9 */ /* 0x000fe40000000a00 */
[----:B------:R-:W3:Y:S01]  /*da50*/  LDL R6, [R1+0x8] ;  /* 0x0000080001067983 */ /* 0x000ee20000100800 */
        /* <DEDUP_REMOVED lines=17> */
.L_x_242:
[----:B------:R-:W-:Y:S01]  /*db70*/  LEA R3, R7, UR36, 0x3 ;  /* 0x0000002407037c11 */ /* 0x000fe2000f8e18ff */
[----:B------:R-:W-:Y:S01]  /*db80*/  BSSY B1, `(.L_x_243) ;  /* 0x0000004000017945 */ /* 0x000fe20003800000 */
[----:B------:R-:W-:-:S04]  /*db90*/  SHF.L.U32 R2, R9, 0x1f, RZ ;  /* 0x0000001f09027819 */ /* 0x000fc800000006ff */
[----:B------:R-:W2:Y:S02]  /*dba0*/  SYNCS.PHASECHK.TRANS64.TRYWAIT P0, [R3+URZ+0x36840], R2 ;  /* 0x03684002030075a7 */ /* 0x000ea4000800017f */
[----:B--2---:R-:W-:Y:S05]  /*dbb0*/  @!P0 BRA `(.L_x_244) ;  /* 0x0000003c00588947 */ /* 0x004fea0003800000 */
.L_x_348:
[----:B------:R-:W-:Y:S05]  /*dbc0*/  BSYNC B1 ;  /* 0x0000000000017941 */ /* 0x000fea0003800000 */
.L_x_243:
[----:B01----:R-:W3:Y:S01]  /*dbd0*/  LDL R5, [R1+0x18] ;  /* 0x0000180001057983 */ /* 0x003ee20000100800 */
[----:B------:R-:W0:Y:S02]  /*dbe0*/  S2R R6, SR_TID.X ;  /* 0x0000000000067919 */ /* 0x000e240000002100 */
[----:B0-----:R-:W-:-:S04]  /*dbf0*/  LOP3.LUT R6, R6, 0x7f, RZ, 0xc0, !PT ;  /* 0x0000007f06067812 */ /* 0x001fc800078ec0ff */
[----:B------:R-:W-:-:S13]  /*dc00*/  ISETP.NE.AND P0, PT, R6, RZ, PT ;  /* 0x000000ff0600720c */ /* 0x000fda0003f05270 */
[----:B--2---:R-:W-:-:S04]  /*dc10*/  @!P0 IMAD.MOV.U32 R2, RZ, RZ, 0xa800 ;  /* 0x0000a800ff028424 */ /* 0x004fc800078e00ff */
[----:B------:R3:W-:Y:S02]  /*dc20*/  @!P0 SYNCS.ARRIVE.TRANS64 RZ, [R3+URZ+0x36830], R2 ;  /* 0x0368300203ff89a7 */ /* 0x0007e4000800003f */
[----:B---3--:R-:W-:-:S04]  /*dc30*/  PRMT R2, R5, 0x9910, RZ ;  /* 0x0000991005027816 */ /* 0x008fc800000000ff */
[----:B------:R-:W-:-:S13]  /*dc40*/  ISETP.NE.AND P1, PT, R2, 0x2, PT ;  /* 0x000000020200780c */ /* 0x000fda0003f25270 */
[----:B------:R-:W-:Y:S05]  /*dc50*/  @P1 BRA `(.L_x_245) ;  /* 0x0000000000041947 */ /* 0x000fea0003800000 */
[----:B------:R-:W-:Y:S01]  /*dc60*/  BPT.TRAP 0x1 ;  /* 0x000000040000795c */ /* 0x000fe20000300000 */
.L_x_245:
[----:B------:R-:W-:Y:S01]  /*dc70*/  LOP3.LUT P0, RZ, R18, 0x2, RZ, 0xc0, !PT ;  /* 0x0000000212ff7812 */ /* 0x000fe2000780c0ff */
[----:B------:R-:W-:-:S12]  /*dc80*/  BSSY B1, `(.L_x_246) ;  /* 0x0000003000017945 */ /* 0x000fd80003800000 */
[----:B------:R-:W-:Y:S05]  /*dc90*/  @P0 BRA `(.L_x_247) ;  /* 0x0000000000040947 */ /* 0x000fea0003800000 */
[----:B------:R-:W-:Y:S01]  /*dca0*/  BPT.TRAP 0x1 ;  /* 0x000000040000795c */ /* 0x000fe20000300000 */
.L_x_247:
[----:B------:R-:W-:Y:S05]  /*dcb0*/  BSYNC B1 ;  /* 0x0000000000017941 */ /* 0x000fea0003800000 */
.L_x_246:
[----:B------:R-:W0:Y:S01]  /*dcc0*/  S2R R2, SR_CgaCtaId ;  /* 0x0000000000027919 */ /* 0x000e220000008800 */
[----:B------:R-:W-:Y:S01]  /*dcd0*/  IMAD.MOV.U32 R10, RZ, RZ, RZ ;  /* 0x000000ffff0a7224 */ /* 0x000fe200078e00ff */
[----:B------:R-:W-:Y:S01]  /*dce0*/  UIADD3 UR4, UP0, UR38, 0x370, URZ ;  /* 0x0000037026047890 */ /* 0x000fe2000ff1e03f */
[----:B------:R-:W-:Y:S01]  /*dcf0*/  PLOP3.LUT P0, PT, PT, PT, PT, 0x80, 0x0 ;  /* 0x000000000000781c */ /* 0x000fe20003f0f070 */
[----:B------:R-:W-:Y:S01]  /*dd00*/  VIADD R3, R3, 0x36830 ;  /* 0x0003683003037836 */ /* 0x000fe20000000000 */
[----:B------:R-:W-:Y:S01]  /*dd10*/  UMOV UR6, 0x30000 ;  /* 0x0003000000067882 */ /* 0x000fe20000000000 */
[----:B------:R-:W-:Y:S01]  /*dd20*/  R2UR UR10, R10 ;  /* 0x000000000a0a72ca */ /* 0x000fe200000e0000 */
[----:B------:R-:W-:Y:S01]  /*dd30*/  UIADD3.X UR5, URZ, UR39, URZ, UP0, !UPT ;  /* 0x000000273f057290 */ /* 0x000fe200087fe43f */
[----:B------:R-:W-:Y:S01]  /*dd40*/  UMOV UR14, 0x0 ;  /* 0x00000000000e7882 */ /* 0x000fe20000000000 */
[----:B------:R-:W-:Y:S01]  /*dd50*/  UMOV UR15, 0x14f00000 ;  /* 0x14f00000000f7882 */ /* 0x000fe20000000000 */
[----:B0-----:R-:W-:-:S05]  /*dd60*/  LOP3.LUT R2, R2, 0x1, RZ, 0xc0, !PT ;  /* 0x0000000102027812 */ /* 0x001fca00078ec0ff */
[----:B------:R-:W-:-:S04]  /*dd70*/  IMAD R2, R2, 0xe00, RZ ;  /* 0x00000e0002027824 */ /* 0x000fc800078e02ff */
[----:B------:R-:W-:Y:S02]  /*dd80*/  IMAD R6, R7, 0x5400, R2 ;  /* 0x0000540007067824 */ /* 0x000fe400078e0202 */
[----:B------:R-:W0:Y:S03]  /*dd90*/  S2R R2, SR_CgaCtaId ;  /* 0x0000000000027919 */ /* 0x000e260000008800 */
[----:B------:R-:W-:-:S05]  /*dda0*/  LEA R6, R6, UR36, 0x1 ;  /* 0x0000002406067c11 */ /* 0x000fca000f8e08ff */
[----:B------:R-:W-:Y:S01]  /*ddb0*/  VIADD R5, R6, 0x21400 ;  /* 0x0002140006057836 */ /* 0x000fe20000000000 */
[----:B0-----:R-:W-:-:S05]  /*ddc0*/  LOP3.LUT R2, R2, 0x1, RZ, 0xc0, !PT ;  /* 0x0000000102027812 */ /* 0x001fca00078ec0ff */
[----:B------:R-:W-:-:S04]  /*ddd0*/  IMAD R2, R2, 0x38, RZ ;  /* 0x0000003802027824 */ /* 0x000fc800078e02ff */
[----:B------:R-:W-:-:S07]  /*dde0*/  IMAD R2, R0, 0x70, R2 ;  /* 0x0000007000027824 */ /* 0x000fce00078e0202 */
.L_x_248:
        /* <DEDUP_REMOVED lines=8> */
[----:B------:R0:W-:Y:S02]  /*de70*/  UTMALDG.4D.MULTICAST [UR8], [UR4], UR6, desc[UR14] ;  /* 0x00000e08040073b4 */ /* 0x0001e40008019806 */
[----:B0-----:R-:W-:Y:S05]  /*de80*/  @P0 BRA.U.ANY `(.L_x_248) ;  /* 0xfffffffd00d80947 */ /* 0x001fea000393ffff */
[----:B------:R-:W-:Y:S01]  /*de90*/  IMAD.MOV.U32 R12, RZ, RZ, 0x40 ;  /* 0x00000040ff0c7424 */ /* 0x000fe200078e00ff */
[----:B------:R-:W-:Y:S01]  /*dea0*/  PLOP3.LUT P0, PT, PT, PT, PT, 0x80, 0x0 ;  /* 0x000000000000781c */ /* 0x000fe20003f0f070 */
[----:B------:R-:W-:Y:S01]  /*deb0*/  VIADD R5, R6, 0x24c00 ;  /* 0x00024c0006057836 */ /* 0x000fe20000000000 */
[----:B------:R-:W-:Y:S01]  /*dec0*/  UMOV UR6, 0x30000 ;  /* 0x0003000000067882 */ /* 0x000fe20000000000 */
[----:B------:R-:W-:Y:S01]  /*ded0*/  UMOV UR14, 0x0 ;  /* 0x00000000000e7882 */ /* 0x000fe20000000000 */
[----:B------:R-:W-:Y:S01]  /*dee0*/  R2UR UR10, R12 ;  /* 0x000000000c0a72ca */ /* 0x000fe200000e0000 */
[----:B------:R-:W-:-:S14]  /*def0*/  UMOV UR15, 0x14f00000 ;  /* 0x14f00000000f7882 */ /* 0x000fdc0000000000 */
.L_x_249:
        /* <DEDUP_REMOVED lines=17> */
.L_x_250:
        /* <DEDUP_REMOVED lines=10> */
[----:B------:R-:W2:Y:S01]  /*e0b0*/  LDL.LU R5, [R1] ;  /* 0x0000000001057983 */ /* 0x000ea20000300800 */
[----:B------:R-:W-:Y:S01]  /*e0c0*/  LEA R2, R19, UR36, 0x3 ;  /* 0x0000002413027c11 */ /* 0x000fe2000f8e18ff */
[----:B------:R-:W-:Y:S01]  /*e0d0*/  BSSY B1, `(.L_x_251) ;  /* 0x0000004000017945 */ /* 0x000fe20003800000 */
[----:B--2---:R-:W-:-:S04]  /*e0e0*/  SHF.L.U32 R3, R5, 0x1f, RZ ;  /* 0x0000001f05037819 */ /* 0x004fc800000006ff */
[----:B------:R-:W0:Y:S02]  /*e0f0*/  SYNCS.PHASECHK.TRANS64.TRYWAIT P0, [R2+URZ+0x36860], R3 ;  /* 0x03686003020075a7 */ /* 0x000e24000800017f */
[----:B0-----:R-:W-:Y:S05]  /*e100*/  @!P0 BRA `(.L_x_252) ;  /* 0x0000003800188947 */ /* 0x001fea0003800000 */
.L_x_349:
[----:B------:R-:W-:Y:S05]  /*e110*/  BSYNC B1 ;  /* 0x0000000000017941 */ /* 0x000fea0003800000 */
.L_x_251:
[----:B------:R-:W1:Y:S02]  /*e120*/  S2R R5, SR_TID.X ;  /* 0x0000000000057919 */ /* 0x000e640000002100 */
[----:B-1----:R-:W-:-:S04]  /*e130*/  LOP3.LUT R5, R5, 0x7f, RZ, 0xc0, !PT ;  /* 0x0000007f05057812 */ /* 0x002fc800078ec0ff */
[----:B------:R-:W-:-:S13]  /*e140*/  ISETP.NE.AND P0, PT, R5, RZ, PT ;  /* 0x000000ff0500720c */ /* 0x000fda0003f05270 */
[----:B0-----:R-:W-:-:S04]  /*e150*/  @!P0 IMAD.MOV.U32 R3, RZ, RZ, 0xa800 ;  /* 0x0000a800ff038424 */ /* 0x001fc800078e00ff */
[----:B------:R0:W-:Y:S01]  /*e160*/  @!P0 SYNCS.ARRIVE.TRANS64 RZ, [R2+URZ+0x36850], R3 ;  /* 0x0368500302ff89a7 */ /* 0x0001e2000800003f */
[----:B------:R-:W-:Y:S05]  /*e170*/  @P1 BRA `(.L_x_253) ;  /* 0x0000000000041947 */ /* 0x000fea0003800000 */
[----:B------:R-:W-:Y:S01]  /*e180*/  BPT.TRAP 0x1 ;  /* 0x000000040000795c */ /* 0x000fe20000300000 */
.L_x_253:
[----:B------:R-:W-:Y:S01]  /*e190*/  LOP3.LUT P0, RZ, R18, 0x2, RZ, 0xc0, !PT ;  /* 0x0000000212ff7812 */ /* 0x000fe2000780c0ff */
[----:B------:R-:W-:-:S12]  /*e1a0*/  BSSY B1, `(.L_x_254) ;  /* 0x0000003000017945 */ /* 0x000fd80003800000 */
[----:B------:R-:W-:Y:S05]  /*e1b0*/  @P0 BRA `(.L_x_255) ;  /* 0x0000000000040947 */ /* 0x000fea0003800000 */
[----:B------:R-:W-:Y:S01]  /*e1c0*/  BPT.TRAP 0x1 ;  /* 0x000000040000795c */ /* 0x000fe20000300000 */
.L_x_255:
[----:B------:R-:W-:Y:S05]  /*e1d0*/  BSYNC B1 ;  /* 0x0000000000017941 */ /* 0x000fea0003800000 */
.L_x_254:
[----:B------:R-:W2:Y:S01]  /*e1e0*/  LDL.LU R5, [R1+0x4] ;  /* 0x0000040001057983 */ /* 0x000ea20000300800 */
[----:B0-----:R-:W0:Y:S01]  /*e1f0*/  S2R R3, SR_CgaCtaId ;  /* 0x0000000000037919 */ /* 0x001e220000008800 */
[----:B------:R-:W1:Y:S01]  /*e200*/  S2R R6, SR_CgaCtaId ;  /* 0x0000000000067919 */ /* 0x000e620000008800 */
[----:B------:R-:W-:Y:S01]  /*e210*/  R2UR UR10, R10 ;  /* 0x000000000a0a72ca */ /* 0x000fe200000e0000 */
[----:B------:R-:W-:Y:S01]  /*e220*/  UIADD3 UR4, UP0, UR38, 0x470, URZ ;  /* 0x0000047026047890 */ /* 0x000fe2000ff1e03f */
[----:B------:R-:W-:Y:S01]  /*e230*/  PLOP3.LUT P0, PT, PT, PT, PT, 0x80, 0x0 ;  /* 0x000000000000781c */ /* 0x000fe20003f0f070 */
[----:B------:R-:W-:Y:S01]  /*e240*/  VIADD R2, R2, 0x36850 ;  /* 0x0003685002027836 */ /* 0x000fe20000000000 */
[----:B------:R-:W-:Y:S01]  /*e250*/  UMOV UR6, 0x30000 ;  /* 0x0003000000067882 */ /* 0x000fe20000000000 */
[----:B------:R-:W-:Y:S01]  /*e260*/  UIADD3.X UR5, URZ, UR39, URZ, UP0, !UPT ;  /* 0x000000273f057290 */ /* 0x000fe200087fe43f */
[----:B0-----:R-:W-:-:S05]  /*e270*/  LOP3.LUT R3, R3, 0x1, RZ, 0xc0, !PT ;  /* 0x0000000103037812 */ /* 0x001fca00078ec0ff */
[----:B------:R-:W-:Y:S01]  /*e280*/  IMAD R3, R3, 0xe00, RZ ;  /* 0x00000e0003037824 */ /* 0x000fe200078e02ff */
[----:B-1----:R-:W-:-:S03]  /*e290*/  LOP3.LUT R6, R6, 0x1, RZ, 0xc0, !PT ;  /* 0x0000000106067812 */ /* 0x002fc600078ec0ff */
[----:B------:R-:W-:Y:S02]  /*e2a0*/  IMAD R3, R19, 0x5400, R3 ;  /* 0x0000540013037824 */ /* 0x000fe400078e0203 */
[----:B------:R-:W-:-:S03]  /*e2b0*/  IMAD R6, R6, 0x38, RZ ;  /* 0x0000003806067824 */ /* 0x000fc600078e02ff */
[----:B------:R-:W-:Y:S01]  /*e2c0*/  LEA R3, R3, UR36, 0x1 ;  /* 0x0000002403037c11 */ /* 0x000fe2000f8e08ff */
[----:B------:R-:W-:Y:S01]  /*e2d0*/  UMOV UR14, 0x0 ;  /* 0x00000000000e7882 */ /* 0x000fe20000000000 */
[----:B------:R-:W-:Y:S01]  /*e2e0*/  UMOV UR15, 0x14f00000 ;  /* 0x14f00000000f7882 */ /* 0x000fe20000000000 */
[----:B--2---:R-:W-:Y:S02]  /*e2f0*/  IMAD R5, R5, 0x70, R6 ;  /* 0x0000007005057824 */ /* 0x004fe400078e0206 */
[----:B------:R-:W-:-:S07]  /*e300*/  VIADD R6, R3, 0x400 ;  /* 0x0000040003067836 */ /* 0x000fce0000000000 */
.L_x_256:
        /* <DEDUP_REMOVED lines=10> */
[----:B------:R-:W-:Y:S01]  /*e3b0*/  R2UR UR10, R12 ;  /* 0x000000000c0a72ca */ /* 0x000fe200000e0000 */
[----:B------:R-:W-:Y:S01]  /*e3c0*/  VIADD R6, R3, 0x3c00 ;  /* 0x00003c0003067836 */ /* 0x000fe20000000000 */
[----:B------:R-:W-:Y:S01]  /*e3d0*/  PLOP3.LUT P0, PT, PT, PT, PT, 0x80, 0x0 ;  /* 0x000000000000781c */ /* 0x000fe20003f0f070 */
[----:B------:R-:W-:Y:S01]  /*e3e0*/  UMOV UR6, 0x30000 ;  /* 0x0003000000067882 */ /* 0x000fe20000000000 */
[----:B------:R-:W-:Y:S01]  /*e3f0*/  UMOV UR14, 0x0 ;  /* 0x00000000000e7882 */ /* 0x000fe20000000000 */
[----:B------:R-:W-:-:S10]  /*e400*/  UMOV UR15, 0x14f00000 ;  /* 0x14f00000000f7882 */ /* 0x000fd40000000000 */
.L_x_257:
        /* <DEDUP_REMOVED lines=16> */
.L_x_258:
        /* <DEDUP_REMOVED lines=10> */
[----:B------:R0:W-:Y:S01]  /*e5b0*/  STL [R1+0x4], R0 ;  /* 0x0000040001007387 */ /* 0x0001e20000100800 */
[----:B------:R-:W-:-:S07]  /*e5c0*/  IMAD.MOV.U32 R17, RZ, RZ, R4 ;  /* 0x000000ffff117224 */ /* 0x000fce00078e0004 */
.L_x_241:
[----:B------:R-:W-:Y:S05]  /*e5d0*/  BSYNC B0 ;  /* 0x0000000000007941 */ /* 0x000fea0003800000 */
.L_x_240:
[----:B0-----:R-:W2:Y:S01]  /*e5e0*/  LDL.LU R0, [R1+0x24] ;  /* 0x0000240001007983 */ /* 0x001ea20000300800 */
[----:B------:R-:W-:-:S03]  /*e5f0*/  IMAD.MOV.U32 R19, RZ, RZ, R7 ;  /* 0x000000ffff137224 */ /* 0x000fc600078e0007 */
[----:B------:R0:W-:Y:S02]  /*e600*/  STL [R1], R9 ;  /* 0x0000000901007387 */ /* 0x0001e40000100800 */
[----:B0-2---:R-:W-:-:S07]  /*e610*/  VIADD R0, R0, 0xfffffffd ;  /* 0xfffffffd00007836 */ /* 0x005fce0000000000 */
.L_x_239:
[----:B------:R-:W2:Y:S01]  /*e620*/  LDL.LU R2, [R1+0x20] ;  /* 0x0000200001027983 */ /* 0x000ea20000300800 */
[----:B------:R-:W-:Y:S01]  /*e630*/  IMAD.MOV R8, RZ, RZ, -R8 ;  /* 0x000000ffff087224 */ /* 0x000fe200078e0a08 */
[----:B------:R-:W-:Y:S04]  /*e640*/  BSSY B0, `(.L_x_238) ;  /* 0x0000196000007945 */ /* 0x000fe80003800000 */
[----:B--2---:R-:W-:-:S13]  /*e650*/  ISETP.NE.AND P0, PT, R2, R8, PT ;  /* 0x000000080200720c */ /* 0x004fda0003f05270 */
[----:B------:R-:W-:Y:S05]  /*e660*/  @!P0 BRA `(.L_x_259) ;  /* 0x00000018004c8947 */ /* 0x000fea0003800000 */
[----:B------:R-:W-:-:S07]  /*e670*/  IMAD.MOV.U32 R6, RZ, RZ, R17 ;  /* 0x000000ffff067224 */ /* 0x000fce00078e0011 */
.L_x_298:
[----:B--2---:R-:W2:Y:S01]  /*e680*/  LDL R2, [R1] ;  /* 0x0000000001027983 */ /* 0x004ea20000100800 */
[----:B------:R-:W-:Y:S01]  /*e690*/  LOP3.LUT P1, RZ, R18, 0x8, RZ, 0xc0, !PT ;  /* 0x0000000812ff7812 */ /* 0x000fe2000782c0ff */
[----:B------:R-:W-:Y:S01]  /*e6a0*/  VIADD R4, R19, 0x1 ;  /* 0x0000000113047836 */ /* 0x000fe20000000000 */
[----:B------:R-:W-:Y:S04]  /*e6b0*/  BSSY B1, `(.L_x_260) ;  /* 0x00000c4000017945 */ /* 0x000fe80003800000 */
[----:B------:R-:W-:-:S04]  /*e6c0*/  ISETP.NE.AND P0, PT, R4, 0x2, PT ;  /* 0x000000020400780c */ /* 0x000fc80003f05270 */
[----:B-1----:R-:W-:Y:S02]  /*e6d0*/  SEL R5, RZ, 0x1, P0 ;  /* 0x00000001ff057807 */ /* 0x002fe40000000000 */
[----:B------:R-:W-:Y:S02]  /*e6e0*/  SEL R4, R4, RZ, P0 ;  /* 0x000000ff04047207 */ /* 0x000fe40000000000 */
[----:B--2---:R-:W-:Y:S01]  /*e6f0*/  LOP3.LUT R5, R2, R5, RZ, 0x3c, !PT ;  /* 0x0000000502057212 */ /* 0x004fe200078e3cff */
[----:B0-----:R-:W-:Y:S06]  /*e700*/  @!P1 BRA `(.L_x_261) ;  /* 0x0000000800f89947 */ /* 0x001fec0003800000 */
[----:B------:R-:W-:Y:S01]  /*e710*/  LOP3.LUT P1, RZ, R18, 0x4, RZ, 0xc0, !PT ;  /* 0x0000000412ff7812 */ /* 0x000fe2000782c0ff */
[----:B------:R-:W-:-:S12]  /*e720*/  IMAD.MOV.U32 R8, RZ, RZ, R0 ;  /* 0x000000ffff087224 */ /* 0x000fd800078e0000 */
[----:B------:R-:W-:Y:S05]  /*e730*/  @!P1 BRA `(.L_x_262) ;  /* 0x0000000000549947 */ /* 0x000fea0003800000 */
[----:B------:R-:W2:Y:S01]  /*e740*/  LDL R10, [R1+0xc] ;  /* 0x00000c00010a7983 */ /* 0x000ea20000100800 */
[----:B------:R-:W0:Y:S01]  /*e750*/  LDC R7, c[0x0][0x43c] ;  /* 0x00010f00ff077b82 */ /* 0x000e220000000800 */
[----:B------:R-:W-:Y:S02]  /*e760*/  ULDC.64 UR4, c[0x0][0x428] ;  /* 0x00010a0000047ab9 */ /* 0x000fe40000000a00 */
[----:B------:R-:W3:Y:S01]  /*e770*/  LDL R9, [R1+0x8] ;  /* 0x0000080001097983 */ /* 0x000ee20000100800 */
[----:B------:R-:W-:Y:S01]  /*e780*/  ULDC.64 UR6, c[0x0][0x208] ;  /* 0x0000820000067ab9 */ /* 0x000fe20000000a00 */
[----:B0-----:R-:W-:-:S13]  /*e790*/  ISETP.NE.AND P0, PT, R7, 0x1, PT ;  /* 0x000000010700780c */ /* 0x001fda0003f05270 */
[----:B------:R-:W0:Y:S02]  /*e7a0*/  @P0 LDC.64 R2, c[0x0][0x440] ;  /* 0x00011000ff020b82 */ /* 0x000e240000000a00 */
[----:B0-----:R-:W-:-:S04]  /*e7b0*/  @P0 IMAD.HI.U32 R6, R0, R2, RZ ;  /* 0x0000000200060227 */ /* 0x001fc800078e00ff */
[----:B------:R-:W-:Y:S01]  /*e7c0*/  IMAD.MOV.U32 R2, RZ, RZ, R0 ;  /* 0x000000ffff027224 */ /* 0x000fe200078e0000 */
[----:B------:R-:W-:-:S04]  /*e7d0*/  @P0 SHF.R.U32.HI R2, RZ, R3, R6 ;  /* 0x00000003ff020219 */ /* 0x000fc80000011606 */
[--C-:B------:R-:W-:Y:S01]  /*e7e0*/  SHF.R.S32.HI R3, RZ, 0x1f, R2.reuse ;  /* 0x0000001fff037819 */ /* 0x100fe20000011402 */
[----:B------:R-:W-:-:S04]  /*e7f0*/  IMAD.MOV R8, RZ, RZ, -R2 ;  /* 0x000000ffff087224 */ /* 0x000fc800078e0a02 */
[----:B------:R-:W-:Y:S02]  /*e800*/  IMAD R8, R7, R8, R0 ;  /* 0x0000000807087224 */ /* 0x000fe400078e0200 */
        /* <DEDUP_REMOVED lines=8> */
.L_x_262:
[----:B------:R-:W-:Y:S01]  /*e890*/  LEA R3, R4, UR36, 0x3 ;  /* 0x0000002404037c11 */ /* 0x000fe2000f8e18ff */
[----:B------:R-:W-:Y:S01]  /*e8a0*/  BSSY B2, `(.L_x_263) ;  /* 0x0000004000027945 */ /* 0x000fe20003800000 */
[----:B------:R-:W-:-:S04]  /*e8b0*/  SHF.L.U32 R2, R5, 0x1f, RZ ;  /* 0x0000001f05027819 */ /* 0x000fc800000006ff */
[----:B------:R-:W1:Y:S02]  /*e8c0*/  SYNCS.PHASECHK.TRANS64.TRYWAIT P0, [R3+URZ+0x36840], R2 ;  /* 0x03684002030075a7 */ /* 0x000e64000800017f */
[----:B-1----:R-:W-:Y:S05]  /*e8d0*/  @!P0 BRA `(.L_x_264) ;  /* 0x0000003000388947 */ /* 0x002fea0003800000 */
.L_x_350:
[----:B------:R-:W-:Y:S05]  /*e8e0*/  BSYNC B2 ;  /* 0x0000000000027941 */ /* 0x000fea0003800000 */
.L_x_263:
[----:B0-----:R-:W2:Y:S01]  /*e8f0*/  LDL R7, [R1+0x18] ;  /* 0x0000180001077983 */ /* 0x001ea20000100800 */
[----:B------:R-:W0:Y:S02]  /*e900*/  S2R R9, SR_TID.X ;  /* 0x0000000000097919 */ /* 0x000e240000002100 */
[----:B0-----:R-:W-:-:S04]  /*e910*/  LOP3.LUT R9, R9, 0x7f, RZ, 0xc0, !PT ;  /* 0x0000007f09097812 */ /* 0x001fc800078ec0ff */
[----:B------:R-:W-:-:S13]  /*e920*/  ISETP.NE.AND P0, PT, R9, RZ, PT ;  /* 0x000000ff0900720c */ /* 0x000fda0003f05270 */
[----:B-1----:R-:W-:-:S04]  /*e930*/  @!P0 IMAD.MOV.U32 R2, RZ, RZ, 0xa800 ;  /* 0x0000a800ff028424 */ /* 0x002fc800078e00ff */
[----:B------:R2:W-:Y:S02]  /*e940*/  @!P0 SYNCS.ARRIVE.TRANS64 RZ, [R3+URZ+0x36830], R2 ;  /* 0x0368300203ff89a7 */ /* 0x0005e4000800003f */
[----:B--2---:R-:W-:-:S04]  /*e950*/  PRMT R2, R7, 0x9910, RZ ;  /* 0x0000991007027816 */ /* 0x004fc800000000ff */
[----:B------:R-:W-:-:S13]  /*e960*/  ISETP.NE.AND P1, PT, R2, 0x2, PT ;  /* 0x000000020200780c */ /* 0x000fda0003f25270 */
[----:B------:R-:W-:Y:S05]  /*e970*/  @P1 BRA `(.L_x_265) ;  /* 0x0000000000041947 */ /* 0x000fea0003800000 */
[----:B------:R-:W-:Y:S01]  /*e980*/  BPT.TRAP 0x1 ;  /* 0x000000040000795c */ /* 0x000fe20000300000 */
.L_x_265:
[----:B------:R-:W-:Y:S01]  /*e990*/  LOP3.LUT P0, RZ, R18, 0x2, RZ, 0xc0, !PT ;  /* 0x0000000212ff7812 */ /* 0x000fe2000780c0ff */
[----:B------:R-:W-:-:S12]  /*e9a0*/  BSSY B2, `(.L_x_266) ;  /* 0x0000003000027945 */ /* 0x000fd80003800000 */
[----:B------:R-:W-:Y:S05]  /*e9b0*/  @P0 BRA `(.L_x_267) ;  /* 0x0000000000040947 */ /* 0x000fea0003800000 */
[----:B------:R-:W-:Y:S01]  /*e9c0*/  BPT.TRAP 0x1 ;  /* 0x000000040000795c */ /* 0x000fe20000300000 */
.L_x_267:
[----:B------:R-:W-:Y:S05]  /*e9d0*/  BSYNC B2 ;  /* 0x0000000000027941 */ /* 0x000fea0003800000 */
.L_x_266:
        /* <DEDUP_REMOVED lines=19> */
.L_x_268:
        /* <DEDUP_REMOVED lines=17> */
.L_x_269:
        /* <DEDUP_REMOVED lines=17> */
.L_x_270:
        /* <DEDUP_REMOVED lines=16> */
.L_x_351:
[----:B------:R-:W-:Y:S05]  /*ee30*/  BSYNC B2 ;  /* 0x0000000000027941 */ /* 0x000fea0003800000 */
.L_x_271:
[----:B------:R-:W1:Y:S02]  /*ee40*/  S2R R7, SR_TID.X ;  /* 0x0000000000077919 */ /* 0x000e640000002100 */
[----:B-1----:R-:W-:-:S04]  /*ee50*/  LOP3.LUT R7, R7, 0x7f, RZ, 0xc0, !PT ;  /* 0x0000007f07077812 */ /* 0x002fc800078ec0ff */
[----:B------:R-:W-:-:S13]  /*ee60*/  ISETP.NE.AND P0, PT, R7, RZ, PT ;  /* 0x000000ff0700720c */ /* 0x000fda0003f05270 */
[----:B0-----:R-:W-:-:S04]  /*ee70*/  @!P0 IMAD.MOV.U32 R3, RZ, RZ, 0xa800 ;  /* 0x0000a800ff038424 */ /* 0x001fc800078e00ff */
[----:B------:R0:W-:Y:S01]  /*ee80*/  @!P0 SYNCS.ARRIVE.TRANS64 RZ, [R2+URZ+0x36850], R3 ;  /* 0x0368500302ff89a7 */ /* 0x0001e2000800003f */
[----:B------:R-:W-:Y:S05]  /*ee90*/  @P1 BRA `(.L_x_273) ;  /* 0x0000000000041947 */ /* 0x000fea0003800000 */
[----:B------:R-:W-:Y:S01]  /*eea0*/  BPT.TRAP 0x1 ;  /* 0x000000040000795c */ /* 0x000fe20000300000 */
.L_x_273:
[----:B------:R-:W-:Y:S01]  /*eeb0*/  LOP3.LUT P0, RZ, R18, 0x2, RZ, 0xc0, !PT ;  /* 0x0000000212ff7812 */ /* 0x000fe2000780c0ff */
[----:B------:R-:W-:-:S12]  /*eec0*/  BSSY B2, `(.L_x_274) ;  /* 0x0000003000027945 */ /* 0x000fd80003800000 */
[----:B------:R-:W-:Y:S05]  /*eed0*/  @P0 BRA `(.L_x_275) ;  /* 0x0000000000040947 */ /* 0x000fea0003800000 */
[----:B------:R-:W-:Y:S01]  /*eee0*/  BPT.TRAP 0x1 ;  /* 0x000000040000795c */ /* 0x000fe20000300000 */
.L_x_275:
[----:B------:R-:W-:Y:S05]  /*eef0*/  BSYNC B2 ;  /* 0x0000000000027941 */ /* 0x000fea0003800000 */
.L_x_274:
        /* <DEDUP_REMOVED lines=19> */
.L_x_276:
        /* <DEDUP_REMOVED lines=16> */
.L_x_277:
        /* <DEDUP_REMOVED lines=16> */
.L_x_278:
        /* <DEDUP_REMOVED lines=12> */
.L_x_261:
[----:B------:R-:W-:Y:S05]  /*f2f0*/  BSYNC B1 ;  /* 0x0000000000017941 */ /* 0x000fea0003800000 */
.L_x_260:
[----:B------:R-:W-:Y:S01]  /*f300*/  VIADD R19, R4, 0x1 ;  /* 0x0000000104137836 */ /* 0x000fe20000000000 */
[----:B------:R-:W-:Y:S01]  /*f310*/  LOP3.LUT P1, RZ, R18, 0x8, RZ, 0xc0, !PT ;  /* 0x0000000812ff7812 */ /* 0x000fe2000782c0ff */
[----:B------:R-:W-:Y:S03]  /*f320*/  BSSY B1, `(.L_x_279) ;  /* 0x00000c4000017945 */ /* 0x000fe60003800000 */
[----:B------:R-:W-:-:S04]  /*f330*/  ISETP.NE.AND P0, PT, R19, 0x2, PT ;  /* 0x000000021300780c */ /* 0x000fc80003f05270 */
[----:B------:R-:W-:Y:S02]  /*f340*/  SEL R2, RZ, 0x1, P0 ;  /* 0x00000001ff027807 */ /* 0x000fe40000000000 */
[----:B------:R-:W-:Y:S02]  /*f350*/  SEL R19, R19, RZ, P0 ;  /* 0x000000ff13137207 */ /* 0x000fe40000000000 */
[----:B------:R-:W-:-:S05]  /*f360*/  LOP3.LUT R9, R5, R2, RZ, 0x3c, !PT ;  /* 0x0000000205097212 */ /* 0x000fca00078e3cff */
[----:B------:R1:W-:Y:S01]  /*f370*/  STL [R1], R9 ;  /* 0x0000000901007387 */ /* 0x0003e20000100800 */
[----:B------:R-:W-:Y:S05]  /*f380*/  @!P1 BRA `(.L_x_280) ;  /* 0x0000000800f49947 */ /* 0x000fea0003800000 */
[----:B------:R-:W-:Y:S01]  /*f390*/  LOP3.LUT P1, RZ, R18, 0x4, RZ, 0xc0, !PT ;  /* 0x0000000412ff7812 */ /* 0x000fe2000782c0ff */
[----:B0-----:R-:W-:-:S12]  /*f3a0*/  VIADD R8, R0, 0xffffffff ;  /* 0xffffffff00087836 */ /* 0x001fd80000000000 */
        /* <DEDUP_REMOVED lines=22> */
.L_x_281:
[----:B------:R-:W-:Y:S01]  /*f510*/  LEA R3, R19, UR36, 0x3 ;  /* 0x0000002413037c11 */ /* 0x000fe2000f8e18ff */
[----:B------:R-:W-:Y:S01]  /*f520*/  BSSY B2, `(.L_x_282) ;  /* 0x0000004000027945 */ /* 0x000fe20003800000 */
[----:B------:R-:W-:-:S04]  /*f530*/  SHF.L.U32 R2, R9, 0x1f, RZ ;  /* 0x0000001f09027819 */ /* 0x000fc800000006ff */
[----:B------:R-:W2:Y:S02]  /*f540*/  SYNCS.PHASECHK.TRANS64.TRYWAIT P0, [R3+URZ+0x36840], R2 ;  /* 0x03684002030075a7 */ /* 0x000ea4000800017f */
[----:B--2---:R-:W-:Y:S05]  /*f550*/  @!P0 BRA `(.L_x_283) ;  /* 0x0000002400408947 */ /* 0x004fea0003800000 */
.L_x_352:
[----:B------:R-:W-:Y:S05]  /*f560*/  BSYNC B2 ;  /* 0x0000000000027941 */ /* 0x000fea0003800000 */
.L_x_282:
[----:B0-----:R-:W3:Y:S01]  /*f570*/  LDL R7, [R1+0x18] ;  /* 0x0000180001077983 */ /* 0x001ee20000100800 */
[----:B-1----:R-:W0:Y:S02]  /*f580*/  S2R R9, SR_TID.X ;  /* 0x0000000000097919 */ /* 0x002e240000002100 */
        /* <DEDUP_REMOVED lines=8> */
.L_x_284:
[----:B------:R-:W-:Y:S01]  /*f610*/  LOP3.LUT P0, RZ, R18, 0x2, RZ, 0xc0, !PT ;  /* 0x0000000212ff7812 */ /* 0x000fe2000780c0ff */
[----:B------:R-:W-:-:S12]  /*f620*/  BSSY B2, `(.L_x_285) ;  /* 0x0000003000027945 */ /* 0x000fd80003800000 */
[----:B------:R-:W-:Y:S05]  /*f630*/  @P0 BRA `(.L_x_286) ;  /* 0x0000000000040947 */ /* 0x000fea0003800000 */
[----:B------:R-:W-:Y:S01]  /*f640*/  BPT.TRAP 0x1 ;  /* 0x000000040000795c */ /* 0x000fe20000300000 */
.L_x_286:
[----:B------:R-:W-:Y:S05]  /*f650*/  BSYNC B2 ;  /* 0x0000000000027941 */ /* 0x000fea0003800000 */
.L_x_285:
        /* <DEDUP_REMOVED lines=19> */
.L_x_287:
        /* <DEDUP_REMOVED lines=17> */
.L_x_288:
        /* <DEDUP_REMOVED lines=17> */
.L_x_289:
        /* <DEDUP_REMOVED lines=10> */
[----:B------:R-:W-:Y:S01]  /*fa50*/  SHF.L.U32 R5, R5, 0x1f, RZ ;  /* 0x0000001f05057819 */ /* 0x000fe200000006ff */
[----:B------:R-:W-:Y:S01]  /*fa60*/  BSSY B2, `(.L_x_290) ;  /* 0x0000004000027945 */ /* 0x000fe20003800000 */
[----:B------:R-:W-:-:S04]  /*fa70*/  LEA R2, R4, UR36, 0x3 ;  /* 0x0000002404027c11 */ /* 0x000fc8000f8e18ff */
[----:B------:R-:W0:Y:S02]  /*fa80*/  SYNCS.PHASECHK.TRANS64.TRYWAIT P0, [R2+URZ+0x36860], R5 ;  /* 0x03686005020075a7 */ /* 0x000e24000800017f */
[----:B0-----:R-:W-:Y:S05]  /*fa90*/  @!P0 BRA `(.L_x_291) ;  /* 0x0000002000048947 */ /* 0x001fea0003800000 */
.L_x_353:
[----:B------:R-:W-:Y:S05]  /*faa0*/  BSYNC B2 ;  /* 0x0000000000027941 */ /* 0x000fea0003800000 */
.L_x_290:
[----:B------:R-:W1:Y:S02]  /*fab0*/  S2R R3, SR_TID.X ;  /* 0x0000000000037919 */ /* 0x000e640000002100 */
[----:B-1----:R-:W-:-:S04]  /*fac0*/  LOP3.LUT R3, R3, 0x7f, RZ, 0xc0, !PT ;  /* 0x0000007f03037812 */ /* 0x002fc800078ec0ff */
[----:B------:R-:W-:-:S13]  /*fad0*/  ISETP.NE.AND P0, PT, R3, RZ, PT ;  /* 0x000000ff0300720c */ /* 0x000fda0003f05270 */
[----:B------:R-:W-:-:S04]  /*fae0*/  @!P0 IMAD.MOV.U32 R3, RZ, RZ, 0xa800 ;  /* 0x0000a800ff038424 */ /* 0x000fc800078e00ff */
[----:B------:R1:W-:Y:S01]  /*faf0*/  @!P0 SYNCS.ARRIVE.TRANS64 RZ, [R2+URZ+0x36850], R3 ;  /* 0x0368500302ff89a7 */ /* 0x0003e2000800003f */
[----:B------:R-:W-:Y:S05]  /*fb00*/  @P1 BRA `(.L_x_292) ;  /* 0x0000000000041947 */ /* 0x000fea0003800000 */
[----:B------:R-:W-:Y:S01]  /*fb10*/  BPT.TRAP 0x1 ;  /* 0x000000040000795c */ /* 0x000fe20000300000 */
.L_x_292:
[----:B------:R-:W-:Y:S01]  /*fb20*/  LOP3.LUT P0, RZ, R18, 0x2, RZ, 0xc0, !PT ;  /* 0x0000000212ff7812 */ /* 0x000fe2000780c0ff */
[----:B------:R-:W-:-:S12]  /*fb30*/  BSSY B2, `(.L_x_293) ;  /* 0x0000003000027945 */ /* 0x000fd80003800000 */
[----:B------:R-:W-:Y:S05]  /*fb40*/  @P0 BRA `(.L_x_294) ;  /* 0x0000000000040947 */ /* 0x000fea0003800000 */
[----:B------:R-:W-:Y:S01]  /*fb50*/  BPT.TRAP 0x1 ;  /* 0x000000040000795c */ /* 0x000fe20000300000 */
.L_x_294:
[----:B------:R-:W-:Y:S05]  /*fb60*/  BSYNC B2 ;  /* 0x0000000000027941 */ /* 0x000fea0003800000 */
.L_x_293:
[----:B0-----:R-:W2:Y:S01]  /*fb70*/  LDL.LU R5, [R1+0x4] ;  /* 0x0000040001057983 */ /* 0x001ea20000300800 */
[----:B-1----:R-:W0:Y:S01]  /*fb80*/  S2R R3, SR_CgaCtaId ;  /* 0x0000000000037919 */ /* 0x002e220000008800 */
        /* <DEDUP_REMOVED lines=17> */
.L_x_295:
        /* <DEDUP_REMOVED lines=16> */
.L_x_296:
        /* <DEDUP_REMOVED lines=16> */
.L_x_297:
        /* <DEDUP_REMOVED lines=12> */
.L_x_280:
[----:B------:R-:W-:Y:S05]  /*ff60*/  BSYNC B1 ;  /* 0x0000000000017941 */ /* 0x000fea0003800000 */
.L_x_279:
[C---:B------:R-:W-:Y:S01]  /*ff70*/  ISETP.GT.AND P0, PT, R0.reuse, 0x1, PT ;  /* 0x000000010000780c */ /* 0x040fe20003f04270 */
[----:B------:R-:W-:-:S12]  /*ff80*/  VIADD R0, R0, 0xfffffffe ;  /* 0xfffffffe00007836 */ /* 0x000fd80000000000 */
[----:B------:R-:W-:Y:S05]  /*ff90*/  @P0 BRA `(.L_x_298) ;  /* 0xffffffe400b80947 */ /* 0x000fea000383ffff */
.L_x_259:
[----:B------:R-:W-:Y:S05]  /*ffa0*/  BSYNC B0 ;  /* 0x0000000000007941 */ /* 0x000fea0003800000 */
.L_x_238:
[----:B------:R-:W-:Y:S01]  /*ffb0*/  LOP3.LUT P0, RZ, R18, 0x8, RZ, 0xc0, !PT ;  /* 0x0000000812ff7812 */ /* 0x000fe2000780c0ff */
[----:B------:R-:W-:-:S12]  /*ffc0*/  BSSY B0, `(.L_x_299) ;  /* 0x0000055000007945 */ /* 0x000fd80003800000 */
[----:B------:R-:W-:Y:S05]  /*ffd0*/  @!P0 BRA `(.L_x_300) ;  /* 0x00000004004c8947 */ /* 0x000fea0003800000 */
[----:B0-----:R-:W3:Y:S01]  /*ffe0*/  LDL R2, [R1] ;  /* 0x0000000001027983 */ /* 0x001ee20000100800 */
[----:B------:R-:W-:Y:S01]  /*fff0*/  LEA R0, R19, UR36, 0x3 ;  /* 0x0000002413007c11 */ /* 0x000fe2000f8e18ff */
[----:B------:R-:W-:Y:S01]  /*10000*/  BSSY B1, `(.L_x_301) ;  /* 0x0000004000017945 */ /* 0x000fe20003800000 */
[----:B---3--:R-:W-:-:S04]  /*10010*/  SHF.L.U32 R2, R2, 0x1f, RZ ;  /* 0x0000001f02027819 */ /* 0x008fc800000006ff */
[----:B------:R-:W0:Y:S02]  /*10020*/  SYNCS.PHASECHK.TRANS64.TRYWAIT P0, [R0+URZ+0x36860], R2 ;  /* 0x03686002000075a7 */ /* 0x000e24000800017f */
[----:B0-----:R-:W-:Y:S05]  /*10030*/  @!P0 BRA `(.L_x_302) ;  /* 0x0000001800b08947 */ /* 0x001fea0003800000 */
.L_x_354:
[----:B------:R-:W-:Y:S05]  /*10040*/  BSYNC B1 ;  /* 0x0000000000017941 */ /* 0x000fea0003800000 */
.L_x_301:
[----:B------:R-:W3:Y:S01]  /*10050*/  LDL R3, [R1+0x18] ;  /* 0x0000180001037983 */ /* 0x000ee20000100800 */
[----:B------:R-:W4:Y:S02]  /*10060*/  S2R R4, SR_TID.X ;  /* 0x0000000000047919 */ /* 0x000f240000002100 */
[----:B----4-:R-:W-:-:S04]  /*10070*/  LOP3.LUT R4, R4, 0x7f, RZ, 0xc0, !PT ;  /* 0x0000007f04047812 */ /* 0x010fc800078ec0ff */
[----:B------:R-:W-:-:S13]  /*10080*/  ISETP.NE.AND P0, PT, R4, RZ, PT ;  /* 0x000000ff0400720c */ /* 0x000fda0003f05270 */
[----:B0-----:R-:W-:-:S04]  /*10090*/  @!P0 IMAD.MOV.U32 R2, RZ, RZ, 0xa800 ;  /* 0x0000a800ff028424 */ /* 0x001fc800078e00ff */
[----:B------:R3:W-:Y:S02]  /*100a0*/  @!P0 SYNCS.ARRIVE.TRANS64 RZ, [R0+URZ+0x36850], R2 ;  /* 0x0368500200ff89a7 */ /* 0x0007e4000800003f */
[----:B---3--:R-:W-:-:S04]  /*100b0*/  PRMT R2, R3, 0x9910, RZ ;  /* 0x0000991003027816 */ /* 0x008fc800000000ff */
[----:B------:R-:W-:-:S13]  /*100c0*/  ISETP.NE.AND P0, PT, R2, 0x2, PT ;  /* 0x000000020200780c */ /* 0x000fda0003f05270 */
[----:B------:R-:W-:Y:S05]  /*100d0*/  @P0 BRA `(.L_x_303) ;  /* 0x0000000000040947 */ /* 0x000fea0003800000 */
[----:B------:R-:W-:Y:S01]  /*100e0*/  BPT.TRAP 0x1 ;  /* 0x000000040000795c */ /* 0x000fe20000300000 */
.L_x_303:
[----:B------:R-:W-:Y:S01]  /*100f0*/  LOP3.LUT P0, RZ, R18, 0x2, RZ, 0xc0, !PT ;  /* 0x0000000212ff7812 */ /* 0x000fe2000780c0ff */
[----:B------:R-:W-:-:S12]  /*10100*/  BSSY B1, `(.L_x_304) ;  /* 0x0000003000017945 */ /* 0x000fd80003800000 */
[----:B------:R-:W-:Y:S05]  /*10110*/  @P0 BRA `(.L_x_305) ;  /* 0x0000000000040947 */ /* 0x000fea0003800000 */
[----:B------:R-:W-:Y:S01]  /*10120*/  BPT.TRAP 0x1 ;  /* 0x000000040000795c */ /* 0x000fe20000300000 */
.L_x_305:
[----:B------:R-:W-:Y:S05]  /*10130*/  BSYNC B1 ;  /* 0x0000000000017941 */ /* 0x000fea0003800000 */
.L_x_304:
[----:B------:R-:W3:Y:S01]  /*10140*/  LDL R3, [R1+0x4] ;  /* 0x0000040001037983 */ /* 0x000ee20000100800 */
[----:B------:R-:W0:Y:S01]  /*10150*/  S2R R2, SR_CgaCtaId ;  /* 0x0000000000027919 */ /* 0x000e220000008800 */
[----:B------:R-:W4:Y:S01]  /*10160*/  S2R R4, SR_CgaCtaId ;  /* 0x0000000000047919 */ /* 0x000f220000008800 */
[----:B------:R-:W-:Y:S01]  /*10170*/  UIADD3 UR4, UP0, UR38, 0x470, URZ ;  /* 0x0000047026047890 */ /* 0x000fe2000ff1e03f */
[----:B------:R-:W-:Y:S01]  /*10180*/  PLOP3.LUT P0, PT, PT, PT, PT, 0x80, 0x0 ;  /* 0x000000000000781c */ /* 0x000fe20003f0f070 */
[----:B------:R-:W-:Y:S01]  /*10190*/  VIADD R0, R0, 0x36850 ;  /* 0x0003685000007836 */ /* 0x000fe20000000000 */
[----:B------:R-:W-:Y:S01]  /*101a0*/  UMOV UR6, 0x30000 ;  /* 0x0003000000067882 */ /* 0x000fe20000000000 */
[----:B------:R-:W-:Y:S01]  /*101b0*/  UIADD3.X UR5, URZ, UR39, URZ, UP0, !UPT ;  /* 0x000000273f057290 */ /* 0x000fe200087fe43f */
[----:B0-----:R-:W-:Y:S02]  /*101c0*/  LOP3.LUT R2, R2, 0x1, RZ, 0xc0, !PT ;  /* 0x0000000102027812 */ /* 0x001fe400078ec0ff */
[----:B----4-:R-:W-:-:S03]  /*101d0*/  LOP3.LUT R4, R4, 0x1, RZ, 0xc0, !PT ;  /* 0x0000000104047812 */ /* 0x010fc600078ec0ff */
[----:B------:R-:W-:-:S04]  /*101e0*/  IMAD R2, R2, 0xe00, RZ ;  /* 0x00000e0002027824 */ /* 0x000fc800078e02ff */
[----:B------:R-:W-:Y:S02]  /*101f0*/  IMAD R2, R19, 0x5400, R2 ;  /* 0x0000540013027824 */ /* 0x000fe400078e0202 */
[----:B------:R-:W-:-:S03]  /*10200*/  IMAD R4, R4, 0x38, RZ ;  /* 0x0000003804047824 */ /* 0x000fc600078e02ff */
[----:B------:R-:W-:Y:S01]  /*10210*/  LEA R2, R2, UR36, 0x1 ;  /* 0x0000002402027c11 */ /* 0x000fe2000f8e08ff */
[----:B------:R-:W-:Y:S01]  /*10220*/  UMOV UR14, 0x0 ;  /* 0x00000000000e7882 */ /* 0x000fe20000000000 */
[----:B------:R-:W-:Y:S01]  /*10230*/  UMOV UR15, 0x14f00000 ;  /* 0x14f00000000f7882 */ /* 0x000fe20000000000 */
[----:B------:R-:W-:Y:S01]  /*10240*/  UMOV UR10, URZ ;  /* 0x0000003f000a7c82 */ /* 0x000fe20008000000 */
[----:B---3--:R-:W-:Y:S02]  /*10250*/  IMAD R3, R3, 0x70, R4 ;  /* 0x0000007003037824 */ /* 0x008fe400078e0204 */
[----:B------:R-:W-:-:S07]  /*10260*/  VIADD R4, R2, 0x400 ;  /* 0x0000040002047836 */ /* 0x000fce0000000000 */
.L_x_306:
        /* <DEDUP_REMOVED lines=10> */
[----:B------:R-:W-:Y:S01]  /*10310*/  PLOP3.LUT P0, PT, PT, PT, PT, 0x80, 0x0 ;  /* 0x000000000000781c */ /* 0x000fe20003f0f070 */
[----:B------:R-:W-:Y:S01]  /*10320*/  VIADD R4, R2, 0x3c00 ;  /* 0x00003c0002047836 */ /* 0x000fe20000000000 */
[----:B------:R-:W-:Y:S01]  /*10330*/  UMOV UR6, 0x30000 ;  /* 0x0003000000067882 */ /* 0x000fe20000000000 */
[----:B------:R-:W-:Y:S01]  /*10340*/  UMOV UR14, 0x0 ;  /* 0x00000000000e7882 */ /* 0x000fe20000000000 */
[----:B------:R-:W-:Y:S01]  /*10350*/  UMOV UR15, 0x14f00000 ;  /* 0x14f00000000f7882 */ /* 0x000fe20000000000 */
[----:B------:R-:W-:-:S08]  /*10360*/  UMOV UR10, 0x40 ;  /* 0x00000040000a7882 */ /* 0x000fd00000000000 */
.L_x_307:
        /* <DEDUP_REMOVED lines=16> */
.L_x_308:
        /* <DEDUP_REMOVED lines=9> */
[----:B---3--:R-:W-:Y:S05]  /*10500*/  @P0 BRA.U.ANY `(.L_x_308) ;  /* 0xfffffffd00d80947 */ /* 0x008fea000393ffff */
.L_x_300:
[----:B------:R-:W-:Y:S05]  /*10510*/  BSYNC B0 ;  /* 0x0000000000007941 */ /* 0x000fea0003800000 */
.L_x_299:
[----:B------:R-:W3:Y:S01]  /*10520*/  LDL.LU R6, [R1+0x28] ;  /* 0x0000280001067983 */ /* 0x000ee20000300800 */
[----:B------:R-:W-:Y:S01]  /*10530*/  VIADD R19, R19, 0x1 ;  /* 0x0000000113137836 */ /* 0x000fe20000000000 */
[----:B------:R-:W-:Y:S02]  /*10540*/  ULDC UR4, c[0x0][0xc34] ;  /* 0x00030d0000047ab9 */ /* 0x000fe40000000800 */
[----:B-1----:R-:W4:Y:S04]  /*10550*/  LDL.LU R5, [R1] ;  /* 0x0000000001057983 */ /* 0x002f280000300800 */
[----:B------:R-:W5:Y:S01]  /*10560*/  LDL.LU R4, [R1+0x34] ;  /* 0x0000340001047983 */ /* 0x000f620000300800 */
[----:B------:R-:W-:-:S04]  /*10570*/  ISETP.NE.AND P0, PT, R19, 0x2, PT ;  /* 0x000000021300780c */ /* 0x000fc80003f05270 */
[----:B0-----:R-:W-:Y:S02]  /*10580*/  SEL R0, RZ, 0x1, P0 ;  /* 0x00000001ff007807 */ /* 0x001fe40000000000 */
[----:B------:R-:W-:Y:S01]  /*10590*/  SEL R19, R19, RZ, P0 ;  /* 0x000000ff13137207 */ /* 0x000fe20000000000 */
[----:B---3--:R-:W-:Y:S01]  /*105a0*/  VIADD R6, R6, UR37 ;  /* 0x0000002506067c36 */ /* 0x008fe20008000000 */
[----:B----4-:R-:W-:-:S04]  /*105b0*/  LOP3.LUT R5, R5, R0, RZ, 0x3c, !PT ;  /* 0x0000000005057212 */ /* 0x010fc800078e3cff */
[----:B------:R0:W-:Y:S01]  /*105c0*/  STL [R1+0x28], R6 ;  /* 0x0000280601007387 */ /* 0x0001e20000100800 */
[----:B------:R-:W-:Y:S01]  /*105d0*/  ISETP.GE.AND P1, PT, R6, UR4, PT ;  /* 0x0000000406007c0c */ /* 0x000fe2000bf26270 */
[----:B-----5:R-:W-:-:S05]  /*105e0*/  VIADD R4, R4, 0x1 ;  /* 0x0000000104047836 */ /* 0x020fca0000000000 */
[----:B------:R0:W-:Y:S04]  /*105f0*/  STL [R1+0x34], R4 ;  /* 0x0000340401007387 */ /* 0x0001e80000100800 */
[----:B------:R0:W-:Y:S03]  /*10600*/  STL [R1], R5 ;  /* 0x0000000501007387 */ /* 0x0001e60000100800 */
[----:B------:R-:W-:Y:S05]  /*10610*/  @!P1 BRA `(.L_x_309) ;  /* 0xffffffb800509947 */ /* 0x000fea000383ffff */
[----:B------:R-:W-:-:S07]  /*10620*/  LOP3.LUT R2, R4, 0x1, RZ, 0xc, !PT ;  /* 0x0000000104027812 */ /* 0x000fce00078e0cff */
.L_x_221:
[----:B0-----:R-:W0:Y:S01]  /*10630*/  S2R R3, SR_CgaCtaId ;  /* 0x0000000000037919 */ /* 0x001e220000008800 */
[----:B------:R-:W-:Y:S01]  /*10640*/  MOV R0, 0x400 ;  /* 0x0000040000007802 */ /* 0x000fe20000000f00 */
[----:B------:R-:W-:Y:S03]  /*10650*/  BSSY B0, `(.L_x_310) ;  /* 0x0000005000007945 */ /* 0x000fe60003800000 */
[----:B0-----:R-:W-:Y:S02]  /*10660*/  LEA R0, R3, R0, 0x18 ;  /* 0x0000000003007211 */ /* 0x001fe400078ec0ff */
[----:B------:R-:W-:-:S04]  /*10670*/  SHF.L.U32 R3, R2, 0x1f, RZ ;  /* 0x0000001f02037819 */ /* 0x000fc800000006ff */
[----:B------:R-:W0:Y:S02]  /*10680*/  SYNCS.PHASECHK.TRANS64.TRYWAIT P0, [R0+URZ+0x36820], R3 ;  /* 0x03682003000075a7 */ /* 0x000e24000800017f */
[----:B0-----:R-:W-:Y:S05]  /*10690*/  @!P0 BRA `(.L_x_311) ;  /* 0x00000014002c8947 */ /* 0x001fea0003800000 */
.L_x_355:
[----:B------:R-:W-:Y:S05]  /*106a0*/  BSYNC B0 ;  /* 0x0000000000007941 */ /* 0x000fea0003800000 */
.L_x_310:
[----:B------:R-:W-:-:S03]  /*106b0*/  UMOV UR4, 0xffffffff ;  /* 0xffffffff00047882 */ /* 0x000fc60000000000 */
[----:B------:R-:W-:Y:S05]  /*106c0*/  BRA.DIV UR4, `(.L_x_312) ;  /* 0x0000001604347947 */ /* 0x000fea000b800000 */
[----:B------:R-:W1:Y:S02]  /*106d0*/  S2R R2, SR_TID.X ;  /* 0x0000000000027919 */ /* 0x000e640000002100 */
[----:B-1----:R-:W-:-:S04]  /*106e0*/  SHF.R.U32.HI R2, RZ, 0x5, R2 ;  /* 0x00000005ff027819 */ /* 0x002fc80000011602 */
[----:B------:R-:W-:-:S05]  /*106f0*/  LOP3.LUT R2, R2, 0x3, RZ, 0xc0, !PT ;  /* 0x0000000302027812 */ /* 0x000fca00078ec0ff */
[----:B------:R1:W3:Y:S02]  /*10700*/  SHFL.IDX PT, R14, R2, RZ, 0x1f ;  /* 0x00001fff020e7589 */ /* 0x0002e400000e0000 */
.L_x_358:
[----:B---3--:R-:W-:Y:S01]  /*10710*/  ISETP.NE.AND P0, PT, R14, RZ, PT ;  /* 0x000000ff0e00720c */ /* 0x008fe20003f05270 */
[----:B------:R-:W-:-:S12]  /*10720*/  BSSY B0, `(.L_x_313) ;  /* 0x0000025000007945 */ /* 0x000fd80003800000 */
[----:B------:R-:W-:Y:S05]  /*10730*/  @P0 BRA `(.L_x_314) ;  /* 0x00000000008c0947 */ /* 0x000fea0003800000 */
[----:B------:R-:W-:-:S03]  /*10740*/  UMOV UR4, 0xffffffff ;  /* 0xffffffff00047882 */ /* 0x000fc60000000000 */
[----:B------:R-:W-:Y:S05]  /*10750*/  BRA.DIV UR4, `(.L_x_315) ;  /* 0x0000001604447947 */ /* 0x000fea000b800000 */
[----:B------:R-:W-:-:S13]  /*10760*/  ELECT P6, URZ, PT ;  /* 0x00000000003f782f */ /* 0x000fda00038c0000 */
.L_x_361:
[----:B------:R-:W-:Y:S05]  /*10770*/  @!P6 BRA `(.L_x_314) ;  /* 0x00000000007ce947 */ /* 0x000fea0003800000 */
[----:B-1----:R-:W3:Y:S02]  /*10780*/  LDL.LU R2, [R1+0x2c] ;  /* 0x00002c0001027983 */ /* 0x002ee40000300800 */
[----:B---3--:R-:W-:-:S04]  /*10790*/  LOP3.LUT R2, R2, 0x2, RZ, 0xfc, !PT ;  /* 0x0000000202027812 */ /* 0x008fc800078efcff */
[----:B------:R-:W-:-:S13]  /*107a0*/  ISETP.NE.AND P2, PT, R2, 0x3, PT ;  /* 0x000000030200780c */ /* 0x000fda0003f45270 */
[----:B------:R-:W-:Y:S05]  /*107b0*/  @!P2 BRA `(.L_x_316) ;  /* 0x000000000004a947 */ /* 0x000fea0003800000 */
[----:B------:R-:W-:Y:S01]  /*107c0*/  BPT.TRAP 0x1 ;  /* 0x000000040000795c */ /* 0x000fe20000300000 */
.L_x_316:
[----:B------:R-:W3:Y:S01]  /*107d0*/  LDL.LU R7, [R1] ;  /* 0x0000000001077983 */ /* 0x000ee20000300800 */
[----:B------:R-:W-:Y:S02]  /*107e0*/  VIADD R2, R0, 0x36840 ;  /* 0x0003684000027836 */ /* 0x000fe40000000000 */
[C---:B0-----:R-:W-:Y:S02]  /*107f0*/  VIADD R3, R19.reuse, 0x1 ;  /* 0x0000000113037836 */ /* 0x041fe40000000000 */
[----:B------:R-:W-:-:S03]  /*10800*/  IMAD R6, R19, 0x8, R2 ;  /* 0x0000000813067824 */ /* 0x000fc600078e0202 */
[----:B------:R-:W-:-:S04]  /*10810*/  ISETP.NE.AND P1, PT, R3, 0x2, PT ;  /* 0x000000020300780c */ /* 0x000fc80003f25270 */
[----:B------:R-:W-:Y:S02]  /*10820*/  SEL R4, RZ, 0x1, P1 ;  /* 0x00000001ff047807 */ /* 0x000fe40000800000 */
[----:B------:R-:W-:Y:S02]  /*10830*/  SEL R3, R3, RZ, P1 ;  /* 0x000000ff03037207 */ /* 0x000fe40000800000 */
[C---:B---3--:R-:W-:Y:S02]  /*10840*/  SHF.L.U32 R5, R7.reuse, 0x1f, RZ ;  /* 0x0000001f07057819 */ /* 0x048fe400000006ff */
[----:B------:R-:W-:Y:S01]  /*10850*/  LOP3.LUT R4, R7, R4, RZ, 0x3c, !PT ;  /* 0x0000000407047212 */ /* 0x000fe200078e3cff */
[----:B------:R-:W-:Y:S01]  /*10860*/  IMAD R7, R3, 0x8, R2 ;  /* 0x0000000803077824 */ /* 0x000fe200078e0202 */
[----:B------:R-:W0:Y:S02]  /*10870*/  SYNCS.PHASECHK.TRANS64.TRYWAIT P0, [R6+URZ], R5 ;  /* 0x00000005060075a7 */ /* 0x000e24000800017f */
[----:B------:R-:W-:Y:S01]  /*10880*/  SHF.L.U32 R2, R4, 0x1f, RZ ;  /* 0x0000001f04027819 */ /* 0x000fe200000006ff */
[----:B0-----:R-:W-:Y:S06]  /*10890*/  @!P0 BRA `(.L_x_317) ;  /* 0x0000001400148947 */ /* 0x001fec0003800000 */
.L_x_362:
[----:B------:R-:W1:Y:S02]  /*108a0*/  SYNCS.PHASECHK.TRANS64.TRYWAIT P0, [R7+URZ], R2 ;  /* 0x00000002070075a7 */ /* 0x000e64000800017f */
[----:B-1----:R-:W-:Y:S05]  /*108b0*/  @!P0 BRA `(.L_x_318) ;  /* 0x0000001400208947 */ /* 0x002fea0003800000 */
.L_x_363:
[----:B------:R-:W-:Y:S05]  /*108c0*/  @!P2 BRA `(.L_x_319) ;  /* 0x000000000004a947 */ /* 0x000fea0003800000 */
[----:B------:R-:W-:Y:S01]  /*108d0*/  BPT.TRAP 0x1 ;  /* 0x000000040000795c */ /* 0x000fe20000300000 */
.L_x_319:
[----:B------:R-:W-:-:S04]  /*108e0*/  VIADD R0, R0, 0x36860 ;  /* 0x0003686000007836 */ /* 0x000fc80000000000 */
[----:B------:R-:W-:-:S04]  /*108f0*/  IMAD R4, R19, 0x8, R0 ;  /* 0x0000000813047824 */ /* 0x000fc800078e0200 */
[----:B------:R-:W3:Y:S02]  /*10900*/  SYNCS.PHASECHK.TRANS64.TRYWAIT P0, [R4+URZ], R5 ;  /* 0x00000005040075a7 */ /* 0x000ee4000800017f */
[----:B---3--:R-:W-:Y:S05]  /*10910*/  @!P0 BRA `(.L_x_320) ;  /* 0x00000014001c8947 */ /* 0x008fea0003800000 */
.L_x_364:
[----:B------:R-:W-:-:S07]  /*10920*/  IMAD R3, R3, 0x8, R0 ;  /* 0x0000000803037824 */ /* 0x000fce00078e0200 */
.L_x_321:
[----:B----4-:R4:W0:Y:S02]  /*10930*/  SYNCS.PHASECHK.TRANS64.TRYWAIT P0, [R3+URZ], R2 ;  /* 0x00000002030075a7 */ /* 0x010824000800017f */
[----:B0-----:R-:W-:Y:S05]  /*10940*/  @!P0 NANOSLEEP.SYNCS 0x989680 ;  /* 0x009896800000895d */ /* 0x001fea0003900000 */
[----:B------:R-:W0:Y:S02]  /*10950*/  @!P0 SYNCS.PHASECHK.TRANS64 P0, [R3+URZ], R2 ;  /* 0x00000002030085a7 */ /* 0x000e24000800007f */
[----:B0-----:R-:W-:Y:S05]  /*10960*/  @!P0 BRA `(.L_x_321) ;  /* 0xfffffffc00f08947 */ /* 0x001fea000383ffff */
.L_x_314:
[----:B------:R-:W-:Y:S05]  /*10970*/  BSYNC B0 ;  /* 0x0000000000007941 */ /* 0x000fea0003800000 */
.L_x_313:
[----:B------:R-:W-:Y:S05]  /*10980*/  EXIT ;  /* 0x000000000000794d */ /* 0x000fea0003800000 */
.L_x_189:
[----:B0-----:R-:W-:-:S04]  /*10990*/  IMAD.U32 R3, RZ, RZ, UR37 ;  /* 0x00000025ff037e24 */ /* 0x001fc8000f8e00ff */
[----:B------:R0:W1:Y:S03]  /*109a0*/  SYNCS.PHASECHK.TRANS64.TRYWAIT P1, [R3+URZ+0x36800], R0 ;  /* 0x03680000030075a7 */ /* 0x000066000802017f */
[----:B-1----:R-:W-:Y:S05]  /*109b0*/  @!P1 NANOSLEEP.SYNCS 0x989680 ;  /* 0x009896800000995d */ /* 0x002fea0003900000 */
[----:B------:R-:W1:Y:S02]  /*109c0*/  @!P1 SYNCS.PHASECHK.TRANS64 P1, [R3+URZ+0x36800], R0 ;  /* 0x03680000030095a7 */ /* 0x000e64000802007f */
[----:B-1----:R-:W-:Y:S05]  /*109d0*/  @!P1 BRA `(.L_x_189) ;  /* 0xfffffffc00ec9947 */ /* 0x002fea000383ffff */
[----:B------:R-:W-:Y:S05]  /*109e0*/  BRA `(.L_x_322) ;  /* 0xffffff0c00307947 */ /* 0x000fea000383ffff */
.L_x_193:
[----:B-1----:R1:W2:Y:S02]  /*109f0*/  SYNCS.PHASECHK.TRANS64.TRYWAIT P1, [R2+URZ+0x36830], R3 ;  /* 0x03683003020075a7 */ /* 0x0022a4000802017f */
[----:B--2---:R-:W-:Y:S05]  /*10a00*/  @!P1 NANOSLEEP.SYNCS 0x989680 ;  /* 0x009896800000995d */ /* 0x004fea0003900000 */
[----:B------:R-:W2:Y:S02]  /*10a10*/  @!P1 SYNCS.PHASECHK.TRANS64 P1, [R2+URZ+0x36830], R3 ;  /* 0x03683003020095a7 */ /* 0x000ea4000802007f */
[----:B--2---:R-:W-:Y:S05]  /*10a20*/  @!P1 BRA `(.L_x_193) ;  /* 0xfffffffc00f09947 */ /* 0x004fea000383ffff */
[----:B------:R-:W-:Y:S05]  /*10a30*/  BRA `(.L_x_192) ;  /* 0xffffff0c004c7947 */ /* 0x000fea000383ffff */
.L_x_199:
[----:B-1----:R-:W-:-:S04]  /*10a40*/  IMAD.U32 R3, RZ, RZ, UR38 ;  /* 0x00000026ff037e24 */ /* 0x002fc8000f8e00ff */
[----:B------:R1:W2:Y:S03]  /*10a50*/  SYNCS.PHASECHK.TRANS64.TRYWAIT P1, [R3+URZ+0x36830], R0 ;  /* 0x03683000030075a7 */ /* 0x0002a6000802017f */
[----:B--2---:R-:W-:Y:S05]  /*10a60*/  @!P1 NANOSLEEP.SYNCS 0x989680 ;  /* 0x009896800000995d */ /* 0x004fea0003900000 */
[----:B------:R-:W2:Y:S02]  /*10a70*/  @!P1 SYNCS.PHASECHK.TRANS64 P1, [R3+URZ+0x36830], R0 ;  /* 0x03683000030095a7 */ /* 0x000ea4000802007f */
[----:B--2---:R-:W-:Y:S05]  /*10a80*/  @!P1 BRA `(.L_x_199) ;  /* 0xfffffffc00ec9947 */ /* 0x004fea000383ffff */
[----:B------:R-:W-:Y:S05]  /*10a90*/  BRA `(.L_x_198) ;  /* 0xffffff4800f07947 */ /* 0x000fea000383ffff */
.L_x_203:
[----:B-1----:R-:W-:-:S04]  /*10aa0*/  IMAD.U32 R3, RZ, RZ, UR7 ;  /* 0x00000007ff037e24 */ /* 0x002fc8000f8e00ff */
[----:B------:R1:W2:Y:S03]  /*10ab0*/  SYNCS.PHASECHK.TRANS64.TRYWAIT P1, [R3+URZ+0x36850], R0 ;  /* 0x03685000030075a7 */ /* 0x0002a6000802017f */
[----:B--2---:R-:W-:Y:S05]  /*10ac0*/  @!P1 NANOSLEEP.SYNCS 0x989680 ;  /* 0x009896800000995d */ /* 0x004fea0003900000 */
[----:B------:R-:W2:Y:S02]  /*10ad0*/  @!P1 SYNCS.PHASECHK.TRANS64 P1, [R3+URZ+0x36850], R0 ;  /* 0x03685000030095a7 */ /* 0x000ea4000802007f */
[----:B--2---:R-:W-:Y:S05]  /*10ae0*/  @!P1 BRA `(.L_x_203) ;  /* 0xfffffffc00ec9947 */ /* 0x004fea000383ffff */
[----:B------:R-:W-:Y:S05]  /*10af0*/  BRA `(.L_x_202) ;  /* 0xffffff7000647947 */ /* 0x000fea000383ffff */
.L_x_210:
[----:B-1----:R-:W-:-:S04]  /*10b00*/  IMAD.U32 R7, RZ, RZ, UR9 ;  /* 0x00000009ff077e24 */ /* 0x002fc8000f8e00ff */
[----:B------:R1:W2:Y:S03]  /*10b10*/  SYNCS.PHASECHK.TRANS64.TRYWAIT P1, [R7+URZ+0x36850], R2 ;  /* 0x03685002070075a7 */ /* 0x0002a6000802017f */
[----:B--2---:R-:W-:Y:S05]  /*10b20*/  @!P1 NANOSLEEP.SYNCS 0x989680 ;  /* 0x009896800000995d */ /* 0x004fea0003900000 */
[----:B------:R-:W2:Y:S02]  /*10b30*/  @!P1 SYNCS.PHASECHK.TRANS64 P1, [R7+URZ+0x36850], R2 ;  /* 0x03685002070095a7 */ /* 0x000ea4000802007f */
[----:B--2---:R-:W-:Y:S05]  /*10b40*/  @!P1 BRA `(.L_x_210) ;  /* 0xfffffffc00ec9947 */ /* 0x004fea000383ffff */
[----:B------:R-:W-:Y:S05]  /*10b50*/  BRA `(.L_x_209) ;  /* 0xffffff8c00347947 */ /* 0x000fea000383ffff */
.L_x_225:
[----:B------:R-:W0:Y:S01]  /*10b60*/  S2R R5, SR_TID.X ;  /* 0x0000000000057919 */ /* 0x000e220000002100 */
[----:B------:R-:W-:Y:S01]  /*10b70*/  BSSY B0, `(.L_x_323) ;  /* 0x000000a000007945 */ /* 0x000fe20003800000 */
[----:B------:R-:W-:Y:S02]  /*10b80*/  IMAD.MOV.U32 R12, RZ, RZ, RZ ;  /* 0x000000ffff0c7224 */ /* 0x000fe400078e00ff */
[----:B------:R-:W-:Y:S02]  /*10b90*/  IMAD.MOV.U32 R11, RZ, RZ, 0x1f ;  /* 0x0000001fff0b7424 */ /* 0x000fe400078e00ff */
[----:B------:R-:W-:Y:S01]  /*10ba0*/  IMAD.MOV.U32 R15, RZ, RZ, -0x1 ;  /* 0xffffffffff0f7424 */ /* 0x000fe200078e00ff */
[----:B0-----:R-:W-:-:S04]  /*10bb0*/  SHF.R.U32.HI R5, RZ, 0x5, R5 ;  /* 0x00000005ff057819 */ /* 0x001fc80000011605 */
[----:B------:R-:W-:-:S05]  /*10bc0*/  LOP3.LUT R5, R5, 0x3, RZ, 0xc0, !PT ;  /* 0x0000000305057812 */ /* 0x000fca00078ec0ff */
[----:B------:R-:W-:-:S07]  /*10bd0*/  IMAD.MOV.U32 R13, RZ, RZ, R5 ;  /* 0x000000ffff0d7224 */ /* 0x000fce00078e0005 */
[----:B-1----:R-:W-:Y:S05]  /*10be0*/  WARPSYNC.COLLECTIVE R15, `(.L_x_324) ;  /* 0x000000000f087348 */ /* 0x002fea0003c00000 */
[----:B------:R0:W2:Y:S02]  /*10bf0*/  SHFL.IDX P6, R14, R13, R12, R11 ;  /* 0x0000000c0d0e7389 */ /* 0x0000a400000c000b */
[----:B012---:R-:W-:Y:S01]  /*10c00*/  ENDCOLLECTIVE ;  /* 0x000000000000791b */ /* 0x007fe20003800000 */
.L_x_324:
[----:B------:R-:W-:Y:S05]  /*10c10*/  BSYNC B0 ;  /* 0x0000000000007941 */ /* 0x000fea0003800000 */
.L_x_323:
[----:B------:R-:W-:Y:S05]  /*10c20*/  BRA `(.L_x_325) ;  /* 0xffffffb800987947 */ /* 0x000fea000383ffff */
.L_x_227:
[----:B------:R-:W-:Y:S01]  /*10c30*/  BSSY B0, `(.L_x_326) ;  /* 0x0000006000007945 */ /* 0x000fe20003800000 */
[----:B------:R-:W-:-:S07]  /*10c40*/  IMAD.MOV.U32 R15, RZ, RZ, -0x1 ;  /* 0xffffffffff0f7424 */ /* 0x000fce00078e00ff */
[----:B01----:R-:W-:Y:S05]  /*10c50*/  WARPSYNC.COLLECTIVE R15, `(.L_x_327) ;  /* 0x000000000f0c7348 */ /* 0x003fea0003c00000 */
[----:B------:R-:W-:Y:S02]  /*10c60*/  ELECT P6, UR62, PT ;  /* 0x00000000003e782f */ /* 0x000fe400038c0000 */
[----:B------:R-:W-:Y:S01]  /*10c70*/  MOV R14, UR62 ;  /* 0x0000003e000e7c02 */ /* 0x000fe20008000f00 */
[----:B01----:R-:W-:Y:S10]  /*10c80*/  ENDCOLLECTIVE ;  /* 0x000000000000791b */ /* 0x003ff40003800000 */
.L_x_327:
[----:B------:R-:W-:Y:S05]  /*10c90*/  BSYNC B0 ;  /* 0x0000000000007941 */ /* 0x000fea0003800000 */
.L_x_326:
[----:B------:R-:W-:Y:S05]  /*10ca0*/  BRA `(.L_x_328) ;  /* 0xffffffb800987947 */ /* 0x000fea000383ffff */
.L_x_229:
[----:B---3--:R3:W4:Y:S02]  /*10cb0*/  SYNCS.PHASECHK.TRANS64.TRYWAIT P0, [R2+URZ+0x36840], R3 ;  /* 0x03684003020075a7 */ /* 0x008724000800017f */
[----:B----4-:R-:W-:Y:S05]  /*10cc0*/  @!P0 NANOSLEEP.SYNCS 0x989680 ;  /* 0x009896800000895d */ /* 0x010fea0003900000 */
[----:B------:R-:W4:Y:S02]  /*10cd0*/  @!P0 SYNCS.PHASECHK.TRANS64 P0, [R2+URZ+0x36840], R3 ;  /* 0x03684003020085a7 */ /* 0x000f24000800007f */
[----:B----4-:R-:W-:Y:S05]  /*10ce0*/  @!P0 BRA `(.L_x_229) ;  /* 0xfffffffc00f08947 */ /* 0x010fea000383ffff */
[----:B------:R-:W-:Y:S05]  /*10cf0*/  BRA `(.L_x_329) ;  /* 0xffffffb800f07947 */ /* 0x000fea000383ffff */
.L_x_233:
        /* <DEDUP_REMOVED lines=8> */
.L_x_330:
[----:B------:R-:W-:Y:S01]  /*10d80*/  IMAD.MOV.U32 R13, RZ, RZ, R0 ;  /* 0x000000ffff0d7224 */ /* 0x000fe200078e0000 */
[----:B------:R-:W-:Y:S01]  /*10d90*/  LOP3.LUT R7, R7, 0x7f, RZ, 0xc0, !PT ;  /* 0x0000007f07077812 */ /* 0x000fe200078ec0ff */
[----:B------:R-:W-:-:S07]  /*10da0*/  IMAD.MOV.U32 R6, RZ, RZ, R14 ;  /* 0x000000ffff067224 */ /* 0x000fce00078e000e */
[----:B------:R-:W-:Y:S05]  /*10db0*/  WARPSYNC.COLLECTIVE R15, `(.L_x_331) ;  /* 0x000000000f087348 */ /* 0x000fea0003c00000 */
[----:B------:R0:W1:Y:S02]  /*10dc0*/  SHFL.IDX P6, R14, R13, R12, R11 ;  /* 0x0000000c0d0e7389 */ /* 0x00006400000c000b */
[----:B01----:R-:W-:Y:S01]  /*10dd0*/  ENDCOLLECTIVE ;  /* 0x000000000000791b */ /* 0x003fe20003800000 */
.L_x_331:
        /* <DEDUP_REMOVED lines=25> */
.L_x_332:
[----:B------:R-:W-:Y:S02]  /*10f70*/  IMAD.MOV.U32 R13, RZ, RZ, R0 ;  /* 0x000000ffff0d7224 */ /* 0x000fe400078e0000 */
[----:B------:R-:W-:-:S07]  /*10f80*/  IMAD.MOV.U32 R6, RZ, RZ, R14 ;  /* 0x000000ffff067224 */ /* 0x000fce00078e000e */
[----:B------:R-:W-:Y:S05]  /*10f90*/  WARPSYNC.COLLECTIVE R15, `(.L_x_333) ;  /* 0x000000000f087348 */ /* 0x000fea0003c00000 */
[----:B------:R0:W1:Y:S02]  /*10fa0*/  SHFL.IDX P6, R14, R13, R12, R11 ;  /* 0x0000000c0d0e7389 */ /* 0x00006400000c000b */
[----:B01----:R-:W-:Y:S01]  /*10fb0*/  ENDCOLLECTIVE ;  /* 0x000000000000791b */ /* 0x003fe20003800000 */
.L_x_333:
[----:B------:R-:W-:Y:S01]  /*10fc0*/  ULDC.64 UR4, c[0x0][0x208] ;  /* 0x0000820000047ab9 */ /* 0x000fe20000000a00 */
[----:B------:R-:W-:Y:S02]  /*10fd0*/  IMAD.MOV.U32 R13, RZ, RZ, R2 ;  /* 0x000000ffff0d7224 */ /* 0x000fe400078e0002 */
[----:B------:R-:W-:Y:S02]  /*10fe0*/  IMAD.MOV.U32 R12, RZ, RZ, 0x2 ;  /* 0x00000002ff0c7424 */ /* 0x000fe400078e00ff */
[----:B------:R-:W-:-:S05]  /*10ff0*/  IMAD.MOV.U32 R5, RZ, RZ, R14 ;  /* 0x000000ffff057224 */ /* 0x000fca00078e000e */
[----:B------:R-:W-:-:S05]  /*11000*/  @!P2 LEA R5, P4, R10, R5, 0x1 ;  /* 0x000000050a05a211 */ /* 0x000fca00078808ff */
[----:B------:R-:W-:-:S04]  /*11010*/  @!P2 IMAD.X R6, RZ, RZ, R6, P4 ;  /* 0x000000ffff06a224 */ /* 0x000fc800020e0606 */
        /* <DEDUP_REMOVED lines=13> */
.L_x_334:
[----:B------:R-:W-:Y:S02]  /*110f0*/  IMAD.MOV.U32 R13, RZ, RZ, R0 ;  /* 0x000000ffff0d7224 */ /* 0x000fe400078e0000 */
[----:B------:R-:W-:-:S07]  /*11100*/  IMAD.MOV.U32 R6, RZ, RZ, R14 ;  /* 0x000000ffff067224 */ /* 0x000fce00078e000e */
[----:B------:R-:W-:Y:S05]  /*11110*/  WARPSYNC.COLLECTIVE R15, `(.L_x_335) ;  /* 0x000000000f087348 */ /* 0x000fea0003c00000 */
[----:B------:R0:W1:Y:S02]  /*11120*/  SHFL.IDX P6, R14, R13, R12, R11 ;  /* 0x0000000c0d0e7389 */ /* 0x00006400000c000b */
[----:B01----:R-:W-:Y:S01]  /*11130*/  ENDCOLLECTIVE ;  /* 0x000000000000791b */ /* 0x003fe20003800000 */
.L_x_335:
        /* <DEDUP_REMOVED lines=19> */
.L_x_336:
[----:B------:R-:W-:Y:S02]  /*11270*/  IMAD.MOV.U32 R13, RZ, RZ, R0 ;  /* 0x000000ffff0d7224 */ /* 0x000fe400078e0000 */
[----:B------:R-:W-:-:S07]  /*11280*/  IMAD.MOV.U32 R6, RZ, RZ, R14 ;  /* 0x000000ffff067224 */ /* 0x000fce00078e000e */
[----:B------:R-:W-:Y:S05]  /*11290*/  WARPSYNC.COLLECTIVE R15, `(.L_x_337) ;  /* 0x000000000f087348 */ /* 0x000fea0003c00000 */
[----:B------:R0:W1:Y:S02]  /*112a0*/  SHFL.IDX P6, R14, R13, R12, R11 ;  /* 0x0000000c0d0e7389 */ /* 0x00006400000c000b */
[----:B01----:R-:W-:Y:S01]  /*112b0*/  ENDCOLLECTIVE ;  /* 0x000000000000791b */ /* 0x003fe20003800000 */
.L_x_337:
        /* <DEDUP_REMOVED lines=19> */
.L_x_338:
[----:B------:R-:W-:Y:S02]  /*113f0*/  IMAD.MOV.U32 R13, RZ, RZ, R0 ;  /* 0x000000ffff0d7224 */ /* 0x000fe400078e0000 */
[----:B------:R-:W-:-:S07]  /*11400*/  IMAD.MOV.U32 R6, RZ, RZ, R14 ;  /* 0x000000ffff067224 */ /* 0x000fce00078e000e */
[----:B------:R-:W-:Y:S05]  /*11410*/  WARPSYNC.COLLECTIVE R15, `(.L_x_339) ;  /* 0x000000000f087348 */ /* 0x000fea0003c00000 */
[----:B------:R0:W1:Y:S02]  /*11420*/  SHFL.IDX P6, R14, R13, R12, R11 ;  /* 0x0000000c0d0e7389 */ /* 0x00006400000c000b */
[----:B01----:R-:W-:Y:S01]  /*11430*/  ENDCOLLECTIVE ;  /* 0x000000000000791b */ /* 0x003fe20003800000 */
.L_x_339:
        /* <DEDUP_REMOVED lines=19> */
.L_x_340:
[----:B------:R-:W-:Y:S02]  /*11570*/  IMAD.MOV.U32 R13, RZ, RZ, R0 ;  /* 0x000000ffff0d7224 */ /* 0x000fe400078e0000 */
[----:B------:R-:W-:-:S07]  /*11580*/  IMAD.MOV.U32 R6, RZ, RZ, R14 ;  /* 0x000000ffff067224 */ /* 0x000fce00078e000e */
[----:B------:R-:W-:Y:S05]  /*11590*/  WARPSYNC.COLLECTIVE R15, `(.L_x_341) ;  /* 0x000000000f087348 */ /* 0x000fea0003c00000 */
[----:B------:R0:W1:Y:S02]  /*115a0*/  SHFL.IDX P6, R14, R13, R12, R11 ;  /* 0x0000000c0d0e7389 */ /* 0x00006400000c000b */
[----:B01----:R-:W-:Y:S01]  /*115b0*/  ENDCOLLECTIVE ;  /* 0x000000000000791b */ /* 0x003fe20003800000 */
.L_x_341:
        /* <DEDUP_REMOVED lines=19> */
.L_x_342:
[----:B------:R-:W-:Y:S02]  /*116f0*/  IMAD.MOV.U32 R13, RZ, RZ, R0 ;  /* 0x000000ffff0d7224 */ /* 0x000fe400078e0000 */
[----:B------:R-:W-:-:S07]  /*11700*/  IMAD.MOV.U32 R6, RZ, RZ, R14 ;  /* 0x000000ffff067224 */ /* 0x000fce00078e000e */
[----:B------:R-:W-:Y:S05]  /*11710*/  WARPSYNC.COLLECTIVE R15, `(.L_x_343) ;  /* 0x000000000f087348 */ /* 0x000fea0003c00000 */
[----:B------:R0:W1:Y:S02]  /*11720*/  SHFL.IDX P6, R14, R13, R12, R11 ;  /* 0x0000000c0d0e7389 */ /* 0x00006400000c000b */
[----:B01----:R-:W-:Y:S01]  /*11730*/  ENDCOLLECTIVE ;  /* 0x000000000000791b */ /* 0x003fe20003800000 */
.L_x_343:
[----:B------:R-:W-:Y:S01]  /*11740*/  ULDC.64 UR4, c[0x0][0x208] ;  /* 0x0000820000047ab9 */ /* 0x000fe20000000a00 */
[----:B------:R-:W-:Y:S02]  /*11750*/  IMAD.MOV.U32 R13, RZ, RZ, R2 ;  /* 0x000000ffff0d7224 */ /* 0x000fe400078e0002 */
[----:B------:R-:W-:Y:S02]  /*11760*/  IMAD.MOV.U32 R12, RZ, RZ, 0x7 ;  /* 0x00000007ff0c7424 */ /* 0x000fe400078e00ff */
[----:B------:R-:W-:-:S05]  /*11770*/  IMAD.MOV.U32 R5, RZ, RZ, R14 ;  /* 0x000000ffff057224 */ /* 0x000fca00078e000e */
[----:B------:R-:W-:-:S05]  /*11780*/  @!P2 LEA R5, P4, R10, R5, 0x1 ;  /* 0x000000050a05a211 */ /* 0x000fca00078808ff */
[----:B------:R-:W-:-:S04]  /*11790*/  @!P2 IMAD.X R6, RZ, RZ, R6, P4 ;  /* 0x000000ffff06a224 */ /* 0x000fc800020e0606 */
[----:B------:R-:W-:Y:S02]  /*117a0*/  @!P2 IMAD.MOV.U32 R7, RZ, RZ, R6 ;  /* 0x000000ffff07a224 */ /* 0x000fe400078e0006 */
        /* <DEDUP_REMOVED lines=10> */
.L_x_344:
[----:B------:R-:W-:Y:S02]  /*11850*/  IMAD.MOV.U32 R13, RZ, RZ, R0 ;  /* 0x000000ffff0d7224 */ /* 0x000fe400078e0000 */
[----:B------:R-:W-:-:S07]  /*11860*/  IMAD.MOV.U32 R5, RZ, RZ, R14 ;  /* 0x000000ffff057224 */ /* 0x000fce00078e000e */
[----:B------:R-:W-:Y:S05]  /*11870*/  WARPSYNC.COLLECTIVE R15, `(.L_x_345) ;  /* 0x000000000f087348 */ /* 0x000fea0003c00000 */
[----:B------:R0:W1:Y:S02]  /*11880*/  SHFL.IDX P6, R14, R13, R12, R11 ;  /* 0x0000000c0d0e7389 */ /* 0x00006400000c000b */
[----:B01----:R-:W-:Y:S01]  /*11890*/  ENDCOLLECTIVE ;  /* 0x000000000000791b */ /* 0x003fe20003800000 */
.L_x_345:
[----:B------:R-:W-:Y:S01]  /*118a0*/  IMAD.MOV.U32 R0, RZ, RZ, R14 ;  /* 0x000000ffff007224 */ /* 0x000fe200078e000e */
[----:B------:R-:W-:Y:S06]  /*118b0*/  BRA `(.L_x_346) ;  /* 0xffffffbc00907947 */ /* 0x000fec000383ffff */
.L_x_237:
[----:B0-----:R-:W-:-:S04]  /*118c0*/  IMAD.U32 R2, RZ, RZ, UR36 ;  /* 0x00000024ff027e24 */ /* 0x001fc8000f8e00ff */
[----:B------:R0:W2:Y:S03]  /*118d0*/  SYNCS.PHASECHK.TRANS64.TRYWAIT P0, [R2+URZ+0x36820], R0 ;  /* 0x03682000020075a7 */ /* 0x0000a6000800017f */
[----:B--2---:R-:W-:Y:S05]  /*118e0*/  @!P0 NANOSLEEP.SYNCS 0x989680 ;  /* 0x009896800000895d */ /* 0x004fea0003900000 */
[----:B------:R-:W2:Y:S02]  /*118f0*/  @!P0 SYNCS.PHASECHK.TRANS64 P0, [R2+URZ+0x36820], R0 ;  /* 0x03682000020085a7 */ /* 0x000ea4000800007f */
[----:B--2---:R-:W-:Y:S05]  /*11900*/  @!P0 BRA `(.L_x_237) ;  /* 0xfffffffc00ec8947 */ /* 0x004fea000383ffff */
[----:B------:R-:W-:Y:S05]  /*11910*/  BRA `(.L_x_347) ;  /* 0xffffffbc00e47947 */ /* 0x000fea000383ffff */
.L_x_244:
[----:B--2---:R2:W3:Y:S02]  /*11920*/  SYNCS.PHASECHK.TRANS64.TRYWAIT P0, [R3+URZ+0x36840], R2 ;  /* 0x03684002030075a7 */ /* 0x0044e4000800017f */
[----:B---3--:R-:W-:Y:S05]  /*11930*/  @!P0 NANOSLEEP.SYNCS 0x989680 ;  /* 0x009896800000895d */ /* 0x008fea0003900000 */
[----:B------:R-:W3:Y:S02]  /*11940*/  @!P0 SYNCS.PHASECHK.TRANS64 P0, [R3+URZ+0x36840], R2 ;  /* 0x03684002030085a7 */ /* 0x000ee4000800007f */
[----:B---3--:R-:W-:Y:S05]  /*11950*/  @!P0 BRA `(.L_x_244) ;  /* 0xfffffffc00f08947 */ /* 0x008fea000383ffff */
[----:B------:R-:W-:Y:S05]  /*11960*/  BRA `(.L_x_348) ;  /* 0xffffffc000947947 */ /* 0x000fea000383ffff */
.L_x_252:
[----:B0-----:R0:W1:Y:S02]  /*11970*/  SYNCS.PHASECHK.TRANS64.TRYWAIT P0, [R2+URZ+0x36860], R3 ;  /* 0x03686003020075a7 */ /* 0x001064000800017f */
[----:B-1----:R-:W-:Y:S05]  /*11980*/  @!P0 NANOSLEEP.SYNCS 0x989680 ;  /* 0x009896800000895d */ /* 0x002fea0003900000 */
[----:B------:R-:W1:Y:S02]  /*11990*/  @!P0 SYNCS.PHASECHK.TRANS64 P0, [R2+URZ+0x36860], R3 ;  /* 0x03686003020085a7 */ /* 0x000e64000800007f */
[----:B-1----:R-:W-:Y:S05]  /*119a0*/  @!P0 BRA `(.L_x_252) ;  /* 0xfffffffc00f08947 */ /* 0x002fea000383ffff */
[----:B------:R-:W-:Y:S05]  /*119b0*/  BRA `(.L_x_349) ;  /* 0xffffffc400d47947 */ /* 0x000fea000383ffff */
.L_x_264:
[----:B-1----:R1:W2:Y:S02]  /*119c0*/  SYNCS.PHASECHK.TRANS64.TRYWAIT P0, [R3+URZ+0x36840], R2 ;  /* 0x03684002030075a7 */ /* 0x0022a4000800017f */
[----:B--2---:R-:W-:Y:S05]  /*119d0*/  @!P0 NANOSLEEP.SYNCS 0x989680 ;  /* 0x009896800000895d */ /* 0x004fea0003900000 */
[----:B------:R-:W2:Y:S02]  /*119e0*/  @!P0 SYNCS.PHASECHK.TRANS64 P0, [R3+URZ+0x36840], R2 ;  /* 0x03684002030085a7 */ /* 0x000ea4000800007f */
[----:B--2---:R-:W-:Y:S05]  /*119f0*/  @!P0 BRA `(.L_x_264) ;  /* 0xfffffffc00f08947 */ /* 0x004fea000383ffff */
[----:B------:R-:W-:Y:S05]  /*11a00*/  BRA `(.L_x_350) ;  /* 0xffffffcc00b47947 */ /* 0x000fea000383ffff */
.L_x_272:
[----:B0-----:R0:W1:Y:S02]  /*11a10*/  SYNCS.PHASECHK.TRANS64.TRYWAIT P0, [R2+URZ+0x36860], R3 ;  /* 0x03686003020075a7 */ /* 0x001064000800017f */
[----:B-1----:R-:W-:Y:S05]  /*11a20*/  @!P0 NANOSLEEP.SYNCS 0x989680 ;  /* 0x009896800000895d */ /* 0x002fea0003900000 */
[----:B------:R-:W1:Y:S02]  /*11a30*/  @!P0 SYNCS.PHASECHK.TRANS64 P0, [R2+URZ+0x36860], R3 ;  /* 0x03686003020085a7 */ /* 0x000e64000800007f */
[----:B-1----:R-:W-:Y:S05]  /*11a40*/  @!P0 BRA `(.L_x_272) ;  /* 0xfffffffc00f08947 */ /* 0x002fea000383ffff */
[----:B------:R-:W-:Y:S05]  /*11a50*/  BRA `(.L_x_351) ;  /* 0xffffffd000f47947 */ /* 0x000fea000383ffff */
.L_x_283:
[----:B--2---:R2:W3:Y:S02]  /*11a60*/  SYNCS.PHASECHK.TRANS64.TRYWAIT P0, [R3+URZ+0x36840], R2 ;  /* 0x03684002030075a7 */ /* 0x0044e4000800017f */
[----:B---3--:R-:W-:Y:S05]  /*11a70*/  @!P0 NANOSLEEP.SYNCS 0x989680 ;  /* 0x009896800000895d */ /* 0x008fea0003900000 */
[----:B------:R-:W3:Y:S02]  /*11a80*/  @!P0 SYNCS.PHASECHK.TRANS64 P0, [R3+URZ+0x36840], R2 ;  /* 0x03684002030085a7 */ /* 0x000ee4000800007f */
[----:B---3--:R-:W-:Y:S05]  /*11a90*/  @!P0 BRA `(.L_x_283) ;  /* 0xfffffffc00f08947 */ /* 0x008fea000383ffff */
[----:B------:R-:W-:Y:S05]  /*11aa0*/  BRA `(.L_x_352) ;  /* 0xffffffd800ac7947 */ /* 0x000fea000383ffff */
.L_x_291:
[----:B0-----:R0:W1:Y:S02]  /*11ab0*/  SYNCS.PHASECHK.TRANS64.TRYWAIT P0, [R2+URZ+0x36860], R5 ;  /* 0x03686005020075a7 */ /* 0x001064000800017f */
[----:B-1----:R-:W-:Y:S05]  /*11ac0*/  @!P0 NANOSLEEP.SYNCS 0x989680 ;  /* 0x009896800000895d */ /* 0x002fea0003900000 */
[----:B------:R-:W1:Y:S02]  /*11ad0*/  @!P0 SYNCS.PHASECHK.TRANS64 P0, [R2+URZ+0x36860], R5 ;  /* 0x03686005020085a7 */ /* 0x000e64000800007f */
[----:B-1----:R-:W-:Y:S05]  /*11ae0*/  @!P0 BRA `(.L_x_291) ;  /* 0xfffffffc00f08947 */ /* 0x002fea000383ffff */
[----:B------:R-:W-:Y:S05]  /*11af0*/  BRA `(.L_x_353) ;  /* 0xffffffdc00e87947 */ /* 0x000fea000383ffff */
.L_x_302:
[----:B0-----:R0:W3:Y:S02]  /*11b00*/  SYNCS.PHASECHK.TRANS64.TRYWAIT P0, [R0+URZ+0x36860], R2 ;  /* 0x03686002000075a7 */ /* 0x0010e4000800017f */
[----:B---3--:R-:W-:Y:S05]  /*11b10*/  @!P0 NANOSLEEP.SYNCS 0x989680 ;  /* 0x009896800000895d */ /* 0x008fea0003900000 */
[----:B------:R-:W3:Y:S02]  /*11b20*/  @!P0 SYNCS.PHASECHK.TRANS64 P0, [R0+URZ+0x36860], R2 ;  /* 0x03686002000085a7 */ /* 0x000ee4000800007f */
[----:B---3--:R-:W-:Y:S05]  /*11b30*/  @!P0 BRA `(.L_x_302) ;  /* 0xfffffffc00f08947 */ /* 0x008fea000383ffff */
[----:B------:R-:W-:Y:S05]  /*11b40*/  BRA `(.L_x_354) ;  /* 0xffffffe4003c7947 */ /* 0x000fea000383ffff */
.L_x_311:
[----:B0-----:R0:W1:Y:S02]  /*11b50*/  SYNCS.PHASECHK.TRANS64.TRYWAIT P0, [R0+URZ+0x36820], R3 ;  /* 0x03682003000075a7 */ /* 0x001064000800017f */
[----:B-1----:R-:W-:Y:S05]  /*11b60*/  @!P0 NANOSLEEP.SYNCS 0x989680 ;  /* 0x009896800000895d */ /* 0x002fea0003900000 */
[----:B------:R-:W1:Y:S02]  /*11b70*/  @!P0 SYNCS.PHASECHK.TRANS64 P0, [R0+URZ+0x36820], R3 ;  /* 0x03682003000085a7 */ /* 0x000e64000800007f */
[----:B-1----:R-:W-:Y:S05]  /*11b80*/  @!P0 BRA `(.L_x_311) ;  /* 0xfffffffc00f08947 */ /* 0x002fea000383ffff */
[----:B------:R-:W-:Y:S05]  /*11b90*/  BRA `(.L_x_355) ;  /* 0xffffffe800c07947 */ /* 0x000fea000383ffff */
.L_x_312:
        /* <DEDUP_REMOVED lines=11> */
.L_x_357:
[----:B------:R-:W-:Y:S05]  /*11c50*/  BSYNC B0 ;  /* 0x0000000000007941 */ /* 0x000fea0003800000 */
.L_x_356:
[----:B------:R-:W-:Y:S05]  /*11c60*/  BRA `(.L_x_358) ;  /* 0xffffffe800a87947 */ /* 0x000fea000383ffff */
.L_x_315:
[----:B------:R-:W-:Y:S01]  /*11c70*/  BSSY B1, `(.L_x_359) ;  /* 0x0000006000017945 */ /* 0x000fe20003800000 */
[----:B------:R-:W-:-:S07]  /*11c80*/  IMAD.MOV.U32 R15, RZ, RZ, -0x1 ;  /* 0xffffffffff0f7424 */ /* 0x000fce00078e00ff */
[----:B012---:R-:W-:Y:S05]  /*11c90*/  WARPSYNC.COLLECTIVE R15, `(.L_x_360) ;  /* 0x000000000f0c7348 */ /* 0x007fea0003c00000 */
[----:B------:R-:W-:Y:S02]  /*11ca0*/  ELECT P6, UR62, PT ;  /* 0x00000000003e782f */ /* 0x000fe400038c0000 */
[----:B------:R-:W-:Y:S01]  /*11cb0*/  MOV R14, UR62 ;  /* 0x0000003e000e7c02 */ /* 0x000fe20008000f00 */
[----:B012---:R-:W-:Y:S10]  /*11cc0*/  ENDCOLLECTIVE ;  /* 0x000000000000791b */ /* 0x007ff40003800000 */
.L_x_360:
[----:B------:R-:W-:Y:S05]  /*11cd0*/  BSYNC B1 ;  /* 0x0000000000017941 */ /* 0x000fea0003800000 */
.L_x_359:
[----:B------:R-:W-:Y:S05]  /*11ce0*/  BRA `(.L_x_361) ;  /* 0xffffffe800a07947 */ /* 0x000fea000383ffff */
.L_x_317:
[----:B0-----:R0:W1:Y:S02]  /*11cf0*/  SYNCS.PHASECHK.TRANS64.TRYWAIT P0, [R6+URZ], R5 ;  /* 0x00000005060075a7 */ /* 0x001064000800017f */
[----:B-1----:R-:W-:Y:S05]  /*11d00*/  @!P0 NANOSLEEP.SYNCS 0x989680 ;  /* 0x009896800000895d */ /* 0x002fea0003900000 */
[----:B------:R-:W1:Y:S02]  /*11d10*/  @!P0 SYNCS.PHASECHK.TRANS64 P0, [R6+URZ], R5 ;  /* 0x00000005060085a7 */ /* 0x000e64000800007f */
[----:B-1----:R-:W-:Y:S05]  /*11d20*/  @!P0 BRA `(.L_x_317) ;  /* 0xfffffffc00f08947 */ /* 0x002fea000383ffff */
[----:B------:R-:W-:Y:S05]  /*11d30*/  BRA `(.L_x_362) ;  /* 0xffffffe800d87947 */ /* 0x000fea000383ffff */
.L_x_318:
[----:B-1----:R1:W3:Y:S02]  /*11d40*/  SYNCS.PHASECHK.TRANS64.TRYWAIT P0, [R7+URZ], R2 ;  /* 0x00000002070075a7 */ /* 0x0022e4000800017f */
[----:B---3--:R-:W-:Y:S05]  /*11d50*/  @!P0 NANOSLEEP.SYNCS 0x989680 ;  /* 0x009896800000895d */ /* 0x008fea0003900000 */
[----:B------:R-:W3:Y:S02]  /*11d60*/  @!P0 SYNCS.PHASECHK.TRANS64 P0, [R7+URZ], R2 ;  /* 0x00000002070085a7 */ /* 0x000ee4000800007f */
[----:B---3--:R-:W-:Y:S05]  /*11d70*/  @!P0 BRA `(.L_x_318) ;  /* 0xfffffffc00f08947 */ /* 0x008fea000383ffff */
[----:B------:R-:W-:Y:S05]  /*11d80*/  BRA `(.L_x_363) ;  /* 0xffffffe800cc7947 */ /* 0x000fea000383ffff */
.L_x_320:
[----:B---3--:R3:W4:Y:S02]  /*11d90*/  SYNCS.PHASECHK.TRANS64.TRYWAIT P0, [R4+URZ], R5 ;  /* 0x00000005040075a7 */ /* 0x008724000800017f */
[----:B----4-:R-:W-:Y:S05]  /*11da0*/  @!P0 NANOSLEEP.SYNCS 0x989680 ;  /* 0x009896800000895d */ /* 0x010fea0003900000 */
[----:B------:R-:W4:Y:S02]  /*11db0*/  @!P0 SYNCS.PHASECHK.TRANS64 P0, [R4+URZ], R5 ;  /* 0x00000005040085a7 */ /* 0x000f24000800007f */
[----:B----4-:R-:W-:Y:S05]  /*11dc0*/  @!P0 BRA `(.L_x_320) ;  /* 0xfffffffc00f08947 */ /* 0x010fea000383ffff */
[----:B------:R-:W-:Y:S05]  /*11dd0*/  BRA `(.L_x_364) ;  /* 0xffffffe800d07947 */ /* 0x000fea000383ffff */
.L_x_365:
        /* <DEDUP_REMOVED lines=10> */
.L_x_3240:


//--------------------- .text._ZN7cutlass13device_kernelIN5flash11enable_sm90INS1_16FlashAttnFwdSm90INS1_25CollectiveMainloopFwdSm90ILi2EN4cute5tupleIJNS5_1CILi1EEES8_S8_EEENS6_IJNS7_ILi128EEENS7_ILi112EEENS7_ILi192EEEEEELi192ENS_6half_tEfNS_4arch4Sm90ELb0ELb0ELb0ELb1ELb0ELb0ELb0ELb1ELb1ELb1ELb0ELb0EEENS1_21CollectiveEpilogueFwdINS6_IJSA_SC_SB_EEES9_SE_SG_Li256ELb1ELb1ELb0ELb0EEENS1_36VarlenDynamicPersistentTileSchedulerILi128ELi112ELi256ELi128ELb0ELb1ELb1ELb0ELb1ELb1EEEEEEEEEvNT_6ParamsE --------------------------
	.section	.text._ZN7cutlass13device_kernelIN5flash11enable_sm90INS1_16FlashAttnFwdSm90INS1_25CollectiveMainloopFwdSm90ILi2EN4cute5tupleIJNS5_1CILi1EEES8_S8_EEENS6_IJNS7_ILi128EEENS7_ILi112EEENS7_ILi192EEEEEELi192ENS_6half_tEfNS_4arch4Sm90ELb0ELb0ELb0ELb1ELb0ELb0ELb0ELb1ELb1ELb1ELb0ELb0EEENS1_21CollectiveEpilogueFwdINS6_IJSA_SC_SB_EEES9_SE_SG_Li256ELb1ELb1ELb0ELb0EEENS1_36VarlenDynamicPersistentTileSchedulerILi128ELi112ELi256ELi128ELb0ELb1ELb1ELb0ELb1ELb1EEEEEEEEEvNT_6ParamsE,"ax",@progbits
	.align	128
.text._ZN7cutlass13device_kernelIN5flash11enable_sm90INS1_16FlashAttnFwdSm90INS1_25CollectiveMainloopFwdSm90ILi2EN4cute5tupleIJNS5_1CILi1EEES8_S8_EEENS6_IJNS7_ILi128EEENS7_ILi112EEENS7_ILi192EEEEEELi192ENS_6half_tEfNS_4arch4Sm90ELb0ELb0ELb0ELb1ELb0ELb0ELb0ELb1ELb1ELb1ELb0ELb0EEENS1_21CollectiveEpilogueFwdINS6_IJSA_SC_SB_EEES9_SE_SG_Li256ELb1ELb1ELb0ELb0EEENS1_36VarlenDynamicPersistentTileSchedulerILi128ELi112ELi256ELi128ELb0ELb1ELb1ELb0ELb1ELb1EEEEEEEEEvNT_6ParamsE:
        .type           _ZN7cutlass13device_kernelIN5flash11enable_sm90INS1_16FlashAttnFwdSm90INS1_25CollectiveMainloopFwdSm90ILi2EN4cute5tupleIJNS5_1CILi1EEES8_S8_EEENS6_IJNS7_ILi128EEENS7_ILi112EEENS7_ILi192EEEEEELi192ENS_6half_tEfNS_4arch4Sm90ELb0ELb0ELb0ELb1ELb0ELb0ELb0ELb1ELb1ELb1ELb0ELb0EEENS1_21CollectiveEpilogueFwdINS6_IJSA_SC_SB_EEES9_SE_SG_Li256ELb1ELb1ELb0ELb0EEENS1_36VarlenDynamicPersistentTileSchedulerILi128ELi112ELi256ELi128ELb0ELb1ELb1ELb0ELb1ELb1EEEEEEEEEvNT_6ParamsE,@function
        .size           _ZN7cutlass13device_kernelIN5flash11enable_sm90INS1_16FlashAttnFwdSm90INS1_25CollectiveMainloopFwdSm90ILi2EN4cute5tupleIJNS5_1CILi1EEES8_S8_EEENS6_IJNS7_ILi128EEENS7_ILi112EEENS7_ILi192EEEEEELi192ENS_6half_tEfNS_4arch4Sm90ELb0ELb0ELb0ELb1ELb0ELb0ELb0ELb1ELb1ELb1ELb0ELb0EEENS1_21CollectiveEpilogueFwdINS6_IJSA_SC_SB_EEES9_SE_SG_Li256ELb1ELb1ELb0ELb0EEENS1_36VarlenDynamicPersistentTileSchedulerILi128ELi112ELi256ELi128ELb0ELb1ELb1ELb0ELb1ELb1EEEEEEEEEvNT_6ParamsE,(.L_x_3241 - _ZN7cutlass13device_kernelIN5flash11enable_sm90INS1_16FlashAttnFwdSm90INS1_25CollectiveMainloopFwdSm90ILi2EN4cute5tupleIJNS5_1CILi1EEES8_S8_EEENS6_IJNS7_ILi128EEENS7_ILi112EEENS7_ILi192EEEEEELi192ENS_6half_tEfNS_4arch4Sm90ELb0ELb0ELb0ELb1ELb0ELb0ELb0ELb1ELb1ELb1ELb0ELb0EEENS1_21CollectiveEpilogueFwdINS6_IJSA_SC_SB_EEES9_SE_SG_Li256ELb1ELb1ELb0ELb0EEENS1_36VarlenDynamicPersistentTileSchedulerILi128ELi112ELi256ELi128ELb0ELb1ELb1ELb0ELb1ELb1EEEEEEEEEvNT_6ParamsE)
        .other          _ZN7cutlass13device_kernelIN5flash11enable_sm90INS1_16FlashAttnFwdSm90INS1_25CollectiveMainloopFwdSm90ILi2EN4cute5tupleIJNS5_1CILi1EEES8_S8_EEENS6_IJNS7_ILi128EEENS7_ILi112EEENS7_ILi192EEEEEELi192ENS_6half_tEfNS_4arch4Sm90ELb0ELb0ELb0ELb1ELb0ELb0ELb0ELb1ELb1ELb1ELb0ELb0EEENS1_21CollectiveEpilogueFwdINS6_IJSA_SC_SB_EEES9_SE_SG_Li256ELb1ELb1ELb0ELb0EEENS1_36VarlenDynamicPersistentTileSchedulerILi128ELi112ELi256ELi128ELb0ELb1ELb1ELb0ELb1ELb1EEEEEEEEEvNT_6ParamsE,@"STO_CUDA_ENTRY STV_DEFAULT"
_ZN7cutlass13device_kernelIN5flash11enable_sm90INS1_16FlashAttnFwdSm90INS1_25CollectiveMainloopFwdSm90ILi2EN4cute5tupleIJNS5_1CILi1EEES8_S8_EEENS6_IJNS7_ILi128EEENS7_ILi112EEENS7_ILi192EEEEEELi192ENS_6half_tEfNS_4arch4Sm90ELb0ELb0ELb0ELb1ELb0ELb0ELb0ELb1ELb1ELb1ELb0ELb0EEENS1_21CollectiveEpilogueFwdINS6_IJSA_SC_SB_EEES9_SE_SG_Li256ELb1ELb1ELb0ELb0EEENS1_36VarlenDynamicPersistentTileSchedulerILi128ELi112ELi256ELi128ELb0ELb1ELb1ELb0ELb1ELb1EEEEEEEEEvNT_6ParamsE:
        /* <DEDUP_REMOVED lines=17> */
.L_x_367:
[----:B------:R-:W-:Y:S05]  /*0110*/  BSYNC B0 ;  /* 0x0000000000007941 */ /* 0x000fea0003800000 */
.L_x_366:
        /* <DEDUP_REMOVED lines=40> */
.L_x_368:
        /* <DEDUP_REMOVED lines=22> */
.L_x_369:
        /* <DEDUP_REMOVED lines=18> */
.L_x_370:
        /* <DEDUP_REMOVED lines=22> */
.L_x_371:
        /* <DEDUP_REMOVED lines=22> */
.L_x_372:
[----:B0-----:R-:W-:Y:S01]  /*08e0*/  ISETP.NE.AND P0, PT, R2, RZ, PT ;  /* 0x000000ff0200720c */ /* 0x001fe20003f05270 */
[----:B------:R-:W-:Y:S01]  /*08f0*/  IMAD.MOV.U32 R2, RZ, RZ, 0x1 ;  /* 0x00000001ff027424 */ /* 0x000fe200078e00ff */
[----:B------:R-:W-:Y:S01]  /*0900*/  NOP ;  /* 0x0000000000007918 */ /* 0x000fe20000000000 */
[----:B------:R-:W-:-:S03]  /*0910*/  ULDC.64 UR60, c[0x0][0x208] ;  /* 0x00008200003c7ab9 */ /* 0x000fc60000000a00 */
[----:B------:R-:W-:-:S05]  /*0920*/  SEL R2, R2, 0x2, !P0 ;  /* 0x0000000202027807 */ /* 0x000fca0004000000 */
[----:B------:R0:W-:Y:S01]  /*0930*/  STL [R1+0x58], R2 ;  /* 0x0000580201007387 */ /* 0x0001e20000100800 */
[----:B-123--:R-:W-:Y:S06]  /*0940*/  BAR.SYNC.DEFER_BLOCKING 0x0 ;  /* 0x0000000000007b1d */ /* 0x00efec0000010000 */
[----:B------:R-:W-:Y:S05]  /*0950*/  @!P0 BRA `(.L_x_373) ;  /* 0x000000c000e48947 */ /* 0x000fea0003800000 */
.L_x_374:
[----:B------:R-:W-:-:S08]  /*0960*/  NOP ;  /* 0x0000000000007918 */ /* 0x000fd00000000000 */
[----:B------:R-:W1:Y:S02]  /*0970*/  USETMAXREG.TRY_ALLOC.CTAPOOL UP0, 0xf0 ;  /* 0x000000f0000079c8 */ /* 0x000e640008000600 */
[----:B-1----:R-:W-:-:S13]  /*0980*/  PLOP3.LUT P0, PT, PT, PT, UP0, 0x80, 0x0 ;  /* 0x000000000000781c */ /* 0x002fda0003f0f008 */
[----:B------:R-:W-:Y:S05]  /*0990*/  @!P0 BRA `(.L_x_374) ;  /* 0xfffffffc00f08947 */ /* 0x000fea000383ffff */
[----:B------:R-:W1:Y:S08]  /*09a0*/  S2UR UR5, SR_CgaCtaId ;  /* 0x00000000000579c3 */ /* 0x000e700000008800 */
[----:B------:R-:W-:Y:S06]  /*09b0*/  BAR.ARV 0x8, 0x180 ;  /* 0x0206000000007b1d */ /* 0x000fec0000002000 */
[----:B------:R-:W-:-:S02]  /*09c0*/  UMOV UR4, 0x400 ;  /* 0x0000040000047882 */ /* 0x000fc40000000000 */
[----:B------:R-:W-:Y:S01]  /*09d0*/  BAR.SYNC.DEFER_BLOCKING 0x5, 0x180 ;  /* 0x0146000000007b1d */ /* 0x000fe20000010000 */
[----:B-1----:R-:W-:-:S09]  /*09e0*/  ULEA UR4, UR5, UR4, 0x18 ;  /* 0x0000000405047291 */ /* 0x002fd2000f8ec03f */
[----:B------:R-:W1:Y:S01]  /*09f0*/  LDS.128 R40, [UR4+0x368d0] ;  /* 0x0368d004ff287984 */ /* 0x000e620008000c00 */
[----:B------:R-:W-:Y:S01]  /*0a00*/  ULDC UR4, c[0x0][0xc3c] ;  /* 0x00030f0000047ab9 */ /* 0x000fe20000000800 */
[----:B------:R-:W-:Y:S06]  /*0a10*/  BAR.ARV 0x4, 0x180 ;  /* 0x0106000000007b1d */ /* 0x000fec0000002000 */
[----:B-1----:R-:W-:-:S13]  /*0a20*/  ISETP.GE.AND P0, PT, R43, UR4, PT ;  /* 0x000000042b007c0c */ /* 0x002fda000bf06270 */
[----:B------:R-:W-:Y:S05]  /*0a30*/  @P0 EXIT ;  /* 0x000000000000094d */ /* 0x000fea0003800000 */
[----:B------:R-:W2:Y:S01]  /*0a40*/  LDL.LU R10, [R1+0x58] ;  /* 0x00005800010a7983 */ /* 0x000ea20000300800 */
[----:B------:R-:W1:Y:S02]  /*0a50*/  S2R R0, SR_TID.X ;  /* 0x0000000000007919 */ /* 0x000e640000002100 */
[----:B-1----:R-:W-:-:S05]  /*0a60*/  VIADD R220, R0, 0xffffff80 ;  /* 0xffffff8000dc7836 */ /* 0x002fca0000000000 */
[----:B------:R-:W-:-:S04]  /*0a70*/  SHF.R.S32.HI R3, RZ, 0x1f, R220 ;  /* 0x0000001fff037819 */ /* 0x000fc800000114dc */
[CC--:B------:R-:W-:Y:S02]  /*0a80*/  LEA.HI R5, R3.reuse, R220.reuse, RZ, 0x7 ;  /* 0x000000dc03057211 */ /* 0x0c0fe400078f38ff */
[-C--:B0-----:R-:W-:Y:S02]  /*0a90*/  LEA.HI R2, R3, R220.reuse, RZ, 0x5 ;  /* 0x000000dc03027211 */ /* 0x081fe400078f28ff */
[----:B------:R-:W-:Y:S02]  /*0aa0*/  LOP3.LUT R211, R5, 0xffffff80, RZ, 0xc0, !PT ;  /* 0xffffff8005d37812 */ /* 0x000fe400078ec0ff */
[----:B------:R-:W-:Y:S01]  /*0ab0*/  LEA.HI R0, R3, R220, RZ, 0x4 ;  /* 0x000000dc03007211 */ /* 0x000fe200078f20ff */
[----:B------:R-:W-:Y:S02]  /*0ac0*/  IMAD.SHL.U32 R2, R2, 0x20, RZ ;  /* 0x0000002002027824 */ /* 0x000fe400078e00ff */
[----:B------:R-:W-:Y:S01]  /*0ad0*/  IMAD.IADD R211, R220, 0x1, -R211 ;  /* 0x00000001dcd37824 */ /* 0x000fe200078e0ad3 */
[----:B------:R-:W-:-:S02]  /*0ae0*/  SHF.R.S32.HI R9, RZ, 0x4, R0 ;  /* 0x00000004ff097819 */ /* 0x000fc40000011400 */
[----:B------:R-:W-:Y:S02]  /*0af0*/  LOP3.LUT R7, R0, 0x3fffff0, RZ, 0xc0, !PT ;  /* 0x03fffff000077812 */ /* 0x000fe400078ec0ff */
[----:B------:R-:W-:Y:S02]  /*0b00*/  SHF.R.S32.HI R4, RZ, 0x1f, R211 ;  /* 0x0000001fff047819 */ /* 0x000fe400000114d3 */
[----:B------:R-:W-:Y:S01]  /*0b10*/  LOP3.LUT R2, R2, 0xfffffc00, RZ, 0xc0, !PT ;  /* 0xfffffc0002027812 */ /* 0x000fe200078ec0ff */
[----:B------:R-:W-:Y:S01]  /*0b20*/  IMAD.IADD R7, R220, 0x1, -R7 ;  /* 0x00000001dc077824 */ /* 0x000fe200078e0a07 */
[----:B------:R-:W-:Y:S02]  /*0b30*/  LEA.HI R0, R0, R9, RZ, 0x1 ;  /* 0x0000000900007211 */ /* 0x000fe400078f08ff */
[----:B------:R-:W-:Y:S01]  /*0b40*/  LEA.HI R6, R4, R211, RZ, 0x2 ;  /* 0x000000d304067211 */ /* 0x000fe200078f10ff */
[----:B------:R-:W-:Y:S01]  /*0b50*/  IMAD R7, R7, 0x40, R2 ;  /* 0x0000004007077824 */ /* 0x000fe200078e0202 */
[----:B------:R-:W-:-:S02]  /*0b60*/  LOP3.LUT R0, R0, 0x1ffffffe, RZ, 0xc0, !PT ;  /* 0x1ffffffe00007812 */ /* 0x000fc400078ec0ff */
[-C--:B------:R-:W-:Y:S02]  /*0b70*/  LEA.HI R2, R3, R220.reuse, RZ, 0x2 ;  /* 0x000000dc03027211 */ /* 0x080fe400078f10ff */
[----:B------:R-:W-:Y:S01]  /*0b80*/  SHF.R.S32.HI R8, RZ, 0x2, R6 ;  /* 0x00000002ff087819 */ /* 0x000fe20000011406 */
[----:B------:R-:W-:Y:S01]  /*0b90*/  IMAD.IADD R0, R9, 0x1, -R0 ;  /* 0x0000000109007824 */ /* 0x000fe200078e0a00 */
[----:B------:R-:W-:Y:S02]  /*0ba0*/  SHF.R.S32.HI R11, RZ, 0x1f, R6 ;  /* 0x0000001fff0b7819 */ /* 0x000fe40000011406 */
[----:B------:R-:W-:Y:S02]  /*0bb0*/  LOP3.LUT R9, R2, 0xfffffffc, RZ, 0xc0, !PT ;  /* 0xfffffffc02097812 */ /* 0x000fe400078ec0ff */
[----:B------:R-:W-:Y:S02]  /*0bc0*/  LEA.HI R3, R3, R220, RZ, 0x3 ;  /* 0x000000dc03037211 */ /* 0x000fe400078f18ff */
[----:B------:R-:W-:-:S02]  /*0bd0*/  LEA.HI R11, R11, R8, RZ, 0x3 ;  /* 0x000000080b0b7211 */ /* 0x000fc400078f18ff */
[----:B------:R-:W-:Y:S01]  /*0be0*/  SHF.R.S32.HI R212, RZ, 0x7, R5 ;  /* 0x00000007ffd47819 */ /* 0x000fe20000011405 */
[----:B------:R-:W-:Y:S01]  /*0bf0*/  IMAD.IADD R9, R220, 0x1, -R9 ;  /* 0x00000001dc097824 */ /* 0x000fe200078e0a09 */
[----:B------:R-:W-:Y:S02]  /*0c00*/  LOP3.LUT R205, R3, 0xfffffff8, RZ, 0xc0, !PT ;  /* 0xfffffff803cd7812 */ /* 0x000fe400078ec0ff */
[----:B------:R-:W-:Y:S02]  /*0c10*/  LOP3.LUT R11, R11, 0xfffffff8, RZ, 0xc0, !PT ;  /* 0xfffffff80b0b7812 */ /* 0x000fe400078ec0ff */
[----:B------:R-:W-:Y:S02]  /*0c20*/  LEA.HI R4, R4, R211, RZ, 0x5 ;  /* 0x000000d304047211 */ /* 0x000fe400078f28ff */
[----:B------:R-:W-:Y:S01]  /*0c30*/  LEA.HI R5, R5, R212, RZ, 0x1 ;  /* 0x000000d405057211 */ /* 0x000fe200078f08ff */
[----:B------:R-:W-:Y:S01]  /*0c40*/  IMAD R216, R0, 0x8, R7 ;  /* 0x0000000800d87824 */ /* 0x000fe200078e0207 */
[----:B------:R-:W-:Y:S01]  /*0c50*/  LEA.HI R0, R9, R9, RZ, 0x1 ;  /* 0x0000000909007211 */ /* 0x000fe200078f08ff */
[----:B------:R-:W-:Y:S01]  /*0c60*/  IMAD.IADD R205, R220, 0x1, -R205 ;  /* 0x00000001dccd7824 */ /* 0x000fe200078e0acd */
[----:B------:R-:W-:Y:S01]  /*0c70*/  SHF.R.S32.HI R4, RZ, 0x5, R4 ;  /* 0x00000005ff047819 */ /* 0x000fe20000011404 */
[----:B------:R-:W-:Y:S01]  /*0c80*/  IMAD.IADD R11, R8, 0x1, -R11 ;  /* 0x00000001080b7824 */ /* 0x000fe200078e0a0b */
[----:B------:R-:W-:Y:S01]  /*0c90*/  LOP3.LUT R5, R5, 0x3fffffe, RZ, 0xc0, !PT ;  /* 0x03fffffe05057812 */ /* 0x000fe200078ec0ff */
[----:B------:R-:W-:Y:S01]  /*0ca0*/  IMAD.SHL.U32 R18, R205, 0x8, RZ ;  /* 0x00000008cd127824 */ /* 0x000fe200078e00ff */
[----:B------:R-:W-:Y:S01]  /*0cb0*/  LOP3.LUT R6, R6, 0x7ffffffc, RZ, 0xc0, !PT ;  /* 0x7ffffffc06067812 */ /* 0x000fe200078ec0ff */
[----:B------:R-:W-:Y:S01]  /*0cc0*/  IMAD R4, R4, 0x10, R11 ;  /* 0x0000001004047824 */ /* 0x000fe200078e020b */
[----:B------:R-:W-:Y:S01]  /*0cd0*/  LOP3.LUT R0, R0, 0x1ffffffe, RZ, 0xc0, !PT ;  /* 0x1ffffffe00007812 */ /* 0x000fe200078ec0ff */
[----:B------:R-:W-:-:S02]  /*0ce0*/  IMAD.IADD R5, R212, 0x1, -R5 ;  /* 0x00000001d4057824 */ /* 0x000fc400078e0a05 */
[C---:B------:R-:W-:Y:S02]  /*0cf0*/  VIADD R19, R18.reuse, 0x40 ;  /* 0x0000004012137836 */ /* 0x040fe40000000000 */
[----:B------:R-:W-:Y:S02]  /*0d00*/  VIADD R23, R18, 0x80 ;  /* 0x0000008012177836 */ /* 0x000fe40000000000 */
[----:B------:R-:W-:Y:S02]  /*0d10*/  IMAD.MOV.U32 R7, RZ, RZ, -0x2 ;  /* 0xfffffffeff077424 */ /* 0x000fe400078e00ff */
[----:B------:R-:W-:Y:S02]  /*0d20*/  IMAD.IADD R6, R211, 0x1, -R6 ;  /* 0x00000001d3067824 */ /* 0x000fe400078e0a06 */
[----:B------:R-:W-:Y:S02]  /*0d30*/  IMAD.IADD R0, R9, 0x1, -R0 ;  /* 0x0000000109007824 */ /* 0x000fe400078e0a00 */
[----:B------:R-:W-:Y:S01]  /*0d40*/  IMAD R213, R5, 0x40, R4 ;  /* 0x0000004005d57824 */ /* 0x000fe200078e0204 */
[----:B------:R-:W-:Y:S01]  /*0d50*/  CS2R R16, SRZ ;  /* 0x0000000000107805 */ /* 0x000fe2000001ff00 */
[----:B------:R-:W-:Y:S01]  /*0d60*/  IMAD R214, R6, R7, 0x70 ;  /* 0x0000007006d67424 */ /* 0x000fe200078e0207 */
[----:B------:R-:W-:Y:S01]  /*0d70*/  SHF.R.S32.HI R209, RZ, 0x3, R3 ;  /* 0x00000003ffd17819 */ /* 0x000fe20000011403 */
[----:B------:R-:W-:Y:S01]  /*0d80*/  IMAD.MOV.U32 R210, RZ, RZ, RZ ;  /* 0x000000ffffd27224 */ /* 0x000fe200078e00ff */
[----:B------:R-:W-:Y:S01]  /*0d90*/  SHF.R.S32.HI R219, RZ, 0x1f, R18 ;  /* 0x0000001fffdb7819 */ /* 0x000fe20000011412 */
[----:B------:R-:W-:Y:S01]  /*0da0*/  IMAD R215, R0, 0x8, R213 ;  /* 0x0000000800d77824 */ /* 0x000fe200078e02d5 */
[----:B------:R-:W-:-:S02]  /*0db0*/  SHF.R.S32.HI R218, RZ, 0x1f, R19 ;  /* 0x0000001fffda7819 */ /* 0x000fc40000011413 */
[----:B------:R-:W-:Y:S02]  /*0dc0*/  SHF.R.S32.HI R217, RZ, 0x1f, R23 ;  /* 0x0000001fffd97819 */ /* 0x000fe40000011417 */
[----:B--2---:R-:W-:-:S07]  /*0dd0*/  LOP3.LUT R22, R10, 0x1, RZ, 0xfc, !PT ;  /* 0x000000010a167812 */ /* 0x004fce00078efcff */
.L_x_417:
[----:B0---4-:R-:W0:Y:S01]  /*0de0*/  LDC.64 R2, c[0x0][0xc88] ;  /* 0x00032200ff027b82 */ /* 0x011e220000000a00 */
[----:B------:R-:W-:Y:S01]  /*0df0*/  ULDC.64 UR4, c[0x0][0xa28] ;  /* 0x00028a0000047ab9 */ /* 0x000fe20000000a00 */
[----:B------:R-:W-:Y:S01]  /*0e00*/  IMAD.MOV.U32 R0, RZ, RZ, RZ ;  /* 0x000000ffff007224 */ /* 0x000fe200078e00ff */
[----:B------:R-:W-:Y:S01]  /*0e10*/  ULDC.64 UR6, c[0x0][0xa20] ;  /* 0x0002880000067ab9 */ /* 0x000fe20000000a00 */
[----:B0-----:R-:W-:-:S05]  /*0e20*/  IMAD.WIDE R2, R43, 0x4, R2 ;  /* 0x000000042b027825 */ /* 0x001fca00078e0202 */
[----:B--2---:R-:W2:Y:S01]  /*0e30*/  LDG.E R204, desc[UR60][R2.64] ;  /* 0x0000003c02cc7981 */ /* 0x004ea2000c1e1900 */
[----:B------:R-:W-:-:S04]  /*0e40*/  ISETP.NE.U32.AND P0, PT, RZ, UR4, PT ;  /* 0x00000004ff007c0c */ /* 0x000fc8000bf05070 */
[----:B------:R-:W-:Y:S02]  /*0e50*/  ISETP.NE.AND.EX P0, PT, RZ, UR5, PT, P0 ;  /* 0x00000005ff007c0c */ /* 0x000fe4000bf05300 */
[----:B--2---:R-:W-:-:S11]  /*0e60*/  SHF.R.S32.HI R208, RZ, 0x1f, R204 ;  /* 0x0000001fffd07819 */ /* 0x004fd600000114cc */
[----:B---3--:R-:W-:-:S04]  /*0e70*/  @P0 LEA R4, P1, R204, UR4, 0x2 ;  /* 0x00000004cc040c11 */ /* 0x008fc8000f8210ff */
[----:B------:R-:W-:Y:S01]  /*0e80*/  @P0 LEA.HI.X R5, R204, UR5, R208, 0x2, P1 ;  /* 0x00000005cc050c11 */ /* 0x000fe200088f14d0 */
[----:B------:R-:W-:-:S04]  /*0e90*/  ULDC.64 UR4, c[0x0][0x418] ;  /* 0x0001060000047ab9 */ /* 0x000fc80000000a00 */
[----:B------:R0:W5:Y:S01]  /*0ea0*/  @P0 LDG.E R0, desc[UR60][R4.64] ;  /* 0x0000003c04000981 */ /* 0x000162000c1e1900 */
[----:B------:R-:W-:Y:S01]  /*0eb0*/  ISETP.NE.U32.AND P0, PT, RZ, UR6, PT ;  /* 0x00000006ff007c0c */ /* 0x000fe2000bf05070 */
[----:B------:R-:W-:-:S03]  /*0ec0*/  UISETP.NE.U32.AND UP0, UPT, UR4, URZ, UPT ;  /* 0x0000003f0400728c */ /* 0x000fc6000bf05070 */
[----:B------:R-:W-:Y:S01]  /*0ed0*/  ISETP.NE.AND.EX P0, PT, RZ, UR7, PT, P0 ;  /* 0x00000007ff007c0c */ /* 0x000fe2000bf05300 */
[----:B------:R-:W-:Y:S01]  /*0ee0*/  UISETP.NE.AND.EX UP0, UPT, UR5, URZ, UPT, UP0 ;  /* 0x0000003f0500728c */ /* 0x000fe2000bf05300 */
[----:B------:R-:W-:Y:S02]  /*0ef0*/  ULDC UR4, c[0x0][0x424] ;  /* 0x0001090000047ab9 */ /* 0x000fe40000000800 */
[----:B------:R-:W-:Y:S01]  /*0f00*/  ULDC UR5, c[0x0][0x2f0] ;  /* 0x0000bc0000057ab9 */ /* 0x000fe20000000800 */
[----:B------:R-:W-:-:S04]  /*0f10*/  USEL UR4, UR4, 0x1, UP0 ;  /* 0x0000000104047887 */ /* 0x000fc80008000000 */
[----:B------:R-:W-:-:S04]  /*0f20*/  UIMAD UR4, UR4, UR5, URZ ;  /* 0x00000005040472a4 */ /* 0x000fc8000f8e023f */
[C---:B------:R-:W-:Y:S02]  /*0f30*/  @P0 LEA R2, P1, R204.reuse, UR6, 0x2 ;  /* 0x00000006cc020c11 */ /* 0x040fe4000f8210ff */
[----:B------:R-:W-:Y:S02]  /*0f40*/  IMAD.U32 R83, RZ, RZ, UR4 ;  /* 0x00000004ff537e24 */ /* 0x000fe4000f8e00ff */
[----:B------:R-:W-:-:S05]  /*0f50*/  @P0 LEA.HI.X R3, R204, UR7, R208, 0x2, P1 ;  /* 0x00000007cc030c11 */ /* 0x000fca00088f14d0 */
[----:B------:R0:W5:Y:S01]  /*0f60*/  @P0 LDG.E R83, desc[UR60][R2.64] ;  /* 0x0000003c02530981 */ /* 0x000162000c1e1900 */
[----:B------:R-:W-:Y:S05]  /*0f70*/  @P0 BRA `(.L_x_375) ;  /* 0x0000000000240947 */ /* 0x000fea0003800000 */
[----:B------:R-:W-:Y:S02]  /*0f80*/  ULDC.64 UR4, c[0x0][0xa08] ;  /* 0x0002820000047ab9 */ /* 0x000fe40000000a00 */
[----:B------:R-:W-:-:S04]  /*0f90*/  ISETP.NE.U32.AND P0, PT, RZ, UR4, PT ;  /* 0x00000004ff007c0c */ /* 0x000fc8000bf05070 */
[----:B------:R-:W-:-:S13]  /*0fa0*/  ISETP.NE.AND.EX P0, PT, RZ, UR5, PT, P0 ;  /* 0x00000005ff007c0c */ /* 0x000fda000bf05300 */
[----:B------:R-:W-:Y:S05]  /*0fb0*/  @!P0 BRA `(.L_x_375) ;  /* 0x0000000000148947 */ /* 0x000fea0003800000 */
[----:B0-----:R-:W0:Y:S02]  /*0fc0*/  LDC.64 R2, c[0x0][0xa08] ;  /* 0x00028200ff027b82 */ /* 0x001e240000000a00 */
[----:B0-----:R-:W-:-:S05]  /*0fd0*/  IMAD.WIDE R2, R204, 0x4, R2 ;  /* 0x00000004cc027825 */ /* 0x001fca00078e0202 */
[----:B-----5:R-:W2:Y:S04]  /*0fe0*/  LDG.E R83, desc[UR60][R2.64] ;  /* 0x0000003c02537981 */ /* 0x020ea8000c1e1900 */
[----:B------:R-:W2:Y:S02]  /*0ff0*/  LDG.E R4, desc[UR60][R2.64+0x4] ;  /* 0x0000043c02047981 */ /* 0x000ea4000c1e1900 */
[----:B--2---:R-:W-:-:S07]  /*1000*/  IMAD.IADD R83, R4, 0x1, -R83 ;  /* 0x0000000104537824 */ /* 0x004fce00078e0a53 */
.L_x_375:
[----:B-----5:R-:W-:Y:S01]  /*1010*/  IMAD.IADD R83, R83, 0x1, -R0 ;  /* 0x0000000153537824 */ /* 0x020fe200078e0a00 */
[----:B------:R-:W-:Y:S01]  /*1020*/  PLOP3.LUT P0, PT, PT, PT, PT, 0x80, 0x0 ;  /* 0x000000000000781c */ /* 0x000fe20003f0f070 */
[----:B0-----:R-:W-:Y:S01]  /*1030*/  IMAD.MOV.U32 R2, RZ, RZ, RZ ;  /* 0x000000ffff027224 */ /* 0x001fe200078e00ff */
[----:B------:R-:W-:Y:S01]  /*1040*/  CS2R R20, SRZ ;  /* 0x0000000000147805 */ /* 0x000fe2000001ff00 */
[C---:B------:R-:W-:Y:S01]  /*1050*/  VIADD R3, R83.reuse, 0x6f ;  /* 0x0000006f53037836 */ /* 0x040fe20000000000 */
[----:B------:R-:W-:Y:S01]  /*1060*/  ISETP.GE.AND P1, PT, R83, 0x1, PT ;  /* 0x000000015300780c */ /* 0x000fe20003f26270 */
[----:B------:R-:W-:Y:S01]  /*1070*/  IMAD.MOV.U32 R207, RZ, RZ, R41 ;  /* 0x000000ffffcf7224 */ /* 0x000fe200078e0029 */
[----:B------:R-:W-:Y:S01]  /*1080*/  CS2R R118, SRZ ;  /* 0x0000000000767805 */ /* 0x000fe2000001ff00 */
[----:B------:R-:W-:Y:S01]  /*1090*/  IMAD.HI R2, R3, -0x6db6db6d, R2 ;  /* 0x9249249303027827 */ /* 0x000fe200078e0202 */
[----:B------:R-:W-:Y:S02]  /*10a0*/  CS2R R116, SRZ ;  /* 0x0000000000747805 */ /* 0x000fe4000001ff00 */
[----:B------:R-:W-:-:S02]  /*10b0*/  CS2R R114, SRZ ;  /* 0x0000000000727805 */ /* 0x000fc4000001ff00 */
[----:B------:R-:W-:Y:S01]  /*10c0*/  CS2R R112, SRZ ;  /* 0x0000000000707805 */ /* 0x000fe2000001ff00 */
[----:B------:R-:W-:Y:S01]  /*10d0*/  IMAD.MOV.U32 R206, RZ, RZ, R42 ;  /* 0x000000ffffce7224 */ /* 0x000fe200078e002a */
[----:B------:R-:W-:Y:S02]  /*10e0*/  SHF.R.U32.HI R3, RZ, 0x1f, R2 ;  /* 0x0000001fff037819 */ /* 0x000fe40000011602 */
[----:B------:R-:W-:Y:S02]  /*10f0*/  CS2R R110, SRZ ;  /* 0x00000000006e7805 */ /* 0x000fe4000001ff00 */
[----:B------:R-:W-:Y:S02]  /*1100*/  CS2R R108, SRZ ;  /* 0x00000000006c7805 */ /* 0x000fe4000001ff00 */
[----:B------:R-:W-:Y:S02]  /*1110*/  CS2R R106, SRZ ;  /* 0x00000000006a7805 */ /* 0x000fe4000001ff00 */
[----:B------:R-:W-:-:S02]  /*1120*/  LEA.HI.SX32 R120, R2, R3, 0x1a ;  /* 0x0000000302787211 */ /* 0x000fc400078fd2ff */
        /* <DEDUP_REMOVED lines=12> */
[----:B------:R-:W-:Y:S01]  /*11f0*/  IMAD.MOV.U32 R47, RZ, RZ, RZ ;  /* 0x000000ffff2f7224 */ /* 0x000fe200078e00ff */
[----:B------:R-:W-:Y:S01]  /*1200*/  CS2R R80, SRZ ;  /* 0x0000000000507805 */ /* 0x000fe2000001ff00 */
[----:B------:R-:W-:Y:S01]  /*1210*/  IMAD.MOV.U32 R82, RZ, RZ, RZ ;  /* 0x000000ffff527224 */ /* 0x000fe200078e00ff */
        /* <DEDUP_REMOVED lines=20> */
[----:B------:R-:W-:Y:S01]  /*1360*/  CS2R R126, SRZ ;  /* 0x00000000007e7805 */ /* 0x000fe2000001ff00 */
[----:B------:R-:W-:Y:S01]  /*1370*/  IMAD.MOV.U32 R121, RZ, RZ, RZ ;  /* 0x000000ffff797224 */ /* 0x000fe200078e00ff */
[----:B------:R-:W-:Y:S01]  /*1380*/  CS2R R132, SRZ ;  /* 0x0000000000847805 */ /* 0x000fe2000001ff00 */
[----:B------:R-:W-:Y:S01]  /*1390*/  IMAD.MOV.U32 R0, RZ, RZ, RZ ;  /* 0x000000ffff007224 */ /* 0x000fe200078e00ff */
[----:B------:R-:W-:Y:S01]  /*13a0*/  CS2R R122, SRZ ;  /* 0x00000000007a7805 */ /* 0x000fe2000001ff00 */
[----:B------:R-:W-:Y:S01]  /*13b0*/  IMAD.MOV.U32 R36, RZ, RZ, RZ ;  /* 0x000000ffff247224 */ /* 0x000fe200078e00ff */
[----:B------:R-:W-:Y:S02]  /*13c0*/  CS2R R6, SRZ ;  /* 0x0000000000067805 */ /* 0x000fe4000001ff00 */
[----:B------:R-:W-:Y:S01]  /*13d0*/  CS2R R134, SRZ ;  /* 0x0000000000867805 */ /* 0x000fe2000001ff00 */
[----:B------:R-:W-:Y:S01]  /*13e0*/  IMAD.MOV.U32 R24, RZ, RZ, RZ ;  /* 0x000000ffff187224 */ /* 0x000fe200078e00ff */
[----:B------:R-:W-:Y:S06]  /*13f0*/  @!P1 BRA `(.L_x_376) ;  /* 0x0000009000c09947 */ /* 0x000fec0003800000 */
[----:B------:R-:W0:Y:S01]  /*1400*/  SHFL.IDX PT, R0, R212, RZ, 0x1f ;  /* 0x00001fffd4007589 */ /* 0x000e2200000e0000 */
[----:B------:R-:W1:Y:S01]  /*1410*/  S2UR UR7, SR_CgaCtaId ;  /* 0x00000000000779c3 */ /* 0x000e620000008800 */
[----:B------:R-:W-:Y:S01]  /*1420*/  UMOV UR6, 0x400 ;  /* 0x0000040000067882 */ /* 0x000fe20000000000 */
[----:B0-----:R-:W-:Y:S01]  /*1430*/  R2UR UR4, R0 ;  /* 0x00000000000472ca */ /* 0x001fe200000e0000 */
[----:B-1----:R-:W-:-:S04]  /*1440*/  ULEA UR6, UR7, UR6, 0x18 ;  /* 0x0000000607067291 */ /* 0x002fc8000f8ec03f */
[----:B------:R-:W-:-:S04]  /*1450*/  UIADD3 UR6, UR6, 0x15400, URZ ;  /* 0x0001540006067890 */ /* 0x000fc8000fffe03f */
[----:B------:R-:W-:-:S04]  /*1460*/  ULOP3.LUT UP0, URZ, UR6, 0x9f, URZ, 0xc0, !UPT ;  /* 0x0000009f063f7892 */ /* 0x000fc8000f80c03f */
[----:B------:R-:W-:Y:S02]  /*1470*/  ULEA.HI UR5, UR4, UR4, URZ, 0x1 ;  /* 0x0000000404057291 */ /* 0x000fe4000f8f083f */
[----:B------:R-:W-:Y:S02]  /*1480*/  PLOP3.LUT P0, PT, PT, PT, UP0, 0x80, 0x0 ;  /* 0x000000000000781c */ /* 0x000fe40003f0f008 */
[----:B------:R-:W-:-:S04]  /*1490*/  ULOP3.LUT UR5, UR5, 0x1e, URZ, 0xc0, !UPT ;  /* 0x0000001e05057892 */ /* 0x000fc8000f8ec03f */
[----:B------:R-:W-:-:S04]  /*14a0*/  UIADD3 UR5, UR4, -UR5, URZ ;  /* 0x8000000504057290 */ /* 0x000fc8000fffe03f */
[----:B------:R-:W-:-:S04]  /*14b0*/  ULEA UR5, UR5, UR6, 0xd ;  /* 0x0000000605057291 */ /* 0x000fc8000f8e683f */
[----:B------:R-:W-:-:S04]  /*14c0*/  USHF.R.U32.HI UR5, URZ, 0x4, UR5 ;  /* 0x000000043f057899 */ /* 0x000fc80008011605 */
[----:B------:R-:W-:Y:S01]  /*14d0*/  ULOP3.LUT UR36, UR5, 0x3fff, URZ, 0xc0, !UPT ;  /* 0x00003fff05247892 */ /* 0x000fe2000f8ec03f */
[----:B------:R-:W-:Y:S11]  /*14e0*/  @!P0 BRA `(.L_x_377) ;  /* 0x0000000000408947 */ /* 0x000ff60003800000 */
        /* <DEDUP_REMOVED lines=16> */
.L_x_377:
[----:B------:R-:W0:Y:S01]  /*15f0*/  S2UR UR5, SR_CgaCtaId ;  /* 0x00000000000579c3 */ /* 0x000e220000008800 */
[----:B------:R-:W-:Y:S01]  /*1600*/  LEA.HI R0, R210, R210, RZ, 0x1 ;  /* 0x000000d2d2007211 */ /* 0x000fe200078f08ff */
[----:B------:R-:W-:Y:S01]  /*1610*/  UMOV UR4, 0x400 ;  /* 0x0000040000047882 */ /* 0x000fe20000000000 */
[----:B------:R-:W-:Y:S01]  /*1620*/  BSSY B0, `(.L_x_378) ;  /* 0x0000009000007945 */ /* 0x000fe20003800000 */
[----:B------:R-:W-:Y:S02]  /*1630*/  ISETP.NE.AND P0, PT, R22, 0x3, PT ;  /* 0x000000031600780c */ /* 0x000fe40003f05270 */
[----:B------:R-:W-:-:S05]  /*1640*/  LOP3.LUT R3, R0, 0xfffffffe, RZ, 0xc0, !PT ;  /* 0xfffffffe00037812 */ /* 0x000fca00078ec0ff */
[----:B------:R-:W-:-:S05]  /*1650*/  IMAD.IADD R0, R210, 0x1, -R3 ;  /* 0x00000001d2007824 */ /* 0x000fca00078e0a03 */
[----:B------:R-:W-:Y:S01]  /*1660*/  SHF.L.U32 R0, R0, 0x1f, RZ ;  /* 0x0000001f00007819 */ /* 0x000fe200000006ff */
[----:B0-----:R-:W-:-:S06]  /*1670*/  ULEA UR4, UR5, UR4, 0x18 ;  /* 0x0000000405047291 */ /* 0x001fcc000f8ec03f */
[----:B------:R-:W-:-:S04]  /*1680*/  IMAD.U32 R5, RZ, RZ, UR4 ;  /* 0x00000004ff057e24 */ /* 0x000fc8000f8e00ff */
[----:B------:R-:W0:Y:S02]  /*1690*/  SYNCS.PHASECHK.TRANS64.TRYWAIT P1, [R5+URZ+0x36800], R0 ;  /* 0x03680000050075a7 */ /* 0x000e24000802017f */
[----:B0-----:R-:W-:Y:S05]  /*16a0*/  @!P1 BRA `(.L_x_379) ;  /* 0x0000011800ec9947 */ /* 0x001fea0003800000 */
.L_x_546:
[----:B------:R-:W-:Y:S05]  /*16b0*/  BSYNC B0 ;  /* 0x0000000000007941 */ /* 0x000fea0003800000 */
.L_x_378:
[----:B------:R-:W-:Y:S05]  /*16c0*/  @!P0 BRA `(.L_x_380) ;  /* 0x0000000000048947 */ /* 0x000fea0003800000 */
[----:B------:R-:W-:Y:S01]  /*16d0*/  BPT.TRAP 0x1 ;  /* 0x000000040000795c */ /* 0x000fe20000300000 */
.L_x_380:
[----:B------:R-:W-:Y:S01]  /*16e0*/  IMAD R2, R16, 0x8, R5 ;  /* 0x0000000810027824 */ /* 0x000fe200078e0205 */
[----:B------:R-:W-:-:S04]  /*16f0*/  SHF.L.U32 R3, R17, 0x1f, RZ ;  /* 0x0000001f11037819 */ /* 0x000fc800000006ff */
[----:B------:R1:W2:Y:S01]  /*1700*/  SYNCS.PHASECHK.TRANS64.TRYWAIT P2, [R2+URZ+0x36830], R3 ;  /* 0x03683003020075a7 */ /* 0x0002a2000804017f */
[----:B------:R-:W-:Y:S05]  /*1710*/  @!P0 BRA `(.L_x_381) ;  /* 0x0000000000048947 */ /* 0x000fea0003800000 */
[----:B------:R-:W-:Y:S01]  /*1720*/  BPT.TRAP 0x1 ;  /* 0x000000040000795c */ /* 0x000fe20000300000 */
.L_x_381:
[----:B0-----:R-:W0:Y:S01]  /*1730*/  S2R R0, SR_TID.X ;  /* 0x0000000000007919 */ /* 0x001e220000002100 */
[----:B------:R-:W-:Y:S01]  /*1740*/  IMAD.MOV.U32 R119, RZ, RZ, RZ ;  /* 0x000000ffff777224 */ /* 0x000fe200078e00ff */
[----:B0-----:R-:W-:Y:S01]  /*1750*/  LOP3.LUT P1, RZ, R0, 0x7f, RZ, 0xc0, !PT ;  /* 0x0000007f00ff7812 */ /* 0x001fe2000782c0ff */
[----:B--2---:R-:W-:-:S12]  /*1760*/  @P2 BRA `(.L_x_382) ;  /* 0x0000000000082947 */ /* 0x004fd80003800000 */
[----:B------:R-:W0:Y:S02]  /*1770*/  SYNCS.PHASECHK.TRANS64.TRYWAIT P2, [R2+URZ+0x36830], R3 ;  /* 0x03683003020075a7 */ /* 0x000e24000804017f */
[----:B0-----:R-:W-:Y:S05]  /*1780*/  @!P2 BRA `(.L_x_383) ;  /* 0x0000011800c8a947 */ /* 0x001fea0003800000 */
.L_x_382:
[----:B------:R-:W-:Y:S05]  /*1790*/  WARPSYNC.ALL ;  /* 0x0000000000007948 */ /* 0x000fea0003800000 */
[----:B------:R-:W-:Y:S01]  /*17a0*/  VIADD R0, R5, 0x21400 ;  /* 0x0002140005007836 */ /* 0x000fe20000000000 */
[----:B------:R-:W-:Y:S01]  /*17b0*/  ULOP3.LUT UR8, UR36, 0x10000, URZ, 0xfc, !UPT ;  /* 0x0001000024087892 */ /* 0x000fe2000f8efc3f */
[----:B------:R-:W-:Y:S01]  /*17c0*/  WARPGROUP.ARRIVE ;  /* 0x00000000000079c5 */ /* 0x000fe20000000000 */
[----:B------:R-:W-:Y:S01]  /*17d0*/  UMOV UR9, 0x40000040 ;  /* 0x4000004000097882 */ /* 0x000fe20000000000 */
[----:B------:R-:W-:Y:S01]  /*17e0*/  UMOV UR11, 0x40000040 ;  /* 0x40000040000b7882 */ /* 0x000fe20000000000 */
[----:B------:R-:W-:Y:S01]  /*17f0*/  SHF.R.U32.HI R0, RZ, 0x4, R0 ;  /* 0x00000004ff007819 */ /* 0x000fe20000011600 */
[----:B------:R-:W-:Y:S01]  /*1800*/  UMOV UR5, UR9 ;  /* 0x0000000900057c82 */ /* 0x000fe20008000000 */
[----:B------:R-:W-:Y:S01]  /*1810*/  UMOV UR7, 0x40000040 ;  /* 0x4000004000077882 */ /* 0x000fe20000000000 */
[----:B------:R-:W-:Y:S01]  /*1820*/  UMOV UR4, UR8 ;  /* 0x0000000800047c82 */ /* 0x000fe20008000000 */
[----:B------:R-:W-:Y:S01]  /*1830*/  LOP3.LUT R0, R0, 0x3fff, RZ, 0xc0, !PT ;  /* 0x00003fff00007812 */ /* 0x000fe200078ec0ff */
[----:B------:R-:W-:Y:S01]  /*1840*/  UMOV UR12, UR8 ;  /* 0x00000008000c7c82 */ /* 0x000fe20008000000 */
[----:B------:R-:W-:Y:S01]  /*1850*/  UMOV UR13, UR9 ;  /* 0x00000009000d7c82 */ /* 0x000fe20008000000 */
[----:B------:R-:W-:Y:S01]  /*1860*/  UMOV UR15, 0x40000040 ;  /* 0x40000040000f7882 */ /* 0x000fe20000000000 */
[----:B------:R-:W-:Y:S01]  /*1870*/  LOP3.LUT R9, R0, 0x10000, RZ, 0xfc, !PT ;  /* 0x0001000000097812 */ /* 0x000fe200078efcff */
[----:B------:R-:W-:Y:S01]  /*1880*/  UMOV UR16, UR8 ;  /* 0x0000000800107c82 */ /* 0x000fe20008000000 */
[----:B------:R-:W-:Y:S01]  /*1890*/  UMOV UR17, UR9 ;  /* 0x0000000900117c82 */ /* 0x000fe20008000000 */
[----:B------:R-:W-:Y:S01]  /*18a0*/  UMOV UR19, 0x40000040 ;  /* 0x4000004000137882 */ /* 0x000fe20000000000 */
[----:B------:R-:W-:Y:S01]  /*18b0*/  UMOV UR20, UR8 ;  /* 0x0000000800147c82 */ /* 0x000fe20008000000 */
[----:B------:R-:W-:Y:S01]  /*18c0*/  IMAD R0, R16, 0xa80, R9 ;  /* 0x00000a8010007824 */ /* 0x000fe200078e0209 */
[----:B------:R-:W-:Y:S01]  /*18d0*/  UMOV UR21, UR9 ;  /* 0x0000000900157c82 */ /* 0x000fe20008000000 */
[----:B------:R-:W-:Y:S01]  /*18e0*/  UMOV UR23, 0x40000040 ;  /* 0x4000004000177882 */ /* 0x000fe20000000000 */
[----:B------:R-:W-:Y:S01]  /*18f0*/  UMOV UR27, 0x40000040 ;  /* 0x40000040001b7882 */ /* 0x000fe20000000000 */
[----:B------:R-:W-:Y:S01]  /*1900*/  UMOV UR31, 0x40000040 ;  /* 0x40000040001f7882 */ /* 0x000fe20000000000 */
[----:B------:R-:W-:Y:S01]  /*1910*/  R2UR UR10, R0 ;  /* 0x00000000000a72ca */ /* 0x000fe200000e0000 */
[----:B------:R-:W-:Y:S01]  /*1920*/  UMOV UR35, 0x40000040 ;  /* 0x4000004000237882 */ /* 0x000fe20000000000 */
[----:B------:R-:W-:Y:S01]  /*1930*/  UMOV UR39, 0x40000040 ;  /* 0x4000004000277882 */ /* 0x000fe20000000000 */
[----:B------:R-:W-:Y:S01]  /*1940*/  UMOV UR43, 0x40000040 ;  /* 0x40000040002b7882 */ /* 0x000fe20000000000 */
[----:B------:R-:W-:Y:S01]  /*1950*/  UMOV UR47, 0x40000040 ;  /* 0x40000040002f7882 */ /* 0x000fe20000000000 */
[----:B------:R-:W-:Y:S01]  /*1960*/  UMOV UR51, 0x40000040 ;  /* 0x4000004000337882 */ /* 0x000fe20000000000 */
[----:B------:R-:W-:Y:S01]  /*1970*/  UMOV UR55, 0x40000040 ;  /* 0x4000004000377882 */ /* 0x000fe20000000000 */
[----:B------:R-:W-:Y:S01]  /*1980*/  UMOV UR59, 0x40000040 ;  /* 0x40000040003b7882 */ /* 0x000fe20000000000 */
[----:B01----:R-:W-:Y:S01]  /*1990*/  IMAD.IADD R3, R214, 0x1, R83 ;  /* 0x00000001d6037824 */ /* 0x003fe200078e0253 */
[----:B------:R-:W-:Y:S01]  /*19a0*/  P2R R80, PR, RZ, 0x2 ;  /* 0x00000002ff507803 */ /* 0x000fe20000000000 */
[----:B------:R-:W-:Y:S01]  /*19b0*/  IMAD.MOV.U32 R118, RZ, RZ, R119 ;  /* 0x000000ffff767224 */ /* 0x000fe200078e0077 */
[----:B------:R-:W-:Y:S01]  /*19c0*/  P2R R82, PR, RZ, 0x1 ;  /* 0x00000001ff527803 */ /* 0x000fe20000000000 */
[----:B------:R-:W-:Y:S01]  /*19d0*/  IMAD R3, R120, -0x70, R3 ;  /* 0xffffff9078037824 */ /* 0x000fe200078e0203 */
[----:B------:R-:W-:Y:S01]  /*19e0*/  HGMMA.64x16x16.F32 R72, gdesc[UR8], RZ, !UPT, gsb0 ;  /* 0x00200000084879f0 */ /* 0x000fe2000c0008ff */
[----:B------:R-:W-:Y:S01]  /*19f0*/  UIADD3 UR6, UR10, 0x80, URZ ;  /* 0x000000800a067890 */ /* 0x000fe2000fffe03f */
[--C-:B------:R-:W-:Y:S01]  /*1a00*/  IMAD.MOV.U32 R116, RZ, RZ, R119.reuse ;  /* 0x000000ffff747224 */ /* 0x100fe200078e0077 */
[----:B------:R-:W-:Y:S01]  /*1a10*/  UIADD3 UR14, UR10, 0x180, URZ ;  /* 0x000001800a0e7890 */ /* 0x000fe2000fffe03f */
[C---:B------:R-:W-:Y:S01]  /*1a20*/  ISETP.GT.AND P2, PT, R3.reuse, RZ, PT ;  /* 0x000000ff0300720c */ /* 0x040fe20003f44270 */
[----:B------:R-:W-:Y:S01]  /*1a30*/  UIADD3 UR18, UR10, 0x200, URZ ;  /* 0x000002000a127890 */ /* 0x000fe2000fffe03f */
[C---:B------:R-:W-:Y:S01]  /*1a40*/  ISETP.GT.AND P3, PT, R3.reuse, 0x1, PT ;  /* 0x000000010300780c */ /* 0x040fe20003f64270 */
        /* <DEDUP_REMOVED lines=9> */
[----:B------:R-:W-:Y:S01]  /*1ae0*/  ISETP.GT.AND P0, PT, R3, 0x50, PT ;  /* 0x000000500300780c */ /* 0x000fe20003f04270 */
[----:B------:R-:W-:Y:S01]  /*1af0*/  UIADD3 UR38, UR10, 0x502, URZ ;  /* 0x000005020a267890 */ /* 0x000fe2000fffe03f */
[--C-:B------:R-:W-:Y:S01]  /*1b00*/  IMAD.MOV.U32 R114, RZ, RZ, R119.reuse ;  /* 0x000000ffff727224 */ /* 0x100fe200078e0077 */
        /* <DEDUP_REMOVED lines=9> */
[----:B------:R-:W-:-:S02]  /*1ba0*/  IMAD.MOV.U32 R104, RZ, RZ, R119 ;  /* 0x000000ffff687224 */ /* 0x000fc400078e0077 */
[--C-:B------:R-:W-:Y:S02]  /*1bb0*/  IMAD.MOV.U32 R102, RZ, RZ, R119.reuse ;  /* 0x000000ffff667224 */ /* 0x100fe400078e0077 */
[--C-:B------:R-:W-:Y:S02]  /*1bc0*/  IMAD.MOV.U32 R100, RZ, RZ, R119.reuse ;  /* 0x000000ffff647224 */ /* 0x100fe400078e0077 */
[--C-:B------:R-:W-:Y:S02]  /*1bd0*/  IMAD.MOV.U32 R98, RZ, RZ, R119.reuse ;  /* 0x000000ffff627224 */ /* 0x100fe400078e0077 */
[--C-:B------:R-:W-:Y:S02]  /*1be0*/  IMAD.MOV.U32 R96, RZ, RZ, R119.reuse ;  /* 0x000000ffff607224 */ /* 0x100fe400078e0077 */
[--C-:B------:R-:W-:Y:S02]  /*1bf0*/  IMAD.MOV.U32 R94, RZ, RZ, R119.reuse ;  /* 0x000000ffff5e7224 */ /* 0x100fe400078e0077 */
[----:B------:R-:W-:-:S02]  /*1c00*/  IMAD.MOV.U32 R92, RZ, RZ, R119 ;  /* 0x000000ffff5c7224 */ /* 0x000fc400078e0077 */
[--C-:B------:R-:W-:Y:S02]  /*1c10*/  IMAD.MOV.U32 R90, RZ, RZ, R119.reuse ;  /* 0x000000ffff5a7224 */ /* 0x100fe400078e0077 */
[--C-:B------:R-:W-:Y:S02]  /*1c20*/  IMAD.MOV.U32 R88, RZ, RZ, R119.reuse ;  /* 0x000000ffff587224 */ /* 0x100fe400078e0077 */
[--C-:B------:R-:W-:Y:S02]  /*1c30*/  IMAD.MOV.U32 R86, RZ, RZ, R119.reuse ;  /* 0x000000ffff567224 */ /* 0x100fe400078e0077 */
[----:B------:R-:W-:Y:S01]  /*1c40*/  IMAD.MOV.U32 R84, RZ, RZ, R119 ;  /* 0x000000ffff547224 */ /* 0x000fe200078e0077 */
        /* <DEDUP_REMOVED lines=19> */
[----:B------:R-:W-:Y:S01]  /*1d80*/  UMOV UR13, 0x40000040 ;  /* 0x40000040000d7882 */ /* 0x000fe20000000000 */
[----:B------:R-:W-:Y:S01]  /*1d90*/  UMOV UR15, 0x40000040 ;  /* 0x40000040000f7882 */ /* 0x000fe20000000000 */
[----:B------:R-:W-:Y:S01]  /*1da0*/  UIADD3 UR11, UR8, 0x4, URZ ;  /* 0x00000004080b7890 */ /* 0x000fe2000fffe03f */
        /* <DEDUP_REMOVED lines=60> */
[----:B------:R-:W-:Y:S01]  /*2170*/  UMOV UR4, UR16 ;  /* 0x0000001000047c82 */ /* 0x000fe20008000000 */
[----:B------:R-:W-:Y:S02]  /*2180*/  WARPGROUP.DEPBAR.LE gsb0, 0x0 ;  /* 0x00008000000079c5 */ /* 0x000fe40000010000 */
[----:B------:R-:W-:-:S06]  /*2190*/  WARPGROUP.ARRIVE ;  /* 0x00000000000079c5 */ /* 0x000fcc0000000000 */
[----:B------:R-:W-:Y:S01]  /*21a0*/  HGMMA.64x16x16.F32 R24, gdesc[UR12], R24, gsb0 ;  /* 0x002000000c1879f0 */ /* 0x000fe20008000818 */
[----:B------:R-:W-:Y:S02]  /*21b0*/  UIADD3 UR14, UR8, 0x6, URZ ;  /* 0x00000006080e7890 */ /* 0x000fe4000fffe03f */
        /* <DEDUP_REMOVED lines=363> */
[----:B------:R-:W-:Y:S01]  /*3870*/  UMOV UR52, UR11 ;  /* 0x0000000b00347c82 */ /* 0x000fe20008000000 */
[----:B------:R-:W-:Y:S01]  /*3880*/  UMOV UR53, 0x40000040 ;  /* 0x4000004000357882 */ /* 0x000fe20000000000 */
[----:B------:R-:W-:Y:S01]  /*3890*/  UMOV UR55, 0x40000040 ;  /* 0x4000004000377882 */ /* 0x000fe20000000000 */
        /* <DEDUP_REMOVED lines=22> */
[--C-:B------:R-:W-:Y:S01]  /*3a00*/  IMAD.MOV.U32 R76, RZ, RZ, R119.reuse ;  /* 0x000000ffff4c7224 */ /* 0x100fe200078e0077 */
[----:B------:R-:W-:Y:S01]  /*3a10*/  FSEL R77, R77, -INF , P5 ;  /* 0xff8000004d4d7808 */ /* 0x000fe20002800000 */
[----:B------:R-:W-:Y:S01]  /*3a20*/  IMAD.MOV.U32 R74, RZ, RZ, R119 ;  /* 0x000000ffff4a7224 */ /* 0x000fe200078e0077 */
[----:B------:R-:W-:-:S02]  /*3a30*/  ISETP.GT.AND P2, PT, R3, 0x10, PT ;  /* 0x000000100300780c */ /* 0x000fc40003f44270 */
        /* <DEDUP_REMOVED lines=23> */
[----:B------:R-:W-:-:S02]  /*3bb0*/  FSEL R69, R69, -INF , P5 ;  /* 0xff80000045457808 */ /* 0x000fc40002800000 */
[----:B------:R-:W-:Y:S02]  /*3bc0*/  ISETP.GT.AND P2, PT, R3, 0x20, PT ;  /* 0x000000200300780c */ /* 0x000fe40003f44270 */
        /* <DEDUP_REMOVED lines=23> */
[----:B------:R-:W-:Y:S02]  /*3d40*/  FSEL R21, R58, -INF , P2 ;  /* 0xff8000003a157808 */ /* 0x000fe40001000000 */
[----:B------:R-:W-:Y:S02]  /*3d50*/  ISETP.GT.AND P2, PT, R3, 0x31, PT ;  /* 0x000000310300780c */ /* 0x000fe40003f44270 */
[----:B------:R-:W-:Y:S02]  /*3d60*/  FMNMX.FTZ R0, R97, R0, !PT ;  /* 0x0000000061007209 */ /* 0x000fe40007810000 */
[----:B------:R-:W-:Y:S02]  /*3d70*/  FSEL R59, R59, -INF , P6 ;  /* 0xff8000003b3b7808 */ /* 0x000fe40003000000 */
        /* <DEDUP_REMOVED lines=14> */
[----:B------:R-:W-:Y:S01]  /*3e60*/  ULDC UR4, c[0x0][0x988] ;  /* 0x0002620000047ab9 */ /* 0x000fe20000000800 */
[----:B------:R-:W-:Y:S01]  /*3e70*/  ISETP.GT.AND P5, PT, R3, 0x39, PT ;  /* 0x000000390300780c */ /* 0x000fe20003fa4270 */
[--C-:B------:R-:W-:Y:S01]  /*3e80*/  IMAD.MOV.U32 R62, RZ, RZ, R119.reuse ;  /* 0x000000ffff3e7224 */ /* 0x100fe200078e0077 */
[----:B------:R-:W-:Y:S01]  /*3e90*/  FSEL R103, R52, -INF , P6 ;  /* 0xff80000034677808 */ /* 0x000fe20003000000 */
[----:B------:R-:W-:Y:S01]  /*3ea0*/  IMAD.MOV.U32 R52, RZ, RZ, R119 ;  /* 0x000000ffff347224 */ /* 0x000fe200078e0077 */
[----:B------:R-:W-:-:S02]  /*3eb0*/  FMNMX.FTZ R0, R101, R0, !PT ;  /* 0x0000000065007209 */ /* 0x000fc40007810000 */
[----:B------:R-:W-:Y:S02]  /*3ec0*/  FSEL R105, R53, -INF , P5 ;  /* 0xff80000035697808 */ /* 0x000fe40002800000 */
[----:B------:R-:W-:Y:S02]  /*3ed0*/  FMNMX.FTZ R0, R103, R0, !PT ;  /* 0x0000000067007209 */ /* 0x000fe40007810000 */
[----:B------:R-:W-:Y:S01]  /*3ee0*/  FSEL R53, R50, -INF , P3 ;  /* 0xff80000032357808 */ /* 0x000fe20001800000 */
[----:B------:R-:W-:Y:S01]  /*3ef0*/  IMAD.MOV.U32 R50, RZ, RZ, R119 ;  /* 0x000000ffff327224 */ /* 0x000fe200078e0077 */
[----:B------:R-:W-:Y:S02]  /*3f00*/  ISETP.GT.AND P3, PT, R3, 0x41, PT ;  /* 0x000000410300780c */ /* 0x000fe40003f64270 */
[----:B------:R-:W-:Y:S02]  /*3f10*/  FMNMX.FTZ R0, R105, R0, !PT ;  /* 0x0000000069007209 */ /* 0x000fe40007810000 */
[----:B------:R-:W-:-:S02]  /*3f20*/  FSEL R51, R51, -INF , P2 ;  /* 0xff80000033337808 */ /* 0x000fc40001000000 */
[----:B------:R-:W-:Y:S02]  /*3f30*/  ISETP.GT.AND P2, PT, R3, 0x48, PT ;  /* 0x000000480300780c */ /* 0x000fe40003f44270 */
[----:B------:R-:W-:Y:S02]  /*3f40*/  FSEL R55, R55, -INF , P5 ;  /* 0xff80000037377808 */ /* 0x000fe40002800000 */
[----:B------:R-:W-:Y:S01]  /*3f50*/  ISETP.GT.AND P5, PT, R3, 0x68, PT ;  /* 0x000000680300780c */ /* 0x000fe20003fa4270 */
[----:B------:R-:W-:Y:S02]  /*3f60*/  WARPGROUP.DEPBAR.LE gsb0, 0x0 ;  /* 0x00008000000079c5 */ /* 0x000fe40000010000 */
[----:B------:R-:W-:Y:S01]  /*3f70*/  WARPGROUP.ARRIVE ;  /* 0x00000000000079c5 */ /* 0x000fe20000000000 */
[----:B------:R-:W-:Y:S02]  /*3f80*/  FSEL R107, R40, -INF , P4 ;  /* 0xff800000286b7808 */ /* 0x000fe40002000000 */
[----:B------:R-:W-:-:S02]  /*3f90*/  FSEL R109, R41, -INF , P3 ;  /* 0xff800000296d7808 */ /* 0x000fc40001800000 */
[----:B------:R-:W-:Y:S01]  /*3fa0*/  FMNMX.FTZ R0, R107, R0, !PT ;  /* 0x000000006b007209 */ /* 0x000fe20007810000 */
[----:B------:R-:W-:Y:S01]  /*3fb0*/  HGMMA.64x16x16.F32 R32, gdesc[UR52], R32, gsb0 ;  /* 0x00200000342079f0 */ /* 0x000fe20008000820 */
[----:B------:R-:W-:Y:S01]  /*3fc0*/  UIADD3 UR54, UR10, 0xa06, URZ ;  /* 0x00000a060a367890 */ /* 0x000fe2000fffe03f */
[----:B------:R-:W-:Y:S01]  /*3fd0*/  FSEL R111, R44, -INF , P2 ;  /* 0xff8000002c6f7808 */ /* 0x000fe20001000000 */
[----:B------:R-:W-:Y:S01]  /*3fe0*/  UMOV UR55, 0x40000040 ;  /* 0x4000004000377882 */ /* 0x000fe20000000000 */
[----:B------:R-:W-:Y:S01]  /*3ff0*/  FMNMX.FTZ R0, R109, R0, !PT ;  /* 0x000000006d007209 */ /* 0x000fe20007810000 */
[----:B------:R-:W-:Y:S01]  /*4000*/  IMAD.MOV.U32 R44, RZ, RZ, R119 ;  /* 0x000000ffff2c7224 */ /* 0x000fe200078e0077 */
[----:B------:R-:W-:Y:S02]  /*4010*/  FSEL R113, R45, -INF , P1 ;  /* 0xff8000002d717808 */ /* 0x000fe40000800000 */
[----:B------:R-:W-:Y:S02]  /*4020*/  FMNMX.FTZ R0, R111, R0, !PT ;  /* 0x000000006f007209 */ /* 0x000fe40007810000 */
[----:B------:R-:W-:-:S02]  /*4030*/  ISETP.GT.AND P1, PT, R3, 0x51, PT ;  /* 0x000000510300780c */ /* 0x000fc40003f24270 */
[----:B------:R-:W-:Y:S02]  /*4040*/  FMNMX.FTZ R0, R113, R0, !PT ;  /* 0x0000000071007209 */ /* 0x000fe40007810000 */
[----:B------:R-:W-:Y:S02]  /*4050*/  FSEL R43, R43, -INF , P3 ;  /* 0xff8000002b2b7808 */ /* 0x000fe40001800000 */
[C---:B------:R-:W-:Y:S02]  /*4060*/  ISETP.GT.AND P3, PT, R3.reuse, 0x60, PT ;  /* 0x000000600300780c */ /* 0x040fe40003f64270 */
[----:B------:R-:W-:Y:S01]  /*4070*/  FSEL R45, R42, -INF , P4 ;  /* 0xff8000002a2d7808 */ /* 0x000fe20002000000 */
[--C-:B------:R-:W-:Y:S01]  /*4080*/  IMAD.MOV.U32 R42, RZ, RZ, R119.reuse ;  /* 0x000000ffff2a7224 */ /* 0x100fe200078e0077 */
[C---:B------:R-:W-:Y:S02]  /*4090*/  ISETP.GT.AND P4, PT, R3.reuse, 0x61, PT ;  /* 0x000000610300780c */ /* 0x040fe40003f84270 */
[----:B------:R-:W-:Y:S01]  /*40a0*/  FSEL R41, R54, -INF , P6 ;  /* 0xff80000036297808 */ /* 0x000fe20003000000 */
[----:B------:R-:W-:Y:S01]  /*40b0*/  IMAD.MOV.U32 R54, RZ, RZ, R119 ;  /* 0x000000ffff367224 */ /* 0x000fe200078e0077 */
[----:B------:R-:W-:-:S02]  /*40c0*/  ISETP.GT.AND P6, PT, R3, 0x69, PT ;  /* 0x000000690300780c */ /* 0x000fc40003fc4270 */
[----:B------:R-:W-:Y:S01]  /*40d0*/  P2R R20, PR, RZ, 0x2 ;  /* 0x00000002ff147803 */ /* 0x000fe20000000000 */
[----:B------:R-:W-:Y:S02]  /*40e0*/  WARPGROUP.DEPBAR.LE gsb0, 0x0 ;  /* 0x00008000000079c5 */ /* 0x000fe40000010000 */
[----:B------:R-:W-:Y:S01]  /*40f0*/  WARPGROUP.ARRIVE ;  /* 0x00000000000079c5 */ /* 0x000fe20000000000 */
[----:B------:R-:W-:Y:S02]  /*4100*/  FSEL R115, R32, -INF , P0 ;  /* 0xff80000020737808 */ /* 0x000fe40000000000 */
[----:B------:R-:W-:Y:S02]  /*4110*/  ISETP.GT.AND P0, PT, R3, 0x58, PT ;  /* 0x000000580300780c */ /* 0x000fe40003f04270 */
[----:B------:R-:W-:Y:S01]  /*4120*/  FSEL R117, R33, -INF , P1 ;  /* 0xff80000021757808 */ /* 0x000fe20000800000 */
[----:B------:R-:W-:Y:S01]  /*4130*/  HGMMA.64x16x16.F32 R24, gdesc[UR52], R24, gsb0 ;  /* 0x00200000341879f0 */ /* 0x000fe20008000818 */
[----:B------:R-:W-:-:S02]  /*4140*/  FMNMX.FTZ R0, R115, R0, !PT ;  /* 0x0000000073007209 */ /* 0x000fc40007810000 */
[----:B------:R-:W-:Y:S01]  /*4150*/  FSEL R33, R46, -INF , P2 ;  /* 0xff8000002e217808 */ /* 0x000fe20001000000 */
[----:B------:R-:W-:Y:S01]  /*4160*/  IMAD.MOV.U32 R46, RZ, RZ, R119 ;  /* 0x000000ffff2e7224 */ /* 0x000fe200078e0077 */
[----:B------:R-:W-:Y:S02]  /*4170*/  ISETP.GT.AND P2, PT, R3, 0x59, PT ;  /* 0x000000590300780c */ /* 0x000fe40003f44270 */
[----:B------:R-:W-:Y:S02]  /*4180*/  FSEL R121, R36, -INF , P0 ;  /* 0xff80000024797808 */ /* 0x000fe40000000000 */
[----:B------:R-:W-:Y:S02]  /*4190*/  FMNMX.FTZ R0, R117, R0, !PT ;  /* 0x0000000075007209 */ /* 0x000fe40007810000 */
[----:B------:R-:W-:Y:S02]  /*41a0*/  FSEL R123, R37, -INF , P2 ;  /* 0xff800000257b7808 */ /* 0x000fe40001000000 */
[----:B------:R-:W-:-:S02]  /*41b0*/  FMNMX.FTZ R0, R121, R0, !PT ;  /* 0x0000000079007209 */ /* 0x000fc40007810000 */
[----:B------:R-:W-:Y:S02]  /*41c0*/  P2R R14, PR, RZ, 0x1 ;  /* 0x00000001ff0e7803 */ /* 0x000fe40000000000 */
[----:B------:R-:W-:Y:S02]  /*41d0*/  FMNMX.FTZ R0, R123, R0, !PT ;  /* 0x000000007b007209 */ /* 0x000fe40007810000 */
[C---:B------:R-:W-:Y:S02]  /*41e0*/  ISETP.GT.AND P0, PT, R3.reuse, 0x49, PT ;  /* 0x000000490300780c */ /* 0x040fe40003f04270 */
[----:B------:R-:W-:Y:S02]  /*41f0*/  ISETP.GT.AND P1, PT, R3, 0x50, PT ;  /* 0x000000500300780c */ /* 0x000fe40003f24270 */
[----:B------:R-:W-:Y:S02]  /*4200*/  FSEL R57, R47, -INF , P0 ;  /* 0xff8000002f397808 */ /* 0x000fe40000000000 */
[----:B------:R-:W-:-:S02]  /*4210*/  FSEL R37, R34, -INF , P1 ;  /* 0xff80000022257808 */ /* 0x000fc40000800000 */
[----:B------:R-:W-:Y:S02]  /*4220*/  ISETP.NE.AND P1, PT, R20, RZ, PT ;  /* 0x000000ff1400720c */ /* 0x000fe40003f25270 */
[----:B------:R-:W-:Y:S02]  /*4230*/  P2R R12, PR, RZ, 0x4 ;  /* 0x00000004ff0c7803 */ /* 0x000fe40000000000 */
[----:B------:R-:W-:Y:S02]  /*4240*/  ISETP.NE.AND P0, PT, R14, RZ, PT ;  /* 0x000000ff0e00720c */ /* 0x000fe40003f05270 */
        /* <DEDUP_REMOVED lines=48> */
[----:B------:R-:W-:Y:S01]  /*4550*/  MUFU.EX2 R25, R25 ;  /* 0x0000001900197308 */ /* 0x000fe20000000800 */
[----:B------:R-:W-:Y:S01]  /*4560*/  FMNMX.FTZ R6, R41, R6, !PT ;  /* 0x0000000629067209 */ /* 0x000fe20007810000 */
[-CC-:B------:R-:W-:Y:S01]  /*4570*/  FFMA.FTZ R196, R87, R0.reuse, -R10.reuse ;  /* 0x0000000057c47223 */ /* 0x180fe2000001080a */
[----:B------:R-:W-:Y:S01]  /*4580*/  FSEL R77, R30, -INF , P5 ;  /* 0xff8000001e4d7808 */ /* 0x000fe20002800000 */
[--C-:B------:R-:W-:Y:S01]  /*4590*/  FFMA.FTZ R61, R65, R0, -R10.reuse ;  /* 0x00000000413d7223 */ /* 0x100fe2000001080a */
[----:B------:R-:W-:Y:S01]  /*45a0*/  FMNMX.FTZ R6, R55, R6, !PT ;  /* 0x0000000637067209 */ /* 0x000fe20007810000 */
[-CC-:B------:R-:W-:Y:S01]  /*45b0*/  FFMA.FTZ R198, R89, R0.reuse, -R10.reuse ;  /* 0x0000000059c67223 */ /* 0x180fe2000001080a */
[--C-:B------:R-:W-:Y:S01]  /*45c0*/  FFMA.FTZ R65, R69, R0, -R10.reuse ;  /* 0x0000000045417223 */ /* 0x100fe2000001080a */
[----:B------:R-:W0:Y:S01]  /*45d0*/  MUFU.EX2 R200, R200 ;  /* 0x000000c800c87308 */ /* 0x000e220000000800 */
        /* <DEDUP_REMOVED lines=22> */
[--C-:B------:R-:W-:Y:S01]  /*4740*/  FFMA.FTZ R121, R121, R0, -R10.reuse ;  /* 0x0000000079797223 */ /* 0x100fe2000001080a */
[----:B------:R-:W4:Y:S01]  /*4750*/  MUFU.EX2 R196, R196 ;  /* 0x000000c400c47308 */ /* 0x000f220000000800 */
[----:B------:R-:W-:Y:S01]  /*4760*/  FMNMX.FTZ R6, R29, R6, !PT ;  /* 0x000000061d067209 */ /* 0x000fe20007810000 */
[-CC-:B------:R-:W-:Y:S01]  /*4770*/  FFMA.FTZ R123, R123, R0.reuse, -R10.reuse ;  /* 0x000000007b7b7223 */ /* 0x180fe2000001080a */
[-CC-:B------:R-:W-:Y:S01]  /*4780*/  FFMA.FTZ R125, R125, R0.reuse, -R10.reuse ;  /* 0x000000007d7d7223 */ /* 0x180fe2000001080a */
[--C-:B------:R-:W-:Y:S01]  /*4790*/  FFMA.FTZ R127, R127, R0, -R10.reuse ;  /* 0x000000007f7f7223 */ /* 0x100fe2000001080a */
[----:B------:R-:W-:Y:S01]  /*47a0*/  FMNMX.FTZ R6, R39, R6, !PT ;  /* 0x0000000627067209 */ /* 0x000fe20007810000 */
[-CC-:B------:R-:W-:Y:S01]  /*47b0*/  FFMA.FTZ R129, R129, R0.reuse, -R10.reuse ;  /* 0x0000000081817223 */ /* 0x180fe2000001080a */
[----:B------:R-:W-:Y:S01]  /*47c0*/  FFMA.FTZ R10, R131, R0, -R10 ;  /* 0x00000000830a7223 */ /* 0x000fe2000001080a */
[----:B------:R-:W5:Y:S01]  /*47d0*/  MUFU.EX2 R61, R61 ;  /* 0x0000003d003d7308 */ /* 0x000f620000000800 */
[----:B------:R-:W-:Y:S01]  /*47e0*/  FMNMX.FTZ R6, R73, R6, !PT ;  /* 0x0000000649067209 */ /* 0x000fe20007810000 */
[----:B------:R-:W-:-:S02]  /*47f0*/  IMAD.MOV.U32 R95, RZ, RZ, R119 ;  /* 0x000000ffff5f7224 */ /* 0x000fc400078e0077 */
[--C-:B------:R-:W-:Y:S01]  /*4800*/  IMAD.MOV.U32 R93, RZ, RZ, R119.reuse ;  /* 0x000000ffff5d7224 */ /* 0x100fe200078e0077 */
[----:B------:R-:W-:Y:S01]  /*4810*/  FMNMX.FTZ R6, R27, R6, !PT ;  /* 0x000000061b067209 */ /* 0x000fe20007810000 */
[--C-:B------:R-:W-:Y:S02]  /*4820*/  IMAD.MOV.U32 R91, RZ, RZ, R119.reuse ;  /* 0x000000ffff5b7224 */ /* 0x100fe400078e0077 */
[----:B------:R-:W-:Y:S01]  /*4830*/  MUFU.EX2 R198, R198 ;  /* 0x000000c600c67308 */ /* 0x000fe20000000800 */
[----:B------:R-:W-:Y:S01]  /*4840*/  FMNMX.FTZ R6, R77, R6, !PT ;  /* 0x000000064d067209 */ /* 0x000fe20007810000 */
[--C-:B------:R-:W-:Y:S02]  /*4850*/  IMAD.MOV.U32 R89, RZ, RZ, R119.reuse ;  /* 0x000000ffff597224 */ /* 0x100fe400078e0077 */
[--C-:B------:R-:W-:Y:S01]  /*4860*/  IMAD.MOV.U32 R87, RZ, RZ, R119.reuse ;  /* 0x000000ffff577224 */ /* 0x100fe200078e0077 */
[----:B------:R-:W-:Y:S01]  /*4870*/  FMNMX.FTZ R6, R31, R6, !PT ;  /* 0x000000061f067209 */ /* 0x000fe20007810000 */
[----:B------:R-:W-:-:S02]  /*4880*/  IMAD.MOV.U32 R85, RZ, RZ, R119 ;  /* 0x000000ffff557224 */ /* 0x000fc400078e0077 */
[----:B------:R-:W-:Y:S01]  /*4890*/  MUFU.EX2 R65, R65 ;  /* 0x0000004100417308 */ /* 0x000fe20000000800 */
[----:B------:R-:W-:Y:S01]  /*48a0*/  IMAD.MOV.U32 R81, RZ, RZ, R119 ;  /* 0x000000ffff517224 */ /* 0x000fe200078e0077 */
[----:B------:R-:W1:Y:S06]  /*48b0*/  SHFL.BFLY PT, R3, R6, 0x2, 0x1f ;  /* 0x0c401f0006037f89 */ /* 0x000e6c00000e0000 */
[----:B------:R-:W-:Y:S08]  /*48c0*/  MUFU.EX2 R192, R192 ;  /* 0x000000c000c07308 */ /* 0x000ff00000000800 */
[----:B------:R-:W-:Y:S08]  /*48d0*/  MUFU.EX2 R69, R69 ;  /* 0x0000004500457308 */ /* 0x000ff00000000800 */
[----:B------:R-:W-:Y:S01]  /*48e0*/  MUFU.EX2 R194, R194 ;  /* 0x000000c200c27308 */ /* 0x000fe20000000800 */
[----:B-1----:R-:W-:-:S05]  /*48f0*/  FMNMX.FTZ R8, R6, R3, !PT ;  /* 0x0000000306087209 */ /* 0x002fca0007810000 */
[----:B------:R-:W1:Y:S02]  /*4900*/  SHFL.BFLY PT, R3, R8, 0x1, 0x1f ;  /* 0x0c201f0008037f89 */ /* 0x000e6400000e0000 */
[----:B------:R-:W-:Y:S08]  /*4910*/  MUFU.EX2 R97, R97 ;  /* 0x0000006100617308 */ /* 0x000ff00000000800 */
[----:B------:R-:W-:Y:S08]  /*4920*/  MUFU.EX2 R99, R99 ;  /* 0x0000006300637308 */ /* 0x000ff00000000800 */
[----:B------:R0:W-:Y:S01]  /*4930*/  MUFU.EX2 R188, R101 ;  /* 0x0000006500bc7308 */ /* 0x0001e20000000800 */
[----:B-1----:R-:W-:-:S07]  /*4940*/  FMNMX.FTZ R3, R8, R3, !PT ;  /* 0x0000000308037209 */ /* 0x002fce0007810000 */
[----:B------:R-:W-:Y:S01]  /*4950*/  MUFU.EX2 R103, R103 ;  /* 0x0000006700677308 */ /* 0x000fe20000000800 */
[----:B0-----:R-:W-:Y:S01]  /*4960*/  IMAD.MOV.U32 R101, RZ, RZ, R119 ;  /* 0x000000ffff657224 */ /* 0x001fe200078e0077 */
[C---:B------:R-:W-:Y:S01]  /*4970*/  FSETP.NEU.FTZ.AND P2, PT, R3.reuse, -INF , PT ;  /* 0xff8000000300780b */ /* 0x040fe20003f5d000 */
[----:B------:R-:W-:-:S05]  /*4980*/  FMUL.FTZ R6, R3, R0 ;  /* 0x0000000003067220 */ /* 0x000fca0000410000 */
[----:B------:R-:W-:Y:S01]  /*4990*/  MUFU.EX2 R190, R105 ;  /* 0x0000006900be7308 */ /* 0x000fe20000000800 */
[----:B------:R-:W-:Y:S02]  /*49a0*/  FSEL R6, R6, RZ, P2 ;  /* 0x000000ff06067208 */ /* 0x000fe40001000000 */
[----:B------:R-:W-:Y:S01]  /*49b0*/  ISETP.GE.AND P2, PT, R83, 0x71, PT ;  /* 0x000000715300780c */ /* 0x000fe20003f46270 */
[----:B------:R-:W-:Y:S02]  /*49c0*/  IMAD.MOV.U32 R83, RZ, RZ, R119 ;  /* 0x000000ffff537224 */ /* 0x000fe400078e0077 */
        /* <DEDUP_REMOVED lines=27> */
[----:B------:R-:W-:Y:S01]  /*4b80*/  FFMA.FTZ R37, R37, R0, -R6 ;  /* 0x0000000025257223 */ /* 0x000fe20000010806 */
[----:B------:R-:W2:Y:S01]  /*4b90*/  MUFU.EX2 R12, R79 ;  /* 0x0000004f000c7308 */ /* 0x000ea20000000800 */
[----:B-----5:R-:W-:Y:S01]  /*4ba0*/  FADD.FTZ R7, R61, R32 ;  /* 0x000000203d077221 */ /* 0x020fe20000010000 */
[----:B-1----:R-:W-:Y:S01]  /*4bb0*/  FADD.FTZ R32, R201, R8 ;  /* 0x00000008c9207221 */ /* 0x002fe20000010000 */
[----:B------:R-:W-:Y:S01]  /*4bc0*/  F2FP.F16.F32.PACK_AB R200, R25, R200 ;  /* 0x000000c819c8723e */ /* 0x000fe200000000ff */
        /* <DEDUP_REMOVED lines=8> */
[-CC-:B------:R-:W-:Y:S01]  /*4c50*/  FFMA.FTZ R77, R77, R0.reuse, -R6.reuse ;  /* 0x000000004d4d7223 */ /* 0x180fe20000010806 */
[----:B------:R-:W-:Y:S01]  /*4c60*/  FFMA.FTZ R31, R31, R0, -R6 ;  /* 0x000000001f1f7223 */ /* 0x000fe20000010806 */
[----:B------:R-:W-:Y:S01]  /*4c70*/  F2FP.F16.F32.PACK_AB R201, R8, R201 ;  /* 0x000000c908c9723e */ /* 0x000fe200000000ff */
[--C-:B------:R-:W-:Y:S01]  /*4c80*/  IMAD.MOV.U32 R105, RZ, RZ, R119.reuse ;  /* 0x000000ffff697224 */ /* 0x100fe200078e0077 */
[----:B------:R0:W1:Y:S01]  /*4c90*/  MUFU.EX2 R14, R67 ;  /* 0x00000043000e7308 */ /* 0x0000620000000800 */
[----:B--2---:R-:W-:Y:S01]  /*4ca0*/  F2FP.F16.F32.PACK_AB R203, R12, R11 ;  /* 0x0000000b0ccb723e */ /* 0x004fe200000000ff */
[--C-:B------:R-:W-:Y:S01]  /*4cb0*/  IMAD.MOV.U32 R79, RZ, RZ, R119.reuse ;  /* 0x000000ffff4f7224 */ /* 0x100fe200078e0077 */
[----:B------:R-:W-:Y:S01]  /*4cc0*/  F2FP.F16.F32.PACK_AB R202, R47, R202 ;  /* 0x000000ca2fca723e */ /* 0x000fe200000000ff */
[--C-:B------:R-:W-:Y:S01]  /*4cd0*/  IMAD.MOV.U32 R75, RZ, RZ, R119.reuse ;  /* 0x000000ffff4b7224 */ /* 0x100fe200078e0077 */
[----:B------:R-:W-:Y:S01]  /*4ce0*/  F2FP.F16.F32.PACK_AB R196, R61, R196 ;  /* 0x000000c43dc4723e */ /* 0x000fe200000000ff */
[--C-:B------:R-:W-:Y:S01]  /*4cf0*/  IMAD.MOV.U32 R61, RZ, RZ, R119.reuse ;  /* 0x000000ffff3d7224 */ /* 0x100fe200078e0077 */
[----:B------:R-:W-:Y:S01]  /*4d00*/  F2FP.F16.F32.PACK_AB R198, R65, R198 ;  /* 0x000000c641c6723e */ /* 0x000fe200000000ff */
[----:B------:R-:W2:Y:S01]  /*4d10*/  MUFU.EX2 R15, R15 ;  /* 0x0000000f000f7308 */ /* 0x000ea20000000800 */
[----:B0-----:R-:W-:-:S02]  /*4d20*/  IMAD.MOV.U32 R67, RZ, RZ, R119 ;  /* 0x000000ffff437224 */ /* 0x001fc400078e0077 */
[----:B------:R-:W-:-:S05]  /*4d30*/  IMAD.MOV.U32 R47, RZ, RZ, R119 ;  /* 0x000000ffff2f7224 */ /* 0x000fca00078e0077 */
[----:B------:R0:W-:Y:S01]  /*4d40*/  MUFU.EX2 R28, R51 ;  /* 0x00000033001c7308 */ /* 0x0001e20000000800 */
[----:B-1----:R-:W-:-:S07]  /*4d50*/  F2FP.F16.F32.PACK_AB R197, R14, R13 ;  /* 0x0000000d0ec5723e */ /* 0x002fce00000000ff */
[----:B------:R1:W3:Y:S01]  /*4d60*/  MUFU.EX2 R20, R71 ;  /* 0x0000004700147308 */ /* 0x0002e20000000800 */
[----:B0-----:R-:W-:Y:S01]  /*4d70*/  FADD.FTZ R51, R65, R34 ;  /* 0x0000002241337221 */ /* 0x001fe20000010000 */
[----:B------:R-:W-:Y:S01]  /*4d80*/  FADD.FTZ R34, R12, R7 ;  /* 0x000000070c227221 */ /* 0x000fe20000010000 */
[----:B------:R-:W-:Y:S02]  /*4d90*/  IMAD.MOV.U32 R65, RZ, RZ, R119 ;  /* 0x000000ffff417224 */ /* 0x000fe400078e0077 */
[----:B------:R-:W-:Y:S01]  /*4da0*/  FADD.FTZ R36, R192, R51 ;  /* 0x00000033c0247221 */ /* 0x000fe20000010000 */
[----:B------:R-:W-:Y:S01]  /*4db0*/  FADD.FTZ R7, R13, R34 ;  /* 0x000000220d077221 */ /* 0x000fe20000010000 */
[C---:B------:R-:W-:Y:S01]  /*4dc0*/  F2FP.F16.F32.PACK_AB R192, R69.reuse, R192 ;  /* 0x000000c045c0723e */ /* 0x040fe200000000ff */
[----:B------:R-:W0:Y:S01]  /*4dd0*/  MUFU.EX2 R21, R21 ;  /* 0x0000001500157308 */ /* 0x000e220000000800 */
[----:B------:R-:W-:Y:S01]  /*4de0*/  FADD.FTZ R51, R69, R36 ;  /* 0x0000002445337221 */ /* 0x000fe20000010000 */
[----:B------:R-:W-:Y:S01]  /*4df0*/  FADD.FTZ R34, R14, R7 ;  /* 0x000000070e227221 */ /* 0x000fe20000010000 */
[----:B-1----:R-:W-:-:S02]  /*4e00*/  IMAD.MOV.U32 R71, RZ, RZ, R119 ;  /* 0x000000ffff477224 */ /* 0x002fc400078e0077 */
[----:B------:R-:W-:Y:S01]  /*4e10*/  FADD.FTZ R36, R194, R51 ;  /* 0x00000033c2247221 */ /* 0x000fe20000010000 */
[----:B--2---:R-:W-:Y:S01]  /*4e20*/  FADD.FTZ R7, R15, R34 ;  /* 0x000000220f077221 */ /* 0x004fe20000010000 */
[C---:B------:R-:W-:Y:S01]  /*4e30*/  F2FP.F16.F32.PACK_AB R194, R97.reuse, R194 ;  /* 0x000000c261c2723e */ /* 0x040fe200000000ff */
[----:B------:R1:W2:Y:S01]  /*4e40*/  MUFU.EX2 R24, R59 ;  /* 0x0000003b00187308 */ /* 0x0002a20000000800 */
[----:B------:R-:W-:Y:S01]  /*4e50*/  FADD.FTZ R38, R97, R36 ;  /* 0x0000002461267221 */ /* 0x000fe20000010000 */
[C---:B---3--:R-:W-:Y:S01]  /*4e60*/  FADD.FTZ R36, R20.reuse, R7 ;  /* 0x0000000714247221 */ /* 0x048fe20000010000 */
[----:B------:R-:W-:Y:S01]  /*4e70*/  F2FP.F16.F32.PACK_AB R199, R20, R15 ;  /* 0x0000000f14c7723e */ /* 0x000fe200000000ff */
[--C-:B------:R-:W-:Y:S02]  /*4e80*/  IMAD.MOV.U32 R97, RZ, RZ, R119.reuse ;  /* 0x000000ffff617224 */ /* 0x100fe400078e0077 */
[--C-:B------:R-:W-:Y:S02]  /*4e90*/  IMAD.MOV.U32 R69, RZ, RZ, R119.reuse ;  /* 0x000000ffff457224 */ /* 0x100fe400078e0077 */
[----:B------:R-:W3:Y:S01]  /*4ea0*/  MUFU.EX2 R49, R49 ;  /* 0x0000003100317308 */ /* 0x000ee20000000800 */
[----:B0-----:R-:W-:Y:S01]  /*4eb0*/  FADD.FTZ R7, R21, R36 ;  /* 0x0000002415077221 */ /* 0x001fe20000010000 */
[----:B-1----:R-:W-:-:S02]  /*4ec0*/  IMAD.MOV.U32 R59, RZ, RZ, R119 ;  /* 0x000000ffff3b7224 */ /* 0x002fc400078e0077 */
[----:B------:R-:W-:-:S04]  /*4ed0*/  IMAD.MOV.U32 R51, RZ, RZ, R119 ;  /* 0x000000ffff337224 */ /* 0x000fc800078e0077 */
[----:B------:R0:W1:Y:S01]  /*4ee0*/  MUFU.EX2 R26, R63 ;  /* 0x0000003f001a7308 */ /* 0x0000620000000800 */
[C---:B--2---:R-:W-:Y:S01]  /*4ef0*/  FADD.FTZ R2, R24.reuse, R7 ;  /* 0x0000000718027221 */ /* 0x044fe20000010000 */
[----:B------:R-:W-:Y:S01]  /*4f00*/  F2FP.F16.F32.PACK_AB R193, R24, R21 ;  /* 0x0000001518c1723e */ /* 0x000fe200000000ff */
[----:B------:R-:W-:-:S05]  /*4f10*/  IMAD.MOV.U32 R24, RZ, RZ, R119 ;  /* 0x000000ffff187224 */ /* 0x000fca00078e0077 */
[----:B------:R-:W2:Y:S01]  /*4f20*/  MUFU.EX2 R107, R107 ;  /* 0x0000006b006b7308 */ /* 0x000ea20000000800 */
[----:B---3--:R-:W-:Y:S01]  /*4f30*/  FADD.FTZ R7, R49, R2 ;  /* 0x0000000231077221 */ /* 0x008fe20000010000 */
[----:B0-----:R-:W-:-:S06]  /*4f40*/  IMAD.MOV.U32 R63, RZ, RZ, R119 ;  /* 0x000000ffff3f7224 */ /* 0x001fcc00078e0077 */
[----:B------:R0:W-:Y:S01]  /*4f50*/  MUFU.EX2 R32, R43 ;  /* 0x0000002b00207308 */ /* 0x0001e20000000800 */
[----:B-1----:R-:W-:Y:S01]  /*4f60*/  F2FP.F16.F32.PACK_AB R195, R26, R49 ;  /* 0x000000311ac3723e */ /* 0x002fe200000000ff */
[----:B------:R-:W-:-:S06]  /*4f70*/  IMAD.MOV.U32 R49, RZ, RZ, R119 ;  /* 0x000000ffff317224 */ /* 0x000fcc00078e0077 */
[----:B------:R-:W1:Y:S01]  /*4f80*/  MUFU.EX2 R53, R53 ;  /* 0x0000003500357308 */ /* 0x000e620000000800 */
[----:B0-----:R-:W-:-:S04]  /*4f90*/  FADD.FTZ R43, R99, R38 ;  /* 0x00000026632b7221 */ /* 0x001fc80000010000 */
[C---:B------:R-:W-:Y:S01]  /*4fa0*/  FADD.FTZ R36, R188.reuse, R43 ;  /* 0x0000002bbc247221 */ /* 0x040fe20000010000 */
[----:B------:R-:W-:Y:S01]  /*4fb0*/  F2FP.F16.F32.PACK_AB R188, R188, R99 ;  /* 0x00000063bcbc723e */ /* 0x000fe200000000ff */
[----:B------:R-:W-:Y:S01]  /*4fc0*/  IMAD.MOV.U32 R99, RZ, RZ, R119 ;  /* 0x000000ffff637224 */ /* 0x000fe200078e0077 */
[----:B------:R0:W3:Y:S01]  /*4fd0*/  MUFU.EX2 R184, R109 ;  /* 0x0000006d00b87308 */ /* 0x0000e20000000800 */
[----:B------:R-:W-:Y:S01]  /*4fe0*/  FADD.FTZ R43, R103, R36 ;  /* 0x00000024672b7221 */ /* 0x000fe20000010000 */
[----:B------:R-:W-:Y:S01]  /*4ff0*/  FADD.FTZ R36, R26, R7 ;  /* 0x000000071a247221 */ /* 0x000fe20000010000 */
[----:B------:R-:W-:Y:S02]  /*5000*/  IMAD.MOV.U32 R26, RZ, RZ, R119 ;  /* 0x000000ffff1a7224 */ /* 0x000fe400078e0077 */
[C---:B------:R-:W-:Y:S01]  /*5010*/  FADD.FTZ R38, R190.reuse, R43 ;  /* 0x0000002bbe267221 */ /* 0x040fe20000010000 */
[----:B------:R-:W-:Y:S01]  /*5020*/  F2FP.F16.F32.PACK_AB R190, R190, R103 ;  /* 0x00000067bebe723e */ /* 0x000fe200000000ff */
[--C-:B------:R-:W-:Y:S01]  /*5030*/  IMAD.MOV.U32 R103, RZ, RZ, R119.reuse ;  /* 0x000000ffff677224 */ /* 0x100fe200078e0077 */
[----:B------:R-:W4:Y:S01]  /*5040*/  MUFU.EX2 R111, R111 ;  /* 0x0000006f006f7308 */ /* 0x000f220000000800 */
[----:B--2---:R-:W-:Y:S01]  /*5050*/  FADD.FTZ R43, R107, R38 ;  /* 0x000000266b2b7221 */ /* 0x004fe20000010000 */
[----:B-1----:R-:W-:Y:S01]  /*5060*/  FADD.FTZ R7, R53, R36 ;  /* 0x0000002435077221 */ /* 0x002fe20000010000 */
[----:B------:R-:W-:Y:S01]  /*5070*/  F2FP.F16.F32.PACK_AB R189, R28, R53 ;  /* 0x000000351cbd723e */ /* 0x000fe200000000ff */
[----:B0-----:R-:W-:-:S02]  /*5080*/  IMAD.MOV.U32 R109, RZ, RZ, R119 ;  /* 0x000000ffff6d7224 */ /* 0x001fc400078e0077 */
[----:B------:R-:W-:Y:S01]  /*5090*/  FADD.FTZ R36, R28, R7 ;  /* 0x000000071c247221 */ /* 0x000fe20000010000 */
[----:B------:R-:W-:Y:S01]  /*50a0*/  IMAD.MOV.U32 R53, RZ, RZ, R119 ;  /* 0x000000ffff357224 */ /* 0x000fe200078e0077 */
[----:B------:R-:W0:Y:S01]  /*50b0*/  MUFU.EX2 R41, R41 ;  /* 0x0000002900297308 */ /* 0x000e220000000800 */
[C---:B---3--:R-:W-:Y:S01]  /*50c0*/  FADD.FTZ R38, R184.reuse, R43 ;  /* 0x0000002bb8267221 */ /* 0x048fe20000010000 */
[----:B------:R-:W-:Y:S01]  /*50d0*/  F2FP.F16.F32.PACK_AB R184, R184, R107 ;  /* 0x0000006bb8b8723e */ /* 0x000fe200000000ff */
[--C-:B------:R-:W-:Y:S02]  /*50e0*/  IMAD.MOV.U32 R107, RZ, RZ, R119.reuse ;  /* 0x000000ffff6b7224 */ /* 0x100fe400078e0077 */
[----:B------:R-:W-:-:S03]  /*50f0*/  IMAD.MOV.U32 R28, RZ, RZ, R119 ;  /* 0x000000ffff1c7224 */ /* 0x000fc600078e0077 */
[----:B------:R1:W2:Y:S01]  /*5100*/  MUFU.EX2 R186, R113 ;  /* 0x0000007100ba7308 */ /* 0x0002a20000000800 */
[----:B----4-:R-:W-:-:S07]  /*5110*/  FADD.FTZ R43, R111, R38 ;  /* 0x000000266f2b7221 */ /* 0x010fce0000010000 */
[----:B------:R3:W4:Y:S01]  /*5120*/  MUFU.EX2 R30, R55 ;  /* 0x00000037001e7308 */ /* 0x0007220000000800 */
[----:B0-----:R-:W-:Y:S01]  /*5130*/  FADD.FTZ R7, R41, R36 ;  /* 0x0000002429077221 */ /* 0x001fe20000010000 */
[----:B-1----:R-:W-:-:S06]  /*5140*/  IMAD.MOV.U32 R113, RZ, RZ, R119 ;  /* 0x000000ffff717224 */ /* 0x002fcc00078e0077 */
[----:B------:R-:W0:Y:S01]  /*5150*/  MUFU.EX2 R115, R115 ;  /* 0x0000007300737308 */ /* 0x000e220000000800 */
[C---:B--2---:R-:W-:Y:S01]  /*5160*/  FADD.FTZ R38, R186.reuse, R43 ;  /* 0x0000002bba267221 */ /* 0x044fe20000010000 */
[----:B------:R-:W-:Y:S01]  /*5170*/  F2FP.F16.F32.PACK_AB R186, R186, R111 ;  /* 0x0000006fbaba723e */ /* 0x000fe200000000ff */
[--C-:B------:R-:W-:Y:S02]  /*5180*/  IMAD.MOV.U32 R111, RZ, RZ, R119.reuse ;  /* 0x000000ffff6f7224 */ /* 0x100fe400078e0077 */
[--C-:B---3--:R-:W-:Y:S02]  /*5190*/  IMAD.MOV.U32 R55, RZ, RZ, R119.reuse ;  /* 0x000000ffff377224 */ /* 0x108fe400078e0077 */
[----:B------:R-:W-:Y:S01]  /*51a0*/  IMAD.MOV.U32 R43, RZ, RZ, R119 ;  /* 0x000000ffff2b7224 */ /* 0x000fe200078e0077 */
[----:B------:R-:W1:Y:S01]  /*51b0*/  MUFU.EX2 R45, R45 ;  /* 0x0000002d002d7308 */ /* 0x000e620000000800 */
[C---:B----4-:R-:W-:Y:S01]  /*51c0*/  FADD.FTZ R36, R30.reuse, R7 ;  /* 0x000000071e247221 */ /* 0x050fe20000010000 */
[----:B------:R-:W-:Y:S01]  /*51d0*/  F2FP.F16.F32.PACK_AB R191, R30, R41 ;  /* 0x000000291ebf723e */ /* 0x000fe200000000ff */
[----:B------:R-:W-:-:S02]  /*51e0*/  IMAD.MOV.U32 R41, RZ, RZ, R119 ;  /* 0x000000ffff297224 */ /* 0x000fc400078e0077 */
[----:B------:R-:W-:-:S03]  /*51f0*/  IMAD.MOV.U32 R30, RZ, RZ, R119 ;  /* 0x000000ffff1e7224 */ /* 0x000fc600078e0077 */
[----:B------:R2:W3:Y:S01]  /*5200*/  MUFU.EX2 R180, R117 ;  /* 0x0000007500b47308 */ /* 0x0004e20000000800 */
[----:B0-----:R-:W-:-:S07]  /*5210*/  FADD.FTZ R25, R115, R38 ;  /* 0x0000002673197221 */ /* 0x001fce0000010000 */
[----:B------:R-:W0:Y:S01]  /*5220*/  MUFU.EX2 R121, R121 ;  /* 0x0000007900797308 */ /* 0x000e220000000800 */
[----:B-1----:R-:W-:Y:S01]  /*5230*/  FADD.FTZ R7, R45, R36 ;  /* 0x000000242d077221 */ /* 0x002fe20000010000 */
[C---:B------:R-:W-:Y:S01]  /*5240*/  F2FP.F16.F32.PACK_AB R185, R32.reuse, R45 ;  /* 0x0000002d20b9723e */ /* 0x040fe200000000ff */
[----:B--2---:R-:W-:Y:S02]  /*5250*/  IMAD.MOV.U32 R117, RZ, RZ, R119 ;  /* 0x000000ffff757224 */ /* 0x004fe400078e0077 */
[----:B------:R-:W-:Y:S01]  /*5260*/  FADD.FTZ R36, R32, R7 ;  /* 0x0000000720247221 */ /* 0x000fe20000010000 */
[----:B------:R-:W-:Y:S02]  /*5270*/  IMAD.MOV.U32 R45, RZ, RZ, R119 ;  /* 0x000000ffff2d7224 */ /* 0x000fe400078e0077 */
[----:B------:R-:W1:Y:S01]  /*5280*/  MUFU.EX2 R33, R33 ;  /* 0x0000002100217308 */ /* 0x000e620000000800 */
[C---:B---3--:R-:W-:Y:S01]  /*5290*/  FADD.FTZ R38, R180.reuse, R25 ;  /* 0x00000019b4267221 */ /* 0x048fe20000010000 */
[----:B------:R-:W-:Y:S01]  /*52a0*/  F2FP.F16.F32.PACK_AB R180, R180, R115 ;  /* 0x00000073b4b4723e */ /* 0x000fe200000000ff */
[----:B------:R-:W-:-:S02]  /*52b0*/  IMAD.MOV.U32 R115, RZ, RZ, R119 ;  /* 0x000000ffff737224 */ /* 0x000fc400078e0077 */
[----:B------:R-:W-:-:S03]  /*52c0*/  IMAD.MOV.U32 R32, RZ, RZ, R119 ;  /* 0x000000ffff207224 */ /* 0x000fc600078e0077 */
[----:B------:R-:W2:Y:S01]  /*52d0*/  MUFU.EX2 R182, R123 ;  /* 0x0000007b00b67308 */ /* 0x000ea20000000800 */
[----:B0-----:R-:W-:-:S07]  /*52e0*/  FADD.FTZ R25, R121, R38 ;  /* 0x0000002679197221 */ /* 0x001fce0000010000 */
[----:B------:R0:W3:Y:S01]  /*52f0*/  MUFU.EX2 R34, R57 ;  /* 0x0000003900227308 */ /* 0x0000e20000000800 */
[----:B-1----:R-:W-:-:S07]  /*5300*/  FADD.FTZ R7, R33, R36 ;  /* 0x0000002421077221 */ /* 0x002fce0000010000 */
[----:B------:R-:W1:Y:S01]  /*5310*/  MUFU.EX2 R125, R125 ;  /* 0x0000007d007d7308 */ /* 0x000e620000000800 */
[C---:B--2---:R-:W-:Y:S01]  /*5320*/  FADD.FTZ R40, R182.reuse, R25 ;  /* 0x00000019b6287221 */ /* 0x044fe20000010000 */
[----:B------:R-:W-:Y:S01]  /*5330*/  F2FP.F16.F32.PACK_AB R182, R182, R121 ;  /* 0x00000079b6b6723e */ /* 0x000fe200000000ff */
[----:B0-----:R-:W-:-:S05]  /*5340*/  IMAD.MOV.U32 R57, RZ, RZ, R119 ;  /* 0x000000ffff397224 */ /* 0x001fca00078e0077 */
[----:B------:R-:W0:Y:S01]  /*5350*/  MUFU.EX2 R37, R37 ;  /* 0x0000002500257308 */ /* 0x000e220000000800 */
[C---:B---3--:R-:W-:Y:S01]  /*5360*/  FADD.FTZ R38, R34.reuse, R7 ;  /* 0x0000000722267221 */ /* 0x048fe20000010000 */
[----:B------:R-:W-:Y:S01]  /*5370*/  F2FP.F16.F32.PACK_AB R187, R34, R33 ;  /* 0x0000002122bb723e */ /* 0x000fe200000000ff */
[--C-:B------:R-:W-:Y:S02]  /*5380*/  IMAD.MOV.U32 R34, RZ, RZ, R119.reuse ;  /* 0x000000ffff227224 */ /* 0x100fe400078e0077 */
[----:B------:R-:W-:-:S03]  /*5390*/  IMAD.MOV.U32 R33, RZ, RZ, R119 ;  /* 0x000000ffff217224 */ /* 0x000fc600078e0077 */
[----:B------:R-:W2:Y:S01]  /*53a0*/  MUFU.EX2 R176, R127 ;  /* 0x0000007f00b07308 */ /* 0x000ea20000000800 */
[----:B-1----:R-:W-:-:S07]  /*53b0*/  FADD.FTZ R25, R125, R40 ;  /* 0x000000287d197221 */ /* 0x002fce0000010000 */
[----:B------:R1:W3:Y:S01]  /*53c0*/  MUFU.EX2 R2, R35 ;  /* 0x0000002300027308 */ /* 0x0002e20000000800 */
[----:B0-----:R-:W-:-:S07]  /*53d0*/  FADD.FTZ R7, R37, R38 ;  /* 0x0000002625077221 */ /* 0x001fce0000010000 */
[----:B------:R-:W0:Y:S01]  /*53e0*/  MUFU.EX2 R129, R129 ;  /* 0x0000008100817308 */ /* 0x000e220000000800 */
[C---:B--2---:R-:W-:Y:S01]  /*53f0*/  FADD.FTZ R40, R176.reuse, R25 ;  /* 0x00000019b0287221 */ /* 0x044fe20000010000 */
[----:B------:R-:W-:Y:S01]  /*5400*/  F2FP.F16.F32.PACK_AB R176, R176, R125 ;  /* 0x0000007db0b0723e */ /* 0x000fe200000000ff */
[----:B-1----:R-:W-:-:S05]  /*5410*/  IMAD.MOV.U32 R35, RZ, RZ, R119 ;  /* 0x000000ffff237224 */ /* 0x002fca00078e0077 */
[----:B------:R-:W1:Y:S01]  /*5420*/  MUFU.EX2 R29, R29 ;  /* 0x0000001d001d7308 */ /* 0x000e620000000800 */
[C---:B---3--:R-:W-:Y:S01]  /*5430*/  FADD.FTZ R38, R2.reuse, R7 ;  /* 0x0000000702267221 */ /* 0x048fe20000010000 */
[----:B------:R-:W-:Y:S01]  /*5440*/  F2FP.F16.F32.PACK_AB R181, R2, R37 ;  /* 0x0000002502b5723e */ /* 0x000fe200000000ff */
[----:B------:R-:W-:Y:S02]  /*5450*/  IMAD.MOV.U32 R2, RZ, RZ, 0x3f800000 ;  /* 0x3f800000ff027424 */ /* 0x000fe400078e00ff */
[----:B------:R-:W-:-:S03]  /*5460*/  IMAD.MOV.U32 R37, RZ, RZ, R119 ;  /* 0x000000ffff257224 */ /* 0x000fc600078e0077 */
[----:B------:R-:W2:Y:S01]  /*5470*/  MUFU.EX2 R10, R10 ;  /* 0x0000000a000a7308 */ /* 0x000ea20000000800 */
[----:B0-----:R-:W-:Y:S01]  /*5480*/  FADD.FTZ R7, R129, R40 ;  /* 0x0000002881077221 */ /* 0x001fe20000010000 */
[----:B------:R-:W-:-:S06]  /*5490*/  IMAD.MOV.U32 R40, RZ, RZ, R119 ;  /* 0x000000ffff287224 */ /* 0x000fcc00078e0077 */
[----:B------:R0:W3:Y:S01]  /*54a0*/  MUFU.EX2 R6, R39 ;  /* 0x0000002700067308 */ /* 0x0000e20000000800 */
[----:B-1----:R-:W-:Y:S01]  /*54b0*/  FADD.FTZ R25, R29, R38 ;  /* 0x000000261d197221 */ /* 0x002fe20000010000 */
[----:B------:R-:W-:-:S06]  /*54c0*/  IMAD.MOV.U32 R38, RZ, RZ, R119 ;  /* 0x000000ffff267224 */ /* 0x000fcc00078e0077 */
[----:B------:R-:W1:Y:S01]  /*54d0*/  MUFU.EX2 R73, R73 ;  /* 0x0000004900497308 */ /* 0x000e620000000800 */
[C---:B--2---:R-:W-:Y:S01]  /*54e0*/  FADD.FTZ R7, R10.reuse, R7 ;  /* 0x000000070a077221 */ /* 0x044fe20000010000 */
[----:B------:R-:W-:Y:S01]  /*54f0*/  F2FP.F16.F32.PACK_AB R178, R10, R129 ;  /* 0x000000810ab2723e */ /* 0x000fe200000000ff */
[----:B0-----:R-:W-:-:S05]  /*5500*/  IMAD.MOV.U32 R39, RZ, RZ, R119 ;  /* 0x000000ffff277224 */ /* 0x001fca00078e0077 */
[----:B------:R0:W2:Y:S01]  /*5510*/  MUFU.EX2 R36, R27 ;  /* 0x0000001b00247308 */ /* 0x0000a20000000800 */
[C---:B---3--:R-:W-:Y:S01]  /*5520*/  FADD.FTZ R10, R6.reuse, R25 ;  /* 0x00000019060a7221 */ /* 0x048fe20000010000 */
[----:B------:R-:W-:Y:S01]  /*5530*/  F2FP.F16.F32.PACK_AB R183, R6, R29 ;  /* 0x0000001d06b7723e */ /* 0x000fe200000000ff */
[--C-:B------:R-:W-:Y:S02]  /*5540*/  IMAD.MOV.U32 R29, RZ, RZ, R119.reuse ;  /* 0x000000ffff1d7224 */ /* 0x100fe400078e0077 */
[----:B------:R-:W-:-:S03]  /*5550*/  IMAD.MOV.U32 R25, RZ, RZ, R119 ;  /* 0x000000ffff197224 */ /* 0x000fc600078e0077 */
[----:B------:R-:W3:Y:S01]  /*5560*/  MUFU.EX2 R77, R77 ;  /* 0x0000004d004d7308 */ /* 0x000ee20000000800 */
[----:B-1----:R-:W-:Y:S01]  /*5570*/  FADD.FTZ R11, R73, R10 ;  /* 0x0000000a490b7221 */ /* 0x002fe20000010000 */
[----:B0-----:R-:W-:-:S06]  /*5580*/  IMAD.MOV.U32 R27, RZ, RZ, R119 ;  /* 0x000000ffff1b7224 */ /* 0x001fcc00078e0077 */
        /* <DEDUP_REMOVED lines=12> */
[----:B------:R-:W-:Y:S01]  /*5650*/  R2UR UR4, R16 ;  /* 0x00000000100472ca */ /* 0x000fe200000e0000 */
[----:B------:R-:W-:Y:S01]  /*5660*/  VIADD R11, R120, 0xfffffffe ;  /* 0xfffffffe780b7836 */ /* 0x000fe20000000000 */
[----:B------:R-:W-:Y:S01]  /*5670*/  CS2R R118, SRZ ;  /* 0x0000000000767805 */ /* 0x000fe2000001ff00 */
[----:B------:R-:W-:Y:S01]  /*5680*/  IMAD.MOV.U32 R10, RZ, RZ, R3 ;  /* 0x000000ffff0a7224 */ /* 0x000fe200078e0003 */
[----:B------:R-:W-:Y:S01]  /*5690*/  CS2R R114, SRZ ;  /* 0x0000000000727805 */ /* 0x000fe2000001ff00 */
[----:B------:R-:W-:Y:S01]  /*56a0*/  IMAD.MOV.U32 R15, RZ, RZ, R4 ;  /* 0x000000ffff0f7224 */ /* 0x000fe200078e0004 */
[----:B------:R-:W-:Y:S01]  /*56b0*/  CS2R R110, SRZ ;  /* 0x00000000006e7805 */ /* 0x000fe2000001ff00 */
[----:B------:R-:W-:Y:S01]  /*56c0*/  IMAD.MOV.U32 R13, RZ, RZ, R17 ;  /* 0x000000ffff0d7224 */ /* 0x000fe200078e0011 */
[----:B------:R-:W-:Y:S01]  /*56d0*/  CS2R R106, SRZ ;  /* 0x00000000006a7805 */ /* 0x000fe2000001ff00 */
[----:B------:R-:W-:Y:S01]  /*56e0*/  IMAD.MOV.U32 R2, RZ, RZ, 0x3f800000 ;  /* 0x3f800000ff027424 */ /* 0x000fe200078e00ff */
        /* <DEDUP_REMOVED lines=43> */
[----:B------:R-:W-:-:S07]  /*59a0*/  CS2R R24, SRZ ;  /* 0x0000000000187805 */ /* 0x000fce000001ff00 */
.L_x_393:
[----:B------:R-:W-:-:S04]  /*59b0*/  UIADD3 UR5, UR4, 0x1, URZ ;  /* 0x0000000104057890 */ /* 0x000fc8000fffe03f */
[----:B------:R-:W-:-:S04]  /*59c0*/  UISETP.NE.AND UP0, UPT, UR5, 0x2, UPT ;  /* 0x000000020500788c */ /* 0x000fc8000bf05270 */
[----:B------:R-:W-:Y:S02]  /*59d0*/  USEL UR6, URZ, 0x1, UP0 ;  /* 0x000000013f067887 */ /* 0x000fe40008000000 */
[----:B------:R-:W-:-:S04]  /*59e0*/  USEL UR5, UR5, URZ, UP0 ;  /* 0x0000003f05057287 */ /* 0x000fc80008000000 */
[----:B------:R-:W-:Y:S02]  /*59f0*/  LOP3.LUT R17, R13, UR6, RZ, 0x3c, !PT ;  /* 0x000000060d117c12 */ /* 0x000fe4000f8e3cff */
[----:B------:R-:W-:Y:S01]  /*5a00*/  IMAD.U32 R16, RZ, RZ, UR5 ;  /* 0x00000005ff107e24 */ /* 0x000fe2000f8e00ff */
[----:B------:R-:W-:Y:S06]  /*5a10*/  @!P0 BRA `(.L_x_385) ;  /* 0x0000000000048947 */ /* 0x000fec0003800000 */
[----:B------:R-:W-:Y:S01]  /*5a20*/  BPT.TRAP 0x1 ;  /* 0x000000040000795c */ /* 0x000fe20000300000 */
.L_x_385:
[----:B------:R-:W0:Y:S01]  /*5a30*/  S2UR UR7, SR_CgaCtaId ;  /* 0x00000000000779c3 */ /* 0x000e220000008800 */
[----:B------:R-:W-:Y:S01]  /*5a40*/  UMOV UR6, 0x400 ;  /* 0x0000040000067882 */ /* 0x000fe20000000000 */
[----:B------:R-:W-:Y:S01]  /*5a50*/  IMAD.U32 R12, RZ, RZ, UR5 ;  /* 0x00000005ff0c7e24 */ /* 0x000fe2000f8e00ff */
[----:B------:R-:W-:Y:S01]  /*5a60*/  SHF.L.U32 R3, R17, 0x1f, RZ ;  /* 0x0000001f11037819 */ /* 0x000fe200000006ff */
[----:B0-----:R-:W-:-:S06]  /*5a70*/  ULEA UR6, UR7, UR6, 0x18 ;  /* 0x0000000607067291 */ /* 0x001fcc000f8ec03f */
[----:B------:R-:W-:-:S04]  /*5a80*/  IMAD.U32 R5, RZ, RZ, UR6 ;  /* 0x00000006ff057e24 */ /* 0x000fc8000f8e00ff */
[----:B------:R-:W-:-:S04]  /*5a90*/  IMAD R12, R12, 0x8, R5 ;  /* 0x000000080c0c7824 */ /* 0x000fc800078e0205 */
[----:B------:R0:W1:Y:S01]  /*5aa0*/  SYNCS.PHASECHK.TRANS64.TRYWAIT P2, [R12+URZ+0x36830], R3 ;  /* 0x036830030c0075a7 */ /* 0x000062000804017f */
[----:B------:R-:W-:Y:S05]  /*5ab0*/  @!P0 BRA `(.L_x_386) ;  /* 0x0000000000048947 */ /* 0x000fea0003800000 */
[----:B------:R-:W-:Y:S01]  /*5ac0*/  BPT.TRAP 0x1 ;  /* 0x000000040000795c */ /* 0x000fe20000300000 */
.L_x_386:
[----:B------:R-:W-:Y:S01]  /*5ad0*/  IMAD R0, R16, 0xa80, R9 ;  /* 0x00000a8010007824 */ /* 0x000fe200078e0209 */
[----:B-1----:R-:W-:Y:S06]  /*5ae0*/  @P2 BRA `(.L_x_387) ;  /* 0x0000000000082947 */ /* 0x002fec0003800000 */
[----:B------:R-:W1:Y:S02]  /*5af0*/  SYNCS.PHASECHK.TRANS64.TRYWAIT P2, [R12+URZ+0x36830], R3 ;  /* 0x036830030c0075a7 */ /* 0x000e64000804017f */
[----:B-1----:R-:W-:Y:S05]  /*5b00*/  @!P2 BRA `(.L_x_388) ;  /* 0x000000d400fca947 */ /* 0x002fea0003800000 */
.L_x_387:
[----:B------:R-:W-:Y:S01]  /*5b10*/  R2UR UR6, R0 ;  /* 0x00000000000672ca */ /* 0x000fe200000e0000 */
[----:B------:R-:W-:Y:S01]  /*5b20*/  WARPGROUP.ARRIVE ;  /* 0x00000000000079c5 */ /* 0x000fe20000000000 */
        /* <DEDUP_REMOVED lines=11> */
[----:B------:R-:W-:Y:S01]  /*5be0*/  UMOV UR10, UR6 ;  /* 0x00000006000a7c82 */ /* 0x000fe20008000000 */
[----:B------:R-:W-:Y:S01]  /*5bf0*/  UIADD3 UR5, UR6, 0x80, URZ ;  /* 0x0000008006057890 */ /* 0x000fe2000fffe03f */
[----:B------:R-:W-:Y:S01]  /*5c00*/  HGMMA.64x16x16.F32 R168, gdesc[UR8], RZ, !UPT, gsb0 ;  /* 0x0020000008a879f0 */ /* 0x000fe2000c0008ff */
[----:B------:R-:W-:Y:S01]  /*5c10*/  UMOV UR11, 0x40000040 ;  /* 0x40000040000b7882 */ /* 0x000fe20000000000 */
[----:B------:R-:W-:Y:S01]  /*5c20*/  UIADD3 UR7, UR6, 0x100, URZ ;  /* 0x0000010006077890 */ /* 0x000fe2000fffe03f */
[-C--:B------:R-:W-:Y:S01]  /*5c30*/  FMUL.FTZ R24, R24, R8.reuse ;  /* 0x0000000818187220 */ /* 0x080fe20000410000 */
[----:B------:R-:W-:Y:S01]  /*5c40*/  UIADD3 UR14, UR6, 0x2, URZ ;  /* 0x00000002060e7890 */ /* 0x000fe2000fffe03f */
[-C--:B------:R-:W-:Y:S01]  /*5c50*/  FMUL.FTZ R25, R25, R8.reuse ;  /* 0x0000000819197220 */ /* 0x080fe20000410000 */
[----:B------:R-:W-:Y:S01]  /*5c60*/  UMOV UR10, UR5 ;  /* 0x00000005000a7c82 */ /* 0x000fe20008000000 */
        /* <DEDUP_REMOVED lines=54> */
[----:B------:R-:W-:Y:S01]  /*5fd0*/  UMOV UR11, 0x40000040 ;  /* 0x40000040000b7882 */ /* 0x000fe20000000000 */
[----:B------:R-:W-:Y:S01]  /*5fe0*/  UIADD3 UR7, UR6, 0x200, URZ ;  /* 0x0000020006077890 */ /* 0x000fe2000fffe03f */
        /* <DEDUP_REMOVED lines=61> */
[----:B------:R-:W-:Y:S01]  /*63c0*/  FMUL.FTZ R119, R119, R2 ;  /* 0x0000000277777220 */ /* 0x000fe20000410000 */
[----:B------:R-:W-:-:S02]  /*63d0*/  WARPGROUP.DEPBAR.LE gsb0, 0x0 ;  /* 0x00008000000079c5 */ /* 0x000fc40000010000 */
[----:B------:R-:W-:-:S06]  /*63e0*/  WARPGROUP.ARRIVE ;  /* 0x00000000000079c5 */ /* 0x000fcc0000000000 */
[----:B------:R-:W-:Y:S01]  /*63f0*/  HGMMA.64x16x16.F32 R144, gdesc[UR8], RZ, !UPT, gsb0 ;  /* 0x00200000089079f0 */ /* 0x000fe2000c0008ff */
[----:B------:R-:W-:Y:S01]  /*6400*/  UMOV UR10, UR7 ;  /* 0x00000007000a7c82 */ /* 0x000fe20008000000 */
[----:B------:R-:W-:Y:S01]  /*6410*/  UMOV UR11, 0x40000040 ;  /* 0x40000040000b7882 */ /* 0x000fe20000000000 */
[----:B------:R-:W-:Y:S01]  /*6420*/  UIADD3 UR7, UR6, 0x300, URZ ;  /* 0x0000030006077890 */ /* 0x000fe2000fffe03f */
[----:B------:R-:W-:Y:S02]  /*6430*/  WARPGROUP.DEPBAR.LE gsb0, 0x0 ;  /* 0x00008000000079c5 */ /* 0x000fe40000010000 */
        /* <DEDUP_REMOVED lines=444> */
.L_x_389:
[----:B------:R-:W-:Y:S01]  /*8000*/  IMAD.U32 R2, RZ, RZ, UR4 ;  /* 0x00000004ff027e24 */ /* 0x000fe2000f8e00ff */
[----:B------:R-:W-:-:S03]  /*8010*/  SHF.L.U32 R0, R13, 0x1f, RZ ;  /* 0x0000001f0d007819 */ /* 0x000fc600000006ff */
[----:B------:R-:W-:-:S04]  /*8020*/  IMAD R13, R2, 0x8, R5 ;  /* 0x00000008020d7824 */ /* 0x000fc800078e0205 */
[----:B------:R2:W3:Y:S01]  /*8030*/  SYNCS.PHASECHK.TRANS64.TRYWAIT P2, [R13+URZ+0x36850], R0 ;  /* 0x036850000d0075a7 */ /* 0x0004e2000804017f */
[----:B------:R-:W-:Y:S05]  /*8040*/  @!P0 BRA `(.L_x_390) ;  /* 0x0000000000048947 */ /* 0x000fea0003800000 */
[----:B------:R-:W-:Y:S01]  /*8050*/  BPT.TRAP 0x1 ;  /* 0x000000040000795c */ /* 0x000fe20000300000 */
.L_x_390:
[----:B---3--:R-:W-:Y:S05]  /*8060*/  @P2 BRA `(.L_x_391) ;  /* 0x0000000000082947 */ /* 0x008fea0003800000 */
[----:B------:R-:W3:Y:S02]  /*8070*/  SYNCS.PHASECHK.TRANS64.TRYWAIT P2, [R13+URZ+0x36850], R0 ;  /* 0x036850000d0075a7 */ /* 0x000ee4000804017f */
[----:B---3--:R-:W-:Y:S05]  /*8080*/  @!P2 BRA `(.L_x_392) ;  /* 0x000000b000b0a947 */ /* 0x008fea0003800000 */
.L_x_391:
[----:B------:R-:W-:Y:S01]  /*8090*/  R2UR UR5, R5 ;  /* 0x00000000050572ca */ /* 0x000fe200000e0000 */
[----:B------:R-:W-:Y:S01]  /*80a0*/  WARPGROUP.ARRIVE ;  /* 0x00000000000079c5 */ /* 0x000fe20000000000 */
[----:B------:R-:W-:Y:S01]  /*80b0*/  UMOV UR7, 0x40000040 ;  /* 0x4000004000077882 */ /* 0x000fe20000000000 */
[----:B--23--:R-:W-:Y:S01]  /*80c0*/  FMNMX.FTZ R0, R168, R15, !PT ;  /* 0x0000000fa8007209 */ /* 0x00cfe20007810000 */
[----:B01----:R-:W-:Y:S01]  /*80d0*/  @!P1 VIADD R12, R12, 0x36840 ;  /* 0x000368400c0c9836 */ /* 0x003fe20000000000 */
[C---:B------:R-:W-:Y:S01]  /*80e0*/  ISETP.GT.AND P2, PT, R11.reuse, RZ, PT ;  /* 0x000000ff0b00720c */ /* 0x040fe20003f44270 */
[----:B------:R-:W-:Y:S01]  /*80f0*/  VIADD R11, R11, 0xffffffff ;  /* 0xffffffff0b0b7836 */ /* 0x000fe20000000000 */
[----:B------:R-:W-:-:S04]  /*8100*/  FMNMX.FTZ R3, R169, R0, !PT ;  /* 0x00000000a9037209 */ /* 0x000fc80007810000 */
[----:B------:R-:W-:Y:S02]  /*8110*/  FMNMX.FTZ R0, R172, R3, !PT ;  /* 0x00000003ac007209 */ /* 0x000fe40007810000 */
[----:B------:R-:W-:Y:S02]  /*8120*/  UIADD3 UR5, UR5, 0x400, URZ ;  /* 0x0000040005057890 */ /* 0x000fe4000fffe03f */
[----:B------:R-:W-:Y:S02]  /*8130*/  FMNMX.FTZ R3, R173, R0, !PT ;  /* 0x00000000ad037209 */ /* 0x000fe40007810000 */
[----:B------:R-:W-:Y:S02]  /*8140*/  USHF.R.U32.HI UR5, URZ, 0x4, UR5 ;  /* 0x000000043f057899 */ /* 0x000fe40008011605 */
[----:B------:R-:W-:Y:S02]  /*8150*/  FMNMX.FTZ R0, R160, R3, !PT ;  /* 0x00000003a0007209 */ /* 0x000fe40007810000 */
[----:B------:R-:W-:-:S02]  /*8160*/  ULOP3.LUT UR5, UR5, 0x3fff, URZ, 0xc0, !UPT ;  /* 0x00003fff05057892 */ /* 0x000fc4000f8ec03f */
[----:B------:R-:W-:Y:S02]  /*8170*/  FMNMX.FTZ R3, R161, R0, !PT ;  /* 0x00000000a1037209 */ /* 0x000fe40007810000 */
[----:B------:R-:W-:Y:S02]  /*8180*/  ULOP3.LUT UR5, UR5, 0x3800000, URZ, 0xfc, !UPT ;  /* 0x0380000005057892 */ /* 0x000fe4000f8efc3f */
[----:B------:R-:W-:Y:S02]  /*8190*/  FMNMX.FTZ R0, R164, R3, !PT ;  /* 0x00000003a4007209 */ /* 0x000fe40007810000 */
[----:B------:R-:W-:Y:S02]  /*81a0*/  UIMAD UR4, UR4, 0xa80, UR5 ;  /* 0x00000a80040478a4 */ /* 0x000fe4000f8e0205 */
[----:B------:R-:W-:-:S04]  /*81b0*/  FMNMX.FTZ R3, R165, R0, !PT ;  /* 0x00000000a5037209 */ /* 0x000fc80007810000 */
[----:B------:R-:W-:Y:S01]  /*81c0*/  FMNMX.FTZ R0, R152, R3, !PT ;  /* 0x0000000398007209 */ /* 0x000fe20007810000 */
[----:B------:R-:W-:Y:S02]  /*81d0*/  UMOV UR6, UR4 ;  /* 0x0000000400067c82 */ /* 0x000fe40008000000 */
[----:B------:R-:W-:Y:S01]  /*81e0*/  HGMMA.64x192x16.F32 R24, R200, gdesc[UR4].tnspB, R24, gsb0 ;  /* 0x42e00004c8187df0 */ /* 0x000fe20008000818 */
[----:B------:R-:W-:Y:S01]  /*81f0*/  UIADD3 UR6, UR4, 0x80, URZ ;  /* 0x0000008004067890 */ /* 0x000fe2000fffe03f */
[----:B------:R-:W-:Y:S01]  /*8200*/  FMNMX.FTZ R3, R153, R0, !PT ;  /* 0x0000000099037209 */ /* 0x000fe20007810000 */
[----:B------:R-:W-:-:S03]  /*8210*/  UMOV UR7, 0x40000040 ;  /* 0x4000004000077882 */ /* 0x000fc60000000000 */
        /* <DEDUP_REMOVED lines=86> */
[----:B------:R-:W-:Y:S01]  /*8780*/  FADD.FTZ R133, -R3, R10 ;  /* 0x0000000a03857221 */ /* 0x000fe20000010100 */
[-CC-:B------:R-:W-:Y:S01]  /*8790*/  FFMA.FTZ R15, R168, R0.reuse, -R189.reuse ;  /* 0x00000000a80f7223 */ /* 0x180fe200000108bd */
[-CC-:B------:R-:W-:Y:S01]  /*87a0*/  FFMA.FTZ R200, R169, R0.reuse, -R189.reuse ;  /* 0x00000000a9c87223 */ /* 0x180fe200000108bd */
[-CC-:B------:R-:W-:Y:S01]  /*87b0*/  FFMA.FTZ R202, R172, R0.reuse, -R189.reuse ;  /* 0x00000000acca7223 */ /* 0x180fe200000108bd */
[-C--:B------:R-:W-:Y:S01]  /*87c0*/  FMUL.FTZ R2, R133, R0.reuse ;  /* 0x0000000085027220 */ /* 0x080fe20000410000 */
[-C--:B------:R-:W-:Y:S01]  /*87d0*/  FMUL.FTZ R133, R3, R0.reuse ;  /* 0x0000000003857220 */ /* 0x080fe20000410000 */
[-CC-:B------:R-:W-:Y:S01]  /*87e0*/  FFMA.FTZ R169, R173, R0.reuse, -R189.reuse ;  /* 0x00000000ada97223 */ /* 0x180fe200000108bd */
[----:B------:R-:W0:Y:S01]  /*87f0*/  MUFU.EX2 R15, R15 ;  /* 0x0000000f000f7308 */ /* 0x000e220000000800 */
[-C--:B------:R-:W-:Y:S01]  /*8800*/  FFMA.FTZ R14, R120, R0.reuse, -R189 ;  /* 0x00000000780e7223 */ /* 0x080fe200000108bd */
[-CC-:B------:R-:W-:Y:S01]  /*8810*/  FFMA.FTZ R201, R170, R0.reuse, -R133.reuse ;  /* 0x00000000aac97223 */ /* 0x180fe20000010885 */
[-CC-:B------:R-:W-:Y:S01]  /*8820*/  FFMA.FTZ R10, R171, R0.reuse, -R133.reuse ;  /* 0x00000000ab0a7223 */ /* 0x180fe20000010885 */
[-CC-:B------:R-:W-:Y:S01]  /*8830*/  FFMA.FTZ R203, R174, R0.reuse, -R133.reuse ;  /* 0x00000000aecb7223 */ /* 0x180fe20000010885 */
[-C--:B------:R-:W-:Y:S01]  /*8840*/  FFMA.FTZ R120, R175, R0.reuse, -R133 ;  /* 0x00000000af787223 */ /* 0x080fe20000010885 */
[-CC-:B------:R-:W-:Y:S01]  /*8850*/  FFMA.FTZ R196, R160, R0.reuse, -R189.reuse ;  /* 0x00000000a0c47223 */ /* 0x180fe200000108bd */
[-CC-:B------:R-:W-:Y:S01]  /*8860*/  FFMA.FTZ R188, R144, R0.reuse, -R189.reuse ;  /* 0x0000000090bc7223 */ /* 0x180fe200000108bd */
[----:B------:R-:W-:Y:S01]  /*8870*/  MUFU.EX2 R200, R200 ;  /* 0x000000c800c87308 */ /* 0x000fe20000000800 */
[-C--:B------:R-:W-:Y:S01]  /*8880*/  FFMA.FTZ R124, R124, R0.reuse, -R189 ;  /* 0x000000007c7c7223 */ /* 0x080fe200000108bd */
[-C--:B------:R-:W-:Y:S01]  /*8890*/  FFMA.FTZ R197, R162, R0.reuse, -R133 ;  /* 0x00000000a2c57223 */ /* 0x080fe20000010885 */
[----:B------:R-:W-:Y:S01]  /*88a0*/  @!P1 PRMT R144, RZ, 0x654, R12 ;  /* 0x00000654ff909816 */ /* 0x000fe2000000000c */
[-CC-:B------:R-:W-:Y:S01]  /*88b0*/  FFMA.FTZ R173, R161, R0.reuse, -R189.reuse ;  /* 0x00000000a1ad7223 */ /* 0x180fe200000108bd */
[-C--:B------:R-:W-:Y:S01]  /*88c0*/  FFMA.FTZ R198, R164, R0.reuse, -R189 ;  /* 0x00000000a4c67223 */ /* 0x080fe200000108bd */
[-C--:B------:R-:W-:Y:S01]  /*88d0*/  FFMA.FTZ R199, R166, R0.reuse, -R133 ;  /* 0x00000000a6c77223 */ /* 0x080fe20000010885 */
[-C--:B------:R-:W-:Y:S01]  /*88e0*/  FFMA.FTZ R161, R165, R0.reuse, -R189 ;  /* 0x00000000a5a17223 */ /* 0x080fe200000108bd */
[----:B------:R-:W-:Y:S01]  /*88f0*/  MUFU.EX2 R2, R2 ;  /* 0x0000000200027308 */ /* 0x000fe20000000800 */
[----:B0-----:R-:W-:Y:S01]  /*8900*/  FFMA.FTZ R7, R8, R7, R15 ;  /* 0x0000000708077223 */ /* 0x001fe2000001000f */
[-C--:B------:R-:W-:Y:S01]  /*8910*/  FFMA.FTZ R192, R152, R0.reuse, -R189 ;  /* 0x0000000098c07223 */ /* 0x080fe200000108bd */
[-C--:B------:R-:W-:Y:S01]  /*8920*/  FFMA.FTZ R193, R154, R0.reuse, -R133 ;  /* 0x000000009ac17223 */ /* 0x080fe20000010885 */
[-C--:B------:R-:W-:Y:S01]  /*8930*/  FFMA.FTZ R194, R156, R0.reuse, -R189 ;  /* 0x000000009cc27223 */ /* 0x080fe200000108bd */
[-C--:B------:R-:W-:Y:S01]  /*8940*/  FFMA.FTZ R195, R158, R0.reuse, -R133 ;  /* 0x000000009ec37223 */ /* 0x080fe20000010885 */
[-CC-:B------:R-:W-:Y:S01]  /*8950*/  FFMA.FTZ R190, R148, R0.reuse, -R189.reuse ;  /* 0x0000000094be7223 */ /* 0x180fe200000108bd */
[-CC-:B------:R-:W-:Y:S01]  /*8960*/  FFMA.FTZ R137, R137, R0.reuse, -R189.reuse ;  /* 0x0000000089897223 */ /* 0x180fe200000108bd */
[----:B------:R-:W-:Y:S01]  /*8970*/  MUFU.EX2 R201, R201 ;  /* 0x000000c900c97308 */ /* 0x000fe20000000800 */
[-CC-:B------:R-:W-:Y:S01]  /*8980*/  FFMA.FTZ R141, R141, R0.reuse, -R189.reuse ;  /* 0x000000008d8d7223 */ /* 0x180fe200000108bd */
[-CC-:B------:R-:W-:Y:S01]  /*8990*/  FFMA.FTZ R121, R121, R0.reuse, -R189.reuse ;  /* 0x0000000079797223 */ /* 0x180fe200000108bd */
[-C--:B------:R-:W-:Y:S01]  /*89a0*/  FFMA.FTZ R125, R125, R0.reuse, -R189 ;  /* 0x000000007d7d7223 */ /* 0x080fe200000108bd */
[-CC-:B------:R-:W-:Y:S01]  /*89b0*/  FFMA.FTZ R191, R150, R0.reuse, -R133.reuse ;  /* 0x0000000096bf7223 */ /* 0x180fe20000010885 */
[-CC-:B------:R-:W-:Y:S01]  /*89c0*/  FFMA.FTZ R151, R151, R0.reuse, -R133.reuse ;  /* 0x0000000097977223 */ /* 0x180fe20000010885 */
[-CC-:B------:R-:W-:Y:S01]  /*89d0*/  FFMA.FTZ R143, R143, R0.reuse, -R133.reuse ;  /* 0x000000008f8f7223 */ /* 0x180fe20000010885 */
[-CC-:B------:R-:W-:Y:S01]  /*89e0*/  FFMA.FTZ R131, R131, R0.reuse, -R133.reuse ;  /* 0x0000000083837223 */ /* 0x180fe20000010885 */
[----:B------:R-:W-:Y:S01]  /*89f0*/  MUFU.EX2 R10, R10 ;  /* 0x0000000a000a7308 */ /* 0x000fe20000000800 */
[-CC-:B------:R-:W-:Y:S01]  /*8a00*/  FFMA.FTZ R134, R134, R0.reuse, -R133.reuse ;  /* 0x0000000086867223 */ /* 0x180fe20000010885 */
[-CC-:B------:R-:W-:Y:S01]  /*8a10*/  FFMA.FTZ R135, R135, R0.reuse, -R133.reuse ;  /* 0x0000000087877223 */ /* 0x180fe20000010885 */
[-CC-:B------:R-:W-:Y:S01]  /*8a20*/  FFMA.FTZ R123, R123, R0.reuse, -R133.reuse ;  /* 0x000000007b7b7223 */ /* 0x180fe20000010885 */
[-CC-:B------:R-:W-:Y:S01]  /*8a30*/  FFMA.FTZ R126, R126, R0.reuse, -R133.reuse ;  /* 0x000000007e7e7223 */ /* 0x180fe20000010885 */
[----:B------:R-:W-:-:S03]  /*8a40*/  FFMA.FTZ R127, R127, R0, -R133 ;  /* 0x000000007f7f7223 */ /* 0x000fc60000010885 */
[----:B------:R-:W-:Y:S08]  /*8a50*/  MUFU.EX2 R202, R202 ;  /* 0x000000ca00ca7308 */ /* 0x000ff00000000800 */
[----:B------:R-:W-:Y:S08]  /*8a60*/  MUFU.EX2 R203, R203 ;  /* 0x000000cb00cb7308 */ /* 0x000ff00000000800 */
[----:B------:R-:W-:Y:S08]  /*8a70*/  MUFU.EX2 R169, R169 ;  /* 0x000000a900a97308 */ /* 0x000ff00000000800 */
[----:B------:R-:W-:Y:S08]  /*8a80*/  MUFU.EX2 R120, R120 ;  /* 0x0000007800787308 */ /* 0x000ff00000000800 */
[----:B------:R0:W-:Y:S08]  /*8a90*/  MUFU.EX2 R20, R124 ;  /* 0x0000007c00147308 */ /* 0x0001f00000000800 */
[----:B------:R-:W-:Y:S01]  /*8aa0*/  MUFU.EX2 R196, R196 ;  /* 0x000000c400c47308 */ /* 0x000fe20000000800 */
[----:B0-----:R-:W-:-:S07]  /*8ab0*/  FFMA.FTZ R124, R163, R0, -R133 ;  /* 0x00000000a37c7223 */ /* 0x001fce0000010885 */
        /* <DEDUP_REMOVED lines=16> */
[-C--:B------:R-:W-:Y:S01]  /*8bc0*/  FFMA.FTZ R187, R142, R0.reuse, -R133 ;  /* 0x000000008ebb7223 */ /* 0x080fe20000010885 */
[-C--:B------:R-:W-:Y:S01]  /*8bd0*/  FFMA.FTZ R184, R136, R0.reuse, -R189 ;  /* 0x0000000088b87223 */ /* 0x080fe200000108bd */
[-C--:B------:R-:W-:Y:S01]  /*8be0*/  FFMA.FTZ R136, R159, R0.reuse, -R133 ;  /* 0x000000009f887223 */ /* 0x080fe20000010885 */
[-C--:B------:R-:W-:Y:S01]  /*8bf0*/  FFMA.FTZ R186, R140, R0.reuse, -R189 ;  /* 0x000000008cba7223 */ /* 0x080fe200000108bd */
[----:B------:R-:W-:Y:S01]  /*8c00*/  HGMMA.64x192x16.F32 R24, R180, gdesc[UR4].tnspB, R24, gsb0 ;  /* 0x42e00004b4187df0 */ /* 0x000fe20008000818 */
[----:B------:R-:W-:Y:S01]  /*8c10*/  UMOV UR6, UR4 ;  /* 0x0000000400067c82 */ /* 0x000fe20008000000 */
[----:B------:R-:W-:Y:S01]  /*8c20*/  UMOV UR7, 0x40000040 ;  /* 0x4000004000077882 */ /* 0x000fe20000000000 */
[----:B------:R-:W-:Y:S01]  /*8c30*/  FFMA.FTZ R140, R147, R0, -R133 ;  /* 0x00000000938c7223 */ /* 0x000fe20000010885 */
[----:B------:R-:W-:Y:S01]  /*8c40*/  MUFU.EX2 R136, R136 ;  /* 0x0000008800887308 */ /* 0x000fe20000000800 */
[----:B------:R-:W-:-:S07]  /*8c50*/  R2UR UR4, R16 ;  /* 0x00000000100472ca */ /* 0x000fce00000e0000 */
        /* <DEDUP_REMOVED lines=17> */
[----:B------:R-:W0:Y:S08]  /*8d70*/  MUFU.EX2 R121, R121 ;  /* 0x0000007900797308 */ /* 0x000e300000000800 */
[----:B------:R-:W-:Y:S08]  /*8d80*/  MUFU.EX2 R123, R123 ;  /* 0x0000007b007b7308 */ /* 0x000ff00000000800 */
[----:B------:R-:W1:Y:S08]  /*8d90*/  MUFU.EX2 R125, R125 ;  /* 0x0000007d007d7308 */ /* 0x000e700000000800 */
[----:B------:R-:W-:Y:S01]  /*8da0*/  MUFU.EX2 R127, R127 ;  /* 0x0000007f007f7308 */ /* 0x000fe20000000800 */
[----:B------:R-:W-:-:S02]  /*8db0*/  WARPGROUP.DEPBAR.LE gsb0, 0x0 ;  /* 0x00008000000079c5 */ /* 0x000fc40000010000 */
[----:B------:R-:W-:Y:S01]  /*8dc0*/  WARPGROUP.ARRIVE ;  /* 0x00000000000079c5 */ /* 0x000fe20000000000 */
[-C--:B------:R-:W-:Y:S01]  /*8dd0*/  FFMA.FTZ R180, R128, R0.reuse, -R189 ;  /* 0x0000000080b47223 */ /* 0x080fe200000108bd */
[-C--:B------:R-:W-:Y:S01]  /*8de0*/  FFMA.FTZ R128, R167, R0.reuse, -R133 ;  /* 0x00000000a7807223 */ /* 0x080fe20000010885 */
[-C--:B------:R-:W-:Y:S01]  /*8df0*/  FFMA.FTZ R182, R132, R0.reuse, -R189 ;  /* 0x0000000084b67223 */ /* 0x080fe200000108bd */
[-CC-:B------:R-:W-:Y:S01]  /*8e00*/  FFMA.FTZ R132, R155, R0.reuse, -R133.reuse ;  /* 0x000000009b847223 */ /* 0x180fe20000010885 */
[-CC-:B------:R-:W-:Y:S01]  /*8e10*/  FFMA.FTZ R181, R130, R0.reuse, -R133.reuse ;  /* 0x0000000082b57223 */ /* 0x180fe20000010885 */
[----:B------:R-:W-:Y:S01]  /*8e20*/  HGMMA.64x192x16.F32 R24, R176, gdesc[UR4].tnspB, R24, gsb0 ;  /* 0x42e00004b0187df0 */ /* 0x000fe20008000818 */
[----:B------:R-:W-:Y:S01]  /*8e30*/  FFMA.FTZ R189, R146, R0, -R133 ;  /* 0x0000000092bd7223 */ /* 0x000fe20000010885 */
[----:B------:R-:W2:Y:S08]  /*8e40*/  MUFU.EX2 R128, R128 ;  /* 0x0000008000807308 */ /* 0x000eb00000000800 */
[----:B------:R-:W3:Y:S08]  /*8e50*/  MUFU.EX2 R132, R132 ;  /* 0x0000008400847308 */ /* 0x000ef00000000800 */
[----:B------:R-:W4:Y:S08]  /*8e60*/  MUFU.EX2 R189, R189 ;  /* 0x000000bd00bd7308 */ /* 0x000f300000000800 */
[----:B------:R-:W-:Y:S08]  /*8e70*/  MUFU.EX2 R180, R180 ;  /* 0x000000b400b47308 */ /* 0x000ff00000000800 */
[----:B------:R-:W-:Y:S08]  /*8e80*/  MUFU.EX2 R181, R181 ;  /* 0x000000b500b57308 */ /* 0x000ff00000000800 */
[----:B------:R-:W-:Y:S08]  /*8e90*/  MUFU.EX2 R182, R182 ;  /* 0x000000b600b67308 */ /* 0x000ff00000000800 */
[----:B------:R-:W-:Y:S01]  /*8ea0*/  MUFU.EX2 R183, R134 ;  /* 0x0000008600b77308 */ /* 0x000fe20000000800 */
[----:B------:R-:W-:-:S02]  /*8eb0*/  WARPGROUP.DEPBAR.LE gsb0, 0x0 ;  /* 0x00008000000079c5 */ /* 0x000fc40000010000 */
[----:B------:R5:W-:Y:S05]  /*8ec0*/  @!P1 SYNCS.ARRIVE.TRANS64.RED.A1T0 RZ, [R144+URZ], RZ ;  /* 0x000000ff90ff99a7 */ /* 0x000bea000810043f */
[----:B------:R-:W-:Y:S01]  /*8ed0*/  MUFU.EX2 R179, R126 ;  /* 0x0000007e00b37308 */ /* 0x000fe20000000800 */
[----:B0-----:R-:W-:Y:S02]  /*8ee0*/  F2FP.F16.F32.PACK_AB R176, R121, R14 ;  /* 0x0000000e79b0723e */ /* 0x001fe400000000ff */
[----:B-1----:R-:W-:Y:S01]  /*8ef0*/  F2FP.F16.F32.PACK_AB R178, R125, R20 ;  /* 0x000000147db2723e */ /* 0x002fe200000000ff */
[----:B-----5:R-:W-:Y:S02]  /*8f00*/  @!P1 VIADD R144, R13, 0x36860 ;  /* 0x000368600d909836 */ /* 0x020fe40000000000 */
[----:B------:R-:W-:Y:S01]  /*8f10*/  FADD.FTZ R13, R200, R7 ;  /* 0x00000007c80d7221 */ /* 0x000fe20000010000 */
[----:B------:R-:W-:Y:S01]  /*8f20*/  FFMA.FTZ R7, R2, R6, R201 ;  /* 0x0000000602077223 */ /* 0x000fe200000100c9 */
[----:B------:R-:W-:-:S02]  /*8f30*/  F2FP.F16.F32.PACK_AB R200, R200, R15 ;  /* 0x0000000fc8c8723e */ /* 0x000fc400000000ff */
[----:B------:R-:W-:Y:S01]  /*8f40*/  FADD.FTZ R6, R202, R13 ;  /* 0x0000000dca067221 */ /* 0x000fe20000010000 */
[C---:B------:R-:W-:Y:S01]  /*8f50*/  FADD.FTZ R138, R10.reuse, R7 ;  /* 0x000000070a8a7221 */ /* 0x040fe20000010000 */
[----:B------:R-:W-:Y:S02]  /*8f60*/  F2FP.F16.F32.PACK_AB R201, R10, R201 ;  /* 0x000000c90ac9723e */ /* 0x000fe400000000ff */
[----:B------:R-:W-:Y:S01]  /*8f70*/  FADD.FTZ R13, R169, R6 ;  /* 0x00000006a90d7221 */ /* 0x000fe20000010000 */
[----:B------:R-:W-:Y:S01]  /*8f80*/  FADD.FTZ R7, R203, R138 ;  /* 0x0000008acb077221 */ /* 0x000fe20000010000 */
[----:B------:R-:W-:Y:S01]  /*8f90*/  FFMA.FTZ R6, R139, R0, -R133 ;  /* 0x000000008b067223 */ /* 0x000fe20000010885 */
[----:B------:R-:W-:Y:S01]  /*8fa0*/  F2FP.F16.F32.PACK_AB R203, R120, R203 ;  /* 0x000000cb78cb723e */ /* 0x000fe200000000ff */
[----:B------:R-:W-:Y:S01]  /*8fb0*/  FADD.FTZ R142, R196, R13 ;  /* 0x0000000dc48e7221 */ /* 0x000fe20000010000 */
[----:B------:R-:W-:Y:S01]  /*8fc0*/  FADD.FTZ R138, R120, R7 ;  /* 0x00000007788a7221 */ /* 0x000fe20000010000 */
[----:B------:R-:W-:-:S02]  /*8fd0*/  @!P1 PRMT R144, RZ, 0x654, R144 ;  /* 0x00000654ff909816 */ /* 0x000fc40000000090 */
[----:B------:R-:W-:Y:S01]  /*8fe0*/  FADD.FTZ R13, R173, R142 ;  /* 0x0000008ead0d7221 */ /* 0x000fe20000010000 */
[----:B------:R-:W-:Y:S01]  /*8ff0*/  FADD.FTZ R7, R197, R138 ;  /* 0x0000008ac5077221 */ /* 0x000fe20000010000 */
[----:B------:R-:W0:Y:S01]  /*9000*/  MUFU.EX2 R6, R6 ;  /* 0x0000000600067308 */ /* 0x000e220000000800 */
[----:B------:R1:W-:Y:S01]  /*9010*/  @!P1 SYNCS.ARRIVE.TRANS64.RED.A1T0 RZ, [R144+URZ], RZ ;  /* 0x000000ff90ff99a7 */ /* 0x0003e2000810043f */
[----:B------:R-:W-:Y:S01]  /*9020*/  FADD.FTZ R138, R198, R13 ;  /* 0x0000000dc68a7221 */ /* 0x000fe20000010000 */
[----:B------:R-:W-:Y:S01]  /*9030*/  FADD.FTZ R130, R124, R7 ;  /* 0x000000077c827221 */ /* 0x000fe20000010000 */
[----:B------:R-:W-:Y:S01]  /*9040*/  FFMA.FTZ R7, R122, R0, -R133 ;  /* 0x000000007a077223 */ /* 0x000fe20000010885 */
[----:B------:R-:W-:Y:S01]  /*9050*/  F2FP.F16.F32.PACK_AB R202, R169, R202 ;  /* 0x000000caa9ca723e */ /* 0x000fe200000000ff */
[----:B------:R-:W-:Y:S01]  /*9060*/  FADD.FTZ R139, R161, R138 ;  /* 0x0000008aa18b7221 */ /* 0x000fe20000010000 */
[----:B------:R-:W-:Y:S01]  /*9070*/  FADD.FTZ R13, R199, R130 ;  /* 0x00000082c70d7221 */ /* 0x000fe20000010000 */
[----:B------:R-:W5:Y:S01]  /*9080*/  MUFU.EX2 R122, R143 ;  /* 0x0000008f007a7308 */ /* 0x000f620000000800 */
[----:B------:R-:W-:Y:S01]  /*9090*/  F2FP.F16.F32.PACK_AB R196, R173, R196 ;  /* 0x000000c4adc4723e */ /* 0x000fe200000000ff */
[----:B------:R-:W-:Y:S01]  /*90a0*/  FADD.FTZ R138, R192, R139 ;  /* 0x0000008bc08a7221 */ /* 0x000fe20000010000 */
[----:B--2---:R-:W-:Y:S01]  /*90b0*/  FADD.FTZ R130, R128, R13 ;  /* 0x0000000d80827221 */ /* 0x004fe20000010000 */
[----:B------:R-:W-:-:S02]  /*90c0*/  F2FP.F16.F32.PACK_AB R197, R124, R197 ;  /* 0x000000c57cc5723e */ /* 0x000fc400000000ff */
[----:B------:R-:W-:Y:S01]  /*90d0*/  FADD.FTZ R139, R21, R138 ;  /* 0x0000008a158b7221 */ /* 0x000fe20000010000 */
[----:B------:R-:W-:Y:S01]  /*90e0*/  FADD.FTZ R13, R193, R130 ;  /* 0x00000082c10d7221 */ /* 0x000fe20000010000 */
[----:B------:R2:W1:Y:S01]  /*90f0*/  MUFU.EX2 R177, R7 ;  /* 0x0000000700b17308 */ /* 0x0004620000000800 */
[----:B------:R-:W-:Y:S01]  /*9100*/  F2FP.F16.F32.PACK_AB R198, R161, R198 ;  /* 0x000000c6a1c6723e */ /* 0x000fe200000000ff */
[----:B------:R-:W-:Y:S01]  /*9110*/  FADD.FTZ R138, R194, R139 ;  /* 0x0000008bc28a7221 */ /* 0x000fe20000010000 */
[----:B---3--:R-:W-:Y:S01]  /*9120*/  FADD.FTZ R130, R132, R13 ;  /* 0x0000000d84827221 */ /* 0x008fe20000010000 */
[----:B------:R-:W-:Y:S02]  /*9130*/  F2FP.F16.F32.PACK_AB R199, R128, R199 ;  /* 0x000000c780c7723e */ /* 0x000fe400000000ff */
[----:B------:R-:W-:Y:S01]  /*9140*/  FADD.FTZ R15, R153, R138 ;  /* 0x0000008a990f7221 */ /* 0x000fe20000010000 */
[----:B------:R-:W-:Y:S01]  /*9150*/  FADD.FTZ R13, R195, R130 ;  /* 0x00000082c30d7221 */ /* 0x000fe20000010000 */
[----:B------:R-:W-:-:S02]  /*9160*/  F2FP.F16.F32.PACK_AB R192, R21, R192 ;  /* 0x000000c015c0723e */ /* 0x000fc400000000ff */
[----:B------:R-:W-:Y:S01]  /*9170*/  FADD.FTZ R138, R188, R15 ;  /* 0x0000000fbc8a7221 */ /* 0x000fe20000010000 */
[----:B------:R-:W-:Y:S01]  /*9180*/  FADD.FTZ R130, R136, R13 ;  /* 0x0000000d88827221 */ /* 0x000fe20000010000 */
[----:B------:R-:W-:Y:S02]  /*9190*/  F2FP.F16.F32.PACK_AB R193, R132, R193 ;  /* 0x000000c184c1723e */ /* 0x000fe400000000ff */
[----:B------:R-:W-:Y:S01]  /*91a0*/  FADD.FTZ R15, R157, R138 ;  /* 0x0000008a9d0f7221 */ /* 0x000fe20000010000 */
[----:B----4-:R-:W-:Y:S01]  /*91b0*/  FADD.FTZ R13, R189, R130 ;  /* 0x00000082bd0d7221 */ /* 0x010fe20000010000 */
        /* <DEDUP_REMOVED lines=8> */
[----:B------:R-:W-:Y:S01]  /*9240*/  FADD.FTZ R10, R12, R13 ;  /* 0x0000000d0c0a7221 */ /* 0x000fe20000010000 */
[----:B------:R-:W-:Y:S02]  /*9250*/  F2FP.F16.F32.PACK_AB R189, R140, R189 ;  /* 0x000000bd8cbd723e */ /* 0x000fe400000000ff */
[----:B------:R-:W-:Y:S01]  /*9260*/  FADD.FTZ R15, R137, R120 ;  /* 0x00000078890f7221 */ /* 0x000fe20000010000 */
[----:B------:R-:W-:Y:S01]  /*9270*/  FADD.FTZ R13, R185, R10 ;  /* 0x0000000ab90d7221 */ /* 0x000fe20000010000 */
[----:B0-----:R-:W-:-:S02]  /*9280*/  F2FP.F16.F32.PACK_AB R185, R6, R185 ;  /* 0x000000b906b9723e */ /* 0x001fc400000000ff */
[----:B------:R-:W-:Y:S01]  /*9290*/  FADD.FTZ R120, R186, R15 ;  /* 0x0000000fba787221 */ /* 0x000fe20000010000 */
[----:B------:R-:W-:Y:S01]  /*92a0*/  FADD.FTZ R10, R6, R13 ;  /* 0x0000000d060a7221 */ /* 0x000fe20000010000 */
[----:B------:R-:W-:Y:S02]  /*92b0*/  F2FP.F16.F32.PACK_AB R190, R145, R190 ;  /* 0x000000be91be723e */ /* 0x000fe400000000ff */
[----:B------:R-:W-:Y:S01]  /*92c0*/  FADD.FTZ R15, R141, R120 ;  /* 0x000000788d0f7221 */ /* 0x000fe20000010000 */
[----:B------:R-:W-:Y:S01]  /*92d0*/  FADD.FTZ R13, R187, R10 ;  /* 0x0000000abb0d7221 */ /* 0x000fe20000010000 */
[----:B------:R-:W-:Y:S02]  /*92e0*/  F2FP.F16.F32.PACK_AB R191, R12, R191 ;  /* 0x000000bf0cbf723e */ /* 0x000fe400000000ff */
[----:B------:R-:W-:Y:S01]  /*92f0*/  FADD.FTZ R120, R180, R15 ;  /* 0x0000000fb4787221 */ /* 0x000fe20000010000 */
[----:B-----5:R-:W-:Y:S01]  /*9300*/  FADD.FTZ R10, R122, R13 ;  /* 0x0000000d7a0a7221 */ /* 0x020fe20000010000 */
[----:B------:R-:W-:Y:S01]  /*9310*/  F2FP.F16.F32.PACK_AB R184, R137, R184 ;  /* 0x000000b889b8723e */ /* 0x000fe200000000ff */
[----:B------:R-:W-:-:S02]  /*9320*/  IMAD.MOV.U32 R13, RZ, RZ, R17 ;  /* 0x000000ffff0d7224 */ /* 0x000fc400078e0011 */
[----:B--2---:R-:W-:Y:S01]  /*9330*/  FADD.FTZ R7, R149, R120 ;  /* 0x0000007895077221 */ /* 0x004fe20000010000 */
[----:B------:R-:W-:Y:S01]  /*9340*/  FADD.FTZ R10, R181, R10 ;  /* 0x0000000ab50a7221 */ /* 0x000fe20000010000 */
[----:B------:R-:W-:Y:S01]  /*9350*/  F2FP.F16.F32.PACK_AB R186, R141, R186 ;  /* 0x000000ba8dba723e */ /* 0x000fe200000000ff */
[----:B------:R-:W-:Y:S02]  /*9360*/  IMAD.MOV.U32 R15, RZ, RZ, R4 ;  /* 0x000000ffff0f7224 */ /* 0x000fe400078e0004 */
[----:B------:R-:W-:Y:S01]  /*9370*/  FADD.FTZ R6, R182, R7 ;  /* 0x00000007b6067221 */ /* 0x000fe20000010000 */
[----:B------:R-:W-:Y:S01]  /*9380*/  FADD.FTZ R10, R131, R10 ;  /* 0x0000000a830a7221 */ /* 0x000fe20000010000 */
        /* <DEDUP_REMOVED lines=8> */
[----:B-1----:R-:W-:Y:S01]  /*9410*/  FADD.FTZ R10, R177, R10 ;  /* 0x0000000ab10a7221 */ /* 0x002fe20000010000 */
[----:B------:R-:W-:Y:S02]  /*9420*/  F2FP.F16.F32.PACK_AB R182, R129, R182 ;  /* 0x000000b681b6723e */ /* 0x000fe400000000ff */
[----:B------:R-:W-:Y:S01]  /*9430*/  FADD.FTZ R6, R20, R7 ;  /* 0x0000000714067221 */ /* 0x000fe20000010000 */
[----:B------:R-:W-:Y:S01]  /*9440*/  FADD.FTZ R10, R123, R10 ;  /* 0x0000000a7b0a7221 */ /* 0x000fe20000010000 */
[----:B------:R-:W-:-:S02]  /*9450*/  F2FP.F16.F32.PACK_AB R183, R135, R183 ;  /* 0x000000b787b7723e */ /* 0x000fc400000000ff */
[----:B------:R-:W-:Y:S01]  /*9460*/  FADD.FTZ R7, R125, R6 ;  /* 0x000000067d077221 */ /* 0x000fe20000010000 */
[----:B------:R-:W-:Y:S01]  /*9470*/  FADD.FTZ R10, R179, R10 ;  /* 0x0000000ab30a7221 */ /* 0x000fe20000010000 */
[----:B------:R-:W-:Y:S02]  /*9480*/  F2FP.F16.F32.PACK_AB R177, R123, R177 ;  /* 0x000000b17bb1723e */ /* 0x000fe400000000ff */
[C---:B------:R-:W-:Y:S01]  /*9490*/  F2FP.F16.F32.PACK_AB R179, R127.reuse, R179 ;  /* 0x000000b37fb3723e */ /* 0x040fe200000000ff */
[----:B------:R-:W-:Y:S01]  /*94a0*/  FADD.FTZ R6, R127, R10 ;  /* 0x0000000a7f067221 */ /* 0x000fe20000010000 */
[----:B------:R-:W-:Y:S01]  /*94b0*/  IMAD.MOV.U32 R10, RZ, RZ, R3 ;  /* 0x000000ffff0a7224 */ /* 0x000fe200078e0003 */
[----:B------:R-:W-:Y:S06]  /*94c0*/  @P2 BRA `(.L_x_393) ;  /* 0xffffffc400382947 */ /* 0x000fec000383ffff */
.L_x_384:
        /* <DEDUP_REMOVED lines=99> */
.L_x_394:
[----:B------:R-:W-:Y:S01]  /*9b00*/  IMAD R11, R16, 0x8, R5 ;  /* 0x00000008100b7824 */ /* 0x000fe200078e0205 */
[----:B------:R-:W-:-:S04]  /*9b10*/  SHF.L.U32 R2, R17, 0x1f, RZ ;  /* 0x0000001f11027819 */ /* 0x000fc800000006ff */
[----:B------:R0:W1:Y:S01]  /*9b20*/  SYNCS.PHASECHK.TRANS64.TRYWAIT P2, [R11+URZ+0x36850], R2 ;  /* 0x036850020b0075a7 */ /* 0x000062000804017f */
[----:B------:R-:W-:Y:S05]  /*9b30*/  @!P0 BRA `(.L_x_395) ;  /* 0x0000000000048947 */ /* 0x000fea0003800000 */
[----:B------:R-:W-:Y:S01]  /*9b40*/  BPT.TRAP 0x1 ;  /* 0x000000040000795c */ /* 0x000fe20000300000 */
.L_x_395:
[----:B-1----:R-:W-:Y:S05]  /*9b50*/  @P2 BRA `(.L_x_396) ;  /* 0x0000000000082947 */ /* 0x002fea0003800000 */
[----:B------:R-:W1:Y:S02]  /*9b60*/  SYNCS.PHASECHK.TRANS64.TRYWAIT P0, [R11+URZ+0x36850], R2 ;  /* 0x036850020b0075a7 */ /* 0x000e64000800017f */
[----:B-1----:R-:W-:Y:S05]  /*9b70*/  @!P0 BRA `(.L_x_397) ;  /* 0x0000009800088947 */ /* 0x002fea0003800000 */
.L_x_396:
[----:B------:R-:W-:Y:S05]  /*9b80*/  WARPSYNC.ALL ;  /* 0x0000000000007948 */ /* 0x000fea0003800000 */
[----:B------:R-:W-:Y:S01]  /*9b90*/  VIADD R5, R5, 0x400 ;  /* 0x0000040005057836 */ /* 0x000fe20000000000 */
[----:B------:R-:W-:Y:S01]  /*9ba0*/  WARPGROUP.ARRIVE ;  /* 0x00000000000079c5 */ /* 0x000fe20000000000 */
[----:B------:R-:W-:Y:S01]  /*9bb0*/  IMAD.MOV.U32 R9, RZ, RZ, 0x40000040 ;  /* 0x40000040ff097424 */ /* 0x000fe200078e00ff */
[----:B01----:R-:W0:Y:S01]  /*9bc0*/  SHFL.BFLY PT, R2, R7, 0x2, 0x1f ;  /* 0x0c401f0007027f89 */ /* 0x003e2200000e0000 */
[----:B------:R-:W-:Y:S01]  /*9bd0*/  IMAD.MOV.U32 R13, RZ, RZ, 0x40000040 ;  /* 0x40000040ff0d7424 */ /* 0x000fe200078e00ff */
[----:B------:R-:W-:Y:S01]  /*9be0*/  SHF.R.U32.HI R5, RZ, 0x4, R5 ;  /* 0x00000004ff057819 */ /* 0x000fe20000011605 */
[----:B------:R-:W-:Y:S01]  /*9bf0*/  @!P1 VIADD R10, R11, 0x36860 ;  /* 0x000368600b0a9836 */ /* 0x000fe20000000000 */
[----:B------:R-:W-:Y:S01]  /*9c00*/  R2UR UR7, R9 ;  /* 0x00000000090772ca */ /* 0x000fe200000e0000 */
[----:B------:R-:W-:Y:S01]  /*9c10*/  IMAD.MOV.U32 R9, RZ, RZ, 0x40000040 ;  /* 0x40000040ff097424 */ /* 0x000fe200078e00ff */
[----:B------:R-:W-:Y:S01]  /*9c20*/  LOP3.LUT R5, R5, 0x3fff, RZ, 0xc0, !PT ;  /* 0x00003fff05057812 */ /* 0x000fe200078ec0ff */
[----:B------:R-:W-:Y:S01]  /*9c30*/  IMAD.MOV.U32 R20, RZ, RZ, -0x800000 ;  /* 0xff800000ff147424 */ /* 0x000fe200078e00ff */
[----:B------:R-:W-:Y:S01]  /*9c40*/  @!P1 PRMT R10, RZ, 0x654, R10 ;  /* 0x00000654ff0a9816 */ /* 0x000fe2000000000a */
[----:B------:R-:W-:Y:S01]  /*9c50*/  VIADD R210, R210, 0x1 ;  /* 0x00000001d2d27836 */ /* 0x000fe20000000000 */
[----:B------:R-:W-:-:S05]  /*9c60*/  LOP3.LUT R5, R5, 0x3800000, RZ, 0xfc, !PT ;  /* 0x0380000005057812 */ /* 0x000fca00078efcff */
[C---:B------:R-:W-:Y:S02]  /*9c70*/  IMAD R8, R16.reuse, 0xa80, R5 ;  /* 0x00000a8010087824 */ /* 0x040fe400078e0205 */
[----:B------:R-:W1:Y:S01]  /*9c80*/  SHFL.BFLY PT, R5, R6, 0x2, 0x1f ;  /* 0x0c401f0006057f89 */ /* 0x000e6200000e0000 */
[----:B------:R-:W-:Y:S02]  /*9c90*/  VIADD R16, R16, 0x1 ;  /* 0x0000000110107836 */ /* 0x000fe40000000000 */
[C---:B------:R-:W-:Y:S01]  /*9ca0*/  R2UR UR6, R8.reuse ;  /* 0x00000000080672ca */ /* 0x040fe200000e0000 */
[----:B------:R-:W-:Y:S02]  /*9cb0*/  VIADD R12, R8, 0x80 ;  /* 0x00000080080c7836 */ /* 0x000fe40000000000 */
[----:B------:R-:W-:Y:S01]  /*9cc0*/  ISETP.NE.AND P2, PT, R16, 0x2, PT ;  /* 0x000000021000780c */ /* 0x000fe20003f45270 */
[----:B0-----:R-:W-:-:S03]  /*9cd0*/  FADD.FTZ R2, R2, R7 ;  /* 0x0000000702027221 */ /* 0x001fc60000010000 */
[----:B------:R-:W-:-:S06]  /*9ce0*/  SEL R16, R16, RZ, P2 ;  /* 0x000000ff10107207 */ /* 0x000fcc0001000000 */
[----:B------:R-:W-:Y:S01]  /*9cf0*/  HGMMA.64x192x16.F32 R24, R200, gdesc[UR4].tnspB, R24, gsb0 ;  /* 0x42e00004c8187df0 */ /* 0x000fe20008000818 */
[----:B------:R-:W-:Y:S01]  /*9d00*/  R2UR UR6, R12 ;  /* 0x000000000c0672ca */ /* 0x000fe200000e0000 */
[----:B------:R-:W-:Y:S01]  /*9d10*/  VIADD R12, R8, 0x100 ;  /* 0x00000100080c7836 */ /* 0x000fe20000000000 */
[----:B------:R-:W-:Y:S01]  /*9d20*/  R2UR UR7, R13 ;  /* 0x000000000d0772ca */ /* 0x000fe200000e0000 */
[----:B------:R-:W-:Y:S01]  /*9d30*/  IMAD.MOV.U32 R13, RZ, RZ, 0x40000040 ;  /* 0x40000040ff0d7424 */ /* 0x000fe200078e00ff */
[----:B------:R-:W-:Y:S02]  /*9d40*/  WARPGROUP.DEPBAR.LE gsb0, 0x0 ;  /* 0x00008000000079c5 */ /* 0x000fe40000010000 */
[----:B------:R-:W-:-:S13]  /*9d50*/  WARPGROUP.ARRIVE ;  /* 0x00000000000079c5 */ /* 0x000fda0000000000 */
        /* <DEDUP_REMOVED lines=16> */
[C---:B------:R-:W-:Y:S01]  /*9e60*/  VIADD R12, R8.reuse, 0x280 ;  /* 0x00000280080c7836 */ /* 0x040fe20000000000 */
[----:B------:R-:W-:Y:S01]  /*9e70*/  R2UR UR7, R13 ;  /* 0x000000000d0772ca */ /* 0x000fe200000e0000 */
[----:B------:R-:W-:Y:S02]  /*9e80*/  IMAD.MOV.U32 R13, RZ, RZ, 0x40000040 ;  /* 0x40000040ff0d7424 */ /* 0x000fe400078e00ff */
[----:B------:R-:W-:Y:S01]  /*9e90*/  VIADD R8, R8, 0x300 ;  /* 0x0000030008087836 */ /* 0x000fe20000000000 */
[----:B------:R-:W-:Y:S02]  /*9ea0*/  WARPGROUP.DEPBAR.LE gsb0, 0x0 ;  /* 0x00008000000079c5 */ /* 0x000fe40000010000 */
[----:B------:R-:W-:-:S11]  /*9eb0*/  WARPGROUP.ARRIVE ;  /* 0x00000000000079c5 */ /* 0x000fd60000000000 */
[----:B------:R-:W-:Y:S01]  /*9ec0*/  HGMMA.64x192x16.F32 R24, R184, gdesc[UR4].tnspB, R24, gsb0 ;  /* 0x42e00004b8187df0 */ /* 0x000fe20008000818 */
[----:B------:R-:W-:Y:S02]  /*9ed0*/  R2UR UR6, R12 ;  /* 0x000000000c0672ca */ /* 0x000fe400000e0000 */
[----:B------:R-:W-:Y:S01]  /*9ee0*/  R2UR UR7, R13 ;  /* 0x000000000d0772ca */ /* 0x000fe200000e0000 */
[----:B------:R-:W-:Y:S02]  /*9ef0*/  WARPGROUP.DEPBAR.LE gsb0, 0x0 ;  /* 0x00008000000079c5 */ /* 0x000fe40000010000 */
[----:B------:R-:W-:-:S14]  /*9f00*/  WARPGROUP.ARRIVE ;  /* 0x00000000000079c5 */ /* 0x000fdc0000000000 */
[----:B------:R-:W-:Y:S01]  /*9f10*/  HGMMA.64x192x16.F32 R24, R180, gdesc[UR4].tnspB, R24, gsb0 ;  /* 0x42e00004b4187df0 */ /* 0x000fe20008000818 */
[----:B------:R-:W-:Y:S01]  /*9f20*/  R2UR UR6, R8 ;  /* 0x00000000080672ca */ /* 0x000fe200000e0000 */
[----:B-1----:R-:W-:Y:S01]  /*9f30*/  FADD.FTZ R8, R5, R6 ;  /* 0x0000000605087221 */ /* 0x002fe20000010000 */
[----:B------:R-:W-:Y:S01]  /*9f40*/  R2UR UR7, R9 ;  /* 0x00000000090772ca */ /* 0x000fe200000e0000 */
[----:B------:R-:W0:Y:S04]  /*9f50*/  SHFL.BFLY PT, R5, R2, 0x1, 0x1f ;  /* 0x0c201f0002057f89 */ /* 0x000e2800000e0000 */
[----:B------:R-:W1:Y:S01]  /*9f60*/  SHFL.BFLY PT, R9, R8, 0x1, 0x1f ;  /* 0x0c201f0008097f89 */ /* 0x000e6200000e0000 */
[----:B0-----:R-:W-:Y:S01]  /*9f70*/  FADD.FTZ R12, R2, R5 ;  /* 0x00000005020c7221 */ /* 0x001fe20000010000 */
[----:B------:R-:W-:Y:S01]  /*9f80*/  IMAD.MOV.U32 R5, RZ, RZ, RZ ;  /* 0x000000ffff057224 */ /* 0x000fe200078e00ff */
[----:B------:R-:W-:Y:S01]  /*9f90*/  SEL R2, RZ, 0x1, P2 ;  /* 0x00000001ff027807 */ /* 0x000fe20001000000 */
[----:B-1----:R-:W-:-:S02]  /*9fa0*/  FADD.FTZ R13, R8, R9 ;  /* 0x00000009080d7221 */ /* 0x002fc40000010000 */
[----:B------:R-:W-:Y:S01]  /*9fb0*/  FSETP.NE.FTZ.AND P0, PT, R12, RZ, PT ;  /* 0x000000ff0c00720b */ /* 0x000fe20003f15000 */
[----:B------:R-:W-:Y:S01]  /*9fc0*/  IMAD.MOV.U32 R8, RZ, RZ, RZ ;  /* 0x000000ffff087224 */ /* 0x000fe200078e00ff */
[----:B------:R-:W-:Y:S01]  /*9fd0*/  LOP3.LUT R17, R17, R2, RZ, 0x3c, !PT ;  /* 0x0000000211117212 */ /* 0x000fe200078e3cff */
[----:B------:R-:W-:Y:S01]  /*9fe0*/  IMAD.MOV.U32 R2, RZ, RZ, -0x800000 ;  /* 0xff800000ff027424 */ /* 0x000fe200078e00ff */
[----:B------:R-:W-:-:S09]  /*9ff0*/  FSETP.NE.FTZ.AND P3, PT, R13, RZ, PT ;  /* 0x000000ff0d00720b */ /* 0x000fd20003f75000 */
[----:B------:R-:W0:Y:S01]  /*a000*/  @P0 MUFU.LG2 R9, R12 ;  /* 0x0000000c00090308 */ /* 0x000e220000000c00 */
[----:B------:R-:W-:-:S03]  /*a010*/  @P0 FMUL.FTZ R7, R0, 0.69314718246459960938 ;  /* 0x3f31721800070820 */ /* 0x000fc60000410000 */
[----:B------:R-:W-:-:S04]  /*a020*/  @P3 FMUL.FTZ R11, R0, 0.69314718246459960938 ;  /* 0x3f317218000b3820 */ /* 0x000fc80000410000 */
[----:B------:R-:W1:Y:S08]  /*a030*/  @P3 MUFU.LG2 R6, R13 ;  /* 0x0000000d00063308 */ /* 0x000e700000000c00 */
[----:B------:R-:W2:Y:S01]  /*a040*/  @P0 MUFU.RCP R5, R12 ;  /* 0x0000000c00050308 */ /* 0x000ea20000001000 */
[----:B0-----:R-:W-:-:S04]  /*a050*/  @P0 FMUL.FTZ R0, R9, 0.69314718246459960938 ;  /* 0x3f31721809000820 */ /* 0x001fc80000410000 */
[----:B------:R-:W-:Y:S01]  /*a060*/  @P0 FFMA.FTZ R2, R7, R4, R0 ;  /* 0x0000000407020223 */ /* 0x000fe20000010000 */
[----:B------:R-:W-:Y:S02]  /*a070*/  PLOP3.LUT P0, PT, PT, PT, PT, 0x8, 0x0 ;  /* 0x000000000000781c */ /* 0x000fe40003f0e170 */
[----:B------:R-:W0:Y:S01]  /*a080*/  @P3 MUFU.RCP R8, R13 ;  /* 0x0000000d00083308 */ /* 0x000e220000001000 */
[----:B-1----:R-:W-:-:S04]  /*a090*/  @P3 FMUL.FTZ R6, R6, 0.69314718246459960938 ;  /* 0x3f31721806063820 */ /* 0x002fc80000410000 */
[----:B------:R-:W-:Y:S01]  /*a0a0*/  @P3 FFMA.FTZ R20, R11, R3, R6 ;  /* 0x000000030b143223 */ /* 0x000fe20000010006 */
[----:B------:R-:W-:Y:S02]  /*a0b0*/  WARPGROUP.DEPBAR.LE gsb0, 0x0 ;  /* 0x00008000000079c5 */ /* 0x000fe40000010000 */
[----:B------:R-:W-:-:S06]  /*a0c0*/  WARPGROUP.ARRIVE ;  /* 0x00000000000079c5 */ /* 0x000fcc0000000000 */
[----:B------:R-:W-:Y:S03]  /*a0d0*/  HGMMA.64x192x16.F32 R24, R176, gdesc[UR4].tnspB, R24, gsb0 ;  /* 0x42e00004b0187df0 */ /* 0x000fe60008000818 */
[----:B------:R-:W-:Y:S02]  /*a0e0*/  WARPGROUP.DEPBAR.LE gsb0, 0x0 ;  /* 0x00008000000079c5 */ /* 0x000fe40000010000 */
[----:B------:R1:W-:Y:S01]  /*a0f0*/  @!P1 SYNCS.ARRIVE.TRANS64.RED.A1T0 RZ, [R10+URZ], RZ ;  /* 0x000000ff0aff99a7 */ /* 0x0003e2000810043f */
[-C--:B--2---:R-:W-:Y:S01]  /*a100*/  FMUL.FTZ R3, R36, R5.reuse ;  /* 0x0000000524037220 */ /* 0x084fe20000410000 */
[-C--:B0-----:R-:W-:Y:S01]  /*a110*/  FMUL.FTZ R130, R47, R8.reuse ;  /* 0x000000082f827220 */ /* 0x081fe20000410000 */
        /* <DEDUP_REMOVED lines=93> */
[----:B-1----:R-:W-:-:S07]  /*a6f0*/  FMUL.FTZ R119, R119, R8 ;  /* 0x0000000877777220 */ /* 0x002fce0000410000 */
.L_x_376:
[----:B------:R-:W0:Y:S01]  /*a700*/  S2R R5, SR_CgaCtaId ;  /* 0x0000000000057919 */ /* 0x000e220000008800 */
[----:B------:R-:W-:Y:S01]  /*a710*/  MOV R46, 0x400 ;  /* 0x00000400002e7802 */ /* 0x000fe20000000f00 */
[----:B------:R-:W-:Y:S01]  /*a720*/  BSSY B0, `(.L_x_398) ;  /* 0x0000258000007945 */ /* 0x000fe20003800000 */
[----:B------:R-:W-:Y:S02]  /*a730*/  BAR.SYNC.DEFER_BLOCKING 0x5, 0x180 ;  /* 0x0146000000007b1d */ /* 0x000fe40000010000 */
[----:B0-----:R-:W-:-:S05]  /*a740*/  LEA R46, R5, R46, 0x18 ;  /* 0x0000002e052e7211 */ /* 0x001fca00078ec0ff */
[----:B------:R0:W1:Y:S01]  /*a750*/  LDS.128 R40, [R46+0x368d0] ;  /* 0x0368d0002e287984 */ /* 0x0000620000000c00 */
[----:B------:R-:W-:Y:S06]  /*a760*/  BAR.ARV 0x4, 0x180 ;  /* 0x0106000000007b1d */ /* 0x000fec0000002000 */
[----:B------:R-:W-:Y:S05]  /*a770*/  @P0 BRA `(.L_x_399) ;  /* 0x0000001800580947 */ /* 0x000fea0003800000 */
[----:B------:R-:W2:Y:S01]  /*a780*/  S2R R5, SR_SWINHI ;  /* 0x0000000000057919 */ /* 0x000ea20000002f00 */
[----:B------:R-:W-:Y:S01]  /*a790*/  F2FP.F16.F32.PACK_AB R6, R7, R6 ;  /* 0x000000060706723e */ /* 0x000fe200000000ff */
[----:B------:R-:W-:Y:S01]  /*a7a0*/  ULDC.64 UR4, c[0x0][0xc08] ;  /* 0x0003020000047ab9 */ /* 0x000fe20000000a00 */
        /* <DEDUP_REMOVED lines=13> */
[----:B------:R-:W-:Y:S02]  /*a880*/  MOV R32, R46 ;  /* 0x0000002e00207202 */ /* 0x000fe40000000f00 */
[----:B--2---:R-:W-:-:S03]  /*a890*/  MOV R33, R5 ;  /* 0x0000000500217202 */ /* 0x004fc60000000f00 */
[----:B------:R-:W-:-:S03]  /*a8a0*/  IMAD.WIDE R4, R216, 0x2, R32 ;  /* 0x00000002d8047825 */ /* 0x000fc600078e0220 */
[C---:B------:R-:W-:Y:S02]  /*a8b0*/  LOP3.LUT R25, R4.reuse, 0x380, RZ, 0xc0, !PT ;  /* 0x0000038004197812 */ /* 0x040fe400078ec0ff */
[C---:B------:R-:W-:Y:S02]  /*a8c0*/  IADD3 R83, P2, R4.reuse, 0x20, RZ ;  /* 0x0000002004537810 */ /* 0x040fe40007f5e0ff */
[C---:B------:R-:W-:Y:S02]  /*a8d0*/  IADD3 R137, P1, R4.reuse, 0x40, RZ ;  /* 0x0000004004897810 */ /* 0x040fe40007f3e0ff */
[C---:B------:R-:W-:Y:S01]  /*a8e0*/  IADD3 R139, P6, R4.reuse, 0x60, RZ ;  /* 0x00000060048b7810 */ /* 0x040fe20007fde0ff */
[--C-:B------:R-:W-:Y:S01]  /*a8f0*/  IMAD.X R9, RZ, RZ, R5.reuse, P2 ;  /* 0x000000ffff097224 */ /* 0x100fe200010e0605 */
[C---:B------:R-:W-:Y:S01]  /*a900*/  IADD3 R141, P5, R4.reuse, 0x4000, RZ ;  /* 0x00004000048d7810 */ /* 0x040fe20007fbe0ff */
[--C-:B------:R-:W-:Y:S01]  /*a910*/  IMAD.X R11, RZ, RZ, R5.reuse, P1 ;  /* 0x000000ffff0b7224 */ /* 0x100fe200008e0605 */
[----:B------:R-:W-:Y:S01]  /*a920*/  SHF.R.U64 R25, R25, 0x3, RZ ;  /* 0x0000000319197819 */ /* 0x000fe200000012ff */
[--C-:B------:R-:W-:Y:S01]  /*a930*/  IMAD.X R13, RZ, RZ, R5.reuse, P6 ;  /* 0x000000ffff0d7224 */ /* 0x100fe200030e0605 */
[C---:B------:R-:W-:Y:S01]  /*a940*/  IADD3 R143, P0, R4.reuse, 0x4020, RZ ;  /* 0x00004020048f7810 */ /* 0x040fe20007f1e0ff */
[----:B------:R-:W-:Y:S01]  /*a950*/  IMAD.X R15, RZ, RZ, R5, P5 ;  /* 0x000000ffff0f7224 */ /* 0x000fe200028e0605 */
[----:B------:R-:W-:-:S02]  /*a960*/  IADD3 R145, P4, R4, 0x4040, RZ ;  /* 0x0000404004917810 */ /* 0x000fc40007f9e0ff */
[C---:B------:R-:W-:Y:S01]  /*a970*/  IADD3 R147, P3, R4.reuse, 0x4060, RZ ;  /* 0x0000406004937810 */ /* 0x040fe20007f7e0ff */
[--C-:B------:R-:W-:Y:S01]  /*a980*/  IMAD.X R27, RZ, RZ, R5.reuse, P0 ;  /* 0x000000ffff1b7224 */ /* 0x100fe200000e0605 */
[C---:B------:R-:W-:Y:S01]  /*a990*/  IADD3 R149, P2, R4.reuse, 0x8000, RZ ;  /* 0x0000800004957810 */ /* 0x040fe20007f5e0ff */
[--C-:B------:R-:W-:Y:S01]  /*a9a0*/  IMAD.X R29, RZ, RZ, R5.reuse, P4 ;  /* 0x000000ffff1d7224 */ /* 0x100fe200020e0605 */
[C---:B------:R-:W-:Y:S01]  /*a9b0*/  IADD3 R151, P1, R4.reuse, 0x8020, RZ ;  /* 0x0000802004977810 */ /* 0x040fe20007f3e0ff */
[--C-:B------:R-:W-:Y:S01]  /*a9c0*/  IMAD.X R31, RZ, RZ, R5.reuse, P3 ;  /* 0x000000ffff1f7224 */ /* 0x100fe200018e0605 */
[C---:B------:R-:W-:Y:S01]  /*a9d0*/  IADD3 R153, P6, R4.reuse, 0x8040, RZ ;  /* 0x0000804004997810 */ /* 0x040fe20007fde0ff */
[--C-:B------:R-:W-:Y:S01]  /*a9e0*/  IMAD.X R35, RZ, RZ, R5.reuse, P2 ;  /* 0x000000ffff237224 */ /* 0x100fe200010e0605 */
[----:B------:R-:W-:Y:S01]  /*a9f0*/  IADD3 R155, P5, R4, 0x8060, RZ ;  /* 0x00008060049b7810 */ /* 0x000fe20007fbe0ff */
[--C-:B------:R-:W-:Y:S01]  /*aa00*/  IMAD.X R37, RZ, RZ, R5.reuse, P1 ;  /* 0x000000ffff257224 */ /* 0x100fe200008e0605 */
[----:B------:R-:W-:Y:S01]  /*aa10*/  LOP3.LUT R4, R25, R4, RZ, 0x3c, !PT ;  /* 0x0000000419047212 */ /* 0x000fe200078e3cff */
[--C-:B------:R-:W-:Y:S01]  /*aa20*/  IMAD.X R39, RZ, RZ, R5.reuse, P6 ;  /* 0x000000ffff277224 */ /* 0x100fe200030e0605 */
[----:B------:R-:W-:Y:S01]  /*aa30*/  LOP3.LUT R10, R137, 0x380, RZ, 0xc0, !PT ;  /* 0x00000380890a7812 */ /* 0x000fe200078ec0ff */
[----:B------:R-:W-:Y:S01]  /*aa40*/  IMAD.X R25, RZ, RZ, R5, P5 ;  /* 0x000000ffff197224 */ /* 0x000fe200028e0605 */
[----:B------:R-:W-:-:S02]  /*aa50*/  LOP3.LUT R8, R83, 0x380, RZ, 0xc0, !PT ;  /* 0x0000038053087812 */ /* 0x000fc400078ec0ff */
[----:B------:R-:W-:Y:S02]  /*aa60*/  MOV R136, R4 ;  /* 0x0000000400887202 */ /* 0x000fe40000000f00 */
[----:B------:R-:W-:Y:S02]  /*aa70*/  LOP3.LUT R12, R139, 0x380, RZ, 0xc0, !PT ;  /* 0x000003808b0c7812 */ /* 0x000fe400078ec0ff */
[----:B------:R-:W-:Y:S02]  /*aa80*/  LOP3.LUT R14, R141, 0x380, RZ, 0xc0, !PT ;  /* 0x000003808d0e7812 */ /* 0x000fe400078ec0ff */
[----:B------:R-:W-:Y:S02]  /*aa90*/  F2FP.F16.F32.PACK_AB R4, R123, R24 ;  /* 0x000000187b04723e */ /* 0x000fe400000000ff */
[----:B------:R-:W-:Y:S02]  /*aaa0*/  SHF.R.U64 R10, R10, 0x3, RZ ;  /* 0x000000030a0a7819 */ /* 0x000fe400000012ff */
[----:B------:R-:W-:-:S02]  /*aab0*/  LOP3.LUT R24, R151, 0x380, RZ, 0xc0, !PT ;  /* 0x0000038097187812 */ /* 0x000fc400078ec0ff */
[----:B------:R-:W-:Y:S02]  /*aac0*/  LOP3.LUT R26, R143, 0x380, RZ, 0xc0, !PT ;  /* 0x000003808f1a7812 */ /* 0x000fe400078ec0ff */
[----:B-1----:R-:W-:Y:S02]  /*aad0*/  LOP3.LUT R40, R155, 0x380, RZ, 0xc0, !PT ;  /* 0x000003809b287812 */ /* 0x002fe400078ec0ff */
[----:B------:R-:W-:Y:S02]  /*aae0*/  SHF.R.U64 R8, R8, 0x3, RZ ;  /* 0x0000000308087819 */ /* 0x000fe400000012ff */
[----:B------:R-:W-:Y:S02]  /*aaf0*/  LOP3.LUT R28, R145, 0x380, RZ, 0xc0, !PT ;  /* 0x00000380911c7812 */ /* 0x000fe400078ec0ff */
[----:B------:R-:W-:Y:S02]  /*ab00*/  LOP3.LUT R30, R147, 0x380, RZ, 0xc0, !PT ;  /* 0x00000380931e7812 */ /* 0x000fe400078ec0ff */
[----:B------:R-:W-:-:S02]  /*ab10*/  SHF.R.U64 R12, R12, 0x3, RZ ;  /* 0x000000030c0c7819 */ /* 0x000fc400000012ff */
[----:B------:R-:W-:Y:S02]  /*ab20*/  SHF.R.U64 R14, R14, 0x3, RZ ;  /* 0x000000030e0e7819 */ /* 0x000fe400000012ff */
[----:B------:R-:W-:Y:S02]  /*ab30*/  LOP3.LUT R10, R10, R137, RZ, 0x3c, !PT ;  /* 0x000000890a0a7212 */ /* 0x000fe400078e3cff */
[----:B------:R-:W-:Y:S01]  /*ab40*/  F2FP.F16.F32.PACK_AB R5, R135, R134 ;  /* 0x000000868705723e */ /* 0x000fe200000000ff */
[----:B------:R-:W-:Y:S01]  /*ab50*/  BAR.SYNC.DEFER_BLOCKING 0x1, 0x100 ;  /* 0x0044000000007b1d */ /* 0x000fe20000010000 */
[----:B------:R-:W-:Y:S02]  /*ab60*/  SHF.R.U64 R24, R24, 0x3, RZ ;  /* 0x0000000318187819 */ /* 0x000fe400000012ff */
[----:B------:R-:W-:Y:S02]  /*ab70*/  SHF.R.U64 R26, R26, 0x3, RZ ;  /* 0x000000031a1a7819 */ /* 0x000fe400000012ff */
[----:B------:R-:W-:-:S02]  /*ab80*/  SHF.R.U64 R40, R40, 0x3, RZ ;  /* 0x0000000328287819 */ /* 0x000fc400000012ff */
[----:B------:R-:W-:Y:S02]  /*ab90*/  LOP3.LUT R8, R8, R83, RZ, 0x3c, !PT ;  /* 0x0000005308087212 */ /* 0x000fe400078e3cff */
[----:B------:R-:W-:Y:S02]  /*aba0*/  LOP3.LUT R34, R149, 0x380, RZ, 0xc0, !PT ;  /* 0x0000038095227812 */ /* 0x000fe400078ec0ff */
[----:B------:R-:W-:Y:S02]  /*abb0*/  SHF.R.U64 R28, R28, 0x3, RZ ;  /* 0x000000031c1c7819 */ /* 0x000fe400000012ff */
[----:B------:R-:W-:Y:S02]  /*abc0*/  SHF.R.U64 R30, R30, 0x3, RZ ;  /* 0x000000031e1e7819 */ /* 0x000fe400000012ff */
[----:B------:R-:W-:Y:S02]  /*abd0*/  LOP3.LUT R12, R12, R139, RZ, 0x3c, !PT ;  /* 0x0000008b0c0c7212 */ /* 0x000fe400078e3cff */
[----:B------:R-:W-:-:S02]  /*abe0*/  LOP3.LUT R14, R14, R141, RZ, 0x3c, !PT ;  /* 0x0000008d0e0e7212 */ /* 0x000fc400078e3cff */
[----:B------:R-:W-:Y:S02]  /*abf0*/  LOP3.LUT R38, R153, 0x380, RZ, 0xc0, !PT ;  /* 0x0000038099267812 */ /* 0x000fe400078ec0ff */
[----:B------:R-:W-:Y:S02]  /*ac00*/  LOP3.LUT R36, R24, R151, RZ, 0x3c, !PT ;  /* 0x0000009718247212 */ /* 0x000fe400078e3cff */
[----:B------:R-:W-:Y:S01]  /*ac10*/  MOV R134, R10 ;  /* 0x0000000a00867202 */ /* 0x000fe20000000f00 */
[----:B------:R1:W-:Y:S01]  /*ac20*/  STSM.16.M88.4 [R136], R4 ;  /* 0x0000000488007844 */ /* 0x0003e20000000200 */
[----:B------:R-:W-:Y:S02]  /*ac30*/  LOP3.LUT R26, R26, R143, RZ, 0x3c, !PT ;  /* 0x0000008f1a1a7212 */ /* 0x000fe400078e3cff */
[----:B------:R-:W-:Y:S02]  /*ac40*/  LOP3.LUT R24, R40, R155, RZ, 0x3c, !PT ;  /* 0x0000009b28187212 */ /* 0x000fe400078e3cff */
[----:B------:R-:W-:-:S02]  /*ac50*/  F2FP.F16.F32.PACK_AB R10, R45, R44 ;  /* 0x0000002c2d0a723e */ /* 0x000fc400000000ff */
[----:B------:R-:W-:Y:S01]  /*ac60*/  SHF.R.U64 R34, R34, 0x3, RZ ;  /* 0x0000000322227819 */ /* 0x000fe200000012ff */
[----:B------:R-:W2:Y:S01]  /*ac70*/  LDC.64 R44, c[0x0][0xc00] ;  /* 0x00030000ff2c7b82 */ /* 0x000ea20000000a00 */
[----:B------:R-:W-:Y:S02]  /*ac80*/  LOP3.LUT R28, R28, R145, RZ, 0x3c, !PT ;  /* 0x000000911c1c7212 */ /* 0x000fe400078e3cff */
[----:B------:R-:W-:Y:S02]  /*ac90*/  LOP3.LUT R30, R30, R147, RZ, 0x3c, !PT ;  /* 0x000000931e1e7212 */ /* 0x000fe400078e3cff */
[----:B------:R-:W-:Y:S02]  /*aca0*/  MOV R135, R8 ;  /* 0x0000000800877202 */ /* 0x000fe40000000f00 */
[----:B------:R-:W-:Y:S02]  /*acb0*/  MOV R133, R12 ;  /* 0x0000000c00857202 */ /* 0x000fe40000000f00 */
[----:B-1----:R-:W-:-:S02]  /*acc0*/  F2FP.F16.F32.PACK_AB R4, R124, R21 ;  /* 0x000000157c04723e */ /* 0x002fc400000000ff */
[----:B------:R-:W-:Y:S02]  /*acd0*/  F2FP.F16.F32.PACK_AB R5, R131, R128 ;  /* 0x000000808305723e */ /* 0x000fe400000000ff */
[----:B------:R-:W-:Y:S02]  /*ace0*/  F2FP.F16.F32.PACK_AB R6, R122, R3 ;  /* 0x000000037a06723e */ /* 0x000fe400000000ff */
[----:B------:R-:W-:Y:S02]  /*acf0*/  F2FP.F16.F32.PACK_AB R7, R132, R127 ;  /* 0x0000007f8407723e */ /* 0x000fe400000000ff */
[----:B------:R-:W-:Y:S02]  /*ad00*/  MOV R123, R14 ;  /* 0x0000000e007b7202 */ /* 0x000fe40000000f00 */
[----:B------:R-:W-:Y:S01]  /*ad10*/  F2FP.F16.F32.PACK_AB R8, R121, R0 ;  /* 0x000000007908723e */ /* 0x000fe200000000ff */
[----:B------:R1:W-:Y:S01]  /*ad20*/  STSM.16.M88.4 [R135], R4 ;  /* 0x0000000487007844 */ /* 0x0003e20000000200 */
[----:B------:R-:W-:-:S02]  /*ad30*/  F2FP.F16.F32.PACK_AB R9, R129, R126 ;  /* 0x0000007e8109723e */ /* 0x000fc400000000ff */
[----:B------:R-:W-:Y:S02]  /*ad40*/  F2FP.F16.F32.PACK_AB R11, R130, R125 ;  /* 0x0000007d820b723e */ /* 0x000fe400000000ff */
[----:B------:R-:W-:Y:S02]  /*ad50*/  SHF.R.U64 R38, R38, 0x3, RZ ;  /* 0x0000000326267819 */ /* 0x000fe400000012ff */
[----:B------:R-:W-:Y:S01]  /*ad60*/  F2FP.F16.F32.PACK_AB R12, R49, R48 ;  /* 0x00000030310c723e */ /* 0x000fe200000000ff */
[----:B------:R3:W-:Y:S01]  /*ad70*/  STSM.16.M88.4 [R134], R8 ;  /* 0x0000000886007844 */ /* 0x0007e20000000200 */
[----:B------:R-:W-:Y:S02]  /*ad80*/  F2FP.F16.F32.PACK_AB R13, R51, R50 ;  /* 0x00000032330d723e */ /* 0x000fe400000000ff */
[----:B------:R-:W-:Y:S02]  /*ad90*/  F2FP.F16.F32.PACK_AB R14, R53, R52 ;  /* 0x00000034350e723e */ /* 0x000fe400000000ff */
[----:B------:R-:W-:-:S02]  /*ada0*/  F2FP.F16.F32.PACK_AB R15, R55, R54 ;  /* 0x00000036370f723e */ /* 0x000fc400000000ff */
[----:B------:R-:W-:Y:S02]  /*adb0*/  MOV R120, R26 ;  /* 0x0000001a00787202 */ /* 0x000fe40000000f00 */
[----:B------:R-:W-:Y:S01]  /*adc0*/  MOV R0, R24 ;  /* 0x0000001800007202 */ /* 0x000fe20000000f00 */
[----:B------:R4:W-:Y:S01]  /*add0*/  STSM.16.M88.4 [R133], R12 ;  /* 0x0000000c85007844 */ /* 0x0009e20000000200 */
[----:B------:R-:W-:Y:S02]  /*ade0*/  LOP3.LUT R34, R34, R149, RZ, 0x3c, !PT ;  /* 0x0000009522227212 */ /* 0x000fe400078e3cff */
[----:B------:R-:W-:Y:S02]  /*adf0*/  MOV R83, R28 ;  /* 0x0000001c00537202 */ /* 0x000fe40000000f00 */
[----:B------:R-:W-:Y:S02]  /*ae00*/  MOV R40, R30 ;  /* 0x0000001e00287202 */ /* 0x000fe40000000f00 */
[----:B------:R-:W-:-:S02]  /*ae10*/  F2FP.F16.F32.PACK_AB R24, R57, R56 ;  /* 0x000000383918723e */ /* 0x000fc400000000ff */
[----:B------:R-:W-:Y:S02]  /*ae20*/  F2FP.F16.F32.PACK_AB R25, R59, R58 ;  /* 0x0000003a3b19723e */ /* 0x000fe400000000ff */
[----:B------:R-:W-:Y:S02]  /*ae30*/  F2FP.F16.F32.PACK_AB R26, R61, R60 ;  /* 0x0000003c3d1a723e */ /* 0x000fe400000000ff */
[----:B------:R-:W-:Y:S02]  /*ae40*/  F2FP.F16.F32.PACK_AB R27, R63, R62 ;  /* 0x0000003e3f1b723e */ /* 0x000fe400000000ff */
[----:B------:R-:W-:Y:S02]  /*ae50*/  F2FP.F16.F32.PACK_AB R28, R65, R64 ;  /* 0x00000040411c723e */ /* 0x000fe400000000ff */
[----:B------:R-:W-:Y:S01]  /*ae60*/  F2FP.F16.F32.PACK_AB R29, R67, R66 ;  /* 0x00000042431d723e */ /* 0x000fe200000000ff */
[----:B------:R-:W-:Y:S01]  /*ae70*/  STSM.16.M88.4 [R123], R24 ;  /* 0x000000187b007844 */ /* 0x000fe20000000200 */
[----:B------:R-:W-:-:S02]  /*ae80*/  F2FP.F16.F32.PACK_AB R30, R69, R68 ;  /* 0x00000044451e723e */ /* 0x000fc400000000ff */
[----:B------:R-:W-:Y:S02]  /*ae90*/  F2FP.F16.F32.PACK_AB R31, R71, R70 ;  /* 0x00000046471f723e */ /* 0x000fe400000000ff */
[----:B------:R-:W-:Y:S02]  /*aea0*/  LOP3.LUT R38, R38, R153, RZ, 0x3c, !PT ;  /* 0x0000009926267212 */ /* 0x000fe400078e3cff */
[----:B-1----:R-:W-:Y:S01]  /*aeb0*/  F2FP.F16.F32.PACK_AB R4, R73, R72 ;  /* 0x000000484904723e */ /* 0x002fe200000000ff */
[----:B------:R-:W-:Y:S01]  /*aec0*/  STSM.16.M88.4 [R120], R28 ;  /* 0x0000001c78007844 */ /* 0x000fe20000000200 */
[----:B------:R-:W-:Y:S02]  /*aed0*/  F2FP.F16.F32.PACK_AB R5, R75, R74 ;  /* 0x0000004a4b05723e */ /* 0x000fe400000000ff */
[----:B------:R-:W-:Y:S02]  /*aee0*/  F2FP.F16.F32.PACK_AB R6, R77, R76 ;  /* 0x0000004c4d06723e */ /* 0x000fe400000000ff */
[----:B------:R-:W-:-:S02]  /*aef0*/  F2FP.F16.F32.PACK_AB R7, R79, R78 ;  /* 0x0000004e4f07723e */ /* 0x000fc400000000ff */
[----:B---3--:R-:W-:Y:S02]  /*af00*/  F2FP.F16.F32.PACK_AB R8, R81, R80 ;  /* 0x000000505108723e */ /* 0x008fe400000000ff */
[----:B------:R-:W-:Y:S01]  /*af10*/  F2FP.F16.F32.PACK_AB R9, R47, R82 ;  /* 0x000000522f09723e */ /* 0x000fe200000000ff */
[----:B------:R1:W-:Y:S01]  /*af20*/  STSM.16.M88.4 [R83], R4 ;  /* 0x0000000453007844 */ /* 0x0003e20000000200 */
[----:B------:R-:W-:Y:S01]  /*af30*/  F2FP.F16.F32.PACK_AB R10, R85, R84 ;  /* 0x00000054550a723e */ /* 0x000fe200000000ff */
[----:B------:R-:W3:Y:S01]  /*af40*/  LDC R47, c[0x0][0xbe8] ;  /* 0x0002fa00ff2f7b82 */ /* 0x000ee20000000800 */
[----:B------:R-:W-:Y:S02]  /*af50*/  F2FP.F16.F32.PACK_AB R11, R87, R86 ;  /* 0x00000056570b723e */ /* 0x000fe400000000ff */
[----:B------:R-:W-:Y:S02]  /*af60*/  MOV R34, R34 ;  /* 0x0000002200227202 */ /* 0x000fe40000000f00 */
[----:B----4-:R-:W-:Y:S01]  /*af70*/  F2FP.F16.F32.PACK_AB R12, R89, R88 ;  /* 0x00000058590c723e */ /* 0x010fe200000000ff */
[----:B------:R4:W-:Y:S01]  /*af80*/  STSM.16.M88.4 [R40], R8 ;  /* 0x0000000828007844 */ /* 0x0009e20000000200 */
[----:B------:R-:W-:-:S02]  /*af90*/  F2FP.F16.F32.PACK_AB R13, R91, R90 ;  /* 0x0000005a5b0d723e */ /* 0x000fc400000000ff */
[----:B------:R-:W-:Y:S02]  /*afa0*/  F2FP.F16.F32.PACK_AB R14, R93, R92 ;  /* 0x0000005c5d0e723e */ /* 0x000fe400000000ff */
[----:B------:R-:W-:Y:S02]  /*afb0*/  F2FP.F16.F32.PACK_AB R15, R95, R94 ;  /* 0x0000005e5f0f723e */ /* 0x000fe400000000ff */
[----:B------:R-:W-:Y:S01]  /*afc0*/  MOV R36, R36 ;  /* 0x0000002400247202 */ /* 0x000fe20000000f00 */
[----:B-1----:R-:W-:Y:S01]  /*afd0*/  IMAD.SHL.U32 R5, R204, 0x4, RZ ;  /* 0x00000004cc057824 */ /* 0x002fe200078e00ff */
[----:B------:R-:W-:Y:S01]  /*afe0*/  MOV R38, R38 ;  /* 0x0000002600267202 */ /* 0x000fe20000000f00 */
[----:B------:R-:W-:Y:S01]  /*aff0*/  STSM.16.M88.4 [R34], R12 ;  /* 0x0000000c22007844 */ /* 0x000fe20000000200 */
[----:B------:R-:W-:Y:S02]  /*b000*/  ISETP.NE.U32.AND P2, PT, RZ, UR4, PT ;  /* 0x00000004ff007c0c */ /* 0x000fe4000bf45070 */
[----:B--2---:R-:W-:Y:S01]  /*b010*/  ISETP.NE.U32.AND P0, PT, R44, RZ, PT ;  /* 0x000000ff2c00720c */ /* 0x004fe20003f05070 */
[----:B------:R-:W-:Y:S01]  /*b020*/  STSM.16.M88.4 [R36], R96 ;  /* 0x0000006024007844 */ /* 0x000fe20000000200 */
[----:B------:R-:W-:-:S02]  /*b030*/  ISETP.NE.AND.EX P2, PT, RZ, UR5, PT, P2 ;  /* 0x00000005ff007c0c */ /* 0x000fc4000bf45320 */
[----:B------:R-:W-:Y:S01]  /*b040*/  ISETP.NE.AND.EX P0, PT, R45, RZ, PT, P0 ;  /* 0x000000ff2d00720c */ /* 0x000fe20003f05300 */
[----:B------:R-:W-:Y:S01]  /*b050*/  STSM.16.M88.4 [R38], R104 ;  /* 0x0000006826007844 */ /* 0x000fe20000000200 */
[----:B----4-:R-:W-:Y:S02]  /*b060*/  SHF.L.U64.HI R10, R204, 0x2, R208 ;  /* 0x00000002cc0a7819 */ /* 0x010fe400000102d0 */
[----:B------:R-:W-:Y:S01]  /*b070*/  IADD3 R6, P1, R5, R44, RZ ;  /* 0x0000002c05067210 */ /* 0x000fe20007f3e0ff */
[----:B------:R1:W-:Y:S01]  /*b080*/  STSM.16.M88.4 [R0], R112 ;  /* 0x0000007000007844 */ /* 0x0003e20000000200 */
[----:B------:R-:W-:-:S03]  /*b090*/  IMAD.MOV.U32 R44, RZ, RZ, RZ ;  /* 0x000000ffff2c7224 */ /* 0x000fc600078e00ff */
[----:B------:R-:W-:Y:S01]  /*b0a0*/  IMAD.X R7, R10, 0x1, R45, P1 ;  /* 0x000000010a077824 */ /* 0x000fe200008e062d */
[----:B------:R-:W-:Y:S01]  /*b0b0*/  BAR.SYNC.DEFER_BLOCKING 0x1, 0x100 ;  /* 0x0044000000007b1d */ /* 0x000fe20000010000 */
[----:B------:R-:W-:-:S05]  /*b0c0*/  @P2 IADD3 R4, P3, R5, UR4, RZ ;  /* 0x0000000405042c10 */ /* 0x000fca000ff7e0ff */
[----:B------:R-:W-:Y:S01]  /*b0d0*/  ULDC UR4, c[0x0][0xa88] ;  /* 0x0002a20000047ab9 */ /* 0x000fe20000000800 */
[----:B------:R-:W-:Y:S01]  /*b0e0*/  @P2 IADD3.X R5, R10, UR5, RZ, P3, !PT ;  /* 0x000000050a052c10 */ /* 0x000fe20009ffe4ff */
[----:B-1----:R-:W-:Y:S01]  /*b0f0*/  IMAD.U32 R0, RZ, RZ, UR4 ;  /* 0x00000004ff007e24 */ /* 0x002fe2000f8e00ff */
[----:B------:R1:W5:Y:S01]  /*b100*/  @P0 LDG.E R44, desc[UR60][R6.64] ;  /* 0x0000003c062c0981 */ /* 0x000362000c1e1900 */
[----:B---3--:R-:W-:-:S04]  /*b110*/  ISETP.NE.AND P1, PT, R47, 0x1, PT ;  /* 0x000000012f00780c */ /* 0x008fc80003f25270 */
[----:B------:R1:W5:Y:S09]  /*b120*/  @P2 LDG.E R0, desc[UR60][R4.64] ;  /* 0x0000003c04002981 */ /* 0x000372000c1e1900 */
[----:B------:R-:W2:Y:S08]  /*b130*/  @P1 LDC R8, c[0x0][0xbec] ;  /* 0x0002fb00ff081b82 */ /* 0x000eb00000000800 */
[----:B------:R-:W3:Y:S01]  /*b140*/  @P1 LDC R11, c[0x0][0xbf0] ;  /* 0x0002fc00ff0b1b82 */ /* 0x000ee20000000800 */
[----:B-1----:R-:W-:Y:S05]  /*b150*/  @P2 BRA `(.L_x_400) ;  /* 0x0000000000102947 */ /* 0x002fea0003800000 */
[----:B------:R-:W-:Y:S05]  /*b160*/  @!P0 BRA `(.L_x_400) ;  /* 0x00000000000c8947 */ /* 0x000fea0003800000 */
[----:B------:R-:W4:Y:S04]  /*b170*/  LDG.E R3, desc[UR60][R6.64] ;  /* 0x0000003c06037981 */ /* 0x000f28000c1e1900 */
[----:B-----5:R-:W4:Y:S02]  /*b180*/  LDG.E R0, desc[UR60][R6.64+0x4] ;  /* 0x0000043c06007981 */ /* 0x020f24000c1e1900 */
[----:B----4-:R-:W-:-:S07]  /*b190*/  IMAD.IADD R0, R0, 0x1, -R3 ;  /* 0x0000000100007824 */ /* 0x010fce00078e0a03 */
.L_x_400:
[----:B------:R-:W-:Y:S01]  /*b1a0*/  SHF.R.S32.HI R40, RZ, 0x1f, R206 ;  /* 0x0000001fff287819 */ /* 0x000fe200000114ce */
[----:B------:R-:W-:Y:S01]  /*b1b0*/  IMAD R13, R207, 0x80, R215 ;  /* 0x00000080cf0d7824 */ /* 0x000fe200078e02d7 */
[----:B------:R-:W-:Y:S01]  /*b1c0*/  ULDC.64 UR4, c[0x0][0xb90] ;  /* 0x0002e40000047ab9 */ /* 0x000fe20000000a00 */
[----:B-----5:R-:W-:Y:S01]  /*b1d0*/  SHF.R.S32.HI R45, RZ, 0x1f, R44 ;  /* 0x0000001fff2d7819 */ /* 0x020fe2000001142c */
[----:B------:R-:W-:Y:S01]  /*b1e0*/  IMAD R7, R209, 0x40, R18 ;  /* 0x00000040d1077824 */ /* 0x000fe200078e0212 */
[----:B------:R-:W-:Y:S01]  /*b1f0*/  SEL R69, R204, RZ, !P0 ;  /* 0x000000ffcc457207 */ /* 0x000fe20004000000 */
[----:B------:R-:W-:Y:S01]  /*b200*/  IMAD R5, R40, UR4, RZ ;  /* 0x0000000428057c24 */ /* 0x000fe2000f8e02ff */
[----:B------:R-:W-:Y:S01]  /*b210*/  SEL R208, R208, RZ, !P0 ;  /* 0x000000ffd0d07207 */ /* 0x000fe20004000000 */
[----:B--2---:R-:W-:Y:S01]  /*b220*/  @P1 IMAD.HI.U32 R6, R13, R8, RZ ;  /* 0x000000080d061227 */ /* 0x004fe200078e00ff */
[----:B------:R-:W1:Y:S03]  /*b230*/  @P1 LDC R73, c[0x0][0xbec] ;  /* 0x0002fb00ff491b82 */ /* 0x000e660000000800 */
[----:B------:R-:W-:Y:S01]  /*b240*/  IMAD.MOV.U32 R3, RZ, RZ, R13 ;  /* 0x000000ffff037224 */ /* 0x000fe200078e000d */
[----:B---3--:R-:W-:Y:S01]  /*b250*/  @P1 SHF.R.U32.HI R3, RZ, R11, R6 ;  /* 0x0000000bff031219 */ /* 0x008fe20000011606 */
[----:B------:R-:W-:-:S02]  /*b260*/  IMAD R9, R206, UR5, R5 ;  /* 0x00000005ce097c24 */ /* 0x000fc4000f8e0205 */
[----:B------:R-:W-:Y:S01]  /*b270*/  IMAD.WIDE.U32 R4, R206, UR4, R44 ;  /* 0x00000004ce047c25 */ /* 0x000fe2000f8e002c */
[----:B------:R-:W-:-:S03]  /*b280*/  ULDC.64 UR4, c[0x0][0xb98] ;  /* 0x0002e60000047ab9 */ /* 0x000fc60000000a00 */
[----:B------:R-:W-:Y:S01]  /*b290*/  IMAD.IADD R5, R5, 0x1, R9 ;  /* 0x0000000105057824 */ /* 0x000fe200078e0209 */
[--C-:B------:R-:W-:Y:S01]  /*b2a0*/  SHF.R.S32.HI R9, RZ, 0x1f, R3.reuse ;  /* 0x0000001fff097819 */ /* 0x100fe20000011403 */
[----:B------:R-:W-:Y:S02]  /*b2b0*/  IMAD.MOV R8, RZ, RZ, -R3 ;  /* 0x000000ffff087224 */ /* 0x000fe400078e0a03 */
[----:B------:R-:W-:-:S04]  /*b2c0*/  IMAD.WIDE.U32 R4, R69, UR4, R4 ;  /* 0x0000000445047c25 */ /* 0x000fc8000f8e0004 */
[----:B------:R-:W-:Y:S01]  /*b2d0*/  IMAD.WIDE R32, R7, 0x2, R32 ;  /* 0x0000000207207825 */ /* 0x000fe200078e0220 */
[----:B------:R-:W-:-:S03]  /*b2e0*/  IADD3 R4, P0, R3, R4, RZ ;  /* 0x0000000403047210 */ /* 0x000fc60007f1e0ff */
[----:B------:R-:W-:Y:S01]  /*b2f0*/  IMAD R6, R208, UR4, RZ ;  /* 0x00000004d0067c24 */ /* 0x000fe2000f8e02ff */
[C---:B------:R-:W-:Y:S01]  /*b300*/  IADD3 R11, P2, R32.reuse, 0x1000, RZ ;  /* 0x00001000200b7810 */ /* 0x040fe20007f5e0ff */
[----:B------:R-:W-:Y:S01]  /*b310*/  IMAD R7, R47, R8, R13 ;  /* 0x000000082f077224 */ /* 0x000fe200078e020d */
[----:B------:R-:W-:Y:S01]  /*b320*/  IADD3 R29, P3, R32, 0x6000, RZ ;  /* 0x00006000201d7810 */ /* 0x000fe20007f7e0ff */
[----:B------:R-:W-:Y:S01]  /*b330*/  IMAD R6, R69, UR5, R6 ;  /* 0x0000000545067c24 */ /* 0x000fe2000f8e0206 */
[----:B------:R-:W-:Y:S01]  /*b340*/  ULDC.64 UR4, c[0x0][0xb88] ;  /* 0x0002e20000047ab9 */ /* 0x000fe20000000a00 */
[----:B------:R-:W-:Y:S01]  /*b350*/  IMAD R10, R207, 0x80, R213 ;  /* 0x00000080cf0a7824 */ /* 0x000fe200078e02d5 */
[----:B------:R-:W-:Y:S01]  /*b360*/  SHF.R.S32.HI R3, RZ, 0x1f, R7 ;  /* 0x0000001fff037819 */ /* 0x000fe20000011407 */
[----:B------:R-:W-:Y:S01]  /*b370*/  IMAD R71, R0, R47, RZ ;  /* 0x0000002f00477224 */ /* 0x000fe200078e02ff */
[----:B------:R-:W-:Y:S01]  /*b380*/  IADD3.X R5, R9, R5, R6, P0, !PT ;  /* 0x0000000509057210 */ /* 0x000fe200007fe406 */
[----:B------:R-:W-:Y:S01]  /*b390*/  IMAD.X R9, RZ, RZ, R33, P2 ;  /* 0x000000ffff097224 */ /* 0x000fe200010e0621 */
[----:B------:R-:W-:Y:S01]  /*b3a0*/  IADD3 R35, P2, R32, 0x7000, RZ ;  /* 0x0000700020237810 */ /* 0x000fe20007f5e0ff */
[----:B------:R-:W-:Y:S01]  /*b3b0*/  IMAD R6, R3, UR4, RZ ;  /* 0x0000000403067c24 */ /* 0x000fe2000f8e02ff */
[----:B------:R-:W-:Y:S01]  /*b3c0*/  LOP3.LUT R28, R29, 0x380, RZ, 0xc0, !PT ;  /* 0x000003801d1c7812 */ /* 0x000fe200078ec0ff */
[----:B------:R-:W-:Y:S01]  /*b3d0*/  IMAD.WIDE.U32 R4, R7, UR4, R4 ;  /* 0x0000000407047c25 */ /* 0x000fe2000f8e0004 */
[----:B------:R-:W-:-:S02]  /*b3e0*/  LOP3.LUT R34, R35, 0x380, RZ, 0xc0, !PT ;  /* 0x0000038023227812 */ /* 0x000fc400078ec0ff */
[----:B------:R-:W-:Y:S01]  /*b3f0*/  SHF.R.U64 R28, R28, 0x3, RZ ;  /* 0x000000031c1c7819 */ /* 0x000fe200000012ff */
[----:B------:R-:W-:Y:S01]  /*b400*/  IMAD R3, R7, UR5, R6 ;  /* 0x0000000507037c24 */ /* 0x000fe2000f8e0206 */
[----:B------:R-:W-:Y:S01]  /*b410*/  ULDC.64 UR4, c[0x0][0xb50] ;  /* 0x0002d40000047ab9 */ /* 0x000fe20000000a00 */
[----:B------:R-:W-:Y:S02]  /*b420*/  SHF.R.U64 R34, R34, 0x3, RZ ;  /* 0x0000000322227819 */ /* 0x000fe400000012ff */
[----:B------:R-:W-:Y:S01]  /*b430*/  IMAD.IADD R3, R5, 0x1, R3 ;  /* 0x0000000105037824 */ /* 0x000fe200078e0203 */
[----:B------:R-:W-:Y:S02]  /*b440*/  LEA R6, P0, R4, UR4, 0x2 ;  /* 0x0000000404067c11 */ /* 0x000fe4000f8010ff */
[----:B------:R-:W-:Y:S01]  /*b450*/  LOP3.LUT R34, R34, R35, RZ, 0x3c, !PT ;  /* 0x0000002322227212 */ /* 0x000fe200078e3cff */
[----:B------:R-:W-:Y:S01]  /*b460*/  IMAD.X R35, RZ, RZ, R33, P2 ;  /* 0x000000ffff237224 */ /* 0x000fe200010e0621 */
[----:B------:R-:W-:Y:S01]  /*b470*/  LEA.HI.X R4, R4, UR5, R3, 0x2, P0 ;  /* 0x0000000504047c11 */ /* 0x000fe200080f1403 */
[----:B------:R-:W-:Y:S01]  /*b480*/  SHFL.IDX PT, R50, R6, RZ, 0x1c1f ;  /* 0x001c1fff06327589 */ /* 0x000fe200000e0000 */
[----:B------:R-:W-:Y:S01]  /*b490*/  IADD3 R37, P0, R32, 0x5000, RZ ;  /* 0x0000500020257810 */ /* 0x000fe20007f1e0ff */
[----:B------:R-:W-:Y:S01]  /*b4a0*/  VIADD R3, R10, 0x8 ;  /* 0x000000080a037836 */ /* 0x000fe20000000000 */
[----:B------:R-:W-:Y:S01]  /*b4b0*/  LOP3.LUT R28, R28, R29, RZ, 0x3c, !PT ;  /* 0x0000001d1c1c7212 */ /* 0x000fe200078e3cff */
[----:B------:R-:W2:Y:S01]  /*b4c0*/  SHFL.IDX PT, R51, R4, RZ, 0x1c1f ;  /* 0x001c1fff04337589 */ /* 0x000ea200000e0000 */
[----:B------:R-:W-:Y:S01]  /*b4d0*/  LOP3.LUT R36, R37, 0x380, RZ, 0xc0, !PT ;  /* 0x0000038025247812 */ /* 0x000fe200078ec0ff */
[----:B------:R-:W-:Y:S01]  /*b4e0*/  IMAD.X R29, RZ, RZ, R33, P3 ;  /* 0x000000ffff1d7224 */ /* 0x000fe200018e0621 */
[----:B------:R-:W-:Y:S01]  /*b4f0*/  ULDC.64 UR4, c[0x0][0xaa0] ;  /* 0x0002a80000047ab9 */ /* 0x000fe20000000a00 */
[----:B------:R-:W-:Y:S01]  /*b500*/  IADD3 R7, P3, R32, 0xb000, RZ ;  /* 0x0000b00020077810 */ /* 0x000fe20007f7e0ff */
[----:B------:R-:W-:Y:S01]  /*b510*/  SHFL.IDX PT, R58, R6, 0x1, 0x1c1f ;  /* 0x003c1f00063a7f89 */ /* 0x000fe200000e0000 */
[----:B------:R-:W-:-:S02]  /*b520*/  SHF.R.U64 R36, R36, 0x3, RZ ;  /* 0x0000000324247819 */ /* 0x000fc400000012ff */
[----:B------:R-:W-:Y:S01]  /*b530*/  LOP3.LUT R0, R7, 0x380, RZ, 0xc0, !PT ;  /* 0x0000038007007812 */ /* 0x000fe200078ec0ff */
[----:B------:R-:W3:Y:S01]  /*b540*/  SHFL.IDX PT, R59, R4, 0x1, 0x1c1f ;  /* 0x003c1f00043b7f89 */ /* 0x000ee200000e0000 */
[----:B------:R-:W-:Y:S01]  /*b550*/  LOP3.LUT R36, R36, R37, RZ, 0x3c, !PT ;  /* 0x0000002524247212 */ /* 0x000fe200078e3cff */
[--C-:B------:R-:W-:Y:S01]  /*b560*/  IMAD.X R37, RZ, RZ, R33.reuse, P0 ;  /* 0x000000ffff257224 */ /* 0x100fe200000e0621 */
[----:B------:R-:W-:Y:S01]  /*b570*/  LOP3.LUT P0, RZ, R211, 0x3, RZ, 0xc0, !PT ;  /* 0x00000003d3ff7812 */ /* 0x000fe2000780c0ff */
[----:B------:R-:W-:Y:S01]  /*b580*/  IMAD.X R49, RZ, RZ, R33, P3 ;  /* 0x000000ffff317224 */ /* 0x000fe200018e0621 */
[----:B------:R-:W-:Y:S02]  /*b590*/  IADD3 R13, P6, R32, 0x2000, RZ ;  /* 0x00002000200d7810 */ /* 0x000fe40007fde0ff */
[-C--:B------:R-:W-:Y:S02]  /*b5a0*/  ISETP.GE.OR P2, PT, R10, R71.reuse, P0 ;  /* 0x000000470a00720c */ /* 0x080fe40000746670 */
[----:B------:R-:W-:Y:S01]  /*b5b0*/  ISETP.GE.OR P0, PT, R3, R71, P0 ;  /* 0x000000470300720c */ /* 0x000fe20000706670 */
[----:B------:R-:W-:Y:S01]  /*b5c0*/  IMAD R3, R45, UR4, RZ ;  /* 0x000000042d037c24 */ /* 0x000fe2000f8e02ff */
[C---:B------:R-:W-:Y:S01]  /*b5d0*/  IADD3 R25, P5, R32.reuse, 0x3000, RZ ;  /* 0x0000300020197810 */ /* 0x040fe20007fbe0ff */
[----:B------:R-:W4:Y:S01]  /*b5e0*/  @P1 LDC R45, c[0x0][0xbf0] ;  /* 0x0002fc00ff2d1b82 */ /* 0x000f220000000800 */
[----:B------:R-:W-:-:S02]  /*b5f0*/  IADD3 R53, P4, R32, 0x4000, RZ ;  /* 0x0000400020357810 */ /* 0x000fc40007f9e0ff */
[----:B------:R-:W-:Y:S01]  /*b600*/  SHF.R.U64 R0, R0, 0x3, RZ ;  /* 0x0000000300007819 */ /* 0x000fe200000012ff */
[----:B------:R-:W-:Y:S01]  /*b610*/  IMAD R21, R44, UR5, R3 ;  /* 0x000000052c157c24 */ /* 0x000fe2000f8e0203 */
[----:B------:R-:W-:Y:S02]  /*b620*/  LOP3.LUT R12, R13, 0x380, RZ, 0xc0, !PT ;  /* 0x000003800d0c7812 */ /* 0x000fe400078ec0ff */
[----:B------:R-:W-:Y:S01]  /*b630*/  LOP3.LUT R24, R25, 0x380, RZ, 0xc0, !PT ;  /* 0x0000038019187812 */ /* 0x000fe200078ec0ff */
[----:B--2---:R2:W-:Y:S01]  /*b640*/  @!P2 ST.E desc[UR60][R50.64], R2 ;  /* 0x000000023200a985 */ /* 0x0045e2000c10193c */
[----:B------:R-:W-:Y:S02]  /*b650*/  LOP3.LUT R52, R53, 0x380, RZ, 0xc0, !PT ;  /* 0x0000038035347812 */ /* 0x000fe400078ec0ff */
[----:B------:R-:W-:Y:S01]  /*b660*/  LOP3.LUT R48, R0, R7, RZ, 0x3c, !PT ;  /* 0x0000000700307212 */ /* 0x000fe200078e3cff */
[----:B------:R-:W-:Y:S01]  /*b670*/  IMAD R0, R205, 0x20, R209 ;  /* 0x00000020cd007824 */ /* 0x000fe200078e02d1 */
[----:B------:R-:W-:Y:S01]  /*b680*/  SHF.R.U64 R12, R12, 0x3, RZ ;  /* 0x000000030c0c7819 */ /* 0x000fe200000012ff */
[----:B---3--:R3:W-:Y:S01]  /*b690*/  @!P0 ST.E desc[UR60][R58.64], R20 ;  /* 0x000000143a008985 */ /* 0x0087e2000c10193c */
[----:B------:R-:W-:-:S02]  /*b6a0*/  SHF.R.U64 R24, R24, 0x3, RZ ;  /* 0x0000000318187819 */ /* 0x000fc400000012ff */
[----:B------:R-:W-:Y:S01]  /*b6b0*/  SHF.R.U64 R52, R52, 0x3, RZ ;  /* 0x0000000334347819 */ /* 0x000fe200000012ff */
[----:B------:R-:W5:Y:S01]  /*b6c0*/  LD.E.128 R36, desc[UR60][R36.64] ;  /* 0x0000003c24247980 */ /* 0x000f62000c101d00 */
[----:B------:R-:W-:Y:S01]  /*b6d0*/  LOP3.LUT R12, R12, R13, RZ, 0x3c, !PT ;  /* 0x0000000d0c0c7212 */ /* 0x000fe200078e3cff */
[----:B--2---:R-:W-:Y:S01]  /*b6e0*/  IMAD.WIDE.U32 R2, R44, UR4, RZ ;  /* 0x000000042c027c25 */ /* 0x004fe2000f8e00ff */
[----:B------:R-:W-:Y:S01]  /*b6f0*/  ULDC.64 UR4, c[0x0][0xae8] ;  /* 0x0002ba0000047ab9 */ /* 0x000fe20000000a00 */
[----:B------:R-:W-:Y:S01]  /*b700*/  LOP3.LUT R24, R24, R25, RZ, 0x3c, !PT ;  /* 0x0000001918187212 */ /* 0x000fe200078e3cff */
[----:B------:R-:W5:Y:S01]  /*b710*/  LD.E.128 R28, desc[UR60][R28.64] ;  /* 0x0000003c1c1c7980 */ /* 0x000f62000c101d00 */
[----:B------:R-:W-:Y:S01]  /*b720*/  IMAD.IADD R3, R3, 0x1, R21 ;  /* 0x0000000103037824 */ /* 0x000fe200078e0215 */
[----:B------:R-:W-:Y:S01]  /*b730*/  LOP3.LUT R52, R52, R53, RZ, 0x3c, !PT ;  /* 0x0000003534347212 */ /* 0x000fe200078e3cff */
[----:B------:R-:W-:Y:S01]  /*b740*/  IMAD R21, R40, UR4, RZ ;  /* 0x0000000428157c24 */ /* 0x000fe2000f8e02ff */
[----:B------:R-:W-:Y:S01]  /*b750*/  IADD3.X R13, RZ, R33, RZ, P6, !PT ;  /* 0x00000021ff0d7210 */ /* 0x000fe200037fe4ff */
[----:B------:R-:W-:Y:S01]  /*b760*/  IMAD R40, R207, 0x80, R0 ;  /* 0x00000080cf287824 */ /* 0x000fe200078e0200 */
[C---:B------:R-:W-:Y:S01]  /*b770*/  IADD3 R65, P6, R32.reuse, 0x8000, RZ ;  /* 0x0000800020417810 */ /* 0x040fe20007fde0ff */
[--C-:B------:R-:W-:Y:S01]  /*b780*/  IMAD.X R25, RZ, RZ, R33.reuse, P5 ;  /* 0x000000ffff197224 */ /* 0x100fe200028e0621 */
[C---:B------:R-:W-:Y:S01]  /*b790*/  IADD3 R61, P5, R32.reuse, 0x9000, RZ ;  /* 0x00009000203d7810 */ /* 0x040fe20007fbe0ff */
[----:B------:R-:W-:Y:S01]  /*b7a0*/  IMAD.X R53, RZ, RZ, R33, P4 ;  /* 0x000000ffff357224 */ /* 0x000fe200020e0621 */
[----:B------:R-:W-:Y:S01]  /*b7b0*/  IADD3 R57, P4, R32, 0xa000, RZ ;  /* 0x0000a00020397810 */ /* 0x000fe20007f9e0ff */
[C---:B------:R-:W-:Y:S01]  /*b7c0*/  IMAD R21, R206.reuse, UR5, R21 ;  /* 0x00000005ce157c24 */ /* 0x040fe2000f8e0215 */
[----:B------:R-:W-:Y:S01]  /*b7d0*/  LOP3.LUT R64, R65, 0x380, RZ, 0xc0, !PT ;  /* 0x0000038041407812 */ /* 0x000fe200078ec0ff */
[----:B------:R-:W-:Y:S01]  /*b7e0*/  IMAD.WIDE.U32 R2, R206, UR4, R2 ;  /* 0x00000004ce027c25 */ /* 0x000fe2000f8e0002 */
[----:B------:R-:W-:Y:S01]  /*b7f0*/  LOP3.LUT R60, R61, 0x380, RZ, 0xc0, !PT ;  /* 0x000003803d3c7812 */ /* 0x000fe200078ec0ff */
[----:B------:R-:W-:Y:S01]  /*b800*/  ULDC.64 UR4, c[0x0][0xaf0] ;  /* 0x0002bc0000047ab9 */ /* 0x000fe20000000a00 */
[----:B------:R-:W-:Y:S01]  /*b810*/  LOP3.LUT R56, R57, 0x380, RZ, 0xc0, !PT ;  /* 0x0000038039387812 */ /* 0x000fe200078ec0ff */
[----:B-1----:R-:W-:Y:S01]  /*b820*/  @P1 IMAD.HI.U32 R0, R40, R73, RZ ;  /* 0x0000004928001227 */ /* 0x002fe200078e00ff */
[----:B------:R-:W-:Y:S01]  /*b830*/  LOP3.LUT R5, R32, 0x380, RZ, 0xc0, !PT ;  /* 0x0000038020057812 */ /* 0x000fe200078ec0ff */
[----:B------:R-:W5:Y:S01]  /*b840*/  LD.E.128 R12, desc[UR60][R12.64] ;  /* 0x0000003c0c0c7980 */ /* 0x000f62000c101d00 */
[----:B------:R-:W-:Y:S01]  /*b850*/  LOP3.LUT R8, R11, 0x380, RZ, 0xc0, !PT ;  /* 0x000003800b087812 */ /* 0x000fe200078ec0ff */
[----:B------:R-:W-:Y:S01]  /*b860*/  IMAD.IADD R3, R3, 0x1, R21 ;  /* 0x0000000103037824 */ /* 0x000fe200078e0215 */
[----:B------:R-:W-:Y:S01]  /*b870*/  SHF.R.U64 R64, R64, 0x3, RZ ;  /* 0x0000000340407819 */ /* 0x000fe200000012ff */
[----:B------:R-:W-:Y:S01]  /*b880*/  IMAD.MOV.U32 R21, RZ, RZ, R40 ;  /* 0x000000ffff157224 */ /* 0x000fe200078e0028 */
[----:B----4-:R-:W-:Y:S01]  /*b890*/  @P1 SHF.R.U32.HI R21, RZ, R45, R0 ;  /* 0x0000002dff151219 */ /* 0x010fe20000011600 */
[----:B---3--:R-:W-:Y:S01]  /*b8a0*/  IMAD R20, R208, UR4, RZ ;  /* 0x00000004d0147c24 */ /* 0x008fe2000f8e02ff */
[----:B------:R-:W-:Y:S01]  /*b8b0*/  SHF.R.U64 R60, R60, 0x3, RZ ;  /* 0x000000033c3c7819 */ /* 0x000fe200000012ff */
[----:B------:R-:W5:Y:S01]  /*b8c0*/  LD.E.128 R24, desc[UR60][R24.64] ;  /* 0x0000003c18187980 */ /* 0x000f62000c101d00 */
[----:B------:R-:W-:-:S02]  /*b8d0*/  SHF.R.U64 R56, R56, 0x3, RZ ;  /* 0x0000000338387819 */ /* 0x000fc400000012ff */
[----:B------:R-:W-:Y:S01]  /*b8e0*/  SHF.R.U64 R5, R5, 0x3, RZ ;  /* 0x0000000305057819 */ /* 0x000fe200000012ff */
[----:B------:R-:W5:Y:S01]  /*b8f0*/  LD.E.128 R52, desc[UR60][R52.64] ;  /* 0x0000003c34347980 */ /* 0x000f62000c101d00 */
[----:B------:R-:W-:Y:S01]  /*b900*/  SHF.R.U64 R8, R8, 0x3, RZ ;  /* 0x0000000308087819 */ /* 0x000fe200000012ff */
[C---:B------:R-:W-:Y:S01]  /*b910*/  IMAD R45, R69.reuse, UR5, R20 ;  /* 0x00000005452d7c24 */ /* 0x040fe2000f8e0214 */
[----:B------:R-:W-:Y:S01]  /*b920*/  SHF.R.S32.HI R0, RZ, 0x1f, R21 ;  /* 0x0000001fff007819 */ /* 0x000fe20000011415 */
[----:B------:R-:W-:Y:S01]  /*b930*/  IMAD.WIDE.U32 R2, R69, UR4, R2 ;  /* 0x0000000445027c25 */ /* 0x000fe2000f8e0002 */
[----:B------:R-:W-:Y:S01]  /*b940*/  LOP3.LUT R64, R64, R65, RZ, 0x3c, !PT ;  /* 0x0000004140407212 */ /* 0x000fe200078e3cff */
[----:B------:R-:W-:Y:S01]  /*b950*/  ULDC.64 UR4, c[0x0][0xae0] ;  /* 0x0002b80000047ab9 */ /* 0x000fe20000000a00 */
[----:B------:R-:W-:Y:S01]  /*b960*/  LOP3.LUT R60, R60, R61, RZ, 0x3c, !PT ;  /* 0x0000003d3c3c7212 */ /* 0x000fe200078e3cff */
[----:B------:R-:W-:Y:S01]  /*b970*/  IMAD.MOV R20, RZ, RZ, -R21 ;  /* 0x000000ffff147224 */ /* 0x000fe200078e0a15 */
[----:B------:R-:W-:Y:S01]  /*b980*/  LOP3.LUT R56, R56, R57, RZ, 0x3c, !PT ;  /* 0x0000003938387212 */ /* 0x000fe200078e3cff */
[--C-:B------:R-:W-:Y:S01]  /*b990*/  IMAD.X R65, RZ, RZ, R33.reuse, P6 ;  /* 0x000000ffff417224 */ /* 0x100fe200030e0621 */
[----:B------:R-:W-:Y:S01]  /*b9a0*/  LOP3.LUT R4, R5, R32, RZ, 0x3c, !PT ;  /* 0x0000002005047212 */ /* 0x000fe200078e3cff */
[--C-:B------:R-:W-:Y:S01]  /*b9b0*/  IMAD.X R61, RZ, RZ, R33.reuse, P5 ;  /* 0x000000ffff3d7224 */ /* 0x100fe200028e0621 */
[----:B------:R-:W-:Y:S01]  /*b9c0*/  LOP3.LUT R8, R8, R11, RZ, 0x3c, !PT ;  /* 0x0000000b08087212 */ /* 0x000fe200078e3cff */
[--C-:B------:R-:W-:Y:S01]  /*b9d0*/  IMAD.X R57, RZ, RZ, R33.reuse, P4 ;  /* 0x000000ffff397224 */ /* 0x100fe200020e0621 */
[----:B------:R-:W5:Y:S01]  /*b9e0*/  LD.E.128 R48, desc[UR60][R48.64] ;  /* 0x0000003c30307980 */ /* 0x000f62000c101d00 */
[----:B------:R-:W-:-:S02]  /*b9f0*/  IMAD.MOV.U32 R5, RZ, RZ, R33 ;  /* 0x000000ffff057224 */ /* 0x000fc400078e0021 */
[----:B------:R-:W-:Y:S01]  /*ba00*/  IMAD.IADD R3, R3, 0x1, R45 ;  /* 0x0000000103037824 */ /* 0x000fe200078e022d */
[----:B------:R-:W5:Y:S01]  /*ba10*/  LD.E.128 R8, desc[UR60][R8.64] ;  /* 0x0000003c08087980 */ /* 0x000f62000c101d00 */
[----:B------:R-:W-:Y:S02]  /*ba20*/  IMAD R0, R0, UR4, RZ ;  /* 0x0000000400007c24 */ /* 0x000fe4000f8e02ff */
[----:B------:R-:W-:Y:S01]  /*ba30*/  IMAD R45, R47, R20, R40 ;  /* 0x000000142f2d7224 */ /* 0x000fe200078e0228 */
[----:B------:R-:W5:Y:S01]  /*ba40*/  LD.E.128 R4, desc[UR60][R4.64] ;  /* 0x0000003c04047980 */ /* 0x000f62000c101d00 */
[----:B------:R-:W-:-:S03]  /*ba50*/  IMAD R47, R21, UR5, R0 ;  /* 0x00000005152f7c24 */ /* 0x000fc6000f8e0200 */
[----:B------:R-:W5:Y:S01]  /*ba60*/  LD.E.128 R32, desc[UR60][R34.64] ;  /* 0x0000003c22207980 */ /* 0x000f62000c101d00 */
[----:B------:R-:W-:-:S03]  /*ba70*/  SHF.R.S32.HI R0, RZ, 0x1f, R45 ;  /* 0x0000001fff007819 */ /* 0x000fc6000001142d */
[----:B------:R-:W5:Y:S01]  /*ba80*/  LD.E.128 R64, desc[UR60][R64.64] ;  /* 0x0000003c40407980 */ /* 0x000f62000c101d00 */
[----:B------:R-:W-:Y:S01]  /*ba90*/  IMAD.WIDE.U32 R2, R21, UR4, R2 ;  /* 0x0000000415027c25 */ /* 0x000fe2000f8e0002 */
[----:B------:R-:W-:Y:S02]  /*baa0*/  ULDC.64 UR4, c[0x0][0xad8] ;  /* 0x0002b60000047ab9 */ /* 0x000fe40000000a00 */
[----:B------:R-:W5:Y:S04]  /*bab0*/  LD.E.128 R60, desc[UR60][R60.64] ;  /* 0x0000003c3c3c7980 */ /* 0x000f68000c101d00 */
[----:B------:R-:W5:Y:S01]  /*bac0*/  LD.E.128 R56, desc[UR60][R56.64] ;  /* 0x0000003c38387980 */ /* 0x000f62000c101d00 */
[----:B------:R-:W-:Y:S01]  /*bad0*/  @!PT LDS RZ, [RZ] ;  /* 0x00000000fffff984 */ /* 0x000fe20000000800 */
[----:B------:R-:W-:Y:S01]  /*bae0*/  @!PT LDS RZ, [RZ] ;  /* 0x00000000fffff984 */ /* 0x000fe20000000800 */
[----:B------:R-:W-:Y:S01]  /*baf0*/  @!PT LDS RZ, [RZ] ;  /* 0x00000000fffff984 */ /* 0x000fe20000000800 */
[----:B------:R-:W-:Y:S01]  /*bb00*/  @!PT LDS RZ, [RZ] ;  /* 0x00000000fffff984 */ /* 0x000fe20000000800 */
[----:B------:R1:W-:Y:S06]  /*bb10*/  MEMBAR.ALL.CTA ;  /* 0x0000000000007992 */ /* 0x0003ec0000008000 */
[----:B-1----:R-:W1:Y:S01]  /*bb20*/  FENCE.VIEW.ASYNC.S ;  /* 0x00000000000073c6 */ /* 0x002e620000000000 */
[----:B------:R-:W-:-:S02]  /*bb30*/  IMAD.IADD R3, R3, 0x1, R47 ;  /* 0x0000000103037824 */ /* 0x000fc400078e022f */
[----:B------:R-:W-:Y:S02]  /*bb40*/  IMAD R20, R0, UR4, RZ ;  /* 0x0000000400147c24 */ /* 0x000fe4000f8e02ff */
[----:B------:R-:W-:Y:S02]  /*bb50*/  IMAD R68, R207, 0x80, R209 ;  /* 0x00000080cf447824 */ /* 0x000fe400078e02d1 */
[C---:B------:R-:W-:Y:S02]  /*bb60*/  IMAD R21, R45.reuse, UR5, R20 ;  /* 0x000000052d157c24 */ /* 0x040fe4000f8e0214 */
[----:B------:R-:W-:Y:S01]  /*bb70*/  IMAD.WIDE.U32 R2, R45, UR4, R2 ;  /* 0x000000042d027c25 */ /* 0x000fe2000f8e0002 */
[C---:B------:R-:W-:Y:S01]  /*bb80*/  ISETP.GE.AND P2, PT, R68.reuse, R71, PT ;  /* 0x000000474400720c */ /* 0x040fe20003f46270 */
[----:B------:R-:W-:Y:S02]  /*bb90*/  ULDC.64 UR4, c[0x0][0xa80] ;  /* 0x0002a00000047ab9 */ /* 0x000fe40000000a00 */
[----:B------:R-:W-:Y:S01]  /*bba0*/  VIADD R0, R68, 0x20 ;  /* 0x0000002044007836 */ /* 0x000fe20000000000 */
[----:B------:R-:W-:Y:S01]  /*bbb0*/  LEA R40, P3, R2, UR4, 0x1 ;  /* 0x0000000402287c11 */ /* 0x000fe2000f8608ff */
[----:B------:R-:W-:-:S02]  /*bbc0*/  IMAD.IADD R3, R3, 0x1, R21 ;  /* 0x0000000103037824 */ /* 0x000fc400078e0215 */
[----:B0-----:R-:W-:Y:S01]  /*bbd0*/  VIADD R46, R46, 0x36820 ;  /* 0x000368202e2e7836 */ /* 0x001fe20000000000 */
[-C--:B------:R-:W-:Y:S01]  /*bbe0*/  ISETP.GE.AND P1, PT, R0, R71.reuse, PT ;  /* 0x000000470000720c */ /* 0x080fe20003f26270 */
[----:B------:R-:W-:Y:S01]  /*bbf0*/  VIADD R0, R68, 0x40 ;  /* 0x0000004044007836 */ /* 0x000fe20000000000 */
[----:B------:R-:W-:Y:S02]  /*bc00*/  LEA.HI.X R47, R2, UR5, R3, 0x1, P3 ;  /* 0x00000005022f7c11 */ /* 0x000fe400098f0c03 */
[----:B------:R-:W-:Y:S01]  /*bc10*/  PRMT R46, RZ, 0x654, R46 ;  /* 0x00000654ff2e7816 */ /* 0x000fe2000000002e */
[----:B-1----:R0:W1:Y:S01]  /*bc20*/  SHFL.IDX PT, R44, R40, RZ, 0x181f ;  /* 0x00181fff282c7589 */ /* 0x00206200000e0000 */
[----:B------:R-:W-:Y:S01]  /*bc30*/  ISETP.GE.AND P0, PT, R0, R71, PT ;  /* 0x000000470000720c */ /* 0x000fe20003f06270 */
[----:B------:R-:W-:Y:S01]  /*bc40*/  BSSY B1, `(.L_x_401) ;  /* 0x0000011000017945 */ /* 0x000fe20003800000 */
[----:B------:R0:W-:Y:S01]  /*bc50*/  SYNCS.ARRIVE.TRANS64.RED.A1T0 RZ, [R46+URZ], RZ ;  /* 0x000000ff2eff79a7 */ /* 0x0001e2000810043f */
[----:B------:R0:W2:Y:S02]  /*bc60*/  SHFL.IDX PT, R0, R47, RZ, 0x181f ;  /* 0x00181fff2f007589 */ /* 0x0000a400000e0000 */
[----:B------:R-:W-:Y:S08]  /*bc70*/  @P2 BRA `(.L_x_402) ;  /* 0x0000000000342947 */ /* 0x000ff00003800000 */
[----:B------:R-:W-:Y:S02]  /*bc80*/  ULDC UR4, c[0x0][0xac8] ;  /* 0x0002b20000047ab9 */ /* 0x000fe40000000800 */
[----:B------:R-:W-:Y:S02]  /*bc90*/  ISETP.GE.AND P4, PT, R18, UR4, PT ;  /* 0x0000000412007c0c */ /* 0x000fe4000bf86270 */
[----:B------:R-:W-:Y:S02]  /*bca0*/  ISETP.GE.AND P3, PT, R19, UR4, PT ;  /* 0x0000000413007c0c */ /* 0x000fe4000bf66270 */
[----:B------:R-:W-:-:S09]  /*bcb0*/  ISETP.GE.AND P2, PT, R23, UR4, PT ;  /* 0x0000000417007c0c */ /* 0x000fd2000bf46270 */
[CC--:B-1----:R-:W-:Y:S02]  /*bcc0*/  @!P4 LEA R2, P6, R18.reuse, R44.reuse, 0x1 ;  /* 0x0000002c1202c211 */ /* 0x0c2fe400078c08ff */
[----:B------:R-:W-:Y:S02]  /*bcd0*/  @!P3 LEA R20, P5, R19, R44, 0x1 ;  /* 0x0000002c1314b211 */ /* 0x000fe400078a08ff */
[----:B--2---:R-:W-:Y:S02]  /*bce0*/  @!P4 LEA.HI.X R3, R18, R0, R219, 0x1, P6 ;  /* 0x000000001203c211 */ /* 0x004fe400030f0cdb */
[----:B------:R-:W-:Y:S02]  /*bcf0*/  @!P2 LEA R44, P6, R23, R44, 0x1 ;  /* 0x0000002c172ca211 */ /* 0x000fe400078c08ff */
[-C--:B------:R-:W-:Y:S01]  /*bd00*/  @!P3 LEA.HI.X R21, R19, R0.reuse, R218, 0x1, P5 ;  /* 0x000000001315b211 */ /* 0x080fe200028f0cda */
[----:B-----5:R3:W-:Y:S01]  /*bd10*/  @!P4 ST.E.128 desc[UR60][R2.64], R4 ;  /* 0x000000040200c985 */ /* 0x0207e2000c101d3c */
[----:B------:R-:W-:-:S03]  /*bd20*/  @!P2 LEA.HI.X R45, R23, R0, R217, 0x1, P6 ;  /* 0x00000000172da211 */ /* 0x000fc600030f0cd9 */
[----:B------:R3:W-:Y:S04]  /*bd30*/  @!P3 ST.E.128 desc[UR60][R20.64], R52 ;  /* 0x000000341400b985 */ /* 0x0007e8000c101d3c */
[----:B------:R3:W-:Y:S02]  /*bd40*/  @!P2 ST.E.128 desc[UR60][R44.64], R64 ;  /* 0x000000402c00a985 */ /* 0x0007e4000c101d3c */
.L_x_402:
[----:B------:R-:W-:Y:S05]  /*bd50*/  BSYNC B1 ;  /* 0x0000000000017941 */ /* 0x000fea0003800000 */
.L_x_401:
[----:B--2---:R2:W4:Y:S01]  /*bd60*/  SHFL.IDX PT, R0, R47, 0x1, 0x181f ;  /* 0x00381f002f007f89 */ /* 0x00452200000e0000 */
[----:B------:R-:W-:Y:S03]  /*bd70*/  BSSY B1, `(.L_x_403) ;  /* 0x0000010000017945 */ /* 0x000fe60003800000 */
[----:B---3-5:R2:W3:Y:S01]  /*bd80*/  SHFL.IDX PT, R6, R40, 0x1, 0x181f ;  /* 0x00381f0028067f89 */ /* 0x0284e200000e0000 */
[----:B------:R-:W-:Y:S05]  /*bd90*/  @P1 BRA `(.L_x_404) ;  /* 0x0000000000341947 */ /* 0x000fea0003800000 */
[----:B------:R-:W-:Y:S02]  /*bda0*/  ULDC UR4, c[0x0][0xac8] ;  /* 0x0002b20000047ab9 */ /* 0x000fe40000000800 */
[----:B------:R-:W-:Y:S02]  /*bdb0*/  ISETP.GE.AND P4, PT, R18, UR4, PT ;  /* 0x0000000412007c0c */ /* 0x000fe4000bf86270 */
[----:B------:R-:W-:Y:S02]  /*bdc0*/  ISETP.GE.AND P5, PT, R19, UR4, PT ;  /* 0x0000000413007c0c */ /* 0x000fe4000bfa6270 */
[----:B------:R-:W-:-:S09]  /*bdd0*/  ISETP.GE.AND P6, PT, R23, UR4, PT ;  /* 0x0000000417007c0c */ /* 0x000fd2000bfc6270 */
[CC--:B---3--:R-:W-:Y:S02]  /*bde0*/  @!P4 LEA R2, P1, R18.reuse, R6.reuse, 0x1 ;  /* 0x000000061202c211 */ /* 0x0c8fe400078208ff */
[-C--:B------:R-:W-:Y:S02]  /*bdf0*/  @!P5 LEA R4, P2, R19, R6.reuse, 0x1 ;  /* 0x000000061304d211 */ /* 0x080fe400078408ff */
[----:B------:R-:W-:Y:S02]  /*be00*/  @!P6 LEA R6, P3, R23, R6, 0x1 ;  /* 0x000000061706e211 */ /* 0x000fe400078608ff */
[-C--:B----4-:R-:W-:Y:S02]  /*be10*/  @!P4 LEA.HI.X R3, R18, R0.reuse, R219, 0x1, P1 ;  /* 0x000000001203c211 */ /* 0x090fe400008f0cdb */
[-C--:B------:R-:W-:Y:S02]  /*be20*/  @!P5 LEA.HI.X R5, R19, R0.reuse, R218, 0x1, P2 ;  /* 0x000000001305d211 */ /* 0x080fe400010f0cda */
[----:B------:R-:W-:Y:S01]  /*be30*/  @!P6 LEA.HI.X R7, R23, R0, R217, 0x1, P3 ;  /* 0x000000001707e211 */ /* 0x000fe200018f0cd9 */
[----:B------:R3:W-:Y:S04]  /*be40*/  @!P4 ST.E.128 desc[UR60][R2.64], R8 ;  /* 0x000000080200c985 */ /* 0x0007e8000c101d3c */
[----:B------:R3:W-:Y:S04]  /*be50*/  @!P5 ST.E.128 desc[UR60][R4.64], R36 ;  /* 0x000000240400d985 */ /* 0x0007e8000c101d3c */
[----:B------:R3:W-:Y:S02]  /*be60*/  @!P6 ST.E.128 desc[UR60][R6.64], R60 ;  /* 0x0000003c0600e985 */ /* 0x0007e4000c101d3c */
.L_x_404:
[----:B------:R-:W-:Y:S05]  /*be70*/  BSYNC B1 ;  /* 0x0000000000017941 */ /* 0x000fea0003800000 */
.L_x_403:
[----:B----4-:R4:W0:Y:S01]  /*be80*/  SHFL.IDX PT, R0, R47, 0x2, 0x181f ;  /* 0x00581f002f007f89 */ /* 0x01082200000e0000 */
[----:B------:R-:W-:Y:S03]  /*be90*/  BSSY B1, `(.L_x_405) ;  /* 0x0000010000017945 */ /* 0x000fe60003800000 */
[----:B---3--:R4:W3:Y:S01]  /*bea0*/  SHFL.IDX PT, R6, R40, 0x2, 0x181f ;  /* 0x00581f0028067f89 */ /* 0x0088e200000e0000 */
        /* <DEDUP_REMOVED lines=8> */
[-C--:B0-----:R-:W-:Y:S02]  /*bf30*/  @!P3 LEA.HI.X R3, R18, R0.reuse, R219, 0x1, P0 ;  /* 0x000000001203b211 */ /* 0x081fe400000f0cdb */
[-C--:B------:R-:W-:Y:S02]  /*bf40*/  @!P4 LEA.HI.X R5, R19, R0.reuse, R218, 0x1, P1 ;  /* 0x000000001305c211 */ /* 0x080fe400008f0cda */
[----:B------:R-:W-:Y:S01]  /*bf50*/  @!P5 LEA.HI.X R7, R23, R0, R217, 0x1, P2 ;  /* 0x000000001707d211 */ /* 0x000fe200010f0cd9 */
[----:B------:R0:W-:Y:S04]  /*bf60*/  @!P3 ST.E.128 desc[UR60][R2.64], R12 ;  /* 0x0000000c0200b985 */ /* 0x0001e8000c101d3c */
[----:B------:R0:W-:Y:S04]  /*bf70*/  @!P4 ST.E.128 desc[UR60][R4.64], R28 ;  /* 0x0000001c0400c985 */ /* 0x0001e8000c101d3c */
[----:B------:R0:W-:Y:S02]  /*bf80*/  @!P5 ST.E.128 desc[UR60][R6.64], R56 ;  /* 0x000000380600d985 */ /* 0x0001e4000c101d3c */
.L_x_406:
[----:B------:R-:W-:Y:S05]  /*bf90*/  BSYNC B1 ;  /* 0x0000000000017941 */ /* 0x000fea0003800000 */
.L_x_405:
[----:B0-----:R-:W-:Y:S01]  /*bfa0*/  VIADD R0, R68, 0x60 ;  /* 0x0000006044007836 */ /* 0x001fe20000000000 */
[----:B---3--:R0:W3:Y:S04]  /*bfb0*/  SHFL.IDX PT, R6, R47, 0x3, 0x181f ;  /* 0x00781f002f067f89 */ /* 0x0080e800000e0000 */
[----:B------:R-:W-:Y:S01]  /*bfc0*/  ISETP.GE.AND P0, PT, R0, R71, PT ;  /* 0x000000470000720c */ /* 0x000fe20003f06270 */
[----:B--2-4-:R-:W2:-:S12]  /*bfd0*/  SHFL.IDX PT, R40, R40, 0x3, 0x181f ;  /* 0x00781f0028287f89 */ /* 0x014e9800000e0000 */
[----:B0-----:R-:W-:Y:S05]  /*bfe0*/  @P0 BRA `(.L_x_407) ;  /* 0x0000000c002c0947 */ /* 0x001fea0003800000 */
[----:B------:R-:W-:Y:S02]  /*bff0*/  ULDC UR4, c[0x0][0xac8] ;  /* 0x0002b20000047ab9 */ /* 0x000fe40000000800 */
[----:B------:R-:W-:Y:S02]  /*c000*/  ISETP.GE.AND P2, PT, R18, UR4, PT ;  /* 0x0000000412007c0c */ /* 0x000fe4000bf46270 */
[----:B------:R-:W-:-:S11]  /*c010*/  ISETP.GE.AND P3, PT, R19, UR4, PT ;  /* 0x0000000413007c0c */ /* 0x000fd6000bf66270 */
[CC--:B--2---:R-:W-:Y:S02]  /*c020*/  @!P2 LEA R2, P0, R18.reuse, R40.reuse, 0x1 ;  /* 0x000000281202a211 */ /* 0x0c4fe400078008ff */
[C---:B------:R-:W-:Y:S02]  /*c030*/  @!P3 LEA R4, P1, R19.reuse, R40, 0x1 ;  /* 0x000000281304b211 */ /* 0x040fe400078208ff */
[-C--:B---3--:R-:W-:Y:S02]  /*c040*/  @!P2 LEA.HI.X R3, R18, R6.reuse, R219, 0x1, P0 ;  /* 0x000000061203a211 */ /* 0x088fe400000f0cdb */
[----:B------:R-:W-:Y:S02]  /*c050*/  @!P3 LEA.HI.X R5, R19, R6, R218, 0x1, P1 ;  /* 0x000000061305b211 */ /* 0x000fe400008f0cda */
[----:B------:R-:W-:Y:S01]  /*c060*/  ISETP.GE.AND P0, PT, R23, UR4, PT ;  /* 0x0000000417007c0c */ /* 0x000fe2000bf06270 */
[----:B------:R0:W-:Y:S04]  /*c070*/  @!P2 ST.E.128 desc[UR60][R2.64], R24 ;  /* 0x000000180200a985 */ /* 0x0001e8000c101d3c */
[----:B------:R0:W-:Y:S08]  /*c080*/  @!P3 ST.E.128 desc[UR60][R4.64], R32 ;  /* 0x000000200400b985 */ /* 0x0001f0000c101d3c */
[----:B------:R-:W-:Y:S05]  /*c090*/  @P0 BRA `(.L_x_407) ;  /* 0x0000000c00000947 */ /* 0x000fea0003800000 */
[----:B0-----:R-:W-:-:S04]  /*c0a0*/  LEA R2, P0, R23, R40, 0x1 ;  /* 0x0000002817027211 */ /* 0x001fc800078008ff */
[----:B------:R-:W-:-:S05]  /*c0b0*/  LEA.HI.X R3, R23, R6, R217, 0x1, P0 ;  /* 0x0000000617037211 */ /* 0x000fca00000f0cd9 */
[----:B------:R4:W-:Y:S01]  /*c0c0*/  ST.E.128 desc[UR60][R2.64], R48 ;  /* 0x0000003002007985 */ /* 0x0009e2000c101d3c */
[----:B------:R-:W-:Y:S05]  /*c0d0*/  BRA `(.L_x_407) ;  /* 0x0000000800f07947 */ /* 0x000fea0003800000 */
.L_x_399:
[----:B------:R-:W2:Y:S01]  /*c0e0*/  LDC.64 R4, c[0x0][0xc00] ;  /* 0x00030000ff047b82 */ /* 0x000ea20000000a00 */
[----:B------:R-:W-:Y:S01]  /*c0f0*/  ULDC.64 UR4, c[0x0][0xc08] ;  /* 0x0003020000047ab9 */ /* 0x000fe20000000a00 */
[----:B------:R-:W-:-:S06]  /*c100*/  IMAD.MOV.U32 R6, RZ, RZ, RZ ;  /* 0x000000ffff067224 */ /* 0x000fcc00078e00ff */
[----:B------:R-:W3:Y:S01]  /*c110*/  LDC.64 R2, c[0x0][0xc00] ;  /* 0x00030000ff027b82 */ /* 0x000ee20000000a00 */
[----:B------:R-:W-:-:S04]  /*c120*/  ISETP.NE.U32.AND P1, PT, RZ, UR4, PT ;  /* 0x00000004ff007c0c */ /* 0x000fc8000bf25070 */
[----:B------:R-:W-:-:S03]  /*c130*/  ISETP.NE.AND.EX P1, PT, RZ, UR5, PT, P1 ;  /* 0x00000005ff007c0c */ /* 0x000fc6000bf25310 */
[----:B------:R-:W4:Y:S01]  /*c140*/  LDC R25, c[0x0][0xbe8] ;  /* 0x0002fa00ff197b82 */ /* 0x000f220000000800 */
[----:B--2---:R-:W-:-:S04]  /*c150*/  ISETP.NE.U32.AND P0, PT, R4, RZ, PT ;  /* 0x000000ff0400720c */ /* 0x004fc80003f05070 */
[----:B------:R-:W-:Y:S01]  /*c160*/  ISETP.NE.AND.EX P0, PT, R5, RZ, PT, P0 ;  /* 0x000000ff0500720c */ /* 0x000fe20003f05300 */
[----:B---3--:R-:W-:-:S04]  /*c170*/  IMAD.WIDE R4, R204, 0x4, R2 ;  /* 0x00000004cc047825 */ /* 0x008fc800078e0202 */
[----:B------:R-:W2:Y:S01]  /*c180*/  @P1 LDC.64 R2, c[0x0][0xc08] ;  /* 0x00030200ff021b82 */ /* 0x000ea20000000a00 */
[----:B------:R-:W-:Y:S02]  /*c190*/  ULDC UR4, c[0x0][0xa88] ;  /* 0x0002a20000047ab9 */ /* 0x000fe40000000800 */
[----:B------:R-:W-:-:S05]  /*c1a0*/  IMAD.U32 R0, RZ, RZ, UR4 ;  /* 0x00000004ff007e24 */ /* 0x000fca000f8e00ff */
[----:B------:R3:W5:Y:S01]  /*c1b0*/  @P0 LDG.E R6, desc[UR60][R4.64] ;  /* 0x0000003c04060981 */ /* 0x000762000c1e1900 */
[----:B--2---:R-:W-:-:S05]  /*c1c0*/  @P1 IMAD.WIDE R2, R204, 0x4, R2 ;  /* 0x00000004cc021825 */ /* 0x004fca00078e0202 */
[----:B------:R3:W5:Y:S01]  /*c1d0*/  @P1 LDG.E R0, desc[UR60][R2.64] ;  /* 0x0000003c02001981 */ /* 0x000762000c1e1900 */
[----:B----4-:R-:W-:Y:S02]  /*c1e0*/  ISETP.NE.AND P2, PT, R25, 0x1, PT ;  /* 0x000000011900780c */ /* 0x010fe40003f45270 */
[----:B------:R-:W-:-:S11]  /*c1f0*/  ISETP.GE.AND P3, PT, R220, 0x80, PT ;  /* 0x00000080dc00780c */ /* 0x000fd60003f66270 */
[----:B------:R-:W2:Y:S08]  /*c200*/  @P2 LDC R12, c[0x0][0xbec] ;  /* 0x0002fb00ff0c2b82 */ /* 0x000eb00000000800 */
[----:B------:R-:W4:Y:S01]  /*c210*/  @P2 LDC R27, c[0x0][0xbf0] ;  /* 0x0002fc00ff1b2b82 */ /* 0x000f220000000800 */
[----:B---3--:R-:W-:Y:S05]  /*c220*/  @P1 BRA `(.L_x_408) ;  /* 0x0000000000101947 */ /* 0x008fea0003800000 */
[----:B------:R-:W-:Y:S05]  /*c230*/  @!P0 BRA `(.L_x_408) ;  /* 0x00000000000c8947 */ /* 0x000fea0003800000 */
[----:B------:R-:W3:Y:S04]  /*c240*/  LDG.E R3, desc[UR60][R4.64] ;  /* 0x0000003c04037981 */ /* 0x000ee8000c1e1900 */
[----:B-----5:R-:W3:Y:S02]  /*c250*/  LDG.E R0, desc[UR60][R4.64+0x4] ;  /* 0x0000043c04007981 */ /* 0x020ee4000c1e1900 */
[----:B---3--:R-:W-:-:S07]  /*c260*/  IMAD.IADD R0, R0, 0x1, -R3 ;  /* 0x0000000100007824 */ /* 0x008fce00078e0a03 */
.L_x_408:
[----:B------:R-:W-:Y:S01]  /*c270*/  BSSY B1, `(.L_x_409) ;  /* 0x000002e000017945 */ /* 0x000fe20003800000 */
[----:B------:R-:W-:Y:S02]  /*c280*/  SHF.R.S32.HI R10, RZ, 0x1f, R206 ;  /* 0x0000001fff0a7819 */ /* 0x000fe400000114ce */
[----:B------:R-:W-:Y:S02]  /*c290*/  SEL R13, R204, RZ, !P0 ;  /* 0x000000ffcc0d7207 */ /* 0x000fe40004000000 */
[----:B------:R-:W-:Y:S02]  /*c2a0*/  SEL R208, R208, RZ, !P0 ;  /* 0x000000ffd0d07207 */ /* 0x000fe40004000000 */
[----:B-----5:R-:W-:Y:S01]  /*c2b0*/  SHF.R.S32.HI R11, RZ, 0x1f, R6 ;  /* 0x0000001fff0b7819 */ /* 0x020fe20000011406 */
[----:B------:R-:W-:Y:S06]  /*c2c0*/  @P3 BRA `(.L_x_410) ;  /* 0x0000000000a03947 */ /* 0x000fec0003800000 */
[----:B------:R-:W3:Y:S01]  /*c2d0*/  S2R R2, SR_TID.X ;  /* 0x0000000000027919 */ /* 0x000ee20000002100 */
[----:B------:R-:W5:Y:S02]  /*c2e0*/  LDC R9, c[0x0][0xbe8] ;  /* 0x0002fa00ff097b82 */ /* 0x000f640000000800 */
[----:B-----5:R-:W-:Y:S02]  /*c2f0*/  IMAD R3, R0, R9, RZ ;  /* 0x0000000900037224 */ /* 0x020fe400078e02ff */
[----:B---3--:R-:W-:-:S04]  /*c300*/  IMAD R2, R207, 0x80, R2 ;  /* 0x00000080cf027824 */ /* 0x008fc800078e0202 */
[----:B------:R-:W-:-:S05]  /*c310*/  VIADD R8, R2, 0xffffff80 ;  /* 0xffffff8002087836 */ /* 0x000fca0000000000 */
[----:B------:R-:W-:-:S13]  /*c320*/  ISETP.GE.AND P0, PT, R8, R3, PT ;  /* 0x000000030800720c */ /* 0x000fda0003f06270 */
[----:B------:R-:W-:Y:S05]  /*c330*/  @P0 BRA `(.L_x_410) ;  /* 0x0000000000840947 */ /* 0x000fea0003800000 */
[----:B------:R-:W-:Y:S01]  /*c340*/  ISETP.NE.AND P0, PT, R9, 0x1, PT ;  /* 0x000000010900780c */ /* 0x000fe20003f05270 */
[----:B------:R-:W-:Y:S01]  /*c350*/  ULDC.64 UR4, c[0x0][0xb90] ;  /* 0x0002e40000047ab9 */ /* 0x000fe20000000a00 */
[----:B------:R-:W-:Y:S02]  /*c360*/  IMAD.MOV.U32 R2, RZ, RZ, R6 ;  /* 0x000000ffff027224 */ /* 0x000fe400078e0006 */
[----:B------:R-:W-:Y:S02]  /*c370*/  IMAD R7, R10, UR4, RZ ;  /* 0x000000040a077c24 */ /* 0x000fe4000f8e02ff */
[----:B------:R-:W-:Y:S02]  /*c380*/  IMAD.MOV.U32 R3, RZ, RZ, R11 ;  /* 0x000000ffff037224 */ /* 0x000fe400078e000b */
[----:B------:R-:W-:Y:S02]  /*c390*/  IMAD.MOV.U32 R5, RZ, RZ, R8 ;  /* 0x000000ffff057224 */ /* 0x000fe400078e0008 */
[----:B------:R-:W-:-:S03]  /*c3a0*/  IMAD.WIDE.U32 R2, R206, UR4, R2 ;  /* 0x00000004ce027c25 */ /* 0x000fc6000f8e0002 */
[----:B------:R-:W3:Y:S01]  /*c3b0*/  @P0 LDC R15, c[0x0][0xbec] ;  /* 0x0002fb00ff0f0b82 */ /* 0x000ee20000000800 */
[----:B------:R-:W-:Y:S01]  /*c3c0*/  IMAD R7, R206, UR5, R7 ;  /* 0x00000005ce077c24 */ /* 0x000fe2000f8e0207 */
[----:B------:R-:W-:-:S03]  /*c3d0*/  ULDC.64 UR4, c[0x0][0xb98] ;  /* 0x0002e60000047ab9 */ /* 0x000fc60000000a00 */
[----:B------:R-:W-:-:S03]  /*c3e0*/  IMAD.IADD R3, R3, 0x1, R7 ;  /* 0x0000000103037824 */ /* 0x000fc600078e0207 */
[----:B------:R-:W5:Y:S01]  /*c3f0*/  @P0 LDC R21, c[0x0][0xbf0] ;  /* 0x0002fc00ff150b82 */ /* 0x000f620000000800 */
[----:B------:R-:W-:-:S04]  /*c400*/  IMAD.WIDE.U32 R2, R13, UR4, R2 ;  /* 0x000000040d027c25 */ /* 0x000fc8000f8e0002 */
[----:B---3--:R-:W-:-:S05]  /*c410*/  @P0 IMAD.HI.U32 R4, R8, R15, RZ ;  /* 0x0000000f08040227 */ /* 0x008fca00078e00ff */
[----:B-----5:R-:W-:Y:S01]  /*c420*/  @P0 SHF.R.U32.HI R5, RZ, R21, R4 ;  /* 0x00000015ff050219 */ /* 0x020fe20000011604 */
[----:B------:R-:W-:-:S03]  /*c430*/  IMAD R4, R208, UR4, RZ ;  /* 0x00000004d0047c24 */ /* 0x000fc6000f8e02ff */
[----:B------:R-:W-:Y:S01]  /*c440*/  IADD3 R2, P0, R5, R2, RZ ;  /* 0x0000000205027210 */ /* 0x000fe20007f1e0ff */
[----:B------:R-:W-:-:S04]  /*c450*/  IMAD.MOV R7, RZ, RZ, -R5 ;  /* 0x000000ffff077224 */ /* 0x000fc800078e0a05 */
[----:B------:R-:W-:Y:S01]  /*c460*/  IMAD R7, R9, R7, R8 ;  /* 0x0000000709077224 */ /* 0x000fe200078e0208 */
[----:B------:R-:W-:Y:S01]  /*c470*/  SHF.R.S32.HI R9, RZ, 0x1f, R5 ;  /* 0x0000001fff097819 */ /* 0x000fe20000011405 */
[----:B------:R-:W-:Y:S01]  /*c480*/  IMAD R8, R13, UR5, R4 ;  /* 0x000000050d087c24 */ /* 0x000fe2000f8e0204 */
[----:B------:R-:W-:Y:S02]  /*c490*/  ULDC.64 UR4, c[0x0][0xb88] ;  /* 0x0002e20000047ab9 */ /* 0x000fe40000000a00 */
[----:B------:R-:W-:Y:S02]  /*c4a0*/  SHF.R.S32.HI R4, RZ, 0x1f, R7 ;  /* 0x0000001fff047819 */ /* 0x000fe40000011407 */
[----:B------:R-:W-:-:S03]  /*c4b0*/  IADD3.X R3, R9, R3, R8, P0, !PT ;  /* 0x0000000309037210 */ /* 0x000fc600007fe408 */
[----:B------:R-:W-:Y:S02]  /*c4c0*/  IMAD R4, R4, UR4, RZ ;  /* 0x0000000404047c24 */ /* 0x000fe4000f8e02ff */
[----:B------:R-:W-:-:S04]  /*c4d0*/  IMAD.WIDE.U32 R2, R7, UR4, R2 ;  /* 0x0000000407027c25 */ /* 0x000fc8000f8e0002 */
[----:B------:R-:W-:Y:S01]  /*c4e0*/  IMAD R5, R7, UR5, R4 ;  /* 0x0000000507057c24 */ /* 0x000fe2000f8e0204 */
[----:B------:R-:W-:Y:S02]  /*c4f0*/  ULDC.64 UR4, c[0x0][0xb50] ;  /* 0x0002d40000047ab9 */ /* 0x000fe40000000a00 */
[----:B------:R-:W-:Y:S01]  /*c500*/  LEA R4, P0, R2, UR4, 0x2 ;  /* 0x0000000402047c11 */ /* 0x000fe2000f8010ff */
[----:B------:R-:W-:-:S05]  /*c510*/  IMAD.IADD R3, R3, 0x1, R5 ;  /* 0x0000000103037824 */ /* 0x000fca00078e0205 */
[----:B------:R-:W-:Y:S01]  /*c520*/  LEA.HI.X R5, R2, UR5, R3, 0x2, P0 ;  /* 0x0000000502057c11 */ /* 0x000fe200080f1403 */
[----:B------:R-:W-:-:S05]  /*c530*/  IMAD.MOV.U32 R3, RZ, RZ, -0x800000 ;  /* 0xff800000ff037424 */ /* 0x000fca00078e00ff */
[----:B------:R3:W-:Y:S02]  /*c540*/  STG.E desc[UR60][R4.64], R3 ;  /* 0x0000000304007986 */ /* 0x0007e4000c10193c */
.L_x_410:
[----:B------:R-:W-:Y:S05]  /*c550*/  BSYNC B1 ;  /* 0x0000000000017941 */ /* 0x000fea0003800000 */
.L_x_409:
[----:B------:R-:W-:Y:S01]  /*c560*/  ULDC.64 UR4, c[0x0][0xaa0] ;  /* 0x0002a80000047ab9 */ /* 0x000fe20000000a00 */
[----:B---3--:R-:W-:Y:S01]  /*c570*/  IMAD R4, R205, 0x20, R209 ;  /* 0x00000020cd047824 */ /* 0x008fe200078e02d1 */
[----:B------:R-:W-:Y:S01]  /*c580*/  BSSY B1, `(.L_x_411) ;  /* 0x000003b000017945 */ /* 0x000fe20003800000 */
[----:B------:R-:W-:Y:S02]  /*c590*/  IMAD R3, R11, UR4, RZ ;  /* 0x000000040b037c24 */ /* 0x000fe4000f8e02ff */
[----:B------:R-:W-:Y:S02]  /*c5a0*/  IMAD R9, R207, 0x80, R4 ;  /* 0x00000080cf097824 */ /* 0x000fe400078e0204 */
[C---:B------:R-:W-:Y:S02]  /*c5b0*/  IMAD R5, R6.reuse, UR5, R3 ;  /* 0x0000000506057c24 */ /* 0x040fe4000f8e0203 */
[----:B------:R-:W-:Y:S01]  /*c5c0*/  IMAD.WIDE.U32 R2, R6, UR4, RZ ;  /* 0x0000000406027c25 */ /* 0x000fe2000f8e00ff */
[----:B------:R-:W-:-:S03]  /*c5d0*/  ULDC.64 UR4, c[0x0][0xae8] ;  /* 0x0002ba0000047ab9 */ /* 0x000fc60000000a00 */
[----:B------:R-:W-:Y:S02]  /*c5e0*/  IMAD.IADD R3, R3, 0x1, R5 ;  /* 0x0000000103037824 */ /* 0x000fe400078e0205 */
[----:B------:R-:W-:Y:S02]  /*c5f0*/  IMAD R7, R10, UR4, RZ ;  /* 0x000000040a077c24 */ /* 0x000fe4000f8e02ff */
[----:B--2---:R-:W-:-:S04]  /*c600*/  @P2 IMAD.HI.U32 R4, R9, R12, RZ ;  /* 0x0000000c09042227 */ /* 0x004fc800078e00ff */
[C---:B------:R-:W-:Y:S02]  /*c610*/  IMAD R7, R206.reuse, UR5, R7 ;  /* 0x00000005ce077c24 */ /* 0x040fe4000f8e0207 */
[----:B------:R-:W-:Y:S01]  /*c620*/  IMAD.WIDE.U32 R2, R206, UR4, R2 ;  /* 0x00000004ce027c25 */ /* 0x000fe2000f8e0002 */
[----:B------:R-:W-:-:S03]  /*c630*/  ULDC.64 UR4, c[0x0][0xaf0] ;  /* 0x0002bc0000047ab9 */ /* 0x000fc60000000a00 */
[----:B------:R-:W-:Y:S01]  /*c640*/  IMAD.MOV.U32 R5, RZ, RZ, R9 ;  /* 0x000000ffff057224 */ /* 0x000fe200078e0009 */
[----:B----4-:R-:W-:Y:S01]  /*c650*/  @P2 SHF.R.U32.HI R5, RZ, R27, R4 ;  /* 0x0000001bff052219 */ /* 0x010fe20000011604 */
[----:B------:R-:W-:Y:S02]  /*c660*/  IMAD R6, R208, UR4, RZ ;  /* 0x00000004d0067c24 */ /* 0x000fe4000f8e02ff */
[----:B------:R-:W-:Y:S01]  /*c670*/  IMAD.IADD R3, R3, 0x1, R7 ;  /* 0x0000000103037824 */ /* 0x000fe200078e0207 */
[----:B------:R-:W-:Y:S01]  /*c680*/  SHF.R.S32.HI R4, RZ, 0x1f, R5 ;  /* 0x0000001fff047819 */ /* 0x000fe20000011405 */
[C---:B------:R-:W-:Y:S02]  /*c690*/  IMAD R7, R13.reuse, UR5, R6 ;  /* 0x000000050d077c24 */ /* 0x040fe4000f8e0206 */
[----:B------:R-:W-:Y:S01]  /*c6a0*/  IMAD.WIDE.U32 R2, R13, UR4, R2 ;  /* 0x000000040d027c25 */ /* 0x000fe2000f8e0002 */
[----:B------:R-:W-:-:S03]  /*c6b0*/  ULDC.64 UR4, c[0x0][0xae0] ;  /* 0x0002b80000047ab9 */ /* 0x000fc60000000a00 */
[----:B------:R-:W-:Y:S02]  /*c6c0*/  IMAD.MOV R6, RZ, RZ, -R5 ;  /* 0x000000ffff067224 */ /* 0x000fe400078e0a05 */
[----:B------:R-:W-:Y:S02]  /*c6d0*/  IMAD.IADD R3, R3, 0x1, R7 ;  /* 0x0000000103037824 */ /* 0x000fe400078e0207 */
[----:B------:R-:W-:Y:S02]  /*c6e0*/  IMAD R4, R4, UR4, RZ ;  /* 0x0000000404047c24 */ /* 0x000fe4000f8e02ff */
[----:B------:R-:W-:Y:S02]  /*c6f0*/  IMAD R7, R25, R6, R9 ;  /* 0x0000000619077224 */ /* 0x000fe400078e0209 */
[C---:B------:R-:W-:Y:S02]  /*c700*/  IMAD R9, R5.reuse, UR5, R4 ;  /* 0x0000000505097c24 */ /* 0x040fe4000f8e0204 */
[----:B------:R-:W-:Y:S01]  /*c710*/  IMAD.WIDE.U32 R2, R5, UR4, R2 ;  /* 0x0000000405027c25 */ /* 0x000fe2000f8e0002 */
[----:B------:R-:W-:Y:S01]  /*c720*/  SHF.R.S32.HI R4, RZ, 0x1f, R7 ;  /* 0x0000001fff047819 */ /* 0x000fe20000011407 */
[----:B------:R-:W-:-:S02]  /*c730*/  ULDC.64 UR4, c[0x0][0xad8] ;  /* 0x0002b60000047ab9 */ /* 0x000fc40000000a00 */
[----:B------:R-:W-:Y:S02]  /*c740*/  IMAD.IADD R3, R3, 0x1, R9 ;  /* 0x0000000103037824 */ /* 0x000fe400078e0209 */
[----:B------:R-:W-:Y:S02]  /*c750*/  IMAD R4, R4, UR4, RZ ;  /* 0x0000000404047c24 */ /* 0x000fe4000f8e02ff */
[----:B------:R-:W-:Y:S02]  /*c760*/  IMAD R8, R207, 0x80, R209 ;  /* 0x00000080cf087824 */ /* 0x000fe400078e02d1 */
[----:B------:R-:W-:Y:S02]  /*c770*/  IMAD R25, R0, R25, RZ ;  /* 0x0000001900197224 */ /* 0x000fe400078e02ff */
[C---:B------:R-:W-:Y:S02]  /*c780*/  IMAD R5, R7.reuse, UR5, R4 ;  /* 0x0000000507057c24 */ /* 0x040fe4000f8e0204 */
[----:B------:R-:W-:Y:S01]  /*c790*/  IMAD.WIDE.U32 R2, R7, UR4, R2 ;  /* 0x0000000407027c25 */ /* 0x000fe2000f8e0002 */
[----:B------:R-:W-:Y:S01]  /*c7a0*/  ISETP.GE.AND P2, PT, R8, R25, PT ;  /* 0x000000190800720c */ /* 0x000fe20003f46270 */
[----:B------:R-:W-:-:S02]  /*c7b0*/  ULDC.64 UR4, c[0x0][0xa80] ;  /* 0x0002a00000047ab9 */ /* 0x000fc40000000a00 */
[----:B------:R-:W-:Y:S01]  /*c7c0*/  VIADD R0, R8, 0x20 ;  /* 0x0000002008007836 */ /* 0x000fe20000000000 */
[----:B------:R-:W-:Y:S01]  /*c7d0*/  LEA R4, P3, R2, UR4, 0x1 ;  /* 0x0000000402047c11 */ /* 0x000fe2000f8608ff */
[----:B------:R-:W-:-:S03]  /*c7e0*/  IMAD.IADD R3, R3, 0x1, R5 ;  /* 0x0000000103037824 */ /* 0x000fc600078e0205 */
[-C--:B------:R-:W-:Y:S01]  /*c7f0*/  ISETP.GE.AND P1, PT, R0, R25.reuse, PT ;  /* 0x000000190000720c */ /* 0x080fe20003f26270 */
[----:B------:R-:W-:Y:S01]  /*c800*/  VIADD R0, R8, 0x40 ;  /* 0x0000004008007836 */ /* 0x000fe20000000000 */
[----:B------:R-:W-:Y:S02]  /*c810*/  LEA.HI.X R5, R2, UR5, R3, 0x1, P3 ;  /* 0x0000000502057c11 */ /* 0x000fe400098f0c03 */
[----:B------:R2:W3:Y:S02]  /*c820*/  SHFL.IDX PT, R2, R4, RZ, 0x181f ;  /* 0x00181fff04027589 */ /* 0x0004e400000e0000 */
[----:B------:R-:W-:Y:S02]  /*c830*/  ISETP.GE.AND P0, PT, R0, R25, PT ;  /* 0x000000190000720c */ /* 0x000fe40003f06270 */
[----:B------:R2:W4:Y:S01]  /*c840*/  SHFL.IDX PT, R0, R5, RZ, 0x181f ;  /* 0x00181fff05007589 */ /* 0x00052200000e0000 */
[----:B------:R-:W-:Y:S10]  /*c850*/  @P2 BRA `(.L_x_412) ;  /* 0x0000000000342947 */ /* 0x000ff40003800000 */
[----:B------:R-:W-:Y:S02]  /*c860*/  ULDC UR4, c[0x0][0xac8] ;  /* 0x0002b20000047ab9 */ /* 0x000fe40000000800 */
[----:B------:R-:W-:Y:S02]  /*c870*/  ISETP.GE.AND P4, PT, R18, UR4, PT ;  /* 0x0000000412007c0c */ /* 0x000fe4000bf86270 */
[----:B------:R-:W-:Y:S02]  /*c880*/  ISETP.GE.AND P3, PT, R19, UR4, PT ;  /* 0x0000000413007c0c */ /* 0x000fe4000bf66270 */
[----:B------:R-:W-:-:S09]  /*c890*/  ISETP.GE.AND P2, PT, R23, UR4, PT ;  /* 0x0000000417007c0c */ /* 0x000fd2000bf46270 */
[CC--:B---3--:R-:W-:Y:S02]  /*c8a0*/  @!P4 LEA R6, P6, R18.reuse, R2.reuse, 0x1 ;  /* 0x000000021206c211 */ /* 0x0c8fe400078c08ff */
[----:B------:R-:W-:Y:S02]  /*c8b0*/  @!P3 LEA R10, P5, R19, R2, 0x1 ;  /* 0x00000002130ab211 */ /* 0x000fe400078a08ff */
[----:B----4-:R-:W-:Y:S02]  /*c8c0*/  @!P4 LEA.HI.X R7, R18, R0, R219, 0x1, P6 ;  /* 0x000000001207c211 */ /* 0x010fe400030f0cdb */
[----:B------:R-:W-:Y:S02]  /*c8d0*/  @!P2 LEA R2, P6, R23, R2, 0x1 ;  /* 0x000000021702a211 */ /* 0x000fe400078c08ff */
[-C--:B------:R-:W-:Y:S01]  /*c8e0*/  @!P3 LEA.HI.X R11, R19, R0.reuse, R218, 0x1, P5 ;  /* 0x00000000130bb211 */ /* 0x080fe200028f0cda */
[----:B------:R3:W-:Y:S01]  /*c8f0*/  @!P4 ST.E.128 desc[UR60][R6.64], RZ ;  /* 0x000000ff0600c985 */ /* 0x0007e2000c101d3c */
[----:B------:R-:W-:-:S03]  /*c900*/  @!P2 LEA.HI.X R3, R23, R0, R217, 0x1, P6 ;  /* 0x000000001703a211 */ /* 0x000fc600030f0cd9 */
[----:B------:R3:W-:Y:S04]  /*c910*/  @!P3 ST.E.128 desc[UR60][R10.64], RZ ;  /* 0x000000ff0a00b985 */ /* 0x0007e8000c101d3c */
[----:B------:R3:W-:Y:S02]  /*c920*/  @!P2 ST.E.128 desc[UR60][R2.64], RZ ;  /* 0x000000ff0200a985 */ /* 0x0007e4000c101d3c */
.L_x_412:
[----:B------:R-:W-:Y:S05]  /*c930*/  BSYNC B1 ;  /* 0x0000000000017941 */ /* 0x000fea0003800000 */
.L_x_411:
        /* <DEDUP_REMOVED lines=14> */
[----:B------:R0:W-:Y:S04]  /*ca20*/  @!P4 ST.E.128 desc[UR60][R6.64], RZ ;  /* 0x000000ff0600c985 */ /* 0x0001e8000c101d3c */
[----:B------:R0:W-:Y:S04]  /*ca30*/  @!P5 ST.E.128 desc[UR60][R10.64], RZ ;  /* 0x000000ff0a00d985 */ /* 0x0001e8000c101d3c */
[----:B------:R0:W-:Y:S02]  /*ca40*/  @!P6 ST.E.128 desc[UR60][R2.64], RZ ;  /* 0x000000ff0200e985 */ /* 0x0001e4000c101d3c */
.L_x_414:
[----:B------:R-:W-:Y:S05]  /*ca50*/  BSYNC B1 ;  /* 0x0000000000017941 */ /* 0x000fea0003800000 */
.L_x_413:
[----:B0-----:R0:W0:Y:S01]  /*ca60*/  SHFL.IDX PT, R0, R5, 0x2, 0x181f ;  /* 0x00581f0005007f89 */ /* 0x00102200000e0000 */
[----:B------:R-:W-:Y:S03]  /*ca70*/  BSSY B1, `(.L_x_415) ;  /* 0x0000010000017945 */ /* 0x000fe60003800000 */
[----:B---3--:R3:W0:Y:S01]  /*ca80*/  SHFL.IDX PT, R2, R4, 0x2, 0x181f ;  /* 0x00581f0004027f89 */ /* 0x00862200000e0000 */
[----:B------:R-:W-:Y:S05]  /*ca90*/  @P0 BRA `(.L_x_416) ;  /* 0x0000000000340947 */ /* 0x000fea0003800000 */
[----:B------:R-:W-:Y:S02]  /*caa0*/  ULDC UR4, c[0x0][0xac8] ;  /* 0x0002b20000047ab9 */ /* 0x000fe40000000800 */
[----:B------:R-:W-:Y:S02]  /*cab0*/  ISETP.GE.AND P3, PT, R18, UR4, PT ;  /* 0x0000000412007c0c */ /* 0x000fe4000bf66270 */
[----:B------:R-:W-:Y:S02]  /*cac0*/  ISETP.GE.AND P4, PT, R19, UR4, PT ;  /* 0x0000000413007c0c */ /* 0x000fe4000bf86270 */
[----:B------:R-:W-:-:S09]  /*cad0*/  ISETP.GE.AND P5, PT, R23, UR4, PT ;  /* 0x0000000417007c0c */ /* 0x000fd2000bfa6270 */
[CC--:B0-----:R-:W-:Y:S02]  /*cae0*/  @!P3 LEA R6, P0, R18.reuse, R2.reuse, 0x1 ;  /* 0x000000021206b211 */ /* 0x0c1fe400078008ff */
[-C--:B------:R-:W-:Y:S02]  /*caf0*/  @!P4 LEA R10, P1, R19, R2.reuse, 0x1 ;  /* 0x00000002130ac211 */ /* 0x080fe400078208ff */
[----:B------:R-:W-:Y:S02]  /*cb00*/  @!P5 LEA R2, P2, R23, R2, 0x1 ;  /* 0x000000021702d211 */ /* 0x000fe400078408ff */
[-C--:B------:R-:W-:Y:S02]  /*cb10*/  @!P3 LEA.HI.X R7, R18, R0.reuse, R219, 0x1, P0 ;  /* 0x000000001207b211 */ /* 0x080fe400000f0cdb */
[-C--:B------:R-:W-:Y:S02]  /*cb20*/  @!P4 LEA.HI.X R11, R19, R0.reuse, R218, 0x1, P1 ;  /* 0x00000000130bc211 */ /* 0x080fe400008f0cda */
[----:B------:R-:W-:Y:S01]  /*cb30*/  @!P5 LEA.HI.X R3, R23, R0, R217, 0x1, P2 ;  /* 0x000000001703d211 */ /* 0x000fe200010f0cd9 */
[----:B------:R0:W-:Y:S04]  /*cb40*/  @!P3 ST.E.128 desc[UR60][R6.64], RZ ;  /* 0x000000ff0600b985 */ /* 0x0001e8000c101d3c */
[----:B------:R0:W-:Y:S04]  /*cb50*/  @!P4 ST.E.128 desc[UR60][R10.64], RZ ;  /* 0x000000ff0a00c985 */ /* 0x0001e8000c101d3c */
[----:B------:R0:W-:Y:S02]  /*cb60*/  @!P5 ST.E.128 desc[UR60][R2.64], RZ ;  /* 0x000000ff0200d985 */ /* 0x0001e4000c101d3c */
.L_x_416:
[----:B------:R-:W-:Y:S05]  /*cb70*/  BSYNC B1 ;  /* 0x0000000000017941 */ /* 0x000fea0003800000 */
.L_x_415:
[----:B0-----:R-:W-:Y:S01]  /*cb80*/  VIADD R0, R8, 0x60 ;  /* 0x0000006008007836 */ /* 0x001fe20000000000 */
[----:B------:R0:W0:Y:S04]  /*cb90*/  SHFL.IDX PT, R6, R5, 0x3, 0x181f ;  /* 0x00781f0005067f89 */ /* 0x00002800000e0000 */
[----:B------:R-:W-:Y:S01]  /*cba0*/  ISETP.GE.AND P0, PT, R0, R25, PT ;  /* 0x000000190000720c */ /* 0x000fe20003f06270 */
[----:B------:R0:W0:-:S12]  /*cbb0*/  SHFL.IDX PT, R2, R4, 0x3, 0x181f ;  /* 0x00781f0004027f89 */ /* 0x00001800000e0000 */
[----:B------:R-:W-:Y:S05]  /*cbc0*/  @P0 BRA `(.L_x_407) ;  /* 0x0000000000340947 */ /* 0x000fea0003800000 */
[----:B------:R-:W-:Y:S02]  /*cbd0*/  ULDC UR4, c[0x0][0xac8] ;  /* 0x0002b20000047ab9 */ /* 0x000fe40000000800 */
[----:B------:R-:W-:Y:S02]  /*cbe0*/  ISETP.GE.AND P3, PT, R18, UR4, PT ;  /* 0x0000000412007c0c */ /* 0x000fe4000bf66270 */
[----:B------:R-:W-:Y:S02]  /*cbf0*/  ISETP.GE.AND P4, PT, R19, UR4, PT ;  /* 0x0000000413007c0c */ /* 0x000fe4000bf86270 */
[----:B------:R-:W-:-:S09]  /*cc00*/  ISETP.GE.AND P5, PT, R23, UR4, PT ;  /* 0x0000000417007c0c */ /* 0x000fd2000bfa6270 */
[CC--:B0-234-:R-:W-:Y:S02]  /*cc10*/  @!P3 LEA R4, P0, R18.reuse, R2.reuse, 0x1 ;  /* 0x000000021204b211 */ /* 0x0ddfe400078008ff */
        /* <DEDUP_REMOVED lines=8> */
.L_x_407:
[----:B------:R-:W-:Y:S05]  /*cca0*/  BSYNC B0 ;  /* 0x0000000000007941 */ /* 0x000fea0003800000 */
.L_x_398:
[----:B------:R-:W-:Y:S02]  /*ccb0*/  ULDC UR4, c[0x0][0xc3c] ;  /* 0x00030f0000047ab9 */ /* 0x000fe40000000800 */
[----:B-1----:R-:W-:-:S13]  /*ccc0*/  ISETP.GE.AND P0, PT, R43, UR4, PT ;  /* 0x000000042b007c0c */ /* 0x002fda000bf06270 */
[----:B------:R-:W-:Y:S05]  /*ccd0*/  @!P0 BRA `(.L_x_417) ;  /* 0xffffff4000408947 */ /* 0x000fea000383ffff */
[----:B------:R-:W-:Y:S05]  /*cce0*/  EXIT ;  /* 0x000000000000794d */ /* 0x000fea0003800000 */
.L_x_373:
[----:B------:R-:W-:-:S08]  /*ccf0*/  NOP ;  /* 0x0000000000007918 */ /* 0x000fd00000000000 */
[----:B0-----:R-:W0:-:S00]  /*cd00*/  USETMAXREG.DEALLOC.CTAPOOL 0x18 ;  /* 0x00000018000079c8 */ /* 0x001e0000080e0500 */
[----:B0-----:R-:W2:Y:S01]  /*cd10*/  LDL.LU R2, [R1+0x1c] ;  /* 0x00001c0001027983 */ /* 0x001ea20000300800 */
[----:B------:R-:W-:-:S06]  /*cd20*/  LOP3.LUT R0, R0, 0x3, RZ, 0xc0, !PT ;  /* 0x0000000300007812 */ /* 0x000fcc00078ec0ff */
[----:B------:R-:W0:Y:S02]  /*cd30*/  SHFL.IDX PT, R0, R0, RZ, 0x1f ;  /* 0x00001fff00007589 */ /* 0x000e2400000e0000 */
[----:B0-----:R-:W-:Y:S01]  /*cd40*/  ISETP.NE.AND P0, PT, R0, RZ, PT ;  /* 0x000000ff0000720c */ /* 0x001fe20003f05270 */
[----:B------:R-:W-:Y:S01]  /*cd50*/  IMAD.MOV.U32 R0, RZ, RZ, RZ ;  /* 0x000000ffff007224 */ /* 0x000fe200078e00ff */
[----:B--2---:R-:W-:-:S11]  /*cd60*/  LOP3.LUT R2, R2, 0xfffffffd, RZ, 0xc0, !PT ;  /* 0xfffffffd02027812 */ /* 0x004fd600078ec0ff */
[----:B------:R-:W-:-:S05]  /*cd70*/  @P0 LOP3.LUT R2, R2, 0x2, RZ, 0xfc, !PT ;  /* 0x0000000202020812 */ /* 0x000fca00078efcff */
[----:B------:R0:W-:Y:S01]  /*cd80*/  STL [R1+0x1c], R2 ;  /* 0x00001c0201007387 */ /* 0x0001e20000100800 */
[----:B------:R-:W-:Y:S05]  /*cd90*/  @!P0 BRA `(.L_x_418) ;  /* 0x00000000001c8947 */ /* 0x000fea0003800000 */
[----:B------:R-:W1:Y:S08]  /*cda0*/  S2UR UR5, SR_CgaCtaId ;  /* 0x00000000000579c3 */ /* 0x000e700000008800 */
[----:B------:R-:W-:Y:S06]  /*cdb0*/  BAR.SYNC.DEFER_BLOCKING 0x5, 0x180 ;  /* 0x0146000000007b1d */ /* 0x000fec0000010000 */
[----:B------:R-:W-:-:S02]  /*cdc0*/  UMOV UR4, 0x400 ;  /* 0x0000040000047882 */ /* 0x000fc40000000000 */
[----:B-1----:R-:W-:-:S09]  /*cdd0*/  ULEA UR4, UR5, UR4, 0x18 ;  /* 0x0000000405047291 */ /* 0x002fd2000f8ec03f */
[----:B------:R-:W1:Y:S01]  /*cde0*/  LDS.128 R16, [UR4+0x368d0] ;  /* 0x0368d004ff107984 */ /* 0x000e620008000c00 */
[----:B------:R-:W-:Y:S06]  /*cdf0*/  BAR.ARV 0x4, 0x180 ;  /* 0x0106000000007b1d */ /* 0x000fec0000002000 */
[----:B------:R-:W-:Y:S05]  /*ce00*/  BRA `(.L_x_419) ;  /* 0x0000000400fc7947 */ /* 0x000fea0003800000 */
.L_x_418:
[----:B0-----:R-:W0:Y:S01]  /*ce10*/  S2R R2, SR_TID.X ;  /* 0x0000000000027919 */ /* 0x001e220000002100 */
[----:B------:R-:W-:Y:S01]  /*ce20*/  ULDC UR4, c[0x0][0xc3c] ;  /* 0x00030f0000047ab9 */ /* 0x000fe20000000800 */
[----:B------:R-:W1:Y:S01]  /*ce30*/  S2UR UR6, SR_CTAID.X ;  /* 0x00000000000679c3 */ /* 0x000e620000002500 */
[----:B------:R-:W-:Y:S01]  /*ce40*/  ULDC UR5, c[0x0][0xc38] ;  /* 0x00030e0000057ab9 */ /* 0x000fe20000000800 */
[----:B0-----:R-:W-:-:S04]  /*ce50*/  LOP3.LUT R5, R2, 0x1f, RZ, 0xc0, !PT ;  /* 0x0000001f02057812 */ /* 0x001fc800078ec0ff */
[----:B------:R-:W-:-:S04]  /*ce60*/  ISETP.NE.AND P0, PT, R5, 0x1f, PT ;  /* 0x0000001f0500780c */ /* 0x000fc80003f05270 */
[----:B------:R-:W-:-:S13]  /*ce70*/  ISETP.GE.OR P1, PT, R5, UR4, !P0 ;  /* 0x0000000405007c0c */ /* 0x000fda000c726670 */
[----:B------:R-:W0:Y:S02]  /*ce80*/  @!P1 LDC.64 R2, c[0x0][0xc80] ;  /* 0x00032000ff029b82 */ /* 0x000e240000000a00 */
[----:B0-----:R-:W-:-:S05]  /*ce90*/  @!P1 IMAD.WIDE.U32 R2, R5, 0x4, R2 ;  /* 0x0000000405029825 */ /* 0x001fca00078e0002 */
[----:B------:R-:W2:Y:S01]  /*cea0*/  @!P1 LDG.E R0, desc[UR60][R2.64] ;  /* 0x0000003c02009981 */ /* 0x000ea2000c1e1900 */
[C---:B------:R-:W-:Y:S01]  /*ceb0*/  ISETP.NE.AND P1, PT, R5.reuse, RZ, PT ;  /* 0x000000ff0500720c */ /* 0x040fe20003f25270 */
[----:B------:R-:W-:Y:S01]  /*cec0*/  UMOV UR4, URZ ;  /* 0x0000003f00047c82 */ /* 0x000fe20008000000 */
[C---:B------:R-:W-:Y:S01]  /*ced0*/  ISETP.GE.U32.AND P2, PT, R5.reuse, 0x2, PT ;  /* 0x000000020500780c */ /* 0x040fe20003f46070 */
[----:B------:R-:W-:Y:S01]  /*cee0*/  IMAD.MOV.U32 R16, RZ, RZ, RZ ;  /* 0x000000ffff107224 */ /* 0x000fe200078e00ff */
[C---:B------:R-:W-:Y:S02]  /*cef0*/  ISETP.GE.U32.AND P3, PT, R5.reuse, 0x4, PT ;  /* 0x000000040500780c */ /* 0x040fe40003f66070 */
[C---:B------:R-:W-:Y:S02]  /*cf00*/  ISETP.GE.U32.AND P4, PT, R5.reuse, 0x8, PT ;  /* 0x000000080500780c */ /* 0x040fe40003f86070 */
[----:B------:R-:W-:Y:S01]  /*cf10*/  ISETP.GE.U32.AND P5, PT, R5, 0x10, PT ;  /* 0x000000100500780c */ /* 0x000fe20003fa6070 */
[----:B--2---:R-:W0:Y:S02]  /*cf20*/  SHFL.UP PT, R4, R0, 0x1, RZ ;  /* 0x0420000000047989 */ /* 0x004e2400000e00ff */
[----:B0-----:R-:W-:-:S05]  /*cf30*/  SEL R7, R4, RZ, P1 ;  /* 0x000000ff04077207 */ /* 0x001fca0000800000 */
[----:B------:R-:W-:-:S05]  /*cf40*/  IMAD.IADD R7, R0, 0x1, R7 ;  /* 0x0000000100077824 */ /* 0x000fca00078e0207 */
[----:B------:R-:W0:Y:S02]  /*cf50*/  SHFL.UP PT, R4, R7, 0x2, RZ ;  /* 0x0440000007047989 */ /* 0x000e2400000e00ff */
        /* <DEDUP_REMOVED lines=11> */
[----:B------:R-:W0:Y:S02]  /*d010*/  SHFL.IDX PT, R4, R2, 0x1f, 0x1f ;  /* 0x03e01f0002047f89 */ /* 0x000e2400000e0000 */
[----:B0-----:R-:W-:-:S04]  /*d020*/  IMAD R4, R4, UR5, RZ ;  /* 0x0000000504047c24 */ /* 0x001fc8000f8e02ff */
[----:B------:R-:W-:Y:S01]  /*d030*/  IMAD.MOV.U32 R7, RZ, RZ, R4 ;  /* 0x000000ffff077224 */ /* 0x000fe200078e0004 */
[----:B-1----:R-:W-:-:S13]  /*d040*/  ISETP.GT.AND P6, PT, R4, UR6, PT ;  /* 0x0000000604007c0c */ /* 0x002fda000bfc4270 */
[----:B------:R-:W-:Y:S05]  /*d050*/  @P6 BRA `(.L_x_420) ;  /* 0x0000000000a06947 */ /* 0x000fea0003800000 */
[----:B------:R-:W0:Y:S01]  /*d060*/  LDC R6, c[0x0][0xc3c] ;  /* 0x00030f00ff067b82 */ /* 0x000e220000000800 */
[----:B------:R-:W-:Y:S01]  /*d070*/  IMAD.MOV.U32 R4, RZ, RZ, R7 ;  /* 0x000000ffff047224 */ /* 0x000fe200078e0007 */
[----:B------:R-:W-:Y:S01]  /*d080*/  UMOV UR4, URZ ;  /* 0x0000003f00047c82 */ /* 0x000fe20008000000 */
[----:B------:R-:W-:Y:S01]  /*d090*/  ULDC UR7, c[0x0][0xc3c] ;  /* 0x00030f0000077ab9 */ /* 0x000fe20000000800 */
[----:B------:R-:W-:-:S05]  /*d0a0*/  ULDC UR5, c[0x0][0xc38] ;  /* 0x00030e0000057ab9 */ /* 0x000fca0000000800 */
.L_x_424:
[----:B------:R-:W-:Y:S01]  /*d0b0*/  UIADD3 UR4, UR4, 0x1f, URZ ;  /* 0x0000001f04047890 */ /* 0x000fe2000fffe03f */
[----:B------:R-:W-:-:S05]  /*d0c0*/  IMAD.U32 R19, RZ, RZ, UR7 ;  /* 0x00000007ff137e24 */ /* 0x000fca000f8e00ff */
[----:B0-----:R-:W-:-:S13]  /*d0d0*/  ISETP.LE.AND P6, PT, R6, UR4, PT ;  /* 0x0000000406007c0c */ /* 0x001fda000bfc3270 */
[----:B------:R-:W-:Y:S05]  /*d0e0*/  @P6 BRA `(.L_x_421) ;  /* 0x0000000400206947 */ /* 0x000fea0003800000 */
[----:B------:R-:W-:Y:S01]  /*d0f0*/  VIADD R7, R5, UR4 ;  /* 0x0000000405077c36 */ /* 0x000fe20008000000 */
[----:B------:R-:W-:Y:S01]  /*d100*/  BSSY B0, `(.L_x_422) ;  /* 0x0000007000007945 */ /* 0x000fe20003800000 */
[----:B------:R-:W-:-:S03]  /*d110*/  IMAD.MOV.U32 R0, RZ, RZ, RZ ;  /* 0x000000ffff007224 */ /* 0x000fc600078e00ff */
[----:B------:R-:W-:-:S13]  /*d120*/  ISETP.GE.OR P6, PT, R7, R6, !P0 ;  /* 0x000000060700720c */ /* 0x000fda00047c6670 */
[----:B------:R-:W-:Y:S05]  /*d130*/  @P6 BRA `(.L_x_423) ;  /* 0x00000000000c6947 */ /* 0x000fea0003800000 */
[----:B------:R-:W0:Y:S02]  /*d140*/  LDC.64 R2, c[0x0][0xc80] ;  /* 0x00032000ff027b82 */ /* 0x000e240000000a00 */
[----:B0-----:R-:W-:-:S05]  /*d150*/  IMAD.WIDE R2, R7, 0x4, R2 ;  /* 0x0000000407027825 */ /* 0x001fca00078e0202 */
[----:B------:R0:W5:Y:S02]  /*d160*/  LDG.E R0, desc[UR60][R2.64] ;  /* 0x0000003c02007981 */ /* 0x000164000c1e1900 */
.L_x_423:
[----:B------:R-:W-:Y:S05]  /*d170*/  BSYNC B0 ;  /* 0x0000000000007941 */ /* 0x000fea0003800000 */
.L_x_422:
[----:B0----5:R-:W0:Y:S02]  /*d180*/  SHFL.UP PT, R2, R0, 0x1, RZ ;  /* 0x0420000000027989 */ /* 0x021e2400000e00ff */
        /* <DEDUP_REMOVED lines=16> */
[----:B------:R-:W-:-:S05]  /*d290*/  IMAD.IADD R4, R3, 0x1, R4 ;  /* 0x0000000103047824 */ /* 0x000fca00078e0204 */
[----:B------:R-:W-:-:S13]  /*d2a0*/  ISETP.GT.AND P6, PT, R4, UR6, PT ;  /* 0x0000000604007c0c */ /* 0x000fda000bfc4270 */
[----:B------:R-:W-:Y:S05]  /*d2b0*/  @!P6 BRA `(.L_x_424) ;  /* 0xfffffffc007ce947 */ /* 0x000fea000383ffff */
[----:B------:R-:W-:Y:S02]  /*d2c0*/  IMAD.MOV.U32 R2, RZ, RZ, R9 ;  /* 0x000000ffff027224 */ /* 0x000fe400078e0009 */
[----:B------:R-:W-:-:S07]  /*d2d0*/  IMAD.MOV.U32 R7, RZ, RZ, R3 ;  /* 0x000000ffff077224 */ /* 0x000fce00078e0003 */
.L_x_420:
[----:B------:R-:W-:-:S04]  /*d2e0*/  IMAD.IADD R7, R4, 0x1, -R7 ;  /* 0x0000000104077824 */ /* 0x000fc800078e0a07 */
[----:B------:R-:W-:-:S05]  /*d2f0*/  IMAD R3, R2, UR5, R7 ;  /* 0x0000000502037c24 */ /* 0x000fca000f8e0207 */
[----:B------:R-:W-:-:S13]  /*d300*/  ISETP.GT.AND P0, PT, R3, UR6, PT ;  /* 0x0000000603007c0c */ /* 0x000fda000bf04270 */
[----:B------:R-:W-:-:S04]  /*d310*/  VOTE.ANY R6, PT, !P0 ;  /* 0x0000000000067806 */ /* 0x000fc800040e0100 */
[----:B------:R-:W0:Y:S01]  /*d320*/  POPC R19, R6 ;  /* 0x0000000600137309 */ /* 0x000e220000000000 */
[----:B------:R-:W-:Y:S01]  /*d330*/  ISETP.NE.AND P0, PT, R6, RZ, PT ;  /* 0x000000ff0600720c */ /* 0x000fe20003f05270 */
[----:B0-----:R-:W0:Y:S02]  /*d340*/  SHFL.IDX PT, R0, R0, R19, 0x1f ;  /* 0x00001f1300007589 */ /* 0x001e2400000e0000 */
[----:B0-----:R-:W-:-:S04]  /*d350*/  IABS R4, R0 ;  /* 0x0000000000047213 */ /* 0x001fc80000000000 */
[----:B------:R-:W0:Y:S08]  /*d360*/  I2F.RP R8, R4 ;  /* 0x0000000400087306 */ /* 0x000e300000209400 */
[----:B0-----:R-:W0:Y:S02]  /*d370*/  MUFU.RCP R8, R8 ;  /* 0x0000000800087308 */ /* 0x001e240000001000 */
[----:B0-----:R-:W-:-:S06]  /*d380*/  VIADD R3, R8, 0xffffffe ;  /* 0x0ffffffe08037836 */ /* 0x001fcc0000000000 */
[----:B------:R-:W0:Y:S02]  /*d390*/  F2I.FTZ.U32.TRUNC.NTZ R3, R3 ;  /* 0x0000000300037305 */ /* 0x000e24000021f000 */
[----:B0-----:R-:W-:Y:S01]  /*d3a0*/  IMAD.MOV R11, RZ, RZ, -R3 ;  /* 0x000000ffff0b7224 */ /* 0x001fe200078e0a03 */
[----:B------:R-:W-:Y:S06]  /*d3b0*/  @!P0 BRA `(.L_x_425) ;  /* 0x0000000000088947 */ /* 0x000fec0003800000 */
[----:B------:R-:W-:-:S05]  /*d3c0*/  VIADD R9, R19, 0xffffffff ;  /* 0xffffffff13097836 */ /* 0x000fca0000000000 */
[----:B------:R0:W1:Y:S02]  /*d3d0*/  SHFL.IDX PT, R16, R2, R9, 0x1f ;  /* 0x00001f0902107589 */ /* 0x00006400000e0000 */
.L_x_425:
[----:B-1----:R-:W-:Y:S01]  /*d3e0*/  IMAD R16, R16, UR5, R7 ;  /* 0x0000000510107c24 */ /* 0x002fe2000f8e0207 */
[----:B------:R-:W-:Y:S01]  /*d3f0*/  IABS R6, R0 ;  /* 0x0000000000067213 */ /* 0x000fe20000000000 */
[----:B------:R-:W-:Y:S02]  /*d400*/  IMAD R7, R11, R4, RZ ;  /* 0x000000040b077224 */ /* 0x000fe400078e02ff */
[----:B0-----:R-:W-:Y:S01]  /*d410*/  IMAD.MOV.U32 R2, RZ, RZ, RZ ;  /* 0x000000ffff027224 */ /* 0x001fe200078e00ff */
[----:B------:R-:W-:Y:S01]  /*d420*/  IADD3 R17, -R16, UR6, RZ ;  /* 0x0000000610117c10 */ /* 0x000fe2000fffe1ff */
[----:B------:R-:W-:Y:S02]  /*d430*/  IMAD.MOV R6, RZ, RZ, -R6 ;  /* 0x000000ffff067224 */ /* 0x000fe400078e0a06 */
[----:B------:R-:W-:Y:S01]  /*d440*/  IMAD.HI.U32 R2, R3, R7, R2 ;  /* 0x0000000703027227 */ /* 0x000fe200078e0002 */
[----:B------:R-:W-:-:S03]  /*d450*/  IABS R3, R17 ;  /* 0x0000001100037213 */ /* 0x000fc60000000000 */
[----:B------:R-:W-:Y:S02]  /*d460*/  VIADD R19, R19, UR4 ;  /* 0x0000000413137c36 */ /* 0x000fe40008000000 */
[----:B------:R-:W-:-:S04]  /*d470*/  IMAD.HI.U32 R2, R2, R3, RZ ;  /* 0x0000000302027227 */ /* 0x000fc800078e00ff */
[----:B------:R-:W-:-:S05]  /*d480*/  IMAD R3, R2, R6, R3 ;  /* 0x0000000602037224 */ /* 0x000fca00078e0203 */
[----:B------:R-:W-:-:S13]  /*d490*/  ISETP.GT.U32.AND P1, PT, R4, R3, PT ;  /* 0x000000030400720c */ /* 0x000fda0003f24070 */
[----:B------:R-:W-:Y:S02]  /*d4a0*/  @!P1 IMAD.IADD R3, R3, 0x1, -R4 ;  /* 0x0000000103039824 */ /* 0x000fe400078e0a04 */
[----:B------:R-:W-:Y:S01]  /*d4b0*/  @!P1 VIADD R2, R2, 0x1 ;  /* 0x0000000102029836 */ /* 0x000fe20000000000 */
[----:B------:R-:W-:Y:S02]  /*d4c0*/  ISETP.NE.AND P1, PT, R0, RZ, PT ;  /* 0x000000ff0000720c */ /* 0x000fe40003f25270 */
[----:B------:R-:W-:Y:S02]  /*d4d0*/  ISETP.GE.U32.AND P0, PT, R3, R4, PT ;  /* 0x000000040300720c */ /* 0x000fe40003f06070 */
[----:B------:R-:W-:-:S04]  /*d4e0*/  LOP3.LUT R3, R17, R0, RZ, 0x3c, !PT ;  /* 0x0000000011037212 */ /* 0x000fc800078e3cff */
[----:B------:R-:W-:-:S07]  /*d4f0*/  ISETP.GE.AND P2, PT, R3, RZ, PT ;  /* 0x000000ff0300720c */ /* 0x000fce0003f46270 */
[----:B------:R-:W-:-:S06]  /*d500*/  @P0 VIADD R2, R2, 0x1 ;  /* 0x0000000102020836 */ /* 0x000fcc0000000000 */
[----:B------:R-:W-:Y:S01]  /*d510*/  @!P2 IMAD.MOV R2, RZ, RZ, -R2 ;  /* 0x000000ffff02a224 */ /* 0x000fe200078e0a02 */
[----:B------:R-:W-:-:S05]  /*d520*/  @!P1 LOP3.LUT R2, RZ, R0, RZ, 0x33, !PT ;  /* 0x00000000ff029212 */ /* 0x000fca00078e33ff */
[--C-:B------:R-:W-:Y:S02]  /*d530*/  IMAD.MOV R3, RZ, RZ, -R2.reuse ;  /* 0x000000ffff037224 */ /* 0x100fe400078e0a02 */
[----:B------:R-:W-:Y:S02]  /*d540*/  IMAD.MOV.U32 R18, RZ, RZ, R2 ;  /* 0x000000ffff127224 */ /* 0x000fe400078e0002 */
[----:B------:R-:W-:Y:S01]  /*d550*/  IMAD R17, R0, R3, R17 ;  /* 0x0000000300117224 */ /* 0x000fe200078e0211 */
[----:B------:R-:W-:Y:S06]  /*d560*/  BRA `(.L_x_426) ;  /* 0x00000000000c7947 */ /* 0x000fec0003800000 */
.L_x_421:
[----:B------:R-:W-:Y:S02]  /*d570*/  IMAD.MOV.U32 R17, RZ, RZ, RZ ;  /* 0x000000ffff117224 */ /* 0x000fe400078e00ff */
[----:B------:R-:W-:Y:S02]  /*d580*/  IMAD.U32 R16, RZ, RZ, UR6 ;  /* 0x00000006ff107e24 */ /* 0x000fe4000f8e00ff */
[----:B------:R-:W-:-:S07]  /*d590*/  IMAD.MOV.U32 R18, RZ, RZ, RZ ;  /* 0x000000ffff127224 */ /* 0x000fce00078e00ff */
.L_x_426:
[----:B------:R-:W-:-:S13]  /*d5a0*/  ISETP.NE.AND P0, PT, R5, RZ, PT ;  /* 0x000000ff0500720c */ /* 0x000fda0003f05270 */
[----:B------:R-:W0:Y:S01]  /*d5b0*/  @!P0 S2R R3, SR_CgaCtaId ;  /* 0x0000000000038919 */ /* 0x000e220000008800 */
[----:B------:R-:W-:-:S04]  /*d5c0*/  @!P0 MOV R0, 0x400 ;  /* 0x0000040000008802 */ /* 0x000fc80000000f00 */
[----:B0-----:R-:W-:-:S05]  /*d5d0*/  @!P0 LEA R0, R3, R0, 0x18 ;  /* 0x0000000003008211 */ /* 0x001fca00078ec0ff */
[----:B------:R0:W-:Y:S01]  /*d5e0*/  @!P0 STS.128 [R0+0x368d0], R16 ;  /* 0x0368d01000008388 */ /* 0x0001e20000000c00 */
[----:B------:R-:W-:Y:S06]  /*d5f0*/  BAR.ARV 0x5, 0x180 ;  /* 0x0146000000007b1d */ /* 0x000fec0000002000 */
.L_x_419:
[----:B0-----:R-:W-:Y:S01]  /*d600*/  IMAD.MOV.U32 R0, RZ, RZ, 0x1 ;  /* 0x00000001ff007424 */ /* 0x001fe200078e00ff */
[----:B------:R0:W-:Y:S01]  /*d610*/  STL [R1+0x50], RZ ;  /* 0x000050ff01007387 */ /* 0x0001e20000100800 */
[----:B------:R-:W-:Y:S02]  /*d620*/  ULDC UR4, c[0x0][0xc3c] ;  /* 0x00030f0000047ab9 */ /* 0x000fe40000000800 */
[----:B-1----:R-:W-:Y:S01]  /*d630*/  ISETP.GE.AND P0, PT, R19, UR4, PT ;  /* 0x0000000413007c0c */ /* 0x002fe2000bf06270 */
[----:B------:R0:W-:Y:S04]  /*d640*/  STL [R1+0x10], R0 ;  /* 0x0000100001007387 */ /* 0x0001e80000100800 */
[----:B------:R0:W-:Y:S08]  /*d650*/  STL [R1+0x8], RZ ;  /* 0x000008ff01007387 */ /* 0x0001f00000100800 */
[----:B0-----:R-:W-:Y:S05]  /*d660*/  @P0 BRA `(.L_x_427) ;  /* 0x0000005800080947 */ /* 0x001fea0003800000 */
[----:B------:R-:W0:Y:S01]  /*d670*/  S2R R5, SR_TID.X ;  /* 0x0000000000057919 */ /* 0x000e220000002100 */
[----:B------:R-:W1:Y:S01]  /*d680*/  S2UR UR5, SR_CgaCtaId ;  /* 0x00000000000579c3 */ /* 0x000e620000008800 */
[----:B------:R-:W-:Y:S01]  /*d690*/  UMOV UR4, 0x400 ;  /* 0x0000040000047882 */ /* 0x000fe20000000000 */
[----:B------:R-:W-:Y:S01]  /*d6a0*/  BSSY B8, `(.L_x_427) ;  /* 0x000057e000087945 */ /* 0x000fe20003800000 */
[----:B------:R-:W-:Y:S01]  /*d6b0*/  ULDC UR36, c[0x0][0xc] ;  /* 0x0000030000247ab9 */ /* 0x000fe20000000800 */
[----:B------:R-:W-:Y:S01]  /*d6c0*/  ULDC.64 UR38, c[0x0][0x198] ;  /* 0x0000660000267ab9 */ /* 0x000fe20000000a00 */
[----:B-1----:R-:W-:Y:S01]  /*d6d0*/  ULEA UR4, UR5, UR4, 0x18 ;  /* 0x0000000405047291 */ /* 0x002fe2000f8ec03f */
[C---:B0-----:R-:W-:Y:S01]  /*d6e0*/  IMAD.SHL.U32 R0, R5.reuse, 0x8, RZ ;  /* 0x0000000805007824 */ /* 0x041fe200078e00ff */
[----:B------:R-:W-:-:S04]  /*d6f0*/  LOP3.LUT R4, R5, 0x7f, RZ, 0xc0, !PT ;  /* 0x0000007f05047812 */ /* 0x000fc800078ec0ff */
[C---:B------:R-:W-:Y:S02]  /*d700*/  LOP3.LUT R2, R0.reuse, 0x1f8, RZ, 0xc0, !PT ;  /* 0x000001f800027812 */ /* 0x040fe400078ec0ff */
[----:B------:R-:W-:Y:S02]  /*d710*/  LOP3.LUT R0, R0, 0x38, RZ, 0xc0, !PT ;  /* 0x0000003800007812 */ /* 0x000fe400078ec0ff */
[----:B------:R-:W-:Y:S01]  /*d720*/  LOP3.LUT R3, R2, 0x38, R5, 0x78, !PT ;  /* 0x0000003802037812 */ /* 0x000fe200078e7805 */
[----:B------:R-:W-:-:S05]  /*d730*/  IMAD.SHL.U32 R2, R4, 0x8, RZ ;  /* 0x0000000804027824 */ /* 0x000fca00078e00ff */
[----:B------:R-:W-:Y:S01]  /*d740*/  LOP3.LUT R3, R3, 0x200, R2, 0xf8, !PT ;  /* 0x0000020003037812 */ /* 0x000fe200078ef802 */
[----:B------:R-:W-:Y:S01]  /*d750*/  IMAD.SHL.U32 R2, R5, 0x10, RZ ;  /* 0x0000001005027824 */ /* 0x000fe200078e00ff */
[----:B------:R-:W-:Y:S01]  /*d760*/  SHF.R.U32.HI R5, RZ, 0x3, R4 ;  /* 0x00000003ff057819 */ /* 0x000fe20000011604 */
[----:B------:R-:W-:-:S03]  /*d770*/  IMAD.U32 R4, RZ, RZ, UR4 ;  /* 0x00000004ff047e24 */ /* 0x000fc6000f8e00ff */
[----:B------:R-:W-:Y:S01]  /*d780*/  LOP3.LUT R2, R5, 0x70, R2, 0xf8, !PT ;  /* 0x0000007005027812 */ /* 0x000fe200078ef802 */
[----:B------:R-:W-:Y:S01]  /*d790*/  IMAD R3, R3, 0x2, R4 ;  /* 0x0000000203037824 */ /* 0x000fe200078e0204 */
[----:B------:R-:W-:Y:S01]  /*d7a0*/  STL [R1+0x4], R4 ;  /* 0x0000040401007387 */ /* 0x000fe20000100800 */
[----:B------:R-:W-:-:S03]  /*d7b0*/  IMAD.MOV.U32 R2, RZ, RZ, 0x1 ;  /* 0x00000001ff027424 */ /* 0x000fc600078e00ff */
[----:B------:R-:W-:Y:S04]  /*d7c0*/  STL [R1+0x24], R3 ;  /* 0x0000240301007387 */ /* 0x000fe80000100800 */
[----:B------:R-:W-:Y:S04]  /*d7d0*/  STL [R1+0x8], RZ ;  /* 0x000008ff01007387 */ /* 0x000fe80000100800 */
[----:B------:R0:W-:Y:S04]  /*d7e0*/  STL [R1+0x10], R2 ;  /* 0x0000100201007387 */ /* 0x0001e80000100800 */
[----:B------:R1:W-:Y:S01]  /*d7f0*/  STL [R1+0x50], RZ ;  /* 0x000050ff01007387 */ /* 0x0003e20000100800 */
[----:B0-----:R-:W-:-:S02]  /*d800*/  LOP3.LUT R2, R0, 0x40, RZ, 0xfc, !PT ;  /* 0x0000004000027812 */ /* 0x001fc400078efcff */
[----:B-1----:R-:W-:-:S07]  /*d810*/  LOP3.LUT R0, R0, 0x80, RZ, 0xfc, !PT ;  /* 0x0000008000007812 */ /* 0x002fce00078efcff */
.L_x_533:
[----:B0--3--:R-:W0:Y:S02]  /*d820*/  LDC.64 R2, c[0x0][0xc88] ;  /* 0x00032200ff027b82 */ /* 0x009e240000000a00 */
[----:B0-----:R-:W-:-:S05]  /*d830*/  IMAD.WIDE R2, R19, 0x4, R2 ;  /* 0x0000000413027825 */ /* 0x001fca00078e0202 */
[----:B------:R-:W2:Y:S01]  /*d840*/  LDG.E R11, desc[UR60][R2.64] ;  /* 0x0000003c020b7981 */ /* 0x000ea2000c1e1900 */
[----:B------:R-:W-:Y:S05]  /*d850*/  YIELD ;  /* 0x0000000000007946 */ /* 0x000fea0003800000 */
[----:B------:R-:W-:Y:S01]  /*d860*/  ULDC.64 UR4, c[0x0][0xa28] ;  /* 0x00028a0000047ab9 */ /* 0x000fe20000000a00 */
[----:B------:R-:W-:Y:S01]  /*d870*/  IMAD.MOV.U32 R0, RZ, RZ, RZ ;  /* 0x000000ffff007224 */ /* 0x000fe200078e00ff */
[----:B------:R-:W-:Y:S01]  /*d880*/  ISETP.NE.U32.AND P0, PT, RZ, UR4, PT ;  /* 0x00000004ff007c0c */ /* 0x000fe2000bf05070 */
[----:B------:R-:W-:Y:S01]  /*d890*/  ULDC.64 UR6, c[0x0][0xa18] ;  /* 0x0002860000067ab9 */ /* 0x000fe20000000a00 */
[----:B------:R-:W-:Y:S01]  /*d8a0*/  MOV R6, RZ ;  /* 0x000000ff00067202 */ /* 0x000fe20000000f00 */
[----:B------:R-:W-:Y:S01]  /*d8b0*/  ULDC.64 UR8, c[0x0][0xa08] ;  /* 0x0002820000087ab9 */ /* 0x000fe20000000a00 */
[----:B------:R-:W-:-:S02]  /*d8c0*/  ISETP.NE.AND.EX P0, PT, RZ, UR5, PT, P0 ;  /* 0x00000005ff007c0c */ /* 0x000fc4000bf05300 */
[----:B--2---:R-:W-:Y:S01]  /*d8d0*/  SHF.R.S32.HI R4, RZ, 0x1f, R11 ;  /* 0x0000001fff047819 */ /* 0x004fe2000001140b */
[----:B------:R-:W-:-:S10]  /*d8e0*/  IMAD.SHL.U32 R10, R11, 0x4, RZ ;  /* 0x000000040b0a7824 */ /* 0x000fd400078e00ff */
[C---:B------:R-:W-:Y:S01]  /*d8f0*/  @P0 LEA R2, P1, R11.reuse, UR4, 0x2 ;  /* 0x000000040b020c11 */ /* 0x040fe2000f8210ff */
[----:B------:R-:W-:Y:S03]  /*d900*/  STL [R1+0x28], R11 ;  /* 0x0000280b01007387 */ /* 0x000fe60000100800 */
[C-C-:B------:R-:W-:Y:S01]  /*d910*/  @P0 LEA.HI.X R3, R11.reuse, UR5, R4.reuse, 0x2, P1 ;  /* 0x000000050b030c11 */ /* 0x140fe200088f1404 */
[----:B------:R-:W-:Y:S01]  /*d920*/  ULDC.64 UR4, c[0x0][0xa00] ;  /* 0x0002800000047ab9 */ /* 0x000fe20000000a00 */
[----:B------:R-:W-:Y:S01]  /*d930*/  SHF.L.U64.HI R9, R11, 0x2, R4 ;  /* 0x000000020b097819 */ /* 0x000fe20000010204 */
[----:B------:R0:W-:Y:S01]  /*d940*/  STL [R1+0x38], R4 ;  /* 0x0000380401007387 */ /* 0x0001e20000100800 */
[----:B------:R-:W-:-:S03]  /*d950*/  ISETP.NE.U32.AND P1, PT, RZ, UR4, PT ;  /* 0x00000004ff007c0c */ /* 0x000fc6000bf25070 */
[----:B-1---5:R1:W5:Y:S01]  /*d960*/  @P0 LDG.E R0, desc[UR60][R2.64] ;  /* 0x0000003c02000981 */ /* 0x022362000c1e1900 */
[----:B------:R-:W-:Y:S01]  /*d970*/  ISETP.NE.AND.EX P1, PT, RZ, UR5, PT, P1 ;  /* 0x00000005ff007c0c */ /* 0x000fe2000bf25310 */
[----:B----4-:R-:W-:Y:S01]  /*d980*/  IMAD.MOV.U32 R8, RZ, RZ, RZ ;  /* 0x000000ffff087224 */ /* 0x010fe200078e00ff */
[----:B------:R-:W-:Y:S01]  /*d990*/  ISETP.NE.U32.AND P2, PT, RZ, UR6, PT ;  /* 0x00000006ff007c0c */ /* 0x000fe2000bf45070 */
[----:B------:R-:W-:Y:S01]  /*d9a0*/  STL [R1], R10 ;  /* 0x0000000a01007387 */ /* 0x000fe20000100800 */
[----:B------:R-:W-:Y:S02]  /*d9b0*/  ISETP.NE.U32.AND P0, PT, RZ, UR8, PT ;  /* 0x00000008ff007c0c */ /* 0x000fe4000bf05070 */
[----:B------:R-:W-:Y:S01]  /*d9c0*/  ISETP.NE.AND.EX P2, PT, RZ, UR7, PT, P2 ;  /* 0x00000007ff007c0c */ /* 0x000fe2000bf45320 */
[----:B------:R-:W-:Y:S01]  /*d9d0*/  STL [R1+0x20], R9 ;  /* 0x0000200901007387 */ /* 0x000fe20000100800 */
[----:B------:R-:W-:Y:S02]  /*d9e0*/  ISETP.NE.AND.EX P0, PT, RZ, UR9, PT, P0 ;  /* 0x00000009ff007c0c */ /* 0x000fe4000bf05300 */
[----:B-1----:R-:W-:-:S02]  /*d9f0*/  IADD3 R2, P3, R10, UR4, RZ ;  /* 0x000000040a027c10 */ /* 0x002fc4000ff7e0ff */
[----:B0-----:R-:W-:Y:S02]  /*da00*/  IADD3 R4, P4, R10, UR8, RZ ;  /* 0x000000080a047c10 */ /* 0x001fe4000ff9e0ff */
[C---:B------:R-:W-:Y:S01]  /*da10*/  IADD3.X R3, R9.reuse, UR5, RZ, P3, !PT ;  /* 0x0000000509037c10 */ /* 0x040fe20009ffe4ff */
[----:B------:R-:W-:Y:S01]  /*da20*/  ULDC UR4, c[0x0][0x288] ;  /* 0x0000a20000047ab9 */ /* 0x000fe20000000800 */
[----:B------:R-:W-:-:S03]  /*da30*/  IADD3.X R5, R9, UR9, RZ, P4, !PT ;  /* 0x0000000909057c10 */ /* 0x000fc6000a7fe4ff */
[----:B------:R-:W2:Y:S01]  /*da40*/  @P1 LDG.E R6, desc[UR60][R2.64] ;  /* 0x0000003c02061981 */ /* 0x000ea2000c1e1900 */
[----:B------:R-:W-:Y:S01]  /*da50*/  IMAD.U32 R12, RZ, RZ, UR4 ;  /* 0x00000004ff0c7e24 */ /* 0x000fe2000f8e00ff */
[----:B------:R-:W-:Y:S02]  /*da60*/  ULDC.64 UR4, c[0x0][0x418] ;  /* 0x0001060000047ab9 */ /* 0x000fe40000000a00 */
[----:B------:R-:W5:Y:S04]  /*da70*/  @P0 LDG.E R8, desc[UR60][R4.64] ;  /* 0x0000003c04080981 */ /* 0x000f68000c1e1900 */
[----:B--2---:R0:W-:Y:S02]  /*da80*/  STL [R1+0x34], R6 ;  /* 0x0000340601007387 */ /* 0x0041e40000100800 */
[----:B0-----:R-:W-:-:S04]  /*da90*/  @P2 IADD3 R6, P3, R10, UR6, RZ ;  /* 0x000000060a062c10 */ /* 0x001fc8000ff7e0ff */
[----:B------:R-:W-:-:S05]  /*daa0*/  @P2 IADD3.X R7, R9, UR7, RZ, P3, !PT ;  /* 0x0000000709072c10 */ /* 0x000fca0009ffe4ff */
[----:B------:R0:W2:Y:S01]  /*dab0*/  @P2 LDG.E R12, desc[UR60][R6.64] ;  /* 0x0000003c060c2981 */ /* 0x0000a2000c1e1900 */
[----:B------:R-:W-:-:S03]  /*dac0*/  UISETP.NE.U32.AND UP0, UPT, UR4, URZ, UPT ;  /* 0x0000003f0400728c */ /* 0x000fc6000bf05070 */
[----:B------:R-:W-:Y:S01]  /*dad0*/  ULDC UR4, c[0x0][0x424] ;  /* 0x0001090000047ab9 */ /* 0x000fe20000000800 */
[----:B------:R-:W-:-:S03]  /*dae0*/  UISETP.NE.AND.EX UP0, UPT, UR5, URZ, UPT, UP0 ;  /* 0x0000003f0500728c */ /* 0x000fc6000bf05300 */
[----:B------:R-:W-:Y:S01]  /*daf0*/  ULDC UR5, c[0x0][0x2f0] ;  /* 0x0000bc0000057ab9 */ /* 0x000fe20000000800 */
[----:B------:R-:W-:-:S04]  /*db00*/  USEL UR4, UR4, 0x1, UP0 ;  /* 0x0000000104047887 */ /* 0x000fc80008000000 */
[----:B------:R-:W-:-:S06]  /*db10*/  UIMAD UR4, UR4, UR5, URZ ;  /* 0x00000005040472a4 */ /* 0x000fcc000f8e023f */
[----:B0-----:R-:W-:Y:S01]  /*db20*/  IMAD.U32 R6, RZ, RZ, UR4 ;  /* 0x00000004ff067e24 */ /* 0x001fe2000f8e00ff */
[----:B--2---:R0:W-:Y:S01]  /*db30*/  STL [R1+0x3c], R12 ;  /* 0x00003c0c01007387 */ /* 0x0041e20000100800 */
[----:B------:R-:W-:Y:S05]  /*db40*/  @P2 BRA `(.L_x_428) ;  /* 0x0000000000142947 */ /* 0x000fea0003800000 */
[----:B------:R-:W-:Y:S05]  /*db50*/  @!P1 BRA `(.L_x_428) ;  /* 0x0000000000109947 */ /* 0x000fea0003800000 */
[----:B------:R-:W2:Y:S04]  /*db60*/  LDG.E R7, desc[UR60][R2.64] ;  /* 0x0000003c02077981 */ /* 0x000ea8000c1e1900 */
[----:B------:R-:W2:Y:S02]  /*db70*/  LDG.E R2, desc[UR60][R2.64+0x4] ;  /* 0x0000043c02027981 */ /* 0x000ea4000c1e1900 */
[----:B--2---:R-:W-:-:S05]  /*db80*/  IMAD.IADD R2, R2, 0x1, -R7 ;  /* 0x0000000102027824 */ /* 0x004fca00078e0a07 */
[----:B------:R1:W-:Y:S02]  /*db90*/  STL [R1+0x3c], R2 ;  /* 0x00003c0201007387 */ /* 0x0003e40000100800 */
.L_x_428:
[----:B-1----:R-:W-:Y:S01]  /*dba0*/  IMAD.MOV.U32 R2, RZ, RZ, R11 ;  /* 0x000000ffff027224 */ /* 0x002fe200078e000b */
[----:B------:R-:W-:Y:S01]  /*dbb0*/  ULDC.64 UR4, c[0x0][0xa20] ;  /* 0x0002880000047ab9 */ /* 0x000fe20000000a00 */
[----:B-----5:R-:W-:Y:S01]  /*dbc0*/  IMAD.IADD R3, R8, 0x1, R0 ;  /* 0x0000000108037824 */ /* 0x020fe200078e0200 */
[----:B------:R-:W-:Y:S02]  /*dbd0*/  ISETP.NE.U32.AND P1, PT, RZ, UR4, PT ;  /* 0x00000004ff007c0c */ /* 0x000fe4000bf25070 */
[----:B------:R1:W-:Y:S02]  /*dbe0*/  STL [R1+0xc], R2 ;  /* 0x00000c0201007387 */ /* 0x0003e40000100800 */
[----:B------:R-:W-:Y:S02]  /*dbf0*/  ISETP.NE.AND.EX P1, PT, RZ, UR5, PT, P1 ;  /* 0x00000005ff007c0c */ /* 0x000fe4000bf25310 */
[----:B------:R1:W-:Y:S11]  /*dc00*/  STL [R1+0x18], R3 ;  /* 0x0000180301007387 */ /* 0x0003f60000100800 */
[----:B-1----:R-:W-:Y:S05]  /*dc10*/  @!P1 BRA `(.L_x_429) ;  /* 0x0000000000109947 */ /* 0x002fea0003800000 */
[----:B------:R-:W-:-:S04]  /*dc20*/  IADD3 R6, P0, R10, UR4, RZ ;  /* 0x000000040a067c10 */ /* 0x000fc8000ff1e0ff */
[----:B------:R-:W-:-:S05]  /*dc30*/  IADD3.X R7, R9, UR5, RZ, P0, !PT ;  /* 0x0000000509077c10 */ /* 0x000fca00087fe4ff */
[----:B------:R1:W5:Y:S01]  /*dc40*/  LDG.E R6, desc[UR60][R6.64] ;  /* 0x0000003c06067981 */ /* 0x000362000c1e1900 */
[----:B------:R-:W-:Y:S05]  /*dc50*/  BRA `(.L_x_430) ;  /* 0x0000000000107947 */ /* 0x000fea0003800000 */
.L_x_429:
[----:B------:R-:W-:Y:S05]  /*dc60*/  @!P0 BRA `(.L_x_430) ;  /* 0x00000000000c8947 */ /* 0x000fea0003800000 */
[----:B------:R-:W2:Y:S04]  /*dc70*/  LDG.E R6, desc[UR60][R4.64] ;  /* 0x0000003c04067981 */ /* 0x000ea8000c1e1900 */
[----:B------:R-:W2:Y:S02]  /*dc80*/  LDG.E R4, desc[UR60][R4.64+0x4] ;  /* 0x0000043c04047981 */ /* 0x000ea4000c1e1900 */
[----:B--2---:R-:W-:-:S07]  /*dc90*/  IMAD.IADD R6, R4, 0x1, -R6 ;  /* 0x0000000104067824 */ /* 0x004fce00078e0a06 */
.L_x_430:
[----:B-----5:R-:W-:Y:S01]  /*dca0*/  IMAD.IADD R0, R6, 0x1, -R0 ;  /* 0x0000000106007824 */ /* 0x020fe200078e0a00 */
[----:B------:R-:W-:Y:S01]  /*dcb0*/  BSSY B7, `(.L_x_431) ;  /* 0x000047a000077945 */ /* 0x000fe20003800000 */
[----:B------:R-:W-:Y:S02]  /*dcc0*/  IMAD.MOV.U32 R2, RZ, RZ, RZ ;  /* 0x000000ffff027224 */ /* 0x000fe400078e00ff */
[C---:B------:R-:W-:Y:S01]  /*dcd0*/  VIADD R3, R0.reuse, 0x6f ;  /* 0x0000006f00037836 */ /* 0x040fe20000000000 */
[----:B------:R2:W-:Y:S01]  /*dce0*/  STL [R1+0x40], R0 ;  /* 0x0000400001007387 */ /* 0x0005e20000100800 */
[----:B------:R-:W-:Y:S02]  /*dcf0*/  ISETP.GT.AND P0, PT, R0, RZ, PT ;  /* 0x000000ff0000720c */ /* 0x000fe40003f04270 */
[----:B------:R-:W-:-:S05]  /*dd00*/  IMAD.HI R2, R3, -0x6db6db6d, R2 ;  /* 0x9249249303027827 */ /* 0x000fca00078e0202 */
[----:B--2---:R-:W-:-:S04]  /*dd10*/  SHF.R.U32.HI R0, RZ, 0x1f, R2 ;  /* 0x0000001fff007819 */ /* 0x004fc80000011602 */
[----:B------:R-:W-:-:S05]  /*dd20*/  LEA.HI.SX32 R0, R2, R0, 0x1a ;  /* 0x0000000002007211 */ /* 0x000fca00078fd2ff */
[----:B------:R2:W-:Y:S01]  /*dd30*/  STL [R1+0x30], R0 ;  /* 0x0000300001007387 */ /* 0x0005e20000100800 */
[----:B------:R-:W-:Y:S05]  /*dd40*/  @P0 BRA `(.L_x_432) ;  /* 0x0000000000440947 */ /* 0x000fea0003800000 */
[----:B------:R-:W3:Y:S02]  /*dd50*/  S2R R4, SR_TID.X ;  /* 0x0000000000047919 */ /* 0x000ee40000002100 */
[----:B---3--:R-:W-:-:S04]  /*dd60*/  LOP3.LUT R4, R4, 0x7f, RZ, 0xc0, !PT ;  /* 0x0000007f04047812 */ /* 0x008fc800078ec0ff */
[----:B------:R-:W-:-:S13]  /*dd70*/  ISETP.NE.AND P0, PT, R4, RZ, PT ;  /* 0x000000ff0400720c */ /* 0x000fda0003f05270 */
[----:B------:R-:W-:Y:S05]  /*dd80*/  @P0 BRA `(.L_x_433) ;  /* 0x0000004400b00947 */ /* 0x000fea0003800000 */
[----:B------:R-:W3:Y:S01]  /*dd90*/  S2R R3, SR_LANEID ;  /* 0x0000000000037919 */ /* 0x000ee20000000000 */
[----:B------:R-:W-:Y:S02]  /*dda0*/  VOTEU.ANY UR4, UPT, PT ;  /* 0x0000000000047886 */ /* 0x000fe400038e0100 */
[----:B--2---:R-:W3:Y:S08]  /*ddb0*/  FLO.U32 R0, UR4 ;  /* 0x0000000400007d00 */ /* 0x004ef000080e0000 */
[----:B------:R-:W2:Y:S01]  /*ddc0*/  POPC R5, UR4 ;  /* 0x0000000400057d09 */ /* 0x000ea20008000000 */
[----:B---3--:R-:W-:-:S02]  /*ddd0*/  ISETP.EQ.U32.AND P0, PT, R0, R3, PT ;  /* 0x000000030000720c */ /* 0x008fc40003f02070 */
[----:B------:R-:W2:Y:S11]  /*dde0*/  LDC.64 R2, c[0x0][0xc60] ;  /* 0x00031800ff027b82 */ /* 0x000eb60000000a00 */
[----:B--2---:R-:W2:Y:S01]  /*ddf0*/  @P0 ATOMG.E.ADD.STRONG.GPU PT, R3, desc[UR60][R2.64], R5 ;  /* 0x00000005020309a8 */ /* 0x004ea200081ee1fc */
[----:B------:R-:W3:Y:S02]  /*de00*/  S2R R4, SR_LTMASK ;  /* 0x0000000000047919 */ /* 0x000ee40000003900 */
[----:B---3--:R-:W-:-:S04]  /*de10*/  LOP3.LUT R4, R4, UR4, RZ, 0xc0, !PT ;  /* 0x0000000404047c12 */ /* 0x008fc8000f8ec0ff */
[----:B-1----:R-:W1:Y:S01]  /*de20*/  POPC R7, R4 ;  /* 0x0000000400077309 */ /* 0x002e620000000000 */
[----:B--2---:R-:W1:Y:S02]  /*de30*/  SHFL.IDX PT, R0, R3, R0, 0x1f ;  /* 0x00001f0003007589 */ /* 0x004e6400000e0000 */
[----:B-1----:R-:W-:Y:S01]  /*de40*/  IADD3 R16, R0, UR36, R7 ;  /* 0x0000002400107c10 */ /* 0x002fe2000fffe007 */
[----:B------:R-:W-:Y:S06]  /*de50*/  BRA `(.L_x_433) ;  /* 0x00000044007c7947 */ /* 0x000fec0003800000 */
.L_x_432:
[----:B--2---:R-:W2:Y:S01]  /*de60*/  LDL R0, [R1+0x4] ;  /* 0x0000040001007983 */ /* 0x004ea20000100800 */
[----:B------:R-:W-:Y:S01]  /*de70*/  BSSY B6, `(.L_x_434) ;  /* 0x0000014000067945 */ /* 0x000fe20003800000 */
[----:B--2---:R-:W-:-:S05]  /*de80*/  VIADD R0, R0, 0x21400 ;  /* 0x0002140000007836 */ /* 0x004fca0000000000 */
[----:B------:R-:W-:-:S13]  /*de90*/  LOP3.LUT P0, RZ, R0, 0x3ff, RZ, 0xc0, !PT ;  /* 0x000003ff00ff7812 */ /* 0x000fda000780c0ff */
[----:B------:R-:W-:Y:S05]  /*dea0*/  @!P0 BRA `(.L_x_435) ;  /* 0x0000000000408947 */ /* 0x000fea0003800000 */
[----:B------:R-:W-:Y:S01]  /*deb0*/  MOV R2, 0x0 ;  /* 0x0000000000027802 */ /* 0x000fe20000000f00 */
[----:B------:R-:W-:Y:S01]  /*dec0*/  ULDC.64 UR6, c[0x4][0xa8] ;  /* 0x01002a0000067ab9 */ /* 0x000fe20000000a00 */
[----:B------:R-:W-:Y:S01]  /*ded0*/  ULDC.64 UR8, c[0x4][0xb0] ;  /* 0x01002c0000087ab9 */ /* 0x000fe20000000a00 */
[----:B------:R-:W-:Y:S01]  /*dee0*/  ULDC.64 UR4, c[0x4][0x8] ;  /* 0x0100020000047ab9 */ /* 0x000fe20000000a00 */
[----:B------:R-:W-:Y:S02]  /*def0*/  IMAD.U32 R4, RZ, RZ, UR6 ;  /* 0x00000006ff047e24 */ /* 0x000fe4000f8e00ff */
[----:B------:R-:W2:Y:S01]  /*df00*/  LDC.64 R2, c[0x4][R2] ;  /* 0x0100000002027b82 */ /* 0x000ea20000000a00 */
[----:B------:R-:W-:Y:S02]  /*df10*/  IMAD.U32 R5, RZ, RZ, UR7 ;  /* 0x00000007ff057e24 */ /* 0x000fe4000f8e00ff */
[----:B------:R-:W-:Y:S02]  /*df20*/  IMAD.U32 R6, RZ, RZ, UR8 ;  /* 0x00000008ff067e24 */ /* 0x000fe4000f8e00ff */
[----:B-1----:R-:W-:-:S02]  /*df30*/  IMAD.U32 R7, RZ, RZ, UR9 ;  /* 0x00000009ff077e24 */ /* 0x002fc4000f8e00ff */
[----:B------:R-:W-:Y:S02]  /*df40*/  IMAD.U32 R10, RZ, RZ, UR4 ;  /* 0x00000004ff0a7e24 */ /* 0x000fe4000f8e00ff */
[----:B------:R-:W-:Y:S02]  /*df50*/  IMAD.U32 R11, RZ, RZ, UR5 ;  /* 0x00000005ff0b7e24 */ /* 0x000fe4000f8e00ff */
[----:B------:R-:W-:Y:S02]  /*df60*/  IMAD.MOV.U32 R8, RZ, RZ, 0x70 ;  /* 0x00000070ff087424 */ /* 0x000fe400078e00ff */
[----:B0-----:R-:W-:Y:S02]  /*df70*/  IMAD.MOV.U32 R12, RZ, RZ, 0x1 ;  /* 0x00000001ff0c7424 */ /* 0x001fe400078e00ff */
[----:B------:R-:W-:-:S07]  /*df80*/  IMAD.MOV.U32 R13, RZ, RZ, RZ ;  /* 0x000000ffff0d7224 */ /* 0x000fce00078e00ff */
[----:B------:R-:W-:-:S07]  /*df90*/  LEPC R20, `(.L_x_435) ;  /* 0x000000001014794e */ /* 0x000fce0000000000 */
[----:B--2---:R-:W-:Y:S05]  /*dfa0*/  CALL.ABS.NOINC R2 ;  /* 0x0000000002007343 */ /* 0x004fea0003c00000 */
.L_x_435:
[----:B------:R-:W-:Y:S05]  /*dfb0*/  BSYNC B6 ;  /* 0x0000000000067941 */ /* 0x000fea0003800000 */
.L_x_434:
[----:B------:R-:W2:Y:S01]  /*dfc0*/  LDL R2, [R1+0x4] ;  /* 0x0000040001027983 */ /* 0x000ea20000100800 */
        /* <DEDUP_REMOVED lines=8> */
[----:B------:R2:W3:Y:S01]  /*e050*/  LDC.64 R2, c[0x4][R0] ;  /* 0x0100000000027b82 */ /* 0x0004e20000000a00 */
[----:B------:R-:W-:Y:S02]  /*e060*/  IMAD.U32 R4, RZ, RZ, UR6 ;  /* 0x00000006ff047e24 */ /* 0x000fe4000f8e00ff */
[----:B------:R-:W-:Y:S02]  /*e070*/  IMAD.U32 R5, RZ, RZ, UR7 ;  /* 0x00000007ff057e24 */ /* 0x000fe4000f8e00ff */
[----:B------:R-:W-:Y:S02]  /*e080*/  IMAD.U32 R6, RZ, RZ, UR8 ;  /* 0x00000008ff067e24 */ /* 0x000fe4000f8e00ff */
[----:B-1----:R-:W-:-:S02]  /*e090*/  IMAD.U32 R7, RZ, RZ, UR9 ;  /* 0x00000009ff077e24 */ /* 0x002fc4000f8e00ff */
[----:B------:R-:W-:Y:S02]  /*e0a0*/  IMAD.U32 R10, RZ, RZ, UR4 ;  /* 0x00000004ff0a7e24 */ /* 0x000fe4000f8e00ff */
[----:B------:R-:W-:Y:S02]  /*e0b0*/  IMAD.U32 R11, RZ, RZ, UR5 ;  /* 0x00000005ff0b7e24 */ /* 0x000fe4000f8e00ff */
[----:B------:R-:W-:Y:S02]  /*e0c0*/  IMAD.MOV.U32 R8, RZ, RZ, 0x70 ;  /* 0x00000070ff087424 */ /* 0x000fe400078e00ff */
[----:B0-----:R-:W-:Y:S02]  /*e0d0*/  IMAD.MOV.U32 R12, RZ, RZ, 0x1 ;  /* 0x00000001ff0c7424 */ /* 0x001fe400078e00ff */
[----:B--2---:R-:W-:-:S07]  /*e0e0*/  IMAD.MOV.U32 R13, RZ, RZ, RZ ;  /* 0x000000ffff0d7224 */ /* 0x004fce00078e00ff */
[----:B------:R-:W-:-:S07]  /*e0f0*/  LEPC R20, `(.L_x_438) ;  /* 0x000000001014794e */ /* 0x000fce0000000000 */
[----:B---3--:R-:W-:Y:S05]  /*e100*/  CALL.ABS.NOINC R2 ;  /* 0x0000000002007343 */ /* 0x008fea0003c00000 */
.L_x_438:
[----:B------:R-:W-:Y:S01]  /*e110*/  MOV R2, 0x0 ;  /* 0x0000000000027802 */ /* 0x000fe20000000f00 */
[----:B------:R-:W-:Y:S01]  /*e120*/  ULDC.64 UR6, c[0x4][0xa8] ;  /* 0x01002a0000067ab9 */ /* 0x000fe20000000a00 */
[----:B------:R-:W-:Y:S01]  /*e130*/  ULDC.64 UR8, c[0x4][0xb0] ;  /* 0x01002c0000087ab9 */ /* 0x000fe20000000a00 */
[----:B------:R-:W-:Y:S01]  /*e140*/  ULDC.64 UR4, c[0x4][0x18] ;  /* 0x0100060000047ab9 */ /* 0x000fe20000000a00 */
[----:B------:R-:W-:Y:S02]  /*e150*/  IMAD.U32 R4, RZ, RZ, UR6 ;  /* 0x00000006ff047e24 */ /* 0x000fe4000f8e00ff */
        /* <DEDUP_REMOVED lines=11> */
.L_x_437:
[----:B------:R-:W-:Y:S05]  /*e210*/  BSYNC B6 ;  /* 0x0000000000067941 */ /* 0x000fea0003800000 */
.L_x_436:
[----:B------:R-:W2:Y:S01]  /*e220*/  LDL.LU R2, [R1] ;  /* 0x0000000001027983 */ /* 0x000ea20000300800 */
[----:B------:R-:W-:-:S03]  /*e230*/  ULDC.64 UR4, c[0x0][0x9f8] ;  /* 0x00027e0000047ab9 */ /* 0x000fc60000000a00 */
[----:B------:R-:W3:Y:S04]  /*e240*/  LDL.LU R4, [R1+0x20] ;  /* 0x0000200001047983 */ /* 0x000ee80000300800 */
[----:B-1----:R-:W4:Y:S01]  /*e250*/  LDL R7, [R1+0xc] ;  /* 0x00000c0001077983 */ /* 0x002f220000100800 */
[----:B------:R-:W-:-:S03]  /*e260*/  ISETP.NE.U32.AND P0, PT, RZ, UR4, PT ;  /* 0x00000004ff007c0c */ /* 0x000fc6000bf05070 */
[----:B------:R-:W5:Y:S01]  /*e270*/  LDL R0, [R1+0x30] ;  /* 0x0000300001007983 */ /* 0x000f620000100800 */
[----:B------:R-:W-:-:S13]  /*e280*/  ISETP.NE.AND.EX P0, PT, RZ, UR5, PT, P0 ;  /* 0x00000005ff007c0c */ /* 0x000fda000bf05300 */
[----:B--2---:R-:W-:-:S04]  /*e290*/  @P0 IADD3 R2, P1, R2, UR4, RZ ;  /* 0x0000000402020c10 */ /* 0x004fc8000ff3e0ff */
[----:B---3--:R-:W-:Y:S01]  /*e2a0*/  @P0 IADD3.X R3, R4, UR5, RZ, P1, !PT ;  /* 0x0000000504030c10 */ /* 0x008fe20008ffe4ff */
[----:B------:R-:W-:-:S04]  /*e2b0*/  ULDC.64 UR4, c[0x0][0xa08] ;  /* 0x0002820000047ab9 */ /* 0x000fc80000000a00 */
[----:B----4-:R1:W2:Y:S01]  /*e2c0*/  @P0 LDG.E R7, desc[UR60][R2.64] ;  /* 0x0000003c02070981 */ /* 0x0102a2000c1e1900 */
[----:B-----5:R-:W-:Y:S01]  /*e2d0*/  VIADD R9, R0, 0xffffffff ;  /* 0xffffffff00097836 */ /* 0x020fe20000000000 */
[----:B-1----:R-:W1:Y:S01]  /*e2e0*/  LDC.64 R2, c[0x0][0x418] ;  /* 0x00010600ff027b82 */ /* 0x002e620000000a00 */
[----:B--2---:R-:W-:Y:S01]  /*e2f0*/  SHF.R.S32.HI R8, RZ, 0x1f, R7 ;  /* 0x0000001fff087819 */ /* 0x004fe20000011407 */
[----:B------:R2:W-:Y:S04]  /*e300*/  @P0 STL [R1+0xc], R7 ;  /* 0x00000c0701000387 */ /* 0x0005e80000100800 */
[----:B------:R2:W-:Y:S04]  /*e310*/  STL [R1+0x2c], R9 ;  /* 0x00002c0901007387 */ /* 0x0005e80000100800 */
[----:B------:R2:W-:Y:S01]  /*e320*/  STL [R1+0x20], R8 ;  /* 0x0000200801007387 */ /* 0x0005e20000100800 */
[----:B-1----:R-:W-:Y:S01]  /*e330*/  LOP3.LUT P0, RZ, R2, UR4, RZ, 0xfc, !PT ;  /* 0x0000000402ff7c12 */ /* 0x002fe2000f80fcff */
[----:B------:R-:W-:-:S03]  /*e340*/  UMOV UR4, 0xffffffff ;  /* 0xffffffff00047882 */ /* 0x000fc60000000000 */
[----:B------:R-:W-:-:S04]  /*e350*/  LOP3.LUT P0, RZ, R3, UR5, RZ, 0xfc, P0 ;  /* 0x0000000503ff7c12 */ /* 0x000fc8000800fcff */
[----:B------:R-:W-:Y:S01]  /*e360*/  SEL R0, R7, RZ, !P0 ;  /* 0x000000ff07007207 */ /* 0x000fe20004000000 */
[----:B--2---:R-:W-:Y:S08]  /*e370*/  BRA.DIV UR4, `(.L_x_439) ;  /* 0x00000052041c7947 */ /* 0x004ff0000b800000 */
[----:B------:R-:W1:Y:S02]  /*e380*/  S2R R4, SR_TID.X ;  /* 0x0000000000047919 */ /* 0x000e640000002100 */
[----:B-1----:R-:W-:-:S04]  /*e390*/  SHF.R.U32.HI R4, RZ, 0x5, R4 ;  /* 0x00000005ff047819 */ /* 0x002fc80000011604 */
[----:B------:R-:W-:-:S05]  /*e3a0*/  LOP3.LUT R4, R4, 0x3, RZ, 0xc0, !PT ;  /* 0x0000000304047812 */ /* 0x000fca00078ec0ff */
[----:B------:R1:W2:Y:S02]  /*e3b0*/  SHFL.IDX PT, R14, R4, RZ, 0x1f ;  /* 0x00001fff040e7589 */ /* 0x0002a400000e0000 */
.L_x_549:
[----:B-1----:R-:W3:Y:S01]  /*e3c0*/  LDL.LU R4, [R1+0x1c] ;  /* 0x00001c0001047983 */ /* 0x002ee20000300800 */
[----:B------:R-:W-:Y:S02]  /*e3d0*/  PLOP3.LUT P1, PT, PT, PT, PT, 0x8, 0x0 ;  /* 0x000000000000781c */ /* 0x000fe40003f2e170 */
[----:B--2---:R-:W-:Y:S01]  /*e3e0*/  ISETP.NE.AND P0, PT, R14, RZ, PT ;  /* 0x000000ff0e00720c */ /* 0x004fe20003f05270 */
[----:B------:R1:W-:Y:S01]  /*e3f0*/  STL [R1], R0 ;  /* 0x0000000001007387 */ /* 0x0003e20000100800 */
[----:B---3--:R-:W-:-:S09]  /*e400*/  LOP3.LUT R4, R4, 0xfffffffe, RZ, 0xc0, !PT ;  /* 0xfffffffe04047812 */ /* 0x008fd200078ec0ff */
[----:B------:R-:W-:-:S05]  /*e410*/  @P1 LOP3.LUT R4, R4, 0x1, RZ, 0xfc, !PT ;  /* 0x0000000104041812 */ /* 0x000fca00078efcff */
[----:B------:R1:W-:Y:S01]  /*e420*/  STL [R1+0x1c], R4 ;  /* 0x00001c0401007387 */ /* 0x0003e20000100800 */
[----:B------:R-:W-:Y:S05]  /*e430*/  @P0 BRA `(.L_x_440) ;  /* 0x0000000400500947 */ /* 0x000fea0003800000 */
[----:B------:R-:W-:-:S03]  /*e440*/  UMOV UR4, 0xffffffff ;  /* 0xffffffff00047882 */ /* 0x000fc60000000000 */
[----:B------:R-:W-:Y:S05]  /*e450*/  BRA.DIV UR4, `(.L_x_441) ;  /* 0x0000005204187947 */ /* 0x000fea000b800000 */
[----:B------:R-:W-:-:S13]  /*e460*/  ELECT P6, URZ, PT ;  /* 0x00000000003f782f */ /* 0x000fda00038c0000 */
.L_x_552:
[----:B------:R-:W-:Y:S05]  /*e470*/  @!P6 BRA `(.L_x_440) ;  /* 0x000000040040e947 */ /* 0x000fea0003800000 */
[----:B------:R2:W-:Y:S01]  /*e480*/  STL [R1+0x14], R9 ;  /* 0x0000140901007387 */ /* 0x0005e20000100800 */
[----:B------:R-:W-:-:S04]  /*e490*/  ISETP.NE.U32.AND P0, PT, R2, RZ, PT ;  /* 0x000000ff0200720c */ /* 0x000fc80003f05070 */
[----:B------:R-:W-:-:S13]  /*e4a0*/  ISETP.NE.AND.EX P0, PT, R3, RZ, PT, P0 ;  /* 0x000000ff0300720c */ /* 0x000fda0003f05300 */
[----:B--2---:R-:W-:Y:S05]  /*e4b0*/  @!P0 BRA `(.L_x_442) ;  /* 0x0000000000508947 */ /* 0x004fea0003800000 */
[----:B------:R-:W2:Y:S01]  /*e4c0*/  LDC R6, c[0x0][0x43c] ;  /* 0x00010f00ff067b82 */ /* 0x000ea20000000800 */
[----:B-1----:R-:W-:Y:S01]  /*e4d0*/  IMAD.MOV.U32 R0, RZ, RZ, R9 ;  /* 0x000000ffff007224 */ /* 0x002fe200078e0009 */
[----:B------:R-:W-:Y:S01]  /*e4e0*/  ULDC.64 UR4, c[0x0][0x428] ;  /* 0x00010a0000047ab9 */ /* 0x000fe20000000a00 */
[----:B--2---:R-:W-:-:S13]  /*e4f0*/  ISETP.NE.AND P0, PT, R6, 0x1, PT ;  /* 0x000000010600780c */ /* 0x004fda0003f05270 */
        /* <DEDUP_REMOVED lines=14> */
[----:B------:R-:W2:Y:S04]  /*e5e0*/  LDG.E R0, desc[UR60][R2.64] ;  /* 0x0000003c02007981 */ /* 0x000ea8000c1e1900 */
[----:B--2---:R2:W-:Y:S02]  /*e5f0*/  STL [R1], R0 ;  /* 0x0000000001007387 */ /* 0x0045e40000100800 */
.L_x_442:
[----:B------:R-:W3:Y:S04]  /*e600*/  LDL R7, [R1+0x4] ;  /* 0x0000040001077983 */ /* 0x000ee80000100800 */
[----:B-12---:R-:W3:Y:S04]  /*e610*/  LDL R0, [R1+0x8] ;  /* 0x0000080001007983 */ /* 0x006ee80000100800 */
[----:B------:R-:W2:Y:S01]  /*e620*/  LDL R2, [R1+0x10] ;  /* 0x0000100001027983 */ /* 0x000ea20000100800 */
[----:B---3--:R-:W-:Y:S01]  /*e630*/  IMAD R0, R0, 0x8, R7 ;  /* 0x0000000800007824 */ /* 0x008fe200078e0207 */
[----:B--2---:R-:W-:-:S04]  /*e640*/  SHF.L.U32 R2, R2, 0x1f, RZ ;  /* 0x0000001f02027819 */ /* 0x004fc800000006ff */
[----:B------:R-:W1:Y:S02]  /*e650*/  SYNCS.PHASECHK.TRANS64.TRYWAIT P0, [R0+URZ+0x36840], R2 ;  /* 0x03684002000075a7 */ /* 0x000e64000800017f */
[----:B-1----:R-:W-:Y:S05]  /*e660*/  @!P0 BRA `(.L_x_443) ;  /* 0x0000004c00b48947 */ /* 0x002fea0003800000 */
.L_x_553:
[----:B------:R-:W2:Y:S02]  /*e670*/  S2R R3, SR_TID.X ;  /* 0x0000000000037919 */ /* 0x000ea40000002100 */
        /* <DEDUP_REMOVED lines=10> */
.L_x_444:
[----:B------:R-:W2:Y:S04]  /*e720*/  LDL R7, [R1+0x4] ;  /* 0x0000040001077983 */ /* 0x000ea80000100800 */
[----:B------:R-:W2:Y:S04]  /*e730*/  LDL R6, [R1+0x8] ;  /* 0x0000080001067983 */ /* 0x000ea80000100800 */
[----:B------:R-:W3:Y:S04]  /*e740*/  LDL R5, [R1+0x14] ;  /* 0x0000140001057983 */ /* 0x000ee80000100800 */
[----:B------:R-:W4:Y:S04]  /*e750*/  LDL R4, [R1+0x18] ;  /* 0x0000180001047983 */ /* 0x000f280000100800 */
[----:B------:R-:W5:Y:S04]  /*e760*/  LDL R3, [R1] ;  /* 0x0000000001037983 */ /* 0x000f680000100800 */
[----:B-1----:R-:W5:Y:S01]  /*e770*/  LDL.LU R2, [R1+0x1c] ;  /* 0x00001c0001027983 */ /* 0x002f620000300800 */
[----:B------:R-:W-:Y:S01]  /*e780*/  R2UR UR9, R0 ;  /* 0x00000000000972ca */ /* 0x000fe200000e0000 */
[----:B------:R-:W-:Y:S01]  /*e790*/  UIADD3 UR4, UP0, UR38, 0x370, URZ ;  /* 0x0000037026047890 */ /* 0x000fe2000ff1e03f */
[----:B------:R-:W-:Y:S01]  /*e7a0*/  R2UR UR12, R18 ;  /* 0x00000000120c72ca */ /* 0x000fe200000e0000 */
[----:B------:R-:W-:Y:S01]  /*e7b0*/  UMOV UR10, URZ ;  /* 0x0000003f000a7c82 */ /* 0x000fe20008000000 */
[----:B------:R-:W-:Y:S01]  /*e7c0*/  PLOP3.LUT P0, PT, PT, PT, PT, 0x80, 0x0 ;  /* 0x000000000000781c */ /* 0x000fe20003f0f070 */
[----:B------:R-:W-:Y:S01]  /*e7d0*/  UMOV UR6, 0x0 ;  /* 0x0000000000067882 */ /* 0x000fe20000000000 */
[----:B------:R-:W-:Y:S01]  /*e7e0*/  UMOV UR7, 0x14f00000 ;  /* 0x14f0000000077882 */ /* 0x000fe20000000000 */
[----:B------:R-:W-:-:S06]  /*e7f0*/  UMOV UR16, 0x40 ;  /* 0x0000004000107882 */ /* 0x000fcc0000000000 */
[----:B------:R-:W-:Y:S01]  /*e800*/  UIADD3 UR9, UR9, 0x36830, URZ ;  /* 0x0003683009097890 */ /* 0x000fe2000fffe03f */
[----:B--2---:R-:W-:Y:S01]  /*e810*/  IMAD R0, R6, 0xa800, R7 ;  /* 0x0000a80006007824 */ /* 0x004fe200078e0207 */
[----:B---3--:R-:W-:-:S04]  /*e820*/  R2UR UR11, R5 ;  /* 0x00000000050b72ca */ /* 0x008fc800000e0000 */
[----:B------:R-:W-:Y:S02]  /*e830*/  R2UR UR8, R0 ;  /* 0x00000000000872ca */ /* 0x000fe400000e0000 */
[----:B----4-:R-:W-:Y:S02]  /*e840*/  R2UR UR5, R4 ;  /* 0x00000000040572ca */ /* 0x010fe400000e0000 */
[----:B-----5:R-:W-:Y:S02]  /*e850*/  R2UR UR13, R3 ;  /* 0x00000000030d72ca */ /* 0x020fe400000e0000 */
[----:B------:R-:W-:-:S07]  /*e860*/  LOP3.LUT R2, R2, 0xfffffffe, RZ, 0xc0, !PT ;  /* 0xfffffffe02027812 */ /* 0x000fce00078ec0ff */
[----:B------:R-:W-:Y:S01]  /*e870*/  UIADD3 UR14, UR8, 0x21400, URZ ;  /* 0x00021400080e7890 */ /* 0x000fe2000fffe03f */
[----:B------:R-:W-:Y:S01]  /*e880*/  @P0 LOP3.LUT R2, R2, 0x1, RZ, 0xfc, !PT ;  /* 0x0000000102020812 */ /* 0x000fe200078efcff */
[----:B------:R-:W-:Y:S02]  /*e890*/  UIMAD UR11, UR11, 0x70, UR5 ;  /* 0x000000700b0b78a4 */ /* 0x000fe4000f8e0205 */
[----:B------:R-:W-:Y:S02]  /*e8a0*/  UIADD3.X UR5, URZ, UR39, URZ, UP0, !UPT ;  /* 0x000000273f057290 */ /* 0x000fe400087fe43f */
[----:B------:R-:W-:Y:S01]  /*e8b0*/  UIADD3 UR15, UR8, 0x24c00, URZ ;  /* 0x00024c00080f7890 */ /* 0x000fe2000fffe03f */
[----:B------:R2:W-:Y:S01]  /*e8c0*/  STL [R1+0x1c], R2 ;  /* 0x00001c0201007387 */ /* 0x0005e20000100800 */
[----:B------:R-:W-:-:S03]  /*e8d0*/  UIADD3 UR17, UR8, 0x28400, URZ ;  /* 0x0002840008117890 */ /* 0x000fc6000fffe03f */
[----:B------:R-:W-:Y:S01]  /*e8e0*/  UMOV UR8, UR14 ;  /* 0x0000000e00087c82 */ /* 0x000fe20008000000 */
[----:B------:R-:W-:Y:S01]  /*e8f0*/  UMOV UR14, 0x80 ;  /* 0x00000080000e7882 */ /* 0x000fe20000000000 */
[----:B------:R1:W-:Y:S02]  /*e900*/  UTMALDG.4D [UR8], [UR4], desc[UR6] ;  /* 0x00000608040075b4 */ /* 0x0003e40008019000 */
[----:B-1----:R-:W-:Y:S01]  /*e910*/  UMOV UR8, UR15 ;  /* 0x0000000f00087c82 */ /* 0x002fe20008000000 */
[----:B------:R-:W-:Y:S02]  /*e920*/  UMOV UR10, UR16 ;  /* 0x00000010000a7c82 */ /* 0x000fe40008000000 */
[----:B------:R1:W-:Y:S02]  /*e930*/  UTMALDG.4D [UR8], [UR4], desc[UR6] ;  /* 0x00000608040075b4 */ /* 0x0003e40008019000 */
[----:B-1----:R-:W-:Y:S01]  /*e940*/  UMOV UR8, UR17 ;  /* 0x0000001100087c82 */ /* 0x002fe20008000000 */
[----:B------:R-:W-:-:S02]  /*e950*/  UMOV UR10, UR14 ;  /* 0x0000000e000a7c82 */ /* 0x000fc40008000000 */
[----:B------:R2:W-:Y:S02]  /*e960*/  UTMALDG.4D [UR8], [UR4], desc[UR6] ;  /* 0x00000608040075b4 */ /* 0x0005e40008019000 */
[----:B--2---:R-:W-:Y:S01]  /*e970*/  NOP ;  /* 0x0000000000007918 */ /* 0x004fe20000000000 */
.L_x_440:
[----:B------:R-:W2:Y:S04]  /*e980*/  LDL R2, [R1+0x4] ;  /* 0x0000040001027983 */ /* 0x000ea80000100800 */
[----:B------:R-:W3:Y:S04]  /*e990*/  LDL.LU R3, [R1+0x34] ;  /* 0x0000340001037983 */ /* 0x000ee80000300800 */
[----:B------:R-:W4:Y:S04]  /*e9a0*/  LDL.LU R5, [R1+0x28] ;  /* 0x0000280001057983 */ /* 0x000f280000300800 */
[----:B-1----:R-:W5:Y:S01]  /*e9b0*/  LDL.LU R4, [R1+0x38] ;  /* 0x0000380001047983 */ /* 0x002f620000300800 */
[----:B------:R-:W-:Y:S05]  /*e9c0*/  WARPSYNC.ALL ;  /* 0x0000000000007948 */ /* 0x000fea0003800000 */
[----:B------:R-:W-:Y:S01]  /*e9d0*/  ULDC.64 UR4, c[0x0][0x298] ;  /* 0x0000a60000047ab9 */ /* 0x000fe20000000a00 */
[----:B------:R-:W-:Y:S01]  /*e9e0*/  ULDC.64 UR6, c[0x0][0xa00] ;  /* 0x0002800000067ab9 */ /* 0x000fe20000000a00 */
[----:B------:R-:W-:Y:S01]  /*e9f0*/  BSSY B6, `(.L_x_445) ;  /* 0x0000024000067945 */ /* 0x000fe20003800000 */
[----:B------:R-:W-:Y:S01]  /*ea00*/  BAR.SYNC.DEFER_BLOCKING 0x8, 0x180 ;  /* 0x0206000000007b1d */ /* 0x000fe20000010000 */
[----:B------:R-:W-:-:S04]  /*ea10*/  ISETP.NE.U32.AND P0, PT, RZ, UR6, PT ;  /* 0x00000006ff007c0c */ /* 0x000fc8000bf05070 */
[----:B------:R-:W-:Y:S01]  /*ea20*/  ISETP.NE.AND.EX P0, PT, RZ, UR7, PT, P0 ;  /* 0x00000007ff007c0c */ /* 0x000fe2000bf05300 */
[----:B--2---:R-:W-:Y:S01]  /*ea30*/  VIADD R2, R2, 0x15400 ;  /* 0x0001540002027836 */ /* 0x004fe20000000000 */
[----:B---3--:R-:W-:-:S04]  /*ea40*/  SHF.R.S32.HI R0, RZ, 0x1f, R3 ;  /* 0x0000001fff007819 */ /* 0x008fc80000011403 */
[----:B------:R-:W-:Y:S02]  /*ea50*/  LOP3.LUT P1, RZ, R2, 0x3ff, RZ, 0xc0, !PT ;  /* 0x000003ff02ff7812 */ /* 0x000fe4000782c0ff */
[----:B----4-:R-:W-:Y:S01]  /*ea60*/  SEL R5, R5, RZ, !P0 ;  /* 0x000000ff05057207 */ /* 0x010fe20004000000 */
[----:B------:R-:W-:Y:S01]  /*ea70*/  IMAD R0, R0, UR4, RZ ;  /* 0x0000000400007c24 */ /* 0x000fe2000f8e02ff */
[----:B-----5:R-:W-:-:S03]  /*ea80*/  SEL R4, R4, RZ, !P0 ;  /* 0x000000ff04047207 */ /* 0x020fc60004000000 */
[C---:B------:R-:W-:Y:S02]  /*ea90*/  IMAD R0, R3.reuse, UR5, R0 ;  /* 0x0000000503007c24 */ /* 0x040fe4000f8e0200 */
[----:B------:R-:W-:-:S05]  /*eaa0*/  IMAD.WIDE.U32 R2, R3, UR4, RZ ;  /* 0x0000000403027c25 */ /* 0x000fca000f8e00ff */
[----:B------:R1:W-:Y:S04]  /*eab0*/  STL.64 [R1+0x48], R2 ;  /* 0x0000480201007387 */ /* 0x0003e80000100a00 */
[----:B------:R2:W-:Y:S04]  /*eac0*/  STL [R1+0x28], R5 ;  /* 0x0000280501007387 */ /* 0x0005e80000100800 */
[----:B------:R2:W-:Y:S01]  /*ead0*/  STL [R1+0x54], R4 ;  /* 0x0000540401007387 */ /* 0x0005e20000100800 */
[----:B-1----:R-:W-:Y:S01]  /*eae0*/  IMAD.IADD R2, R3, 0x1, R0 ;  /* 0x0000000103027824 */ /* 0x002fe200078e0200 */
[----:B------:R-:W-:-:S05]  /*eaf0*/  SHF.R.S32.HI R0, RZ, 0x1f, R18 ;  /* 0x0000001fff007819 */ /* 0x000fca0000011412 */
[----:B------:R2:W-:Y:S04]  /*eb00*/  STL [R1+0x38], R0 ;  /* 0x0000380001007387 */ /* 0x0005e80000100800 */
[----:B------:R2:W-:Y:S01]  /*eb10*/  STL [R1+0x34], R2 ;  /* 0x0000340201007387 */ /* 0x0005e20000100800 */
[----:B------:R-:W-:Y:S05]  /*eb20*/  @!P1 BRA `(.L_x_446) ;  /* 0x0000000000409947 */ /* 0x000fea0003800000 */
[----:B--2---:R-:W-:Y:S01]  /*eb30*/  MOV R2, 0x0 ;  /* 0x0000000000027802 */ /* 0x004fe20000000f00 */
[----:B------:R-:W-:Y:S01]  /*eb40*/  ULDC.64 UR6, c[0x4][0xa8] ;  /* 0x01002a0000067ab9 */ /* 0x000fe20000000a00 */
[----:B------:R-:W-:Y:S01]  /*eb50*/  ULDC.64 UR8, c[0x4][0xb0] ;  /* 0x01002c0000087ab9 */ /* 0x000fe20000000a00 */
[----:B------:R-:W-:Y:S01]  /*eb60*/  ULDC.64 UR4, c[0x4][0x20] ;  /* 0x0100080000047ab9 */ /* 0x000fe20000000a00 */
[----:B------:R-:W-:Y:S02]  /*eb70*/  IMAD.U32 R4, RZ, RZ, UR6 ;  /* 0x00000006ff047e24 */ /* 0x000fe4000f8e00ff */
[----:B------:R-:W1:Y:S01]  /*eb80*/  LDC.64 R2, c[0x4][R2] ;  /* 0x0100000002027b82 */ /* 0x000e620000000a00 */
[----:B------:R-:W-:Y:S02]  /*eb90*/  IMAD.U32 R5, RZ, RZ, UR7 ;  /* 0x00000007ff057e24 */ /* 0x000fe4000f8e00ff */
[----:B------:R-:W-:Y:S02]  /*eba0*/  IMAD.U32 R6, RZ, RZ, UR8 ;  /* 0x00000008ff067e24 */ /* 0x000fe4000f8e00ff */
[----:B------:R-:W-:-:S02]  /*ebb0*/  IMAD.U32 R7, RZ, RZ, UR9 ;  /* 0x00000009ff077e24 */ /* 0x000fc4000f8e00ff */
[----:B------:R-:W-:Y:S02]  /*ebc0*/  IMAD.U32 R10, RZ, RZ, UR4 ;  /* 0x00000004ff0a7e24 */ /* 0x000fe4000f8e00ff */
[----:B------:R-:W-:Y:S02]  /*ebd0*/  IMAD.U32 R11, RZ, RZ, UR5 ;  /* 0x00000005ff0b7e24 */ /* 0x000fe4000f8e00ff */
[----:B------:R-:W-:Y:S02]  /*ebe0*/  IMAD.MOV.U32 R8, RZ, RZ, 0x70 ;  /* 0x00000070ff087424 */ /* 0x000fe400078e00ff */
[----:B0-----:R-:W-:Y:S02]  /*ebf0*/  IMAD.MOV.U32 R12, RZ, RZ, 0x1 ;  /* 0x00000001ff0c7424 */ /* 0x001fe400078e00ff */
[----:B------:R-:W-:-:S07]  /*ec00*/  IMAD.MOV.U32 R13, RZ, RZ, RZ ;  /* 0x000000ffff0d7224 */ /* 0x000fce00078e00ff */
[----:B------:R-:W-:-:S07]  /*ec10*/  LEPC R20, `(.L_x_446) ;  /* 0x000000001014794e */ /* 0x000fce0000000000 */
[----:B-1----:R-:W-:Y:S05]  /*ec20*/  CALL.ABS.NOINC R2 ;  /* 0x0000000002007343 */ /* 0x002fea0003c00000 */
.L_x_446:
[----:B------:R-:W-:Y:S05]  /*ec30*/  BSYNC B6 ;  /* 0x0000000000067941 */ /* 0x000fea0003800000 */
.L_x_445:
[----:B--2---:R-:W2:Y:S01]  /*ec40*/  LDL.LU R4, [R1+0x34] ;  /* 0x0000340001047983 */ /* 0x004ea20000300800 */
[----:B------:R-:W1:Y:S01]  /*ec50*/  LDC R7, c[0x0][0x448] ;  /* 0x00011200ff077b82 */ /* 0x000e620000000800 */
[----:B------:R-:W-:Y:S01]  /*ec60*/  ULDC.64 UR4, c[0x0][0x2d8] ;  /* 0x0000b60000047ab9 */ /* 0x000fe20000000a00 */
[----:B------:R-:W-:Y:S01]  /*ec70*/  IMAD.SHL.U32 R17, R17, 0x80, RZ ;  /* 0x0000008011117824 */ /* 0x000fe200078e00ff */
[----:B------:R-:W2:Y:S01]  /*ec80*/  LDL.LU.64 R2, [R1+0x48] ;  /* 0x0000480001027983 */ /* 0x000ea20000300a00 */
[----:B------:R-:W-:-:S03]  /*ec90*/  ULDC.64 UR6, c[0x0][0x280] ;  /* 0x0000a00000067ab9 */ /* 0x000fc60000000a00 */
[----:B------:R-:W3:Y:S04]  /*eca0*/  LDL.LU R0, [R1+0x38] ;  /* 0x0000380001007983 */ /* 0x000ee80000300800 */
[----:B------:R-:W4:Y:S04]  /*ecb0*/  LDL.LU R6, [R1+0x54] ;  /* 0x0000540001067983 */ /* 0x000f280000300800 */
[----:B------:R-:W4:Y:S01]  /*ecc0*/  LDL.LU R5, [R1+0x28] ;  /* 0x0000280001057983 */ /* 0x000f220000300800 */
[----:B------:R-:W0:Y:S01]  /*ecd0*/  S2R R8, SR_TID.X ;  /* 0x0000000000087919 */ /* 0x000e220000002100 */
[----:B-1----:R-:W-:Y:S01]  /*ece0*/  ISETP.NE.AND P0, PT, R7, 0x1, PT ;  /* 0x000000010700780c */ /* 0x002fe20003f05270 */
[----:B0-----:R-:W-:-:S05]  /*ecf0*/  IMAD.SHL.U32 R10, R8, 0x8, RZ ;  /* 0x00000008080a7824 */ /* 0x001fca00078e00ff */
[----:B------:R-:W-:-:S04]  /*ed00*/  LOP3.LUT R10, R10, 0x38, RZ, 0xc0, !PT ;  /* 0x000000380a0a7812 */ /* 0x000fc800078ec0ff */
[C---:B------:R-:W-:Y:S02]  /*ed10*/  LOP3.LUT R9, R10.reuse, 0x40, RZ, 0xfc, !PT ;  /* 0x000000400a097812 */ /* 0x040fe400078efcff */
[----:B------:R-:W-:Y:S01]  /*ed20*/  LOP3.LUT R8, R10, 0x80, RZ, 0xfc, !PT ;  /* 0x000000800a087812 */ /* 0x000fe200078efcff */
[----:B--2---:R-:W-:Y:S02]  /*ed30*/  IMAD.MOV.U32 R3, RZ, RZ, R4 ;  /* 0x000000ffff037224 */ /* 0x004fe400078e0004 */
[----:B------:R-:W0:Y:S01]  /*ed40*/  S2R R4, SR_TID.X ;  /* 0x0000000000047919 */ /* 0x000e220000002100 */
[----:B---3--:R-:W-:Y:S02]  /*ed50*/  IMAD R0, R0, UR4, RZ ;  /* 0x0000000400007c24 */ /* 0x008fe4000f8e02ff */
[----:B------:R-:W-:-:S04]  /*ed60*/  IMAD.WIDE.U32 R2, R18, UR4, R2 ;  /* 0x0000000412027c25 */ /* 0x000fc8000f8e0002 */
[----:B------:R-:W-:Y:S01]  /*ed70*/  IMAD R0, R18, UR5, R0 ;  /* 0x0000000512007c24 */ /* 0x000fe2000f8e0200 */
[----:B------:R-:W-:-:S03]  /*ed80*/  ULDC.64 UR4, c[0x0][0x2e0] ;  /* 0x0000b80000047ab9 */ /* 0x000fc60000000a00 */
[----:B------:R-:W-:Y:S02]  /*ed90*/  IMAD.IADD R3, R3, 0x1, R0 ;  /* 0x0000000103037824 */ /* 0x000fe400078e0200 */
[----:B----4-:R-:W-:Y:S02]  /*eda0*/  IMAD R0, R6, UR4, RZ ;  /* 0x0000000406007c24 */ /* 0x010fe4000f8e02ff */
[C---:B------:R-:W-:Y:S01]  /*edb0*/  IMAD.WIDE.U32 R2, R5.reuse, UR4, R2 ;  /* 0x0000000405027c25 */ /* 0x040fe2000f8e0002 */
[----:B------:R-:W1:Y:S03]  /*edc0*/  @P0 LDC R6, c[0x0][0x450] ;  /* 0x00011400ff060b82 */ /* 0x000e660000000800 */
[----:B------:R-:W-:Y:S01]  /*edd0*/  IMAD R0, R5, UR5, R0 ;  /* 0x0000000505007c24 */ /* 0x000fe2000f8e0200 */
[----:B------:R-:W-:-:S03]  /*ede0*/  ULDC.64 UR4, c[0x0][0x2d0] ;  /* 0x0000b40000047ab9 */ /* 0x000fc60000000a00 */
[----:B------:R-:W-:Y:S01]  /*edf0*/  IMAD.IADD R3, R3, 0x1, R0 ;  /* 0x0000000103037824 */ /* 0x000fe200078e0200 */
[C---:B0-----:R-:W-:Y:S01]  /*ee00*/  LOP3.LUT R5, R4.reuse, 0x7f, RZ, 0xc0, !PT ;  /* 0x0000007f04057812 */ /* 0x041fe200078ec0ff */
[----:B------:R-:W-:-:S03]  /*ee10*/  IMAD.SHL.U32 R4, R4, 0x10, RZ ;  /* 0x0000001004047824 */ /* 0x000fc600078e00ff */
[----:B------:R-:W-:-:S04]  /*ee20*/  SHF.R.U32.HI R5, RZ, 0x3, R5 ;  /* 0x00000003ff057819 */ /* 0x000fc80000011605 */
[----:B------:R-:W-:Y:S02]  /*ee30*/  LOP3.LUT R4, R5, 0x70, R4, 0xf8, !PT ;  /* 0x0000007005047812 */ /* 0x000fe400078ef804 */
[----:B------:R-:W0:Y:S02]  /*ee40*/  @P0 LDC R5, c[0x0][0x44c] ;  /* 0x00011300ff050b82 */ /* 0x000e240000000800 */
[----:B------:R-:W-:-:S05]  /*ee50*/  LOP3.LUT R0, R4, R17, RZ, 0xfc, !PT ;  /* 0x0000001104007212 */ /* 0x000fca00078efcff */
[----:B------:R-:W-:Y:S02]  /*ee60*/  IMAD.MOV.U32 R4, RZ, RZ, R0 ;  /* 0x000000ffff047224 */ /* 0x000fe400078e0000 */
[----:B0-----:R-:W-:-:S05]  /*ee70*/  @P0 IMAD.HI.U32 R5, R0, R5, RZ ;  /* 0x0000000500050227 */ /* 0x001fca00078e00ff */
[----:B-1----:R-:W-:-:S05]  /*ee80*/  @P0 SHF.R.U32.HI R4, RZ, R6, R5 ;  /* 0x00000006ff040219 */ /* 0x002fca0000011605 */
[----:B------:R-:W-:Y:S02]  /*ee90*/  IMAD.MOV R5, RZ, RZ, -R4 ;  /* 0x000000ffff057224 */ /* 0x000fe400078e0a04 */
[----:B------:R-:W-:-:S04]  /*eea0*/  IMAD.WIDE.U32 R2, R4, UR4, R2 ;  /* 0x0000000404027c25 */ /* 0x000fc8000f8e0002 */
[----:B------:R-:W-:Y:S01]  /*eeb0*/  IMAD R0, R7, R5, R0 ;  /* 0x0000000507007224 */ /* 0x000fe200078e0200 */
[----:B------:R-:W-:-:S05]  /*eec0*/  SHF.R.S32.HI R5, RZ, 0x1f, R4 ;  /* 0x0000001fff057819 */ /* 0x000fca0000011404 */
[----:B------:R-:W-:-:S04]  /*eed0*/  IMAD R5, R5, UR4, RZ ;  /* 0x0000000405057c24 */ /* 0x000fc8000f8e02ff */
[----:B------:R-:W-:Y:S01]  /*eee0*/  IMAD R4, R4, UR5, R5 ;  /* 0x0000000504047c24 */ /* 0x000fe2000f8e0205 */
[----:B------:R-:W-:-:S03]  /*eef0*/  ULDC.64 UR4, c[0x0][0x2c8] ;  /* 0x0000b20000047ab9 */ /* 0x000fc60000000a00 */
[----:B------:R-:W-:Y:S01]  /*ef00*/  IMAD.IADD R3, R3, 0x1, R4 ;  /* 0x0000000103037824 */ /* 0x000fe200078e0204 */
[----:B------:R-:W-:Y:S01]  /*ef10*/  SHF.R.S32.HI R4, RZ, 0x1f, R0 ;  /* 0x0000001fff047819 */ /* 0x000fe20000011400 */
[----:B------:R-:W-:-:S04]  /*ef20*/  IMAD.WIDE.U32 R2, R0, UR4, R2 ;  /* 0x0000000400027c25 */ /* 0x000fc8000f8e0002 */
[----:B------:R-:W-:Y:S01]  /*ef30*/  IMAD R4, R4, UR4, RZ ;  /* 0x0000000404047c24 */ /* 0x000fe2000f8e02ff */
[----:B------:R-:W-:Y:S02]  /*ef40*/  ULDC UR4, c[0x0][0x2b8] ;  /* 0x0000ae0000047ab9 */ /* 0x000fe40000000800 */
[----:B------:R-:W-:Y:S01]  /*ef50*/  ISETP.GE.AND P2, PT, R10, UR4, PT ;  /* 0x000000040a007c0c */ /* 0x000fe2000bf46270 */
[----:B------:R-:W-:Y:S01]  /*ef60*/  IMAD R0, R0, UR5, R4 ;  /* 0x0000000500007c24 */ /* 0x000fe2000f8e0204 */
[----:B------:R0:W5:Y:S01]  /*ef70*/  LDL R10, [R1+0x24] ;  /* 0x00002400010a7983 */ /* 0x0001620000100800 */
[----:B------:R-:W-:Y:S02]  /*ef80*/  LEA R4, P3, R2, UR6, 0x1 ;  /* 0x0000000602047c11 */ /* 0x000fe4000f8608ff */
[----:B------:R-:W-:Y:S01]  /*ef90*/  IMAD.IADD R0, R3, 0x1, R0 ;  /* 0x0000000103007824 */ /* 0x000fe200078e0200 */
[----:B------:R-:W-:Y:S02]  /*efa0*/  ISETP.GE.AND P1, PT, R9, UR4, PT ;  /* 0x0000000409007c0c */ /* 0x000fe4000bf26270 */
[----:B------:R-:W-:Y:S01]  /*efb0*/  ISETP.GE.AND P0, PT, R8, UR4, PT ;  /* 0x0000000408007c0c */ /* 0x000fe2000bf06270 */
[----:B------:R-:W-:Y:S01]  /*efc0*/  UMOV UR4, 0xffffffff ;  /* 0xffffffff00047882 */ /* 0x000fe20000000000 */
[----:B------:R-:W-:-:S02]  /*efd0*/  LEA.HI.X R0, R2, UR7, R0, 0x1, P3 ;  /* 0x0000000702007c11 */ /* 0x000fc400098f0c00 */
[----:B0-----:R-:W-:Y:S09]  /*efe0*/  BRA.DIV UR4, `(.L_x_447) ;  /* 0x0000004604687947 */ /* 0x001ff2000b800000 */
[----:B------:R-:W0:Y:S02]  /*eff0*/  S2R R5, SR_TID.X ;  /* 0x0000000000057919 */ /* 0x000e240000002100 */
[----:B0-----:R-:W-:-:S04]  /*f000*/  LOP3.LUT R5, R5, 0x7f, RZ, 0xc0, !PT ;  /* 0x0000007f05057812 */ /* 0x001fc800078ec0ff */
[----:B------:R-:W-:Y:S02]  /*f010*/  SHF.R.U32.HI R6, RZ, 0x3, R5 ;  /* 0x00000003ff067819 */ /* 0x000fe40000011605 */
[----:B------:R-:W2:Y:S03]  /*f020*/  LDL.LU R5, [R1+0x3c] ;  /* 0x00003c0001057983 */ /* 0x000ea60000300800 */
[----:B------:R-:W-:Y:S01]  /*f030*/  IMAD.IADD R2, R6, 0x1, R17 ;  /* 0x0000000106027824 */ /* 0x000fe200078e0211 */
[----:B------:R-:W-:Y:S01]  /*f040*/  SHFL.IDX PT, R9, R0, 0x1, 0x181f ;  /* 0x00381f0000097f89 */ /* 0x000fe200000e0000 */
[----:B------:R-:W0:Y:S02]  /*f050*/  S2R R6, SR_TID.X ;  /* 0x0000000000067919 */ /* 0x000e240000002100 */
[----:B0-----:R-:W-:Y:S02]  /*f060*/  IMAD.SHL.U32 R11, R6, 0x8, RZ ;  /* 0x00000008060b7824 */ /* 0x001fe400078e00ff */
[----:B------:R-:W-:Y:S03]  /*f070*/  SHFL.IDX PT, R6, R0, RZ, 0x181f ;  /* 0x00181fff00067589 */ /* 0x000fe600000e0000 */
[----:B------:R-:W-:Y:S01]  /*f080*/  LOP3.LUT R11, R11, 0x38, RZ, 0xc0, !PT ;  /* 0x000000380b0b7812 */ /* 0x000fe200078ec0ff */
[----:B--2---:R-:W-:-:S02]  /*f090*/  IMAD R3, R5, R7, RZ ;  /* 0x0000000705037224 */ /* 0x004fc400078e02ff */
[----:B------:R-:W0:Y:S01]  /*f0a0*/  SHFL.IDX PT, R7, R4, RZ, 0x181f ;  /* 0x00181fff04077589 */ /* 0x000e2200000e0000 */
[C---:B------:R-:W-:Y:S02]  /*f0b0*/  VIADD R5, R2.reuse, 0x10 ;  /* 0x0000001002057836 */ /* 0x040fe40000000000 */
[----:B------:R-:W-:-:S03]  /*f0c0*/  ISETP.GE.AND P4, PT, R2, R3, PT ;  /* 0x000000030200720c */ /* 0x000fc60003f86270 */
[----:B------:R-:W-:Y:S02]  /*f0d0*/  ISETP.GE.AND P3, PT, R5, R3, PT ;  /* 0x000000030500720c */ /* 0x000fe40003f66270 */
[----:B------:R-:W1:Y:S08]  /*f0e0*/  SHFL.IDX PT, R5, R4, 0x1, 0x181f ;  /* 0x00381f0004057f89 */ /* 0x000e7000000e0000 */
[----:B0-----:R-:W-:-:S05]  /*f0f0*/  @!P4 LEA R7, P5, R11, R7, 0x1 ;  /* 0x000000070b07c211 */ /* 0x001fca00078a08ff */
[----:B------:R-:W-:Y:S01]  /*f100*/  @!P4 IMAD.X R6, RZ, RZ, R6, P5 ;  /* 0x000000ffff06c224 */ /* 0x000fe200028e0606 */
[----:B-1----:R-:W-:-:S04]  /*f110*/  @!P3 LEA R8, P5, R11, R5, 0x1 ;  /* 0x000000050b08b211 */ /* 0x002fc800078a08ff */
[----:B------:R-:W-:Y:S01]  /*f120*/  @!P4 LOP3.LUT R7, R7, R6, RZ, 0x3c, !PT ;  /* 0x000000060707c212 */ /* 0x000fe200078e3cff */
[----:B------:R-:W-:-:S03]  /*f130*/  @!P3 IMAD.X R5, RZ, RZ, R9, P5 ;  /* 0x000000ffff05b224 */ /* 0x000fc600028e0609 */
[----:B------:R-:W-:-:S04]  /*f140*/  @!P4 LOP3.LUT R6, R7, R6, RZ, 0x3c, !PT ;  /* 0x000000060706c212 */ /* 0x000fc800078e3cff */
[----:B------:R-:W-:-:S05]  /*f150*/  @!P4 LOP3.LUT R7, R7, R6, RZ, 0x3c, !PT ;  /* 0x000000060707c212 */ /* 0x000fca00078e3cff */
[----:B-----5:R-:W-:Y:S04]  /*f160*/  @!P4 LDGSTS.E.BYPASS.LTC128B.128 [R10+0x15400], desc[UR60][R6.64], !P2 ;  /* 0x15400000060acfae */ /* 0x020fe8000d101d7c */
[----:B------:R-:W-:Y:S04]  /*f170*/  @!P4 LDGSTS.E.BYPASS.LTC128B.128 [R10+0x19400], desc[UR60][R6.64+0x80], !P1 ;  /* 0x19400080060acfae */ /* 0x000fe8000c901d7c */
[----:B------:R0:W-:Y:S02]  /*f180*/  @!P4 LDGSTS.E.BYPASS.LTC128B.128 [R10+0x1d400], desc[UR60][R6.64+0x100], !P0 ;  /* 0x1d400100060acfae */ /* 0x0001e4000c101d7c */
[----:B0-----:R-:W-:-:S02]  /*f190*/  @!P3 IMAD.MOV.U32 R6, RZ, RZ, R8 ;  /* 0x000000ffff06b224 */ /* 0x001fc400078e0008 */
[----:B------:R-:W-:Y:S01]  /*f1a0*/  @!P3 IMAD.MOV.U32 R7, RZ, RZ, R5 ;  /* 0x000000ffff07b224 */ /* 0x000fe200078e0005 */
[----:B------:R-:W-:Y:S01]  /*f1b0*/  SHFL.IDX PT, R8, R0, 0x2, 0x181f ;  /* 0x00581f0000087f89 */ /* 0x000fe200000e0000 */
[----:B------:R-:W-:-:S03]  /*f1c0*/  VIADD R5, R2, 0x20 ;  /* 0x0000002002057836 */ /* 0x000fc60000000000 */
[----:B------:R-:W-:Y:S04]  /*f1d0*/  @!P3 LDGSTS.E.BYPASS.LTC128B.128 [R10+0x15c00], desc[UR60][R6.64], !P2 ;  /* 0x15c00000060abfae */ /* 0x000fe8000d101d7c */
[----:B------:R-:W-:Y:S04]  /*f1e0*/  @!P3 LDGSTS.E.BYPASS.LTC128B.128 [R10+0x19c00], desc[UR60][R6.64+0x80], !P1 ;  /* 0x19c00080060abfae */ /* 0x000fe8000c901d7c */
[----:B------:R0:W-:Y:S01]  /*f1f0*/  @!P3 LDGSTS.E.BYPASS.LTC128B.128 [R10+0x1dc00], desc[UR60][R6.64+0x100], !P0 ;  /* 0x1dc00100060abfae */ /* 0x0001e2000c101d7c */
[----:B------:R-:W-:-:S03]  /*f200*/  ISETP.GE.AND P3, PT, R5, R3, PT ;  /* 0x000000030500720c */ /* 0x000fc60003f66270 */
[----:B------:R-:W1:Y:S10]  /*f210*/  SHFL.IDX PT, R5, R4, 0x2, 0x181f ;  /* 0x00581f0004057f89 */ /* 0x000e7400000e0000 */
        /* <DEDUP_REMOVED lines=38> */
[----:B------:R-:W-:Y:S02]  /*f480*/  @!P3 LDGSTS.E.BYPASS.LTC128B.128 [R10+0x17c00], desc[UR60][R6.64], !P2 ;  /* 0x17c00000060abfae */ /* 0x000fe4000d101d7c */
[----:B------:R-:W-:Y:S02]  /*f490*/  ISETP.GE.AND P4, PT, R5, R3, PT ;  /* 0x000000030500720c */ /* 0x000fe40003f86270 */
[----:B------:R-:W0:Y:S04]  /*f4a0*/  SHFL.IDX PT, R5, R4, 0x6, 0x181f ;  /* 0x00d81f0004057f89 */ /* 0x000e2800000e0000 */
[----:B------:R-:W-:Y:S04]  /*f4b0*/  @!P3 LDGSTS.E.BYPASS.LTC128B.128 [R10+0x1bc00], desc[UR60][R6.64+0x80], !P1 ;  /* 0x1bc00080060abfae */ /* 0x000fe8000c901d7c */
[----:B------:R1:W-:Y:S04]  /*f4c0*/  @!P3 LDGSTS.E.BYPASS.LTC128B.128 [R10+0x1fc00], desc[UR60][R6.64+0x100], !P0 ;  /* 0x1fc00100060abfae */ /* 0x0003e8000c101d7c */
[----:B------:R-:W-:Y:S04]  /*f4d0*/  SHFL.IDX PT, R4, R4, 0x7, 0x181f ;  /* 0x00f81f0004047f89 */ /* 0x000fe800000e0000 */
[----:B-1----:R-:W1:Y:S01]  /*f4e0*/  SHFL.IDX PT, R6, R0, 0x6, 0x181f ;  /* 0x00d81f0000067f89 */ /* 0x002e6200000e0000 */
[----:B0-----:R-:W-:-:S03]  /*f4f0*/  @!P4 LEA R5, P3, R11, R5, 0x1 ;  /* 0x000000050b05c211 */ /* 0x001fc600078608ff */
[----:B------:R-:W2:Y:S02]  /*f500*/  SHFL.IDX PT, R0, R0, 0x7, 0x181f ;  /* 0x00f81f0000007f89 */ /* 0x000ea400000e0000 */
[----:B-1----:R-:W-:-:S04]  /*f510*/  @!P4 IMAD.X R6, RZ, RZ, R6, P3 ;  /* 0x000000ffff06c224 */ /* 0x002fc800018e0606 */
[----:B------:R-:W-:Y:S02]  /*f520*/  @!P4 IMAD.MOV.U32 R7, RZ, RZ, R6 ;  /* 0x000000ffff07c224 */ /* 0x000fe400078e0006 */
[----:B------:R-:W-:-:S05]  /*f530*/  @!P4 IMAD.MOV.U32 R6, RZ, RZ, R5 ;  /* 0x000000ffff06c224 */ /* 0x000fca00078e0005 */
[----:B------:R1:W-:Y:S04]  /*f540*/  @!P4 LDGSTS.E.BYPASS.LTC128B.128 [R10+0x18400], desc[UR60][R6.64], !P2 ;  /* 0x18400000060acfae */ /* 0x0003e8000d101d7c */
[----:B------:R1:W-:Y:S04]  /*f550*/  @!P4 LDGSTS.E.BYPASS.LTC128B.128 [R10+0x1c400], desc[UR60][R6.64+0x80], !P1 ;  /* 0x1c400080060acfae */ /* 0x0003e8000c901d7c */
[----:B--2---:R1:W-:Y:S02]  /*f560*/  @!P4 LDGSTS.E.BYPASS.LTC128B.128 [R10+0x20400], desc[UR60][R6.64+0x100], !P0 ;  /* 0x20400100060acfae */ /* 0x0043e4000c101d7c */
.L_x_570:
[----:B------:R-:W-:Y:S01]  /*f570*/  VIADD R2, R2, 0x70 ;  /* 0x0000007002027836 */ /* 0x000fe20000000000 */
[----:B------:R-:W-:Y:S04]  /*f580*/  BSSY B0, `(.L_x_448) ;  /* 0x000000e000007945 */ /* 0x000fe80003800000 */
[----:B------:R-:W-:-:S13]  /*f590*/  ISETP.GE.AND P3, PT, R2, R3, PT ;  /* 0x000000030200720c */ /* 0x000fda0003f66270 */
[----:B------:R-:W-:Y:S05]  /*f5a0*/  @P3 BRA `(.L_x_449) ;  /* 0x00000000002c3947 */ /* 0x000fea0003800000 */
[----:B------:R-:W2:Y:S02]  /*f5b0*/  S2R R5, SR_TID.X ;  /* 0x0000000000057919 */ /* 0x000ea40000002100 */
[----:B--2---:R-:W-:-:S05]  /*f5c0*/  IMAD.SHL.U32 R5, R5, 0x8, RZ ;  /* 0x0000000805057824 */ /* 0x004fca00078e00ff */
[----:B------:R-:W-:-:S04]  /*f5d0*/  LOP3.LUT R5, R5, 0x38, RZ, 0xc0, !PT ;  /* 0x0000003805057812 */ /* 0x000fc800078ec0ff */
[----:B------:R-:W-:-:S04]  /*f5e0*/  LEA R2, P3, R5, R4, 0x1 ;  /* 0x0000000405027211 */ /* 0x000fc800078608ff */
[----:B------:R-:W-:-:S05]  /*f5f0*/  IADD3.X R3, RZ, R0, RZ, P3, !PT ;  /* 0x00000000ff037210 */ /* 0x000fca0001ffe4ff */
[----:B------:R-:W-:Y:S01]  /*f600*/  @!PT LDS RZ, [RZ] ;  /* 0x00000000fffff984 */ /* 0x000fe20000000800 */
[----:B------:R-:W-:Y:S01]  /*f610*/  @!PT LDS RZ, [RZ] ;  /* 0x00000000fffff984 */ /* 0x000fe20000000800 */
[----:B------:R-:W-:Y:S01]  /*f620*/  @!PT LDS RZ, [RZ] ;  /* 0x00000000fffff984 */ /* 0x000fe20000000800 */
[----:B------:R2:W-:Y:S04]  /*f630*/  LDGSTS.E.BYPASS.LTC128B.128 [R10+0x18c00], desc[UR60][R2.64], !P2 ;  /* 0x18c00000020a7fae */ /* 0x0005e8000d101d7c */
[----:B------:R2:W-:Y:S04]  /*f640*/  LDGSTS.E.BYPASS.LTC128B.128 [R10+0x1cc00], desc[UR60][R2.64+0x80], !P1 ;  /* 0x1cc00080020a7fae */ /* 0x0005e8000c901d7c */
[----:B------:R2:W-:Y:S02]  /*f650*/  LDGSTS.E.BYPASS.LTC128B.128 [R10+0x20c00], desc[UR60][R2.64+0x100], !P0 ;  /* 0x20c00100020a7fae */ /* 0x0005e4000c101d7c */
.L_x_449:
[----:B------:R-:W-:Y:S05]  /*f660*/  BSYNC B0 ;  /* 0x0000000000007941 */ /* 0x000fea0003800000 */
.L_x_448:
[----:B012---:R-:W2:Y:S01]  /*f670*/  LDL R10, [R1+0x4] ;  /* 0x00000400010a7983 */ /* 0x007ea20000100800 */
[----:B------:R-:W-:Y:S01]  /*f680*/  PLOP3.LUT P0, PT, PT, PT, PT, 0x80, 0x0 ;  /* 0x000000000000781c */ /* 0x000fe20003f0f070 */
[----:B------:R-:W-:Y:S01]  /*f690*/  NOP ;  /* 0x0000000000007918 */ /* 0x000fe20000000000 */
[----:B--2---:R-:W-:-:S11]  /*f6a0*/  VIADD R6, R10, 0x36800 ;  /* 0x000368000a067836 */ /* 0x004fd60000000000 */
.L_x_450:
[----:B------:R-:W2:Y:S01]  /*f6b0*/  LDL R2, [R1+0x4] ;  /* 0x0000040001027983 */ /* 0x000ea20000100800 */
[----:B------:R-:W-:Y:S02]  /*f6c0*/  PLOP3.LUT P1, PT, P1, P0, PT, 0xa2, 0x0 ;  /* 0x000000000000781c */ /* 0x000fe40000f21472 */
[----:B--2---:R-:W-:-:S08]  /*f6d0*/  @P0 R2UR P1, UR4, R2 ;  /* 0x00000000020402ca */ /* 0x004fd00000020000 */
[----:B------:R-:W-:-:S05]  /*f6e0*/  @P0 PLOP3.LUT P0, PT, P1, PT, PT, 0x80, 0x0 ;  /* 0x000000000000081c */ /* 0x000fca0000f0f070 */
[----:B------:R-:W-:Y:S01]  /*f6f0*/  @!P1 SYNCS.ARRIVE.TRANS64.RED.A0T1 RZ, [UR4+0x36800], RZ ;  /* 0x036800ffffff99a7 */ /* 0x000fe20008200404 */
[----:B------:R-:W-:Y:S07]  /*f700*/  @!P1 ARRIVES.LDGSTSBAR.64.TRANSCNT [UR4+0x36800] ;  /* 0x03680000ff0099b0 */ /* 0x000fee0008000a84 */
[----:B------:R-:W-:Y:S05]  /*f710*/  @P0 BRA.U.ANY `(.L_x_450) ;  /* 0xfffffffd00e40947 */ /* 0x000fea000393ffff */
[----:B------:R-:W2:Y:S02]  /*f720*/  LDL.LU R3, [R1+0x50] ;  /* 0x0000500001037983 */ /* 0x000ea40000300800 */
[----:B--2---:R-:W-:-:S05]  /*f730*/  VIADD R3, R3, 0x1 ;  /* 0x0000000103037836 */ /* 0x004fca0000000000 */
[----:B------:R0:W-:Y:S01]  /*f740*/  STL [R1+0x50], R3 ;  /* 0x0000500301007387 */ /* 0x0001e20000100800 */
[----:B------:R-:W-:-:S04]  /*f750*/  LEA.HI R0, R3, R3, RZ, 0x1 ;  /* 0x0000000303007211 */ /* 0x000fc800078f08ff */
[----:B------:R-:W-:-:S05]  /*f760*/  LOP3.LUT R0, R0, 0xfffffffe, RZ, 0xc0, !PT ;  /* 0xfffffffe00007812 */ /* 0x000fca00078ec0ff */
[----:B------:R-:W-:-:S05]  /*f770*/  IMAD.IADD R0, R3, 0x1, -R0 ;  /* 0x0000000103007824 */ /* 0x000fca00078e0a00 */
[----:B------:R-:W-:Y:S01]  /*f780*/  SHF.L.U32 R0, R0, 0x1f, RZ ;  /* 0x0000001f00007819 */ /* 0x000fe200000006ff */
[----:B------:R-:W-:Y:S01]  /*f790*/  NOP ;  /* 0x0000000000007918 */ /* 0x000fe20000000000 */
[----:B------:R0:W-:Y:S01]  /*f7a0*/  SYNCS.ARRIVE.TRANS64.A1T0 RZ, [R2+URZ+0x36800], RZ ;  /* 0x036800ff02ff79a7 */ /* 0x0001e2000810003f */
[----:B------:R-:W-:Y:S01]  /*f7b0*/  BSSY B0, `(.L_x_451) ;  /* 0x0000003000007945 */ /* 0x000fe20003800000 */
[----:B------:R-:W1:Y:S03]  /*f7c0*/  SYNCS.PHASECHK.TRANS64.TRYWAIT P0, [R2+URZ+0x36820], R0 ;  /* 0x03682000020075a7 */ /* 0x000e66000800017f */
[----:B01----:R-:W-:Y:S05]  /*f7d0*/  @!P0 BRA `(.L_x_452) ;  /* 0x0000004800588947 */ /* 0x003fea0003800000 */
.L_x_571:
[----:B------:R-:W-:Y:S05]  /*f7e0*/  BSYNC B0 ;  /* 0x0000000000007941 */ /* 0x000fea0003800000 */
.L_x_451:
[----:B0-----:R-:W2:Y:S01]  /*f7f0*/  LDL.LU R2, [R1+0x40] ;  /* 0x0000400001027983 */ /* 0x001ea20000300800 */
[----:B------:R-:W-:Y:S01]  /*f800*/  BSSY B0, `(.L_x_453) ;  /* 0x0000257000007945 */ /* 0x000fe20003800000 */
[----:B--2---:R-:W-:-:S13]  /*f810*/  ISETP.GE.AND P0, PT, R2, 0x71, PT ;  /* 0x000000710200780c */ /* 0x004fda0003f06270 */
[----:B------:R-:W-:Y:S05]  /*f820*/  @!P0 BRA `(.L_x_454) ;  /* 0x0000002400508947 */ /* 0x000fea0003800000 */
[----:B------:R-:W2:Y:S01]  /*f830*/  LDL R2, [R1+0x30] ;  /* 0x0000300001027983 */ /* 0x000ea20000100800 */
[----:B------:R-:W-:Y:S01]  /*f840*/  IMAD.MOV.U32 R0, RZ, RZ, 0x1 ;  /* 0x00000001ff007424 */ /* 0x000fe200078e00ff */
[----:B------:R-:W-:Y:S01]  /*f850*/  BSSY B2, `(.L_x_455) ;  /* 0x00000cd000027945 */ /* 0x000fe20003800000 */
[----:B--2---:R-:W-:-:S05]  /*f860*/  IMAD.MOV R9, RZ, RZ, -R2 ;  /* 0x000000ffff097224 */ /* 0x004fca00078e0a02 */
[----:B------:R-:W-:-:S05]  /*f870*/  VIADDMNMX R9, R9, R0, 0xffffffff, !PT ;  /* 0xffffffff09097446 */ /* 0x000fca0007800100 */
[----:B------:R-:W-:-:S05]  /*f880*/  IMAD.IADD R0, R2, 0x1, R9 ;  /* 0x0000000102007824 */ /* 0x000fca00078e0209 */
[----:B------:R-:W-:-:S04]  /*f890*/  LOP3.LUT R0, R0, 0x1, RZ, 0xc0, !PT ;  /* 0x0000000100007812 */ /* 0x000fc800078ec0ff */
[----:B------:R-:W-:Y:S01]  /*f8a0*/  ISETP.NE.U32.AND P0, PT, R0, 0x1, PT ;  /* 0x000000010000780c */ /* 0x000fe20003f05070 */
[----:B------:R-:W-:-:S12]  /*f8b0*/  VIADD R0, R2, 0xfffffffe ;  /* 0xfffffffe02007836 */ /* 0x000fd80000000000 */
[----:B------:R-:W-:Y:S05]  /*f8c0*/  @P0 BRA `(.L_x_456) ;  /* 0x0000000c00140947 */ /* 0x000fea0003800000 */
[----:B------:R-:W2:Y:S04]  /*f8d0*/  LDL R4, [R1+0x1c] ;  /* 0x00001c0001047983 */ /* 0x000ea80000100800 */
[----:B------:R-:W3:Y:S04]  /*f8e0*/  LDL R3, [R1+0x8] ;  /* 0x0000080001037983 */ /* 0x000ee80000100800 */
[----:B------:R-:W4:Y:S01]  /*f8f0*/  LDL R2, [R1+0x10] ;  /* 0x0000100001027983 */ /* 0x000f220000100800 */
[----:B------:R-:W-:Y:S01]  /*f900*/  BSSY B1, `(.L_x_457) ;  /* 0x00000bd000017945 */ /* 0x000fe20003800000 */
[----:B--2---:R-:W-:Y:S01]  /*f910*/  LOP3.LUT P1, RZ, R4, 0x1, RZ, 0xc0, !PT ;  /* 0x0000000104ff7812 */ /* 0x004fe2000782c0ff */
[----:B---3--:R-:W-:-:S05]  /*f920*/  VIADD R8, R3, 0x1 ;  /* 0x0000000103087836 */ /* 0x008fca0000000000 */
[----:B------:R-:W-:-:S04]  /*f930*/  ISETP.NE.AND P0, PT, R8, 0x2, PT ;  /* 0x000000020800780c */ /* 0x000fc80003f05270 */
[----:B------:R-:W-:Y:S02]  /*f940*/  SEL R10, RZ, 0x1, P0 ;  /* 0x00000001ff0a7807 */ /* 0x000fe40000000000 */
[----:B------:R-:W-:Y:S02]  /*f950*/  SEL R8, R8, RZ, P0 ;  /* 0x000000ff08087207 */ /* 0x000fe40000000000 */
[----:B----4-:R-:W-:Y:S01]  /*f960*/  LOP3.LUT R10, R2, R10, RZ, 0x3c, !PT ;  /* 0x0000000a020a7212 */ /* 0x010fe200078e3cff */
[----:B------:R-:W-:Y:S06]  /*f970*/  @!P1 BRA `(.L_x_458) ;  /* 0x0000000800d49947 */ /* 0x000fec0003800000 */
[----:B------:R0:W5:Y:S01]  /*f980*/  LDL R4, [R1] ;  /* 0x0000000001047983 */ /* 0x0001620000100800 */
[----:B------:R-:W-:Y:S02]  /*f990*/  ULDC.64 UR4, c[0x0][0x418] ;  /* 0x0001060000047ab9 */ /* 0x000fe40000000a00 */
[----:B------:R-:W-:-:S04]  /*f9a0*/  ISETP.NE.U32.AND P0, PT, RZ, UR4, PT ;  /* 0x00000004ff007c0c */ /* 0x000fc8000bf05070 */
[----:B------:R-:W-:-:S13]  /*f9b0*/  ISETP.NE.AND.EX P0, PT, RZ, UR5, PT, P0 ;  /* 0x00000005ff007c0c */ /* 0x000fda000bf05300 */
[----:B0-----:R-:W-:Y:S05]  /*f9c0*/  @!P0 BRA `(.L_x_459) ;  /* 0x00000000004c8947 */ /* 0x001fea0003800000 */
[----:B------:R-:W2:Y:S01]  /*f9d0*/  LDL R11, [R1+0x20] ;  /* 0x00002000010b7983 */ /* 0x000ea20000100800 */
[----:B------:R-:W0:Y:S01]  /*f9e0*/  LDC R5, c[0x0][0x43c] ;  /* 0x00010f00ff057b82 */ /* 0x000e220000000800 */
[----:B------:R-:W-:Y:S02]  /*f9f0*/  ULDC.64 UR6, c[0x0][0x428] ;  /* 0x00010a0000067ab9 */ /* 0x000fe40000000a00 */
[----:B------:R-:W3:Y:S01]  /*fa00*/  LDL R7, [R1+0xc] ;  /* 0x00000c0001077983 */ /* 0x000ee20000100800 */
[----:B0-----:R-:W-:-:S13]  /*fa10*/  ISETP.NE.AND P0, PT, R5, 0x1, PT ;  /* 0x000000010500780c */ /* 0x001fda0003f05270 */
[----:B------:R-:W0:Y:S02]  /*fa20*/  @P0 LDC.64 R2, c[0x0][0x440] ;  /* 0x00011000ff020b82 */ /* 0x000e240000000a00 */
[----:B0----5:R-:W-:-:S04]  /*fa30*/  @P0 IMAD.HI.U32 R4, R0, R2, RZ ;  /* 0x0000000200040227 */ /* 0x021fc800078e00ff */
[----:B------:R-:W-:Y:S01]  /*fa40*/  IMAD.MOV.U32 R2, RZ, RZ, R0 ;  /* 0x000000ffff027224 */ /* 0x000fe200078e0000 */
[----:B------:R-:W-:-:S05]  /*fa50*/  @P0 SHF.R.U32.HI R2, RZ, R3, R4 ;  /* 0x00000003ff020219 */ /* 0x000fca0000011604 */
[----:B------:R-:W-:-:S04]  /*fa60*/  IMAD.MOV R3, RZ, RZ, -R2 ;  /* 0x000000ffff037224 */ /* 0x000fc800078e0a02 */
[----:B------:R-:W-:Y:S01]  /*fa70*/  IMAD R0, R5, R3, R0 ;  /* 0x0000000305007224 */ /* 0x000fe200078e0200 */
[----:B------:R-:W-:Y:S01]  /*fa80*/  SHF.R.S32.HI R3, RZ, 0x1f, R2 ;  /* 0x0000001fff037819 */ /* 0x000fe20000011402 */
[----:B--2---:R-:W-:-:S04]  /*fa90*/  IMAD R4, R11, UR6, RZ ;  /* 0x000000060b047c24 */ /* 0x004fc8000f8e02ff */
[C---:B---3--:R-:W-:Y:S02]  /*faa0*/  IMAD R4, R7.reuse, UR7, R4 ;  /* 0x0000000707047c24 */ /* 0x048fe4000f8e0204 */
[----:B------:R-:W-:-:S04]  /*fab0*/  IMAD.WIDE.U32 R2, R7, UR6, R2 ;  /* 0x0000000607027c25 */ /* 0x000fc8000f8e0002 */
[----:B------:R-:W-:Y:S01]  /*fac0*/  IMAD.IADD R3, R4, 0x1, R3 ;  /* 0x0000000104037824 */ /* 0x000fe200078e0203 */
[----:B------:R-:W-:-:S04]  /*fad0*/  LEA R4, P0, R2, UR4, 0x2 ;  /* 0x0000000402047c11 */ /* 0x000fc8000f8010ff */
[----:B------:R-:W-:-:S05]  /*fae0*/  LEA.HI.X R5, R2, UR5, R3, 0x2, P0 ;  /* 0x0000000502057c11 */ /* 0x000fca00080f1403 */
[----:B------:R0:W5:Y:S04]  /*faf0*/  LDG.E R4, desc[UR60][R4.64] ;  /* 0x0000003c04047981 */ /* 0x000168000c1e1900 */
.L_x_459:
[----:B------:R-:W2:Y:S01]  /*fb00*/  LDL R2, [R1+0x4] ;  /* 0x0000040001027983 */ /* 0x000ea20000100800 */
[----:B------:R-:W-:Y:S01]  /*fb10*/  BSSY B3, `(.L_x_460) ;  /* 0x0000005000037945 */ /* 0x000fe20003800000 */
[----:B--2---:R-:W-:Y:S01]  /*fb20*/  IMAD R3, R8, 0x8, R2 ;  /* 0x0000000808037824 */ /* 0x004fe200078e0202 */
[----:B------:R-:W-:-:S04]  /*fb30*/  SHF.L.U32 R2, R10, 0x1f, RZ ;  /* 0x0000001f0a027819 */ /* 0x000fc800000006ff */
[----:B------:R-:W1:Y:S02]  /*fb40*/  SYNCS.PHASECHK.TRANS64.TRYWAIT P0, [R3+URZ+0x36840], R2 ;  /* 0x03684002030075a7 */ /* 0x000e64000800017f */
[----:B-1----:R-:W-:Y:S05]  /*fb50*/  @!P0 BRA `(.L_x_461) ;  /* 0x0000004400908947 */ /* 0x002fea0003800000 */
.L_x_572:
[----:B------:R-:W-:Y:S05]  /*fb60*/  BSYNC B3 ;  /* 0x0000000000037941 */ /* 0x000fea0003800000 */
.L_x_460:
        /* <DEDUP_REMOVED lines=12> */
.L_x_463:
[----:B------:R-:W-:Y:S05]  /*fc30*/  BSYNC B3 ;  /* 0x0000000000037941 */ /* 0x000fea0003800000 */
.L_x_462:
[----:B------:R-:W2:Y:S04]  /*fc40*/  LDL R5, [R1+0x4] ;  /* 0x0000040001057983 */ /* 0x000ea80000100800 */
[----:B-1----:R-:W3:Y:S01]  /*fc50*/  LDL R2, [R1+0x18] ;  /* 0x0000180001027983 */ /* 0x002ee20000100800 */
        /* <DEDUP_REMOVED lines=8> */
[----:B--2---:R-:W-:-:S02]  /*fce0*/  IMAD R7, R8, 0xa800, R5 ;  /* 0x0000a80008077824 */ /* 0x004fc400078e0205 */
[----:B---3--:R-:W-:Y:S02]  /*fcf0*/  IMAD R2, R0, 0x70, R2 ;  /* 0x0000007000027824 */ /* 0x008fe400078e0202 */
[----:B------:R-:W-:-:S08]  /*fd00*/  VIADD R5, R7, 0x21400 ;  /* 0x0002140007057836 */ /* 0x000fd00000000000 */
.L_x_464:
        /* <DEDUP_REMOVED lines=16> */
.L_x_465:
        /* <DEDUP_REMOVED lines=16> */
.L_x_466:
        /* <DEDUP_REMOVED lines=10> */
[----:B------:R-:W2:Y:S04]  /*ffb0*/  LDL.LU R12, [R1+0x10] ;  /* 0x00001000010c7983 */ /* 0x000ea80000300800 */
[----:B------:R-:W3:Y:S01]  /*ffc0*/  LDL R7, [R1+0x8] ;  /* 0x0000080001077983 */ /* 0x000ee20000100800 */
[----:B------:R-:W-:Y:S01]  /*ffd0*/  BSSY B3, `(.L_x_467) ;  /* 0x0000005000037945 */ /* 0x000fe20003800000 */
[----:B--2---:R-:W-:Y:S01]  /*ffe0*/  SHF.L.U32 R2, R12, 0x1f, RZ ;  /* 0x0000001f0c027819 */ /* 0x004fe200000006ff */
[----:B---3--:R-:W-:-:S04]  /*fff0*/  IMAD R3, R7, 0x8, R6 ;  /* 0x0000000807037824 */ /* 0x008fc800078e0206 */
[----:B------:R-:W0:Y:S02]  /*10000*/  SYNCS.PHASECHK.TRANS64.TRYWAIT P0, [R3+URZ+0x60], R2 ;  /* 0x00006002030075a7 */ /* 0x000e24000800017f */
[----:B0-----:R-:W-:Y:S05]  /*10010*/  @!P0 BRA `(.L_x_468) ;  /* 0x0000004000748947 */ /* 0x001fea0003800000 */
.L_x_573:
[----:B------:R-:W-:Y:S05]  /*10020*/  BSYNC B3 ;  /* 0x0000000000037941 */ /* 0x000fea0003800000 */
.L_x_467:
[----:B------:R1:W5:Y:S01]  /*10030*/  LDL R17, [R1+0x8] ;  /* 0x0000080001117983 */ /* 0x0003620000100800 */
[----:B------:R-:W-:Y:S01]  /*10040*/  BSSY B3, `(.L_x_469) ;  /* 0x000000d000037945 */ /* 0x000fe20003800000 */
[----:B------:R-:W-:Y:S02]  /*10050*/  IMAD.MOV.U32 R12, RZ, RZ, 0x0 ;  /* 0x00000000ff0c7424 */ /* 0x000fe400078e00ff */
[----:B------:R-:W-:Y:S01]  /*10060*/  IMAD.MOV.U32 R13, RZ, RZ, 0x14f00000 ;  /* 0x14f00000ff0d7424 */ /* 0x000fe200078e00ff */
[----:B------:R-:W-:Y:S06]  /*10070*/  @P1 BRA `(.L_x_470) ;  /* 0x0000000000241947 */ /* 0x000fec0003800000 */
[----:B------:R-:W2:Y:S01]  /*10080*/  LDL R7, [R1+0x4] ;  /* 0x0000040001077983 */ /* 0x000ea20000100800 */
[----:B------:R-:W3:Y:S01]  /*10090*/  S2R R5, SR_TID.X ;  /* 0x0000000000057919 */ /* 0x000ee20000002100 */
[----:B0-----:R-:W-:Y:S01]  /*100a0*/  IMAD.MOV.U32 R3, RZ, RZ, 0xa800 ;  /* 0x0000a800ff037424 */ /* 0x001fe200078e00ff */
[----:B---3--:R-:W-:-:S04]  /*100b0*/  LOP3.LUT R5, R5, 0x1f, RZ, 0xc0, !PT ;  /* 0x0000001f05057812 */ /* 0x008fc800078ec0ff */
[----:B------:R-:W-:Y:S01]  /*100c0*/  ISETP.NE.AND P0, PT, R5, RZ, PT ;  /* 0x000000ff0500720c */ /* 0x000fe20003f05270 */
[----:B--2--5:R-:W-:-:S04]  /*100d0*/  IMAD R2, R17, 0x8, R7 ;  /* 0x0000000811027824 */ /* 0x024fc800078e0207 */
[----:B------:R2:W-:Y:S08]  /*100e0*/  SYNCS.ARRIVE.TRANS64 RZ, [R2+URZ+0x36850], R3 ;  /* 0x0368500302ff79a7 */ /* 0x0005f0000800003f */
[----:B------:R-:W-:Y:S05]  /*100f0*/  @!P0 BRA `(.L_x_470) ;  /* 0x0000000000048947 */ /* 0x000fea0003800000 */
[----:B------:R-:W-:Y:S01]  /*10100*/  BPT.TRAP 0x1 ;  /* 0x000000040000795c */ /* 0x000fe20000300000 */
.L_x_470:
[----:B------:R-:W-:Y:S05]  /*10110*/  BSYNC B3 ;  /* 0x0000000000037941 */ /* 0x000fea0003800000 */
.L_x_469:
[----:B0-2---:R-:W2:Y:S04]  /*10120*/  LDL R2, [R1+0x4] ;  /* 0x0000040001027983 */ /* 0x005ea80000100800 */
[----:B------:R-:W3:Y:S04]  /*10130*/  LDL R7, [R1+0x18] ;  /* 0x0000180001077983 */ /* 0x000ee80000100800 */
[----:B------:R-:W3:Y:S01]  /*10140*/  LDL.LU R5, [R1+0x14] ;  /* 0x0000140001057983 */ /* 0x000ee20000300800 */
[----:B------:R-:W-:Y:S01]  /*10150*/  R2UR UR10, R11 ;  /* 0x000000000b0a72ca */ /* 0x000fe200000e0000 */
[----:B------:R-:W-:Y:S01]  /*10160*/  UIADD3 UR4, UP0, UR38, 0x470, URZ ;  /* 0x0000047026047890 */ /* 0x000fe2000ff1e03f */
[----:B------:R-:W-:-:S02]  /*10170*/  R2UR UR6, R12 ;  /* 0x000000000c0672ca */ /* 0x000fc400000e0000 */
[----:B------:R-:W-:Y:S01]  /*10180*/  R2UR UR7, R13 ;  /* 0x000000000d0772ca */ /* 0x000fe200000e0000 */
[----:B------:R-:W-:Y:S01]  /*10190*/  UIADD3.X UR5, URZ, UR39, URZ, UP0, !UPT ;  /* 0x000000273f057290 */ /* 0x000fe200087fe43f */
[----:B------:R-:W-:Y:S01]  /*101a0*/  PLOP3.LUT P0, PT, PT, PT, PT, 0x80, 0x0 ;  /* 0x000000000000781c */ /* 0x000fe20003f0f070 */
[C-C-:B--2--5:R-:W-:Y:S02]  /*101b0*/  IMAD R3, R17.reuse, 0x8, R2.reuse ;  /* 0x0000000811037824 */ /* 0x164fe400078e0202 */
[----:B------:R-:W-:Y:S02]  /*101c0*/  IMAD R2, R17, 0xa800, R2 ;  /* 0x0000a80011027824 */ /* 0x000fe400078e0202 */
[----:B------:R-:W-:Y:S02]  /*101d0*/  VIADD R3, R3, 0x36850 ;  /* 0x0003685003037836 */ /* 0x000fe40000000000 */
[----:B---3--:R-:W-:Y:S02]  /*101e0*/  IMAD R5, R5, 0x70, R7 ;  /* 0x0000007005057824 */ /* 0x008fe400078e0207 */
[----:B------:R-:W-:-:S07]  /*101f0*/  VIADD R7, R2, 0x400 ;  /* 0x0000040002077836 */ /* 0x000fce0000000000 */
.L_x_471:
[----:B------:R-:W2:Y:S01]  /*10200*/  LDL R11, [R1] ;  /* 0x00000000010b7983 */ /* 0x000ea20000100800 */
[----:B------:R-:W-:-:S13]  /*10210*/  @P0 ELECT P1, URZ, PT ;  /* 0x00000000003f082f */ /* 0x000fda0003820000 */
[----:B------:R-:W-:Y:S02]  /*10220*/  @P1 R2UR UR12, R18 ;  /* 0x00000000120c12ca */ /* 0x000fe400000e0000 */
[----:B------:R-:W-:Y:S02]  /*10230*/  @P1 R2UR UR11, R5 ;  /* 0x00000000050b12ca */ /* 0x000fe400000e0000 */
[----:B------:R-:W-:Y:S02]  /*10240*/  @P1 R2UR UR9, R3 ;  /* 0x00000000030912ca */ /* 0x000fe400000e0000 */
[----:B------:R-:W-:Y:S02]  /*10250*/  @P1 R2UR UR8, R7 ;  /* 0x00000000070812ca */ /* 0x000fe400000e0000 */
[----:B------:R-:W-:Y:S02]  /*10260*/  @P1 PLOP3.LUT P0, PT, P1, PT, PT, 0x8, 0x0 ;  /* 0x000000000000181c */ /* 0x000fe40000f0e170 */
[----:B--2---:R-:W-:-:S02]  /*10270*/  @P1 R2UR UR13, R11 ;  /* 0x000000000b0d12ca */ /* 0x004fc400000e0000 */
[----:B------:R-:W-:-:S11]  /*10280*/  PLOP3.LUT P1, PT, PT, PT, PT, 0x8, 0x0 ;  /* 0x000000000000781c */ /* 0x000fd60003f2e170 */
[----:B------:R0:W-:Y:S02]  /*10290*/  UTMALDG.4D [UR8], [UR4], desc[UR6] ;  /* 0x00000608040075b4 */ /* 0x0001e40008019000 */
[----:B0-----:R-:W-:Y:S05]  /*102a0*/  @P0 BRA.U.ANY `(.L_x_471) ;  /* 0xfffffffd00d40947 */ /* 0x001fea000393ffff */
[----:B------:R-:W-:Y:S01]  /*102b0*/  R2UR UR10, R15 ;  /* 0x000000000f0a72ca */ /* 0x000fe200000e0000 */
[----:B------:R-:W-:Y:S01]  /*102c0*/  VIADD R7, R2, 0x3c00 ;  /* 0x00003c0002077836 */ /* 0x000fe20000000000 */
[----:B------:R-:W-:Y:S02]  /*102d0*/  R2UR UR6, R12 ;  /* 0x000000000c0672ca */ /* 0x000fe400000e0000 */
[----:B------:R-:W-:Y:S02]  /*102e0*/  R2UR UR7, R13 ;  /* 0x000000000d0772ca */ /* 0x000fe400000e0000 */
[----:B------:R-:W-:-:S13]  /*102f0*/  PLOP3.LUT P0, PT, PT, PT, PT, 0x80, 0x0 ;  /* 0x000000000000781c */ /* 0x000fda0003f0f070 */
.L_x_472:
        /* <DEDUP_REMOVED lines=16> */
.L_x_473:
        /* <DEDUP_REMOVED lines=11> */
[----:B------:R0:W-:Y:S04]  /*104b0*/  STL [R1], R4 ;  /* 0x0000000401007387 */ /* 0x0001e80000100800 */
[----:B------:R0:W-:Y:S02]  /*104c0*/  STL [R1+0x14], R0 ;  /* 0x0000140001007387 */ /* 0x0001e40000100800 */
.L_x_458:
[----:B------:R-:W-:Y:S05]  /*104d0*/  BSYNC B1 ;  /* 0x0000000000017941 */ /* 0x000fea0003800000 */
.L_x_457:
[----:B0-----:R-:W2:Y:S04]  /*104e0*/  LDL.LU R0, [R1+0x30] ;  /* 0x0000300001007983 */ /* 0x001ea80000300800 */
[----:B------:R0:W-:Y:S04]  /*104f0*/  STL [R1+0x8], R8 ;  /* 0x0000080801007387 */ /* 0x0001e80000100800 */
[----:B------:R0:W-:Y:S02]  /*10500*/  STL [R1+0x10], R10 ;  /* 0x0000100a01007387 */ /* 0x0001e40000100800 */
[----:B0-2---:R-:W-:-:S07]  /*10510*/  VIADD R0, R0, 0xfffffffd ;  /* 0xfffffffd00007836 */ /* 0x005fce0000000000 */
.L_x_456:
[----:B------:R-:W-:Y:S05]  /*10520*/  BSYNC B2 ;  /* 0x0000000000027941 */ /* 0x000fea0003800000 */
.L_x_455:
[----:B------:R-:W2:Y:S01]  /*10530*/  LDL.LU R2, [R1+0x2c] ;  /* 0x00002c0001027983 */ /* 0x000ea20000300800 */
[----:B------:R-:W-:-:S05]  /*10540*/  IMAD.MOV R9, RZ, RZ, -R9 ;  /* 0x000000ffff097224 */ /* 0x000fca00078e0a09 */
[----:B--2---:R-:W-:-:S13]  /*10550*/  ISETP.NE.AND P0, PT, R2, R9, PT ;  /* 0x000000090200720c */ /* 0x004fda0003f05270 */
[----:B------:R-:W-:Y:S05]  /*10560*/  @!P0 BRA `(.L_x_454) ;  /* 0x0000001800008947 */ /* 0x000fea0003800000 */
[----:B------:R0:W5:Y:S02]  /*10570*/  LDL R8, [R1] ;  /* 0x0000000001087983 */ /* 0x0001640000100800 */
.L_x_508:
[----:B--2---:R-:W2:Y:S04]  /*10580*/  LDL R4, [R1+0x1c] ;  /* 0x00001c0001047983 */ /* 0x004ea80000100800 */
[----:B---3--:R-:W3:Y:S04]  /*10590*/  LDL R3, [R1+0x8] ;  /* 0x0000080001037983 */ /* 0x008ee80000100800 */
[----:B----4-:R-:W4:Y:S01]  /*105a0*/  LDL R2, [R1+0x10] ;  /* 0x0000100001027983 */ /* 0x010f220000100800 */
[----:B------:R-:W-:Y:S05]  /*105b0*/  YIELD ;  /* 0x0000000000007946 */ /* 0x000fea0003800000 */
        /* <DEDUP_REMOVED lines=8> */
[----:B------:R-:W-:Y:S01]  /*10640*/  ULDC.64 UR4, c[0x0][0x418] ;  /* 0x0001060000047ab9 */ /* 0x000fe20000000a00 */
[----:B------:R-:W-:Y:S01]  /*10650*/  IMAD.MOV.U32 R7, RZ, RZ, R0 ;  /* 0x000000ffff077224 */ /* 0x000fe200078e0000 */
[----:B------:R-:W-:-:S04]  /*10660*/  ISETP.NE.U32.AND P0, PT, RZ, UR4, PT ;  /* 0x00000004ff007c0c */ /* 0x000fc8000bf05070 */
[----:B------:R-:W-:-:S13]  /*10670*/  ISETP.NE.AND.EX P0, PT, RZ, UR5, PT, P0 ;  /* 0x00000005ff007c0c */ /* 0x000fda000bf05300 */
[----:B------:R-:W-:Y:S05]  /*10680*/  @!P0 BRA `(.L_x_476) ;  /* 0x00000000004c8947 */ /* 0x000fea0003800000 */
[----:B------:R-:W2:Y:S01]  /*10690*/  LDL R10, [R1+0x20] ;  /* 0x00002000010a7983 */ /* 0x000ea20000100800 */
[----:B-----5:R-:W3:Y:S01]  /*106a0*/  LDC R8, c[0x0][0x43c] ;  /* 0x00010f00ff087b82 */ /* 0x020ee20000000800 */
[----:B------:R-:W-:Y:S02]  /*106b0*/  ULDC.64 UR6, c[0x0][0x428] ;  /* 0x00010a0000067ab9 */ /* 0x000fe40000000a00 */
[----:B------:R-:W4:Y:S01]  /*106c0*/  LDL R9, [R1+0xc] ;  /* 0x00000c0001097983 */ /* 0x000f220000100800 */
[----:B---3--:R-:W-:-:S13]  /*106d0*/  ISETP.NE.AND P0, PT, R8, 0x1, PT ;  /* 0x000000010800780c */ /* 0x008fda0003f05270 */
[----:B------:R-:W3:Y:S02]  /*106e0*/  @P0 LDC.64 R2, c[0x0][0x440] ;  /* 0x00011000ff020b82 */ /* 0x000ee40000000a00 */
[----:B---3--:R-:W-:-:S04]  /*106f0*/  @P0 IMAD.HI.U32 R7, R0, R2, RZ ;  /* 0x0000000200070227 */ /* 0x008fc800078e00ff */
[----:B------:R-:W-:Y:S01]  /*10700*/  IMAD.MOV.U32 R2, RZ, RZ, R0 ;  /* 0x000000ffff027224 */ /* 0x000fe200078e0000 */
[----:B------:R-:W-:-:S04]  /*10710*/  @P0 SHF.R.U32.HI R2, RZ, R3, R7 ;  /* 0x00000003ff020219 */ /* 0x000fc80000011607 */
[--C-:B------:R-:W-:Y:S01]  /*10720*/  SHF.R.S32.HI R3, RZ, 0x1f, R2.reuse ;  /* 0x0000001fff037819 */ /* 0x100fe20000011402 */
[----:B------:R-:W-:-:S04]  /*10730*/  IMAD.MOV R7, RZ, RZ, -R2 ;  /* 0x000000ffff077224 */ /* 0x000fc800078e0a02 */
[----:B------:R-:W-:Y:S02]  /*10740*/  IMAD R7, R8, R7, R0 ;  /* 0x0000000708077224 */ /* 0x000fe400078e0200 */
[----:B--2---:R-:W-:-:S04]  /*10750*/  IMAD R8, R10, UR6, RZ ;  /* 0x000000060a087c24 */ /* 0x004fc8000f8e02ff */
[C---:B----4-:R-:W-:Y:S02]  /*10760*/  IMAD R8, R9.reuse, UR7, R8 ;  /* 0x0000000709087c24 */ /* 0x050fe4000f8e0208 */
[----:B------:R-:W-:-:S04]  /*10770*/  IMAD.WIDE.U32 R2, R9, UR6, R2 ;  /* 0x0000000609027c25 */ /* 0x000fc8000f8e0002 */
[----:B------:R-:W-:Y:S01]  /*10780*/  IMAD.IADD R3, R8, 0x1, R3 ;  /* 0x0000000108037824 */ /* 0x000fe200078e0203 */
[----:B------:R-:W-:-:S04]  /*10790*/  LEA R8, P0, R2, UR4, 0x2 ;  /* 0x0000000402087c11 */ /* 0x000fc8000f8010ff */
[----:B------:R-:W-:-:S05]  /*107a0*/  LEA.HI.X R9, R2, UR5, R3, 0x2, P0 ;  /* 0x0000000502097c11 */ /* 0x000fca00080f1403 */
[----:B------:R2:W5:Y:S04]  /*107b0*/  LDG.E R8, desc[UR60][R8.64] ;  /* 0x0000003c08087981 */ /* 0x000568000c1e1900 */
.L_x_476:
[----:B------:R-:W3:Y:S01]  /*107c0*/  LDL R2, [R1+0x4] ;  /* 0x0000040001027983 */ /* 0x000ee20000100800 */
[----:B------:R-:W-:Y:S01]  /*107d0*/  BSSY B2, `(.L_x_477) ;  /* 0x0000005000027945 */ /* 0x000fe20003800000 */
[----:B---3--:R-:W-:Y:S01]  /*107e0*/  IMAD R3, R4, 0x8, R2 ;  /* 0x0000000804037824 */ /* 0x008fe200078e0202 */
[----:B------:R-:W-:-:S04]  /*107f0*/  SHF.L.U32 R2, R5, 0x1f, RZ ;  /* 0x0000001f05027819 */ /* 0x000fc800000006ff */
[----:B------:R-:W3:Y:S02]  /*10800*/  SYNCS.PHASECHK.TRANS64.TRYWAIT P0, [R3+URZ+0x36840], R2 ;  /* 0x03684002030075a7 */ /* 0x000ee4000800017f */
[----:B---3--:R-:W-:Y:S05]  /*10810*/  @!P0 BRA `(.L_x_478) ;  /* 0x0000003800888947 */ /* 0x008fea0003800000 */
.L_x_574:
[----:B------:R-:W-:Y:S05]  /*10820*/  BSYNC B2 ;  /* 0x0000000000027941 */ /* 0x000fea0003800000 */
.L_x_477:
[----:B--2---:R-:W2:Y:S01]  /*10830*/  S2R R9, SR_TID.X ;  /* 0x0000000000097919 */ /* 0x004ea20000002100 */
[----:B------:R-:W-:Y:S01]  /*10840*/  BSSY B2, `(.L_x_479) ;  /* 0x000000b000027945 */ /* 0x000fe20003800000 */
[----:B--2---:R-:W-:-:S04]  /*10850*/  LOP3.LUT R9, R9, 0x7f, RZ, 0xc0, !PT ;  /* 0x0000007f09097812 */ /* 0x004fc800078ec0ff */
[----:B------:R-:W-:-:S13]  /*10860*/  ISETP.NE.AND P1, PT, R9, RZ, PT ;  /* 0x000000ff0900720c */ /* 0x000fda0003f25270 */
[----:B------:R-:W-:Y:S05]  /*10870*/  @P1 BRA `(.L_x_480) ;  /* 0x00000000001c1947 */ /* 0x000fea0003800000 */
[----:B------:R-:W2:Y:S01]  /*10880*/  S2R R9, SR_TID.X ;  /* 0x0000000000097919 */ /* 0x000ea20000002100 */
[----:B---3--:R-:W-:-:S04]  /*10890*/  IMAD.MOV.U32 R2, RZ, RZ, 0xa800 ;  /* 0x0000a800ff027424 */ /* 0x008fc800078e00ff */
[----:B------:R4:W-:Y:S01]  /*108a0*/  SYNCS.ARRIVE.TRANS64 RZ, [R3+URZ+0x36830], R2 ;  /* 0x0368300203ff79a7 */ /* 0x0009e2000800003f */
[----:B--2---:R-:W-:-:S04]  /*108b0*/  LOP3.LUT R9, R9, 0x1f, RZ, 0xc0, !PT ;  /* 0x0000001f09097812 */ /* 0x004fc800078ec0ff */
[----:B------:R-:W-:-:S13]  /*108c0*/  ISETP.NE.AND P0, PT, R9, RZ, PT ;  /* 0x000000ff0900720c */ /* 0x000fda0003f05270 */
[----:B----4-:R-:W-:Y:S05]  /*108d0*/  @!P0 BRA `(.L_x_480) ;  /* 0x0000000000048947 */ /* 0x010fea0003800000 */
[----:B------:R-:W-:Y:S01]  /*108e0*/  BPT.TRAP 0x1 ;  /* 0x000000040000795c */ /* 0x000fe20000300000 */
.L_x_480:
[----:B------:R-:W-:Y:S05]  /*108f0*/  BSYNC B2 ;  /* 0x0000000000027941 */ /* 0x000fea0003800000 */
.L_x_479:
[----:B------:R-:W2:Y:S04]  /*10900*/  LDL R9, [R1+0x4] ;  /* 0x0000040001097983 */ /* 0x000ea80000100800 */
[----:B---3--:R-:W3:Y:S01]  /*10910*/  LDL R2, [R1+0x18] ;  /* 0x0000180001027983 */ /* 0x008ee20000100800 */
        /* <DEDUP_REMOVED lines=11> */
.L_x_481:
        /* <DEDUP_REMOVED lines=9> */
[----:B--2---:R-:W-:Y:S05]  /*10a60*/  @P0 BRA.U.ANY `(.L_x_481) ;  /* 0xfffffffd00d80947 */ /* 0x004fea000393ffff */
[----:B------:R-:W-:Y:S01]  /*10a70*/  IMAD.MOV.U32 R15, RZ, RZ, 0x40 ;  /* 0x00000040ff0f7424 */ /* 0x000fe200078e00ff */
[----:B------:R-:W-:Y:S01]  /*10a80*/  PLOP3.LUT P0, PT, PT, PT, PT, 0x80, 0x0 ;  /* 0x000000000000781c */ /* 0x000fe20003f0f070 */
[----:B------:R-:W-:Y:S01]  /*10a90*/  VIADD R10, R9, 0x24c00 ;  /* 0x00024c00090a7836 */ /* 0x000fe20000000000 */
[----:B------:R-:W-:Y:S01]  /*10aa0*/  UMOV UR6, 0x0 ;  /* 0x0000000000067882 */ /* 0x000fe20000000000 */
[----:B------:R-:W-:Y:S01]  /*10ab0*/  UMOV UR7, 0x14f00000 ;  /* 0x14f0000000077882 */ /* 0x000fe20000000000 */
[----:B------:R-:W-:-:S15]  /*10ac0*/  R2UR UR10, R15 ;  /* 0x000000000f0a72ca */ /* 0x000fde00000e0000 */
.L_x_482:
        /* <DEDUP_REMOVED lines=16> */
.L_x_483:
        /* <DEDUP_REMOVED lines=10> */
[----:B------:R-:W2:Y:S04]  /*10c70*/  LDL.LU R12, [R1+0x10] ;  /* 0x00001000010c7983 */ /* 0x000ea80000300800 */
[----:B------:R-:W3:Y:S01]  /*10c80*/  LDL R10, [R1+0x8] ;  /* 0x00000800010a7983 */ /* 0x000ee20000100800 */
[----:B------:R-:W-:Y:S01]  /*10c90*/  BSSY B2, `(.L_x_484) ;  /* 0x0000005000027945 */ /* 0x000fe20003800000 */
[----:B--2---:R-:W-:Y:S01]  /*10ca0*/  SHF.L.U32 R3, R12, 0x1f, RZ ;  /* 0x0000001f0c037819 */ /* 0x004fe200000006ff */
[----:B---3--:R-:W-:-:S04]  /*10cb0*/  IMAD R2, R10, 0x8, R6 ;  /* 0x000000080a027824 */ /* 0x008fc800078e0206 */
[----:B------:R-:W2:Y:S02]  /*10cc0*/  SYNCS.PHASECHK.TRANS64.TRYWAIT P0, [R2+URZ+0x60], R3 ;  /* 0x00006003020075a7 */ /* 0x000ea4000800017f */
[----:B--2---:R-:W-:Y:S05]  /*10cd0*/  @!P0 BRA `(.L_x_485) ;  /* 0x00000034006c8947 */ /* 0x004fea0003800000 */
.L_x_575:
[----:B------:R-:W-:Y:S05]  /*10ce0*/  BSYNC B2 ;  /* 0x0000000000027941 */ /* 0x000fea0003800000 */
.L_x_484:
[----:B------:R-:W-:Y:S01]  /*10cf0*/  BSSY B2, `(.L_x_486) ;  /* 0x000000b000027945 */ /* 0x000fe20003800000 */
[----:B------:R-:W-:Y:S02]  /*10d00*/  IMAD.MOV.U32 R12, RZ, RZ, 0x0 ;  /* 0x00000000ff0c7424 */ /* 0x000fe400078e00ff */
[----:B------:R-:W-:Y:S01]  /*10d10*/  IMAD.MOV.U32 R13, RZ, RZ, 0x14f00000 ;  /* 0x14f00000ff0d7424 */ /* 0x000fe200078e00ff */
[----:B------:R-:W-:Y:S06]  /*10d20*/  @P1 BRA `(.L_x_487) ;  /* 0x00000000001c1947 */ /* 0x000fec0003800000 */
[----:B------:R-:W3:Y:S01]  /*10d30*/  S2R R9, SR_TID.X ;  /* 0x0000000000097919 */ /* 0x000ee20000002100 */
[----:B--2---:R-:W-:-:S04]  /*10d40*/  IMAD.MOV.U32 R3, RZ, RZ, 0xa800 ;  /* 0x0000a800ff037424 */ /* 0x004fc800078e00ff */
[----:B------:R4:W-:Y:S01]  /*10d50*/  SYNCS.ARRIVE.TRANS64 RZ, [R2+URZ+0x50], R3 ;  /* 0x0000500302ff79a7 */ /* 0x0009e2000800003f */
[----:B---3--:R-:W-:-:S04]  /*10d60*/  LOP3.LUT R9, R9, 0x1f, RZ, 0xc0, !PT ;  /* 0x0000001f09097812 */ /* 0x008fc800078ec0ff */
[----:B------:R-:W-:-:S13]  /*10d70*/  ISETP.NE.AND P0, PT, R9, RZ, PT ;  /* 0x000000ff0900720c */ /* 0x000fda0003f05270 */
[----:B----4-:R-:W-:Y:S05]  /*10d80*/  @!P0 BRA `(.L_x_487) ;  /* 0x0000000000048947 */ /* 0x010fea0003800000 */
[----:B------:R-:W-:Y:S01]  /*10d90*/  BPT.TRAP 0x1 ;  /* 0x000000040000795c */ /* 0x000fe20000300000 */
.L_x_487:
[----:B------:R-:W-:Y:S05]  /*10da0*/  BSYNC B2 ;  /* 0x0000000000027941 */ /* 0x000fea0003800000 */
.L_x_486:
[----:B------:R-:W3:Y:S04]  /*10db0*/  LDL R17, [R1+0x4] ;  /* 0x0000040001117983 */ /* 0x000ee80000100800 */
[----:B--2---:R-:W3:Y:S04]  /*10dc0*/  LDL.LU R3, [R1+0x8] ;  /* 0x0000080001037983 */ /* 0x004ee80000300800 */
[----:B------:R-:W2:Y:S04]  /*10dd0*/  LDL R10, [R1+0x18] ;  /* 0x00001800010a7983 */ /* 0x000ea80000100800 */
[----:B------:R-:W2:Y:S01]  /*10de0*/  LDL.LU R9, [R1+0x14] ;  /* 0x0000140001097983 */ /* 0x000ea20000300800 */
[----:B------:R-:W-:Y:S01]  /*10df0*/  R2UR UR10, R11 ;  /* 0x000000000b0a72ca */ /* 0x000fe200000e0000 */
[----:B------:R-:W-:Y:S01]  /*10e00*/  UIADD3 UR4, UP0, UR38, 0x470, URZ ;  /* 0x0000047026047890 */ /* 0x000fe2000ff1e03f */
[----:B------:R-:W-:Y:S01]  /*10e10*/  R2UR UR6, R12 ;  /* 0x000000000c0672ca */ /* 0x000fe200000e0000 */
[----:B------:R-:W-:Y:S01]  /*10e20*/  VIADD R2, R2, 0x50 ;  /* 0x0000005002027836 */ /* 0x000fe20000000000 */
[----:B------:R-:W-:Y:S01]  /*10e30*/  R2UR UR7, R13 ;  /* 0x000000000d0772ca */ /* 0x000fe200000e0000 */
[----:B------:R-:W-:Y:S01]  /*10e40*/  UIADD3.X UR5, URZ, UR39, URZ, UP0, !UPT ;  /* 0x000000273f057290 */ /* 0x000fe200087fe43f */
[----:B------:R-:W-:Y:S01]  /*10e50*/  PLOP3.LUT P0, PT, PT, PT, PT, 0x80, 0x0 ;  /* 0x000000000000781c */ /* 0x000fe20003f0f070 */
[----:B---3--:R-:W-:-:S02]  /*10e60*/  IMAD R3, R3, 0xa800, R17 ;  /* 0x0000a80003037824 */ /* 0x008fc400078e0211 */
[----:B--2---:R-:W-:Y:S02]  /*10e70*/  IMAD R9, R9, 0x70, R10 ;  /* 0x0000007009097824 */ /* 0x004fe400078e020a */
[----:B------:R-:W-:-:S08]  /*10e80*/  VIADD R10, R3, 0x400 ;  /* 0x00000400030a7836 */ /* 0x000fd00000000000 */
.L_x_488:
        /* <DEDUP_REMOVED lines=10> */
[----:B--2---:R-:W-:Y:S05]  /*10f30*/  @P0 BRA.U.ANY `(.L_x_488) ;  /* 0xfffffffd00d40947 */ /* 0x004fea000393ffff */
[----:B------:R-:W-:Y:S01]  /*10f40*/  R2UR UR10, R15 ;  /* 0x000000000f0a72ca */ /* 0x000fe200000e0000 */
[----:B------:R-:W-:Y:S01]  /*10f50*/  VIADD R10, R3, 0x3c00 ;  /* 0x00003c00030a7836 */ /* 0x000fe20000000000 */
[----:B------:R-:W-:Y:S02]  /*10f60*/  R2UR UR6, R12 ;  /* 0x000000000c0672ca */ /* 0x000fe400000e0000 */
[----:B------:R-:W-:Y:S02]  /*10f70*/  R2UR UR7, R13 ;  /* 0x000000000d0772ca */ /* 0x000fe400000e0000 */
[----:B------:R-:W-:-:S13]  /*10f80*/  PLOP3.LUT P0, PT, PT, PT, PT, 0x80, 0x0 ;  /* 0x000000000000781c */ /* 0x000fda0003f0f070 */
.L_x_489:
        /* <DEDUP_REMOVED lines=16> */
.L_x_490:
        /* <DEDUP_REMOVED lines=11> */
[----:B------:R2:W-:Y:S04]  /*11140*/  STL [R1+0x14], R7 ;  /* 0x0000140701007387 */ /* 0x0005e80000100800 */
[----:B------:R2:W-:Y:S02]  /*11150*/  STL [R1], R8 ;  /* 0x0000000801007387 */ /* 0x0005e40000100800 */
.L_x_475:
[----:B------:R-:W-:Y:S05]  /*11160*/  BSYNC B1 ;  /* 0x0000000000017941 */ /* 0x000fea0003800000 */
.L_x_474:
[----:B------:R-:W3:Y:S01]  /*11170*/  LDL R2, [R1+0x1c] ;  /* 0x00001c0001027983 */ /* 0x000ee20000100800 */
[----:B------:R-:W-:Y:S01]  /*11180*/  VIADD R3, R4, 0x1 ;  /* 0x0000000104037836 */ /* 0x000fe20000000000 */
[----:B------:R-:W-:Y:S04]  /*11190*/  BSSY B1, `(.L_x_491) ;  /* 0x00000ba000017945 */ /* 0x000fe80003800000 */
[----:B------:R-:W-:-:S04]  /*111a0*/  ISETP.NE.AND P0, PT, R3, 0x2, PT ;  /* 0x000000020300780c */ /* 0x000fc80003f05270 */
[----:B------:R-:W-:Y:S02]  /*111b0*/  SEL R11, R3, RZ, P0 ;  /* 0x000000ff030b7207 */ /* 0x000fe40000000000 */
[----:B---3--:R-:W-:Y:S02]  /*111c0*/  LOP3.LUT P1, RZ, R2, 0x1, RZ, 0xc0, !PT ;  /* 0x0000000102ff7812 */ /* 0x008fe4000782c0ff */
[----:B------:R-:W-:-:S04]  /*111d0*/  SEL R2, RZ, 0x1, P0 ;  /* 0x00000001ff027807 */ /* 0x000fc80000000000 */
[----:B------:R-:W-:-:S05]  /*111e0*/  LOP3.LUT R10, R5, R2, RZ, 0x3c, !PT ;  /* 0x00000002050a7212 */ /* 0x000fca00078e3cff */
[----:B------:R3:W-:Y:S04]  /*111f0*/  STL [R1+0x10], R10 ;  /* 0x0000100a01007387 */ /* 0x0007e80000100800 */
[----:B------:R3:W-:Y:S01]  /*11200*/  STL [R1+0x8], R11 ;  /* 0x0000080b01007387 */ /* 0x0007e20000100800 */
[----:B------:R-:W-:Y:S05]  /*11210*/  @!P1 BRA `(.L_x_492) ;  /* 0x0000000800c49947 */ /* 0x000fea0003800000 */
[----:B------:R-:W-:Y:S01]  /*11220*/  ULDC.64 UR4, c[0x0][0x418] ;  /* 0x0001060000047ab9 */ /* 0x000fe20000000a00 */
[----:B--2---:R-:W-:Y:S01]  /*11230*/  VIADD R7, R0, 0xffffffff ;  /* 0xffffffff00077836 */ /* 0x004fe20000000000 */
[----:B------:R-:W-:-:S04]  /*11240*/  ISETP.NE.U32.AND P0, PT, RZ, UR4, PT ;  /* 0x00000004ff007c0c */ /* 0x000fc8000bf05070 */
[----:B------:R-:W-:-:S13]  /*11250*/  ISETP.NE.AND.EX P0, PT, RZ, UR5, PT, P0 ;  /* 0x00000005ff007c0c */ /* 0x000fda000bf05300 */
[----:B------:R-:W-:Y:S05]  /*11260*/  @!P0 BRA `(.L_x_493) ;  /* 0x00000000004c8947 */ /* 0x000fea0003800000 */
[----:B------:R-:W2:Y:S01]  /*11270*/  LDL R13, [R1+0x20] ;  /* 0x00002000010d7983 */ /* 0x000ea20000100800 */
[----:B------:R-:W4:Y:S01]  /*11280*/  LDC R9, c[0x0][0x43c] ;  /* 0x00010f00ff097b82 */ /* 0x000f220000000800 */
[----:B------:R-:W-:Y:S02]  /*11290*/  ULDC.64 UR6, c[0x0][0x428] ;  /* 0x00010a0000067ab9 */ /* 0x000fe40000000a00 */
[----:B------:R-:W3:Y:S01]  /*112a0*/  LDL R12, [R1+0xc] ;  /* 0x00000c00010c7983 */ /* 0x000ee20000100800 */
[----:B----4-:R-:W-:-:S13]  /*112b0*/  ISETP.NE.AND P0, PT, R9, 0x1, PT ;  /* 0x000000010900780c */ /* 0x010fda0003f05270 */
[----:B------:R-:W4:Y:S02]  /*112c0*/  @P0 LDC.64 R2, c[0x0][0x440] ;  /* 0x00011000ff020b82 */ /* 0x000f240000000a00 */
[----:B----45:R-:W-:-:S04]  /*112d0*/  @P0 IMAD.HI.U32 R8, R7, R2, RZ ;  /* 0x0000000207080227 */ /* 0x030fc800078e00ff */
        /* <DEDUP_REMOVED lines=12> */
.L_x_493:
[----:B------:R-:W4:Y:S01]  /*113a0*/  LDL R2, [R1+0x4] ;  /* 0x0000040001027983 */ /* 0x000f220000100800 */
[----:B------:R-:W-:Y:S01]  /*113b0*/  SHF.L.U32 R3, R10, 0x1f, RZ ;  /* 0x0000001f0a037819 */ /* 0x000fe200000006ff */
[----:B------:R-:W-:Y:S01]  /*113c0*/  BSSY B2, `(.L_x_494) ;  /* 0x0000004000027945 */ /* 0x000fe20003800000 */
[----:B----4-:R-:W-:-:S04]  /*113d0*/  IMAD R2, R11, 0x8, R2 ;  /* 0x000000080b027824 */ /* 0x010fc800078e0202 */
[----:B------:R-:W4:Y:S02]  /*113e0*/  SYNCS.PHASECHK.TRANS64.TRYWAIT P0, [R2+URZ+0x36840], R3 ;  /* 0x03684003020075a7 */ /* 0x000f24000800017f */
[----:B----4-:R-:W-:Y:S05]  /*113f0*/  @!P0 BRA `(.L_x_495) ;  /* 0x0000002c00b88947 */ /* 0x010fea0003800000 */
.L_x_576:
[----:B------:R-:W-:Y:S05]  /*11400*/  BSYNC B2 ;  /* 0x0000000000027941 */ /* 0x000fea0003800000 */
.L_x_494:
[----:B--2---:R-:W2:Y:S01]  /*11410*/  S2R R9, SR_TID.X ;  /* 0x0000000000097919 */ /* 0x004ea20000002100 */
[----:B------:R-:W-:Y:S01]  /*11420*/  BSSY B2, `(.L_x_496) ;  /* 0x000000b000027945 */ /* 0x000fe20003800000 */
[----:B--2---:R-:W-:-:S04]  /*11430*/  LOP3.LUT R9, R9, 0x7f, RZ, 0xc0, !PT ;  /* 0x0000007f09097812 */ /* 0x004fc800078ec0ff */
[----:B------:R-:W-:-:S13]  /*11440*/  ISETP.NE.AND P1, PT, R9, RZ, PT ;  /* 0x000000ff0900720c */ /* 0x000fda0003f25270 */
[----:B------:R-:W-:Y:S05]  /*11450*/  @P1 BRA `(.L_x_497) ;  /* 0x00000000001c1947 */ /* 0x000fea0003800000 */
[----:B------:R-:W2:Y:S01]  /*11460*/  S2R R9, SR_TID.X ;  /* 0x0000000000097919 */ /* 0x000ea20000002100 */
[----:B----4-:R-:W-:-:S04]  /*11470*/  IMAD.MOV.U32 R3, RZ, RZ, 0xa800 ;  /* 0x0000a800ff037424 */ /* 0x010fc800078e00ff */
[----:B------:R4:W-:Y:S01]  /*11480*/  SYNCS.ARRIVE.TRANS64 RZ, [R2+URZ+0x36830], R3 ;  /* 0x0368300302ff79a7 */ /* 0x0009e2000800003f */
[----:B--2---:R-:W-:-:S04]  /*11490*/  LOP3.LUT R9, R9, 0x1f, RZ, 0xc0, !PT ;  /* 0x0000001f09097812 */ /* 0x004fc800078ec0ff */
[----:B------:R-:W-:-:S13]  /*114a0*/  ISETP.NE.AND P0, PT, R9, RZ, PT ;  /* 0x000000ff0900720c */ /* 0x000fda0003f05270 */
[----:B----4-:R-:W-:Y:S05]  /*114b0*/  @!P0 BRA `(.L_x_497) ;  /* 0x0000000000048947 */ /* 0x010fea0003800000 */
[----:B------:R-:W-:Y:S01]  /*114c0*/  BPT.TRAP 0x1 ;  /* 0x000000040000795c */ /* 0x000fe20000300000 */
.L_x_497:
[----:B------:R-:W-:Y:S05]  /*114d0*/  BSYNC B2 ;  /* 0x0000000000027941 */ /* 0x000fea0003800000 */
.L_x_496:
[----:B------:R-:W2:Y:S04]  /*114e0*/  LDL R9, [R1+0x8] ;  /* 0x0000080001097983 */ /* 0x000ea80000100800 */
[----:B---3--:R-:W3:Y:S04]  /*114f0*/  LDL R10, [R1+0x4] ;  /* 0x00000400010a7983 */ /* 0x008ee80000100800 */
[----:B----4-:R-:W4:Y:S01]  /*11500*/  LDL R2, [R1+0x18] ;  /* 0x0000180001027983 */ /* 0x010f220000100800 */
[----:B------:R-:W-:-:S05]  /*11510*/  IMAD.MOV.U32 R12, RZ, RZ, RZ ;  /* 0x000000ffff0c7224 */ /* 0x000fca00078e00ff */
[----:B------:R-:W-:Y:S01]  /*11520*/  R2UR UR10, R12 ;  /* 0x000000000c0a72ca */ /* 0x000fe200000e0000 */
[----:B------:R-:W-:Y:S01]  /*11530*/  UIADD3 UR4, UP0, UR38, 0x370, URZ ;  /* 0x0000037026047890 */ /* 0x000fe2000ff1e03f */
[----:B------:R-:W-:Y:S01]  /*11540*/  PLOP3.LUT P0, PT, PT, PT, PT, 0x80, 0x0 ;  /* 0x000000000000781c */ /* 0x000fe20003f0f070 */
[----:B------:R-:W-:Y:S01]  /*11550*/  UMOV UR6, 0x0 ;  /* 0x0000000000067882 */ /* 0x000fe20000000000 */
[----:B------:R-:W-:Y:S01]  /*11560*/  UMOV UR7, 0x14f00000 ;  /* 0x14f0000000077882 */ /* 0x000fe20000000000 */
[----:B------:R-:W-:Y:S01]  /*11570*/  UIADD3.X UR5, URZ, UR39, URZ, UP0, !UPT ;  /* 0x000000273f057290 */ /* 0x000fe200087fe43f */
[C---:B--2---:R-:W-:Y:S02]  /*11580*/  IMAD R3, R9.reuse, 0x8, R6 ;  /* 0x0000000809037824 */ /* 0x044fe400078e0206 */
[----:B---3--:R-:W-:Y:S02]  /*11590*/  IMAD R9, R9, 0xa800, R10 ;  /* 0x0000a80009097824 */ /* 0x008fe400078e020a */
[----:B------:R-:W-:-:S02]  /*115a0*/  VIADD R3, R3, 0x30 ;  /* 0x0000003003037836 */ /* 0x000fc40000000000 */
[----:B----4-:R-:W-:Y:S02]  /*115b0*/  IMAD R2, R7, 0x70, R2 ;  /* 0x0000007007027824 */ /* 0x010fe400078e0202 */
[----:B------:R-:W-:-:S07]  /*115c0*/  VIADD R10, R9, 0x21400 ;  /* 0x00021400090a7836 */ /* 0x000fce0000000000 */
.L_x_498:
        /* <DEDUP_REMOVED lines=16> */
.L_x_499:
        /* <DEDUP_REMOVED lines=16> */
.L_x_500:
        /* <DEDUP_REMOVED lines=10> */
[----:B------:R-:W-:Y:S01]  /*11870*/  SHF.L.U32 R5, R5, 0x1f, RZ ;  /* 0x0000001f05057819 */ /* 0x000fe200000006ff */
[----:B------:R-:W-:Y:S01]  /*11880*/  IMAD R2, R4, 0x8, R6 ;  /* 0x0000000804027824 */ /* 0x000fe200078e0206 */
[----:B------:R-:W-:Y:S03]  /*11890*/  BSSY B2, `(.L_x_501) ;  /* 0x0000003000027945 */ /* 0x000fe60003800000 */
[----:B------:R-:W2:Y:S02]  /*118a0*/  SYNCS.PHASECHK.TRANS64.TRYWAIT P0, [R2+URZ+0x60], R5 ;  /* 0x00006005020075a7 */ /* 0x000ea4000800017f */
[----:B--2---:R-:W-:Y:S05]  /*118b0*/  @!P0 BRA `(.L_x_502) ;  /* 0x00000028009c8947 */ /* 0x004fea0003800000 */
.L_x_577:
[----:B------:R-:W-:Y:S05]  /*118c0*/  BSYNC B2 ;  /* 0x0000000000027941 */ /* 0x000fea0003800000 */
.L_x_501:
[----:B------:R-:W-:Y:S01]  /*118d0*/  BSSY B2, `(.L_x_503) ;  /* 0x000000b000027945 */ /* 0x000fe20003800000 */
[----:B------:R-:W-:Y:S02]  /*118e0*/  IMAD.MOV.U32 R10, RZ, RZ, 0x0 ;  /* 0x00000000ff0a7424 */ /* 0x000fe400078e00ff */
[----:B------:R-:W-:Y:S01]  /*118f0*/  IMAD.MOV.U32 R11, RZ, RZ, 0x14f00000 ;  /* 0x14f00000ff0b7424 */ /* 0x000fe200078e00ff */
[----:B------:R-:W-:Y:S06]  /*11900*/  @P1 BRA `(.L_x_504) ;  /* 0x00000000001c1947 */ /* 0x000fec0003800000 */
[----:B------:R-:W3:Y:S02]  /*11910*/  S2R R3, SR_TID.X ;  /* 0x0000000000037919 */ /* 0x000ee40000002100 */
[----:B---3--:R-:W-:Y:S01]  /*11920*/  LOP3.LUT R9, R3, 0x1f, RZ, 0xc0, !PT ;  /* 0x0000001f03097812 */ /* 0x008fe200078ec0ff */
[----:B------:R-:W-:-:S03]  /*11930*/  IMAD.MOV.U32 R3, RZ, RZ, 0xa800 ;  /* 0x0000a800ff037424 */ /* 0x000fc600078e00ff */
[----:B------:R-:W-:Y:S01]  /*11940*/  ISETP.NE.AND P0, PT, R9, RZ, PT ;  /* 0x000000ff0900720c */ /* 0x000fe20003f05270 */
[----:B------:R3:W-:-:S12]  /*11950*/  SYNCS.ARRIVE.TRANS64 RZ, [R2+URZ+0x50], R3 ;  /* 0x0000500302ff79a7 */ /* 0x0007d8000800003f */
[----:B---3--:R-:W-:Y:S05]  /*11960*/  @!P0 BRA `(.L_x_504) ;  /* 0x0000000000048947 */ /* 0x008fea0003800000 */
[----:B------:R-:W-:Y:S01]  /*11970*/  BPT.TRAP 0x1 ;  /* 0x000000040000795c */ /* 0x000fe20000300000 */
.L_x_504:
[----:B------:R-:W-:Y:S05]  /*11980*/  BSYNC B2 ;  /* 0x0000000000027941 */ /* 0x000fea0003800000 */
.L_x_503:
[----:B------:R-:W3:Y:S04]  /*11990*/  LDL R9, [R1+0x4] ;  /* 0x0000040001097983 */ /* 0x000ee80000100800 */
[----:B--2---:R-:W2:Y:S04]  /*119a0*/  LDL R5, [R1+0x18] ;  /* 0x0000180001057983 */ /* 0x004ea80000100800 */
        /* <DEDUP_REMOVED lines=11> */
.L_x_505:
        /* <DEDUP_REMOVED lines=16> */
.L_x_506:
        /* <DEDUP_REMOVED lines=16> */
.L_x_507:
        /* <DEDUP_REMOVED lines=13> */
.L_x_492:
[----:B------:R-:W-:Y:S05]  /*11d30*/  BSYNC B1 ;  /* 0x0000000000017941 */ /* 0x000fea0003800000 */
.L_x_491:
[C---:B------:R-:W-:Y:S01]  /*11d40*/  ISETP.GT.AND P0, PT, R0.reuse, 0x1, PT ;  /* 0x000000010000780c */ /* 0x040fe20003f04270 */
[----:B------:R-:W-:-:S12]  /*11d50*/  VIADD R0, R0, 0xfffffffe ;  /* 0xfffffffe00007836 */ /* 0x000fd80000000000 */
[----:B------:R-:W-:Y:S05]  /*11d60*/  @P0 BRA `(.L_x_508) ;  /* 0xffffffe800040947 */ /* 0x000fea000383ffff */
.L_x_454:
[----:B------:R-:W-:Y:S05]  /*11d70*/  BSYNC B0 ;  /* 0x0000000000007941 */ /* 0x000fea0003800000 */
.L_x_453:
[----:B------:R-:W0:Y:S01]  /*11d80*/  S2R R2, SR_TID.X ;  /* 0x0000000000027919 */ /* 0x000e220000002100 */
[----:B------:R-:W-:Y:S01]  /*11d90*/  BSSY B0, `(.L_x_509) ;  /* 0x0000010000007945 */ /* 0x000fe20003800000 */
[----:B0-----:R-:W-:-:S04]  /*11da0*/  LOP3.LUT R3, R2, 0x7f, RZ, 0xc0, !PT ;  /* 0x0000007f02037812 */ /* 0x001fc800078ec0ff */
[----:B------:R-:W-:-:S13]  /*11db0*/  ISETP.NE.AND P0, PT, R3, RZ, PT ;  /* 0x000000ff0300720c */ /* 0x000fda0003f05270 */
[----:B------:R-:W-:Y:S05]  /*11dc0*/  @P0 BRA `(.L_x_510) ;  /* 0x0000000000300947 */ /* 0x000fea0003800000 */
[----:B------:R-:W0:Y:S01]  /*11dd0*/  S2R R2, SR_LANEID ;  /* 0x0000000000027919 */ /* 0x000e220000000000 */
[----:B------:R-:W-:Y:S01]  /*11de0*/  VOTEU.ANY UR4, UPT, PT ;  /* 0x0000000000047886 */ /* 0x000fe200038e0100 */
[----:B------:R-:W1:Y:S01]  /*11df0*/  LDC.64 R4, c[0x0][0xc60] ;  /* 0x00031800ff047b82 */ /* 0x000e620000000a00 */
[----:B------:R-:W0:Y:S02]  /*11e00*/  FLO.U32 R0, UR4 ;  /* 0x0000000400007d00 */ /* 0x000e2400080e0000 */
[----:B0-----:R-:W-:-:S06]  /*11e10*/  ISETP.EQ.U32.AND P0, PT, R0, R2, PT ;  /* 0x000000020000720c */ /* 0x001fcc0003f02070 */
[----:B------:R-:W1:Y:S07]  /*11e20*/  POPC R2, UR4 ;  /* 0x0000000400027d09 */ /* 0x000e6e0008000000 */
[----:B-1----:R-:W2:Y:S04]  /*11e30*/  @P0 ATOMG.E.ADD.STRONG.GPU PT, R2, desc[UR60][R4.64], R2 ;  /* 0x00000002040209a8 */ /* 0x002ea800081ee1fc */
[----:B--2---:R0:W1:Y:S02]  /*11e40*/  SHFL.IDX PT, R2, R2, R0, 0x1f ;  /* 0x00001f0002027589 */ /* 0x00406400000e0000 */
[----:B0-----:R-:W0:Y:S02]  /*11e50*/  S2R R0, SR_LTMASK ;  /* 0x0000000000007919 */ /* 0x001e240000003900 */
[----:B0-----:R-:W-:-:S06]  /*11e60*/  LOP3.LUT R0, R0, UR4, RZ, 0xc0, !PT ;  /* 0x0000000400007c12 */ /* 0x001fcc000f8ec0ff */
[----:B------:R-:W1:Y:S02]  /*11e70*/  POPC R0, R0 ;  /* 0x0000000000007309 */ /* 0x000e640000000000 */
[----:B-1----:R-:W-:-:S07]  /*11e80*/  IADD3 R16, R2, UR36, R0 ;  /* 0x0000002402107c10 */ /* 0x002fce000fffe000 */
.L_x_510:
[----:B------:R-:W-:Y:S05]  /*11e90*/  BSYNC B0 ;  /* 0x0000000000007941 */ /* 0x000fea0003800000 */
.L_x_509:
[----:B------:R-:W2:Y:S01]  /*11ea0*/  LDL R0, [R1+0x1c] ;  /* 0x00001c0001007983 */ /* 0x000ea20000100800 */
[----:B------:R-:W-:Y:S01]  /*11eb0*/  BSSY B0, `(.L_x_511) ;  /* 0x0000050000007945 */ /* 0x000fe20003800000 */
[----:B--2---:R-:W-:-:S13]  /*11ec0*/  LOP3.LUT P0, RZ, R0, 0x1, RZ, 0xc0, !PT ;  /* 0x0000000100ff7812 */ /* 0x004fda000780c0ff */
[----:B------:R-:W-:Y:S05]  /*11ed0*/  @!P0 BRA `(.L_x_512) ;  /* 0x0000000400348947 */ /* 0x000fea0003800000 */
[----:B------:R-:W2:Y:S04]  /*11ee0*/  LDL R4, [R1+0x4] ;  /* 0x0000040001047983 */ /* 0x000ea80000100800 */
[----:B------:R-:W2:Y:S04]  /*11ef0*/  LDL R2, [R1+0x8] ;  /* 0x0000080001027983 */ /* 0x000ea80000100800 */
[----:B------:R-:W3:Y:S01]  /*11f00*/  LDL R0, [R1+0x10] ;  /* 0x0000100001007983 */ /* 0x000ee20000100800 */
[----:B------:R-:W-:Y:S01]  /*11f10*/  BSSY B1, `(.L_x_513) ;  /* 0x0000006000017945 */ /* 0x000fe20003800000 */
[----:B------:R-:W-:Y:S01]  /*11f20*/  ISETP.NE.AND P1, PT, R3, RZ, PT ;  /* 0x000000ff0300720c */ /* 0x000fe20003f25270 */
[----:B--2---:R-:W-:Y:S01]  /*11f30*/  IMAD R2, R2, 0x8, R4 ;  /* 0x0000000802027824 */ /* 0x004fe200078e0204 */
[----:B---3--:R-:W-:-:S04]  /*11f40*/  SHF.L.U32 R0, R0, 0x1f, RZ ;  /* 0x0000001f00007819 */ /* 0x008fc800000006ff */
[----:B------:R-:W0:Y:S02]  /*11f50*/  SYNCS.PHASECHK.TRANS64.TRYWAIT P0, [R2+URZ+0x36860], R0 ;  /* 0x03686000020075a7 */ /* 0x000e24000800017f */
[----:B0-----:R-:W-:Y:S05]  /*11f60*/  @!P0 BRA `(.L_x_514) ;  /* 0x0000002400048947 */ /* 0x001fea0003800000 */
.L_x_578:
[----:B------:R-:W-:Y:S05]  /*11f70*/  BSYNC B1 ;  /* 0x0000000000017941 */ /* 0x000fea0003800000 */
.L_x_513:
[----:B------:R-:W-:Y:S04]  /*11f80*/  BSSY B1, `(.L_x_515) ;  /* 0x0000009000017945 */ /* 0x000fe80003800000 */
[----:B------:R-:W-:Y:S05]  /*11f90*/  @P1 BRA `(.L_x_516) ;  /* 0x00000000001c1947 */ /* 0x000fea0003800000 */
[----:B------:R-:W2:Y:S01]  /*11fa0*/  S2R R3, SR_TID.X ;  /* 0x0000000000037919 */ /* 0x000ea20000002100 */
[----:B0-----:R-:W-:-:S04]  /*11fb0*/  IMAD.MOV.U32 R0, RZ, RZ, 0xa800 ;  /* 0x0000a800ff007424 */ /* 0x001fc800078e00ff */
[----:B------:R3:W-:Y:S01]  /*11fc0*/  SYNCS.ARRIVE.TRANS64 RZ, [R2+URZ+0x36850], R0 ;  /* 0x0368500002ff79a7 */ /* 0x0007e2000800003f */
[----:B--2---:R-:W-:-:S04]  /*11fd0*/  LOP3.LUT R3, R3, 0x1f, RZ, 0xc0, !PT ;  /* 0x0000001f03037812 */ /* 0x004fc800078ec0ff */
[----:B------:R-:W-:-:S13]  /*11fe0*/  ISETP.NE.AND P0, PT, R3, RZ, PT ;  /* 0x000000ff0300720c */ /* 0x000fda0003f05270 */
[----:B---3--:R-:W-:Y:S05]  /*11ff0*/  @!P0 BRA `(.L_x_516) ;  /* 0x0000000000048947 */ /* 0x008fea0003800000 */
[----:B------:R-:W-:Y:S01]  /*12000*/  BPT.TRAP 0x1 ;  /* 0x000000040000795c */ /* 0x000fe20000300000 */
.L_x_516:
[----:B------:R-:W-:Y:S05]  /*12010*/  BSYNC B1 ;  /* 0x0000000000017941 */ /* 0x000fea0003800000 */
.L_x_515:
[----:B------:R-:W2:Y:S04]  /*12020*/  LDL R5, [R1+0x4] ;  /* 0x0000040001057983 */ /* 0x000ea80000100800 */
[----:B0-----:R-:W2:Y:S04]  /*12030*/  LDL R0, [R1+0x8] ;  /* 0x0000080001007983 */ /* 0x001ea80000100800 */
[----:B------:R-:W3:Y:S04]  /*12040*/  LDL.LU R4, [R1+0x18] ;  /* 0x0000180001047983 */ /* 0x000ee80000300800 */
[----:B------:R-:W3:Y:S01]  /*12050*/  LDL R3, [R1+0x14] ;  /* 0x0000140001037983 */ /* 0x000ee20000100800 */
[----:B------:R-:W-:Y:S01]  /*12060*/  UIADD3 UR4, UP0, UR38, 0x470, URZ ;  /* 0x0000047026047890 */ /* 0x000fe2000ff1e03f */
[----:B------:R-:W-:Y:S01]  /*12070*/  PLOP3.LUT P0, PT, PT, PT, PT, 0x80, 0x0 ;  /* 0x000000000000781c */ /* 0x000fe20003f0f070 */
[----:B------:R-:W-:Y:S01]  /*12080*/  VIADD R2, R2, 0x36850 ;  /* 0x0003685002027836 */ /* 0x000fe20000000000 */
[----:B------:R-:W-:Y:S01]  /*12090*/  UMOV UR6, 0x0 ;  /* 0x0000000000067882 */ /* 0x000fe20000000000 */
[----:B------:R-:W-:Y:S01]  /*120a0*/  UIADD3.X UR5, URZ, UR39, URZ, UP0, !UPT ;  /* 0x000000273f057290 */ /* 0x000fe200087fe43f */
[----:B------:R-:W-:Y:S01]  /*120b0*/  UMOV UR7, 0x14f00000 ;  /* 0x14f0000000077882 */ /* 0x000fe20000000000 */
[----:B------:R-:W-:Y:S01]  /*120c0*/  UMOV UR10, URZ ;  /* 0x0000003f000a7c82 */ /* 0x000fe20008000000 */
[----:B--2---:R-:W-:-:S02]  /*120d0*/  IMAD R0, R0, 0xa800, R5 ;  /* 0x0000a80000007824 */ /* 0x004fc400078e0205 */
[----:B---3--:R-:W-:Y:S02]  /*120e0*/  IMAD R3, R3, 0x70, R4 ;  /* 0x0000007003037824 */ /* 0x008fe400078e0204 */
[----:B------:R-:W-:-:S07]  /*120f0*/  VIADD R4, R0, 0x400 ;  /* 0x0000040000047836 */ /* 0x000fce0000000000 */
.L_x_517:
        /* <DEDUP_REMOVED lines=11> */
[----:B------:R-:W-:Y:S01]  /*121b0*/  PLOP3.LUT P0, PT, PT, PT, PT, 0x80, 0x0 ;  /* 0x000000000000781c */ /* 0x000fe20003f0f070 */
[----:B------:R-:W-:Y:S01]  /*121c0*/  VIADD R4, R0, 0x3c00 ;  /* 0x00003c0000047836 */ /* 0x000fe20000000000 */
[----:B------:R-:W-:Y:S01]  /*121d0*/  UMOV UR6, 0x0 ;  /* 0x0000000000067882 */ /* 0x000fe20000000000 */
[----:B------:R-:W-:Y:S01]  /*121e0*/  UMOV UR7, 0x14f00000 ;  /* 0x14f0000000077882 */ /* 0x000fe20000000000 */
[----:B------:R-:W-:-:S09]  /*121f0*/  UMOV UR10, 0x40 ;  /* 0x00000040000a7882 */ /* 0x000fd20000000000 */
.L_x_518:
        /* <DEDUP_REMOVED lines=16> */
.L_x_519:
        /* <DEDUP_REMOVED lines=11> */
.L_x_512:
[----:B------:R-:W-:Y:S05]  /*123b0*/  BSYNC B0 ;  /* 0x0000000000007941 */ /* 0x000fea0003800000 */
.L_x_511:
[----:B------:R-:W2:Y:S04]  /*123c0*/  LDL.LU R5, [R1+0x8] ;  /* 0x0000080001057983 */ /* 0x000ea80000300800 */
[----:B------:R-:W3:Y:S01]  /*123d0*/  LDL.LU R4, [R1+0x10] ;  /* 0x0000100001047983 */ /* 0x000ee20000300800 */
[----:B--2---:R-:W-:-:S05]  /*123e0*/  VIADD R0, R5, 0x1 ;  /* 0x0000000105007836 */ /* 0x004fca0000000000 */
[----:B------:R-:W-:-:S04]  /*123f0*/  ISETP.NE.AND P0, PT, R0, 0x2, PT ;  /* 0x000000020000780c */ /* 0x000fc80003f05270 */
[----:B------:R-:W-:Y:S02]  /*12400*/  SEL R2, RZ, 0x1, P0 ;  /* 0x00000001ff027807 */ /* 0x000fe40000000000 */
[----:B------:R-:W-:Y:S02]  /*12410*/  SEL R0, R0, RZ, P0 ;  /* 0x000000ff00007207 */ /* 0x000fe40000000000 */
[----:B---3--:R-:W-:-:S03]  /*12420*/  LOP3.LUT R4, R4, R2, RZ, 0x3c, !PT ;  /* 0x0000000204047212 */ /* 0x008fc600078e3cff */
[----:B------:R0:W-:Y:S04]  /*12430*/  STL [R1+0x8], R0 ;  /* 0x0000080001007387 */ /* 0x0001e80000100800 */
[----:B------:R0:W-:Y:S02]  /*12440*/  STL [R1+0x10], R4 ;  /* 0x0000100401007387 */ /* 0x0001e40000100800 */
.L_x_433:
[----:B------:R-:W-:Y:S05]  /*12450*/  BSYNC B7 ;  /* 0x0000000000077941 */ /* 0x000fea0003800000 */
.L_x_431:
[----:B0-2---:R-:W2:Y:S02]  /*12460*/  LDL R0, [R1+0x1c] ;  /* 0x00001c0001007983 */ /* 0x005ea40000100800 */
[----:B--2---:R-:W-:-:S13]  /*12470*/  LOP3.LUT P0, RZ, R0, 0x2, RZ, 0xc0, !PT ;  /* 0x0000000200ff7812 */ /* 0x004fda000780c0ff */
[----:B------:R-:W-:Y:S05]  /*12480*/  @!P0 BRA `(.L_x_520) ;  /* 0x0000000000288947 */ /* 0x000fea0003800000 */
[----:B------:R-:W-:Y:S05]  /*12490*/  WARPSYNC.ALL ;  /* 0x0000000000007948 */ /* 0x000fea0003800000 */
[----:B------:R-:W0:Y:S08]  /*124a0*/  S2UR UR5, SR_CgaCtaId ;  /* 0x00000000000579c3 */ /* 0x000e300000008800 */
[----:B------:R-:W-:Y:S06]  /*124b0*/  BAR.SYNC.DEFER_BLOCKING 0x5, 0x180 ;  /* 0x0146000000007b1d */ /* 0x000fec0000010000 */
[----:B------:R-:W-:-:S02]  /*124c0*/  UMOV UR4, 0x400 ;  /* 0x0000040000047882 */ /* 0x000fc40000000000 */
[----:B0-----:R-:W-:-:S06]  /*124d0*/  ULEA UR4, UR5, UR4, 0x18 ;  /* 0x0000000405047291 */ /* 0x001fcc000f8ec03f */
[----:B------:R-:W-:-:S05]  /*124e0*/  IMAD.U32 R0, RZ, RZ, UR4 ;  /* 0x00000004ff007e24 */ /* 0x000fca000f8e00ff */
[----:B------:R0:W2:Y:S04]  /*124f0*/  LDS.128 R16, [R0+0x368d0] ;  /* 0x0368d00000107984 */ /* 0x0000a80000000c00 */
[----:B------:R0:W-:Y:S01]  /*12500*/  STL [R1+0x4], R0 ;  /* 0x0000040001007387 */ /* 0x0001e20000100800 */
[----:B------:R-:W-:Y:S06]  /*12510*/  BAR.ARV 0x4, 0x180 ;  /* 0x0106000000007b1d */ /* 0x000fec0000002000 */
[----:B------:R-:W-:Y:S05]  /*12520*/  BRA `(.L_x_521) ;  /* 0x0000000800487947 */ /* 0x000fea0003800000 */
.L_x_520:
[----:B------:R-:W1:Y:S01]  /*12530*/  S2R R0, SR_TID.X ;  /* 0x0000000000007919 */ /* 0x000e620000002100 */
[----:B------:R-:W-:Y:S01]  /*12540*/  UMOV UR4, 0xffffffff ;  /* 0xffffffff00047882 */ /* 0x000fe20000000000 */
[----:B-1--4-:R-:W-:-:S04]  /*12550*/  LOP3.LUT R7, R0, 0x1f, RZ, 0xc0, !PT ;  /* 0x0000001f00077812 */ /* 0x012fc800078ec0ff */
[----:B------:R-:W-:Y:S01]  /*12560*/  ISETP.NE.AND P0, PT, R7, 0x1f, PT ;  /* 0x0000001f0700780c */ /* 0x000fe20003f05270 */
[----:B------:R-:W-:-:S12]  /*12570*/  BRA.DIV UR4, `(.L_x_522) ;  /* 0x0000001e04947947 */ /* 0x000fd8000b800000 */
[----:B------:R-:W-:Y:S01]  /*12580*/  IMAD.IADD R5, R19, 0x1, R7 ;  /* 0x0000000113057824 */ /* 0x000fe200078e0207 */
[----:B------:R-:W-:-:S04]  /*12590*/  ULDC UR4, c[0x0][0xc3c] ;  /* 0x00030f0000047ab9 */ /* 0x000fc80000000800 */
[----:B------:R-:W-:-:S13]  /*125a0*/  ISETP.GE.OR P1, PT, R5, UR4, !P0 ;  /* 0x0000000405007c0c */ /* 0x000fda000c726670 */
[----:B------:R-:W0:Y:S02]  /*125b0*/  @!P1 LDC.64 R2, c[0x0][0xc80] ;  /* 0x00032000ff029b82 */ /* 0x000e240000000a00 */
[----:B0-----:R-:W-:-:S06]  /*125c0*/  @!P1 IMAD.WIDE R2, R5, 0x4, R2 ;  /* 0x0000000405029825 */ /* 0x001fcc00078e0202 */
[----:B------:R0:W2:Y:S01]  /*125d0*/  @!P1 LDG.E R3, desc[UR60][R2.64] ;  /* 0x0000003c02039981 */ /* 0x0000a2000c1e1900 */
[C---:B------:R-:W-:Y:S02]  /*125e0*/  ISETP.GE.U32.AND P2, PT, R7.reuse, 0x2, PT ;  /* 0x000000020700780c */ /* 0x040fe40003f46070 */
[C---:B------:R-:W-:Y:S01]  /*125f0*/  ISETP.GE.U32.AND P3, PT, R7.reuse, 0x4, PT ;  /* 0x000000040700780c */ /* 0x040fe20003f66070 */
[----:B------:R-:W-:Y:S01]  /*12600*/  SHFL.IDX PT, R4, R16, 0x1, 0x1f ;  /* 0x00201f0010047f89 */ /* 0x000fe200000e0000 */
[C---:B------:R-:W-:Y:S02]  /*12610*/  ISETP.GE.U32.AND P4, PT, R7.reuse, 0x8, PT ;  /* 0x000000080700780c */ /* 0x040fe40003f86070 */
[C---:B------:R-:W-:Y:S01]  /*12620*/  ISETP.GE.U32.AND P5, PT, R7.reuse, 0x10, PT ;  /* 0x000000100700780c */ /* 0x040fe20003fa6070 */
[----:B0-----:R-:W-:Y:S02]  /*12630*/  IMAD.MOV.U32 R2, RZ, RZ, RZ ;  /* 0x000000ffff027224 */ /* 0x001fe400078e00ff */
[----:B--2---:R-:W-:Y:S01]  /*12640*/  @!P1 IMAD.MOV.U32 R2, RZ, RZ, R3 ;  /* 0x000000ffff029224 */ /* 0x004fe200078e0003 */
[----:B------:R-:W-:-:S04]  /*12650*/  ISETP.NE.AND P1, PT, R7, RZ, PT ;  /* 0x000000ff0700720c */ /* 0x000fc80003f25270 */
        /* <DEDUP_REMOVED lines=14> */
[----:B------:R-:W-:Y:S02]  /*12740*/  IMAD.IADD R3, R3, 0x1, R0 ;  /* 0x0000000103037824 */ /* 0x000fe400078e0200 */
[----:B------:R0:W1:Y:S04]  /*12750*/  SHFL.IDX PT, R0, R16, RZ, 0x1f ;  /* 0x00001fff10007589 */ /* 0x00006800000e0000 */
[----:B------:R0:W2:Y:S02]  /*12760*/  SHFL.IDX PT, R6, R3, 0x1f, 0x1f ;  /* 0x03e01f0003067f89 */ /* 0x0000a400000e0000 */
.L_x_588:
[----:B------:R-:W-:Y:S02]  /*12770*/  ULDC UR4, c[0x0][0xc38] ;  /* 0x00030e0000047ab9 */ /* 0x000fe40000000800 */
[----:B0-----:R-:W-:-:S04]  /*12780*/  IMAD.U32 R16, RZ, RZ, UR4 ;  /* 0x00000004ff107e24 */ /* 0x001fc8000f8e00ff */
[----:B--2---:R-:W-:-:S04]  /*12790*/  IMAD R6, R6, R16, RZ ;  /* 0x0000001006067224 */ /* 0x004fc800078e02ff */
[----:B------:R-:W-:-:S05]  /*127a0*/  IMAD.IADD R4, R4, 0x1, R6 ;  /* 0x0000000104047824 */ /* 0x000fca00078e0206 */
[----:B-1----:R-:W-:-:S13]  /*127b0*/  ISETP.GT.AND P6, PT, R4, R0, PT ;  /* 0x000000000400720c */ /* 0x002fda0003fc4270 */
[----:B------:R-:W-:Y:S05]  /*127c0*/  @P6 BRA `(.L_x_523) ;  /* 0x00000000009c6947 */ /* 0x000fea0003800000 */
.L_x_528:
[----:B0-----:R-:W0:Y:S01]  /*127d0*/  LDC R2, c[0x0][0xc3c] ;  /* 0x00030f00ff027b82 */ /* 0x001e220000000800 */
[----:B------:R-:W-:-:S04]  /*127e0*/  IADD3 R19, R19, 0x1f, RZ ;  /* 0x0000001f13137810 */ /* 0x000fc80007ffe0ff */
[----:B0-----:R-:W-:-:S13]  /*127f0*/  ISETP.GE.AND P6, PT, R19, R2, PT ;  /* 0x000000021300720c */ /* 0x001fda0003fc6270 */
[----:B------:R-:W-:Y:S05]  /*12800*/  @P6 BRA `(.L_x_524) ;  /* 0x0000000400446947 */ /* 0x000fea0003800000 */
[----:B------:R-:W0:Y:S01]  /*12810*/  S2R R3, SR_TID.X ;  /* 0x0000000000037919 */ /* 0x000e220000002100 */
[----:B------:R-:W-:Y:S01]  /*12820*/  BSSY B0, `(.L_x_525) ;  /* 0x0000009000007945 */ /* 0x000fe20003800000 */
[----:B0-----:R-:W-:-:S05]  /*12830*/  LOP3.LUT R3, R3, 0x1f, RZ, 0xc0, !PT ;  /* 0x0000001f03037812 */ /* 0x001fca00078ec0ff */
[----:B------:R-:W-:-:S05]  /*12840*/  IMAD.IADD R5, R19, 0x1, R3 ;  /* 0x0000000113057824 */ /* 0x000fca00078e0203 */
[----:B------:R-:W-:Y:S01]  /*12850*/  ISETP.GE.OR P6, PT, R5, R2, !P0 ;  /* 0x000000020500720c */ /* 0x000fe200047c6670 */
[----:B------:R-:W-:-:S12]  /*12860*/  IMAD.MOV.U32 R2, RZ, RZ, RZ ;  /* 0x000000ffff027224 */ /* 0x000fd800078e00ff */
[----:B------:R-:W-:Y:S05]  /*12870*/  @P6 BRA `(.L_x_526) ;  /* 0x00000000000c6947 */ /* 0x000fea0003800000 */
[----:B------:R-:W0:Y:S02]  /*12880*/  LDC.64 R2, c[0x0][0xc80] ;  /* 0x00032000ff027b82 */ /* 0x000e240000000a00 */
[----:B0-----:R-:W-:-:S06]  /*12890*/  IMAD.WIDE R2, R5, 0x4, R2 ;  /* 0x0000000405027825 */ /* 0x001fcc00078e0202 */
[----:B------:R0:W5:Y:S02]  /*128a0*/  LDG.E R2, desc[UR60][R2.64] ;  /* 0x0000003c02027981 */ /* 0x000164000c1e1900 */
.L_x_526:
[----:B------:R-:W-:Y:S05]  /*128b0*/  BSYNC B0 ;  /* 0x0000000000007941 */ /* 0x000fea0003800000 */
.L_x_525:
[----:B------:R-:W-:-:S03]  /*128c0*/  UMOV UR4, 0xffffffff ;  /* 0xffffffff00047882 */ /* 0x000fc60000000000 */
[----:B------:R-:W-:Y:S05]  /*128d0*/  BRA.DIV UR4, `(.L_x_527) ;  /* 0x0000001e04f87947 */ /* 0x000fea000b800000 */
[----:B-----5:R-:W0:Y:S02]  /*128e0*/  SHFL.UP PT, R14, R2, 0x1, RZ ;  /* 0x04200000020e7989 */ /* 0x020e2400000e00ff */
        /* <DEDUP_REMOVED lines=14> */
[----:B------:R0:W1:Y:S02]  /*129d0*/  SHFL.IDX PT, R6, R3, 0x1f, 0x1f ;  /* 0x03e01f0003067f89 */ /* 0x00006400000e0000 */
.L_x_596:
[----:B------:R-:W-:Y:S02]  /*129e0*/  ULDC UR4, c[0x0][0xc38] ;  /* 0x00030e0000047ab9 */ /* 0x000fe40000000800 */
[----:B------:R-:W-:-:S04]  /*129f0*/  IMAD.U32 R16, RZ, RZ, UR4 ;  /* 0x00000004ff107e24 */ /* 0x000fc8000f8e00ff */
[----:B-1----:R-:W-:-:S04]  /*12a00*/  IMAD R6, R6, R16, RZ ;  /* 0x0000001006067224 */ /* 0x002fc800078e02ff */
[----:B------:R-:W-:-:S05]  /*12a10*/  IMAD.IADD R4, R6, 0x1, R4 ;  /* 0x0000000106047824 */ /* 0x000fca00078e0204 */
[----:B------:R-:W-:-:S13]  /*12a20*/  ISETP.GT.AND P6, PT, R4, R0, PT ;  /* 0x000000000400720c */ /* 0x000fda0003fc4270 */
[----:B------:R-:W-:Y:S05]  /*12a30*/  @!P6 BRA `(.L_x_528) ;  /* 0xfffffffc0064e947 */ /* 0x000fea000383ffff */
.L_x_523:
[----:B------:R-:W-:Y:S01]  /*12a40*/  IMAD.IADD R6, R4, 0x1, -R6 ;  /* 0x0000000104067824 */ /* 0x000fe200078e0a06 */
[----:B------:R-:W-:-:S03]  /*12a50*/  UMOV UR4, 0xffffffff ;  /* 0xffffffff00047882 */ /* 0x000fc60000000000 */
[----:B------:R-:W-:-:S05]  /*12a60*/  IMAD R4, R3, R16, R6 ;  /* 0x0000001003047224 */ /* 0x000fca00078e0206 */
[----:B------:R-:W-:Y:S01]  /*12a70*/  ISETP.GT.AND P6, PT, R4, R0, PT ;  /* 0x000000000400720c */ /* 0x000fe20003fc4270 */
[----:B------:R-:W-:-:S12]  /*12a80*/  BRA.DIV UR4, `(.L_x_529) ;  /* 0x0000002204607947 */ /* 0x000fd8000b800000 */
[----:B------:R-:W-:-:S04]  /*12a90*/  VOTE.ANY R5, PT, !P6 ;  /* 0x0000000000057806 */ /* 0x000fc800070e0100 */
[----:B------:R-:W1:Y:S02]  /*12aa0*/  POPC R4, R5 ;  /* 0x0000000500047309 */ /* 0x000e640000000000 */
[----:B-1----:R1:W2:Y:S02]  /*12ab0*/  SHFL.IDX PT, R17, R2, R4, 0x1f ;  /* 0x00001f0402117589 */ /* 0x0022a400000e0000 */
.L_x_600:
[----:B------:R-:W-:Y:S01]  /*12ac0*/  ISETP.NE.AND P0, PT, R5, RZ, PT ;  /* 0x000000ff0500720c */ /* 0x000fe20003f05270 */
[----:B-1----:R-:W-:-:S12]  /*12ad0*/  IMAD.MOV.U32 R2, RZ, RZ, RZ ;  /* 0x000000ffff027224 */ /* 0x002fd800078e00ff */
[----:B------:R-:W-:Y:S05]  /*12ae0*/  @!P0 BRA `(.L_x_530) ;  /* 0x0000000000108947 */ /* 0x000fea0003800000 */
[----:B------:R-:W-:Y:S01]  /*12af0*/  UMOV UR4, 0xffffffff ;  /* 0xffffffff00047882 */ /* 0x000fe20000000000 */
[----:B------:R-:W-:Y:S02]  /*12b00*/  VIADD R12, R4, 0xffffffff ;  /* 0xffffffff040c7836 */ /* 0x000fe40000000000 */
[----:B------:R-:W-:Y:S05]  /*12b10*/  BRA.DIV UR4, `(.L_x_531) ;  /* 0x0000002204847947 */ /* 0x000fea000b800000 */
[----:B------:R1:W3:Y:S02]  /*12b20*/  SHFL.IDX PT, R2, R3, R12, 0x1f ;  /* 0x00001f0c03027589 */ /* 0x0002e400000e0000 */
.L_x_530:
[----:B--2---:R-:W-:Y:S01]  /*12b30*/  IABS R5, R17 ;  /* 0x0000001100057213 */ /* 0x004fe20000000000 */
[----:B---3--:R-:W-:Y:S02]  /*12b40*/  IMAD R16, R2, R16, R6 ;  /* 0x0000001002107224 */ /* 0x008fe400078e0206 */
[----:B------:R-:W-:Y:S01]  /*12b50*/  IMAD.IADD R19, R4, 0x1, R19 ;  /* 0x0000000104137824 */ /* 0x000fe200078e0213 */
[----:B------:R-:W2:Y:S01]  /*12b60*/  I2F.RP R2, R5 ;  /* 0x0000000500027306 */ /* 0x000ea20000209400 */
[----:B------:R-:W-:-:S07]  /*12b70*/  IMAD.IADD R0, R0, 0x1, -R16 ;  /* 0x0000000100007824 */ /* 0x000fce00078e0a10 */
[----:B--2---:R-:W2:Y:S02]  /*12b80*/  MUFU.RCP R2, R2 ;  /* 0x0000000200027308 */ /* 0x004ea40000001000 */
[----:B--2---:R-:W-:-:S06]  /*12b90*/  VIADD R2, R2, 0xffffffe ;  /* 0x0ffffffe02027836 */ /* 0x004fcc0000000000 */
[----:B01----:R-:W0:Y:S02]  /*12ba0*/  F2I.FTZ.U32.TRUNC.NTZ R3, R2 ;  /* 0x0000000200037305 */ /* 0x003e24000021f000 */
[----:B0-----:R-:W-:-:S04]  /*12bb0*/  IMAD.MOV R2, RZ, RZ, -R3 ;  /* 0x000000ffff027224 */ /* 0x001fc800078e0a03 */
[----:B------:R-:W-:Y:S02]  /*12bc0*/  IMAD R6, R2, R5, RZ ;  /* 0x0000000502067224 */ /* 0x000fe400078e02ff */
[----:B------:R-:W-:-:S04]  /*12bd0*/  IMAD.MOV.U32 R2, RZ, RZ, RZ ;  /* 0x000000ffff027224 */ /* 0x000fc800078e00ff */
[----:B------:R-:W-:Y:S01]  /*12be0*/  IMAD.HI.U32 R2, R3, R6, R2 ;  /* 0x0000000603027227 */ /* 0x000fe200078e0002 */
[----:B------:R-:W-:Y:S02]  /*12bf0*/  IABS R6, R17 ;  /* 0x0000001100067213 */ /* 0x000fe40000000000 */
[----:B------:R-:W-:-:S03]  /*12c00*/  IABS R3, R0 ;  /* 0x0000000000037213 */ /* 0x000fc60000000000 */
[----:B------:R-:W-:Y:S02]  /*12c10*/  IMAD.MOV R6, RZ, RZ, -R6 ;  /* 0x000000ffff067224 */ /* 0x000fe400078e0a06 */
        /* <DEDUP_REMOVED lines=16> */
.L_x_524:
[----:B------:R-:W-:Y:S01]  /*12d20*/  UMOV UR4, URZ ;  /* 0x0000003f00047c82 */ /* 0x000fe20008000000 */
[----:B------:R-:W-:Y:S01]  /*12d30*/  UMOV UR5, URZ ;  /* 0x0000003f00057c82 */ /* 0x000fe20008000000 */
[----:B------:R-:W-:Y:S01]  /*12d40*/  ULDC UR6, c[0x0][0xc3c] ;  /* 0x00030f0000067ab9 */ /* 0x000fe20000000800 */
[----:B------:R-:W-:Y:S02]  /*12d50*/  IMAD.MOV.U32 R16, RZ, RZ, R0 ;  /* 0x000000ffff107224 */ /* 0x000fe400078e0000 */
[----:B------:R-:W-:Y:S02]  /*12d60*/  IMAD.U32 R17, RZ, RZ, UR4 ;  /* 0x00000004ff117e24 */ /* 0x000fe4000f8e00ff */
[----:B------:R-:W-:Y:S02]  /*12d70*/  IMAD.U32 R18, RZ, RZ, UR5 ;  /* 0x00000005ff127e24 */ /* 0x000fe4000f8e00ff */
[----:B------:R-:W-:-:S07]  /*12d80*/  IMAD.U32 R19, RZ, RZ, UR6 ;  /* 0x00000006ff137e24 */ /* 0x000fce000f8e00ff */
.L_x_532:
[----:B------:R3:W2:Y:S01]  /*12d90*/  LDL R3, [R1+0x4] ;  /* 0x0000040001037983 */ /* 0x0006a20000100800 */
[----:B------:R-:W0:Y:S01]  /*12da0*/  S2R R0, SR_TID.X ;  /* 0x0000000000007919 */ /* 0x000e220000002100 */
[----:B------:R-:W-:Y:S05]  /*12db0*/  WARPSYNC.ALL ;  /* 0x0000000000007948 */ /* 0x000fea0003800000 */
[----:B0-----:R-:W-:Y:S01]  /*12dc0*/  LOP3.LUT R0, R0, 0x1f, RZ, 0xc0, !PT ;  /* 0x0000001f00007812 */ /* 0x001fe200078ec0ff */
[----:B------:R-:W-:Y:S03]  /*12dd0*/  BAR.SYNC.DEFER_BLOCKING 0x4, 0x180 ;  /* 0x0106000000007b1d */ /* 0x000fe60000010000 */
[----:B------:R-:W-:-:S13]  /*12de0*/  ISETP.NE.AND P0, PT, R0, RZ, PT ;  /* 0x000000ff0000720c */ /* 0x000fda0003f05270 */
[----:B------:R-:W2:Y:S01]  /*12df0*/  @!P0 S2R R0, SR_CgaCtaId ;  /* 0x0000000000008919 */ /* 0x000ea20000008800 */
[----:B------:R-:W-:-:S04]  /*12e00*/  @!P0 MOV R2, 0x400 ;  /* 0x0000040000028802 */ /* 0x000fc80000000f00 */
[----:B--2---:R-:W-:-:S05]  /*12e10*/  @!P0 LEA R3, R0, R2, 0x18 ;  /* 0x0000000200038211 */ /* 0x004fca00078ec0ff */
[----:B------:R3:W-:Y:S04]  /*12e20*/  @!P0 STS.128 [R3+0x368d0], R16 ;  /* 0x0368d01003008388 */ /* 0x0007e80000000c00 */
[----:B------:R3:W-:Y:S01]  /*12e30*/  @!P0 STL [R1+0x4], R3 ;  /* 0x0000040301008387 */ /* 0x0007e20000100800 */
[----:B------:R-:W-:Y:S06]  /*12e40*/  BAR.ARV 0x5, 0x180 ;  /* 0x0146000000007b1d */ /* 0x000fec0000002000 */
.L_x_521:
[----:B------:R-:W-:Y:S02]  /*12e50*/  ULDC UR4, c[0x0][0xc3c] ;  /* 0x00030f0000047ab9 */ /* 0x000fe40000000800 */
[----:B--2---:R-:W-:-:S13]  /*12e60*/  ISETP.GE.AND P0, PT, R19, UR4, PT ;  /* 0x0000000413007c0c */ /* 0x004fda000bf06270 */
[----:B------:R-:W-:Y:S05]  /*12e70*/  @!P0 BRA `(.L_x_533) ;  /* 0xffffffa800688947 */ /* 0x000fea000383ffff */
[----:B------:R-:W-:Y:S05]  /*12e80*/  BSYNC B8 ;  /* 0x0000000000087941 */ /* 0x000fea0003800000 */
.L_x_427:
[----:B0-----:R-:W2:Y:S01]  /*12e90*/  LDL.LU R0, [R1+0x50] ;  /* 0x0000500001007983 */ /* 0x001ea20000300800 */
[----:B------:R-:W-:Y:S01]  /*12ea0*/  BSSY B0, `(.L_x_534) ;  /* 0x000000b000007945 */ /* 0x000fe20003800000 */
[----:B------:R-:W0:Y:S01]  /*12eb0*/  S2R R5, SR_CgaCtaId ;  /* 0x0000000000057919 */ /* 0x000e220000008800 */
[----:B--2---:R-:W-:-:S05]  /*12ec0*/  VIADD R0, R0, 0x1 ;  /* 0x0000000100007836 */ /* 0x004fca0000000000 */
[----:B------:R-:W-:-:S04]  /*12ed0*/  LEA.HI R2, R0, R0, RZ, 0x1 ;  /* 0x0000000000027211 */ /* 0x000fc800078f08ff */
[----:B---3--:R-:W-:-:S05]  /*12ee0*/  LOP3.LUT R3, R2, 0xfffffffe, RZ, 0xc0, !PT ;  /* 0xfffffffe02037812 */ /* 0x008fca00078ec0ff */
[----:B------:R-:W-:Y:S01]  /*12ef0*/  IMAD.IADD R3, R0, 0x1, -R3 ;  /* 0x0000000100037824 */ /* 0x000fe200078e0a03 */
[----:B------:R-:W-:-:S04]  /*12f00*/  MOV R0, 0x400 ;  /* 0x0000040000007802 */ /* 0x000fc80000000f00 */
[----:B0-----:R-:W-:Y:S02]  /*12f10*/  LEA R0, R5, R0, 0x18 ;  /* 0x0000000005007211 */ /* 0x001fe400078ec0ff */
[----:B------:R-:W-:-:S04]  /*12f20*/  SHF.L.U32 R3, R3, 0x1f, RZ ;  /* 0x0000001f03037819 */ /* 0x000fc800000006ff */
[----:B------:R-:W0:Y:S02]  /*12f30*/  SYNCS.PHASECHK.TRANS64.TRYWAIT P0, [R0+URZ+0x36820], R3 ;  /* 0x03682003000075a7 */ /* 0x000e24000800017f */
[----:B0-----:R-:W-:Y:S05]  /*12f40*/  @!P0 BRA `(.L_x_535) ;  /* 0x0000001c00a08947 */ /* 0x001fea0003800000 */
.L_x_603:
[----:B------:R-:W-:Y:S05]  /*12f50*/  BSYNC B0 ;  /* 0x0000000000007941 */ /* 0x000fea0003800000 */
.L_x_534:
[----:B------:R-:W-:-:S03]  /*12f60*/  UMOV UR4, 0xffffffff ;  /* 0xffffffff00047882 */ /* 0x000fc60000000000 */
[----:B------:R-:W-:Y:S05]  /*12f70*/  BRA.DIV UR4, `(.L_x_536) ;  /* 0x0000001e04a87947 */ /* 0x000fea000b800000 */
[----:B------:R-:W2:Y:S02]  /*12f80*/  S2R R2, SR_TID.X ;  /* 0x0000000000027919 */ /* 0x000ea40000002100 */
[----:B--2---:R-:W-:-:S04]  /*12f90*/  SHF.R.U32.HI R2, RZ, 0x5, R2 ;  /* 0x00000005ff027819 */ /* 0x004fc80000011602 */
[----:B------:R-:W-:-:S05]  /*12fa0*/  LOP3.LUT R2, R2, 0x3, RZ, 0xc0, !PT ;  /* 0x0000000302027812 */ /* 0x000fca00078ec0ff */
[----:B------:R2:W3:Y:S02]  /*12fb0*/  SHFL.IDX PT, R14, R2, RZ, 0x1f ;  /* 0x00001fff020e7589 */ /* 0x0004e400000e0000 */
.L_x_606:
[----:B---3--:R-:W-:Y:S01]  /*12fc0*/  ISETP.NE.AND P0, PT, R14, RZ, PT ;  /* 0x000000ff0e00720c */ /* 0x008fe20003f05270 */
[----:B------:R-:W-:-:S12]  /*12fd0*/  BSSY B0, `(.L_x_537) ;  /* 0x0000027000007945 */ /* 0x000fd80003800000 */
[----:B------:R-:W-:Y:S05]  /*12fe0*/  @P0 BRA `(.L_x_538) ;  /* 0x0000000000940947 */ /* 0x000fea0003800000 */
[----:B------:R-:W-:-:S03]  /*12ff0*/  UMOV UR4, 0xffffffff ;  /* 0xffffffff00047882 */ /* 0x000fc60000000000 */
[----:B------:R-:W-:Y:S05]  /*13000*/  BRA.DIV UR4, `(.L_x_539) ;  /* 0x0000001e04b87947 */ /* 0x000fea000b800000 */
[----:B------:R-:W-:-:S13]  /*13010*/  ELECT P6, URZ, PT ;  /* 0x00000000003f782f */ /* 0x000fda00038c0000 */
.L_x_609:
[----:B------:R-:W-:Y:S05]  /*13020*/  @!P6 BRA `(.L_x_538) ;  /* 0x000000000084e947 */ /* 0x000fea0003800000 */
[----:B--2---:R-:W2:Y:S02]  /*13030*/  LDL.LU R2, [R1+0x58] ;  /* 0x0000580001027983 */ /* 0x004ea40000300800 */
[----:B--2---:R-:W-:-:S04]  /*13040*/  LOP3.LUT R2, R2, 0x2, RZ, 0xfc, !PT ;  /* 0x0000000202027812 */ /* 0x004fc800078efcff */
[----:B------:R-:W-:-:S13]  /*13050*/  ISETP.NE.AND P2, PT, R2, 0x3, PT ;  /* 0x000000030200780c */ /* 0x000fda0003f45270 */
[----:B------:R-:W-:Y:S05]  /*13060*/  @!P2 BRA `(.L_x_540) ;  /* 0x000000000004a947 */ /* 0x000fea0003800000 */
[----:B------:R-:W-:Y:S01]  /*13070*/  BPT.TRAP 0x1 ;  /* 0x000000040000795c */ /* 0x000fe20000300000 */
.L_x_540:
[----:B0-----:R-:W2:Y:S04]  /*13080*/  LDL R3, [R1+0x8] ;  /* 0x0000080001037983 */ /* 0x001ea80000100800 */
[----:B-1--4-:R-:W3:Y:S01]  /*13090*/  LDL.LU R7, [R1+0x10] ;  /* 0x0000100001077983 */ /* 0x012ee20000300800 */
[----:B------:R-:W-:-:S04]  /*130a0*/  VIADD R2, R0, 0x36840 ;  /* 0x0003684000027836 */ /* 0x000fc80000000000 */
[C---:B--2---:R-:W-:Y:S02]  /*130b0*/  IMAD R6, R3.reuse, 0x8, R2 ;  /* 0x0000000803067824 */ /* 0x044fe400078e0202 */
[----:B------:R-:W-:Y:S01]  /*130c0*/  VIADD R3, R3, 0x1 ;  /* 0x0000000103037836 */ /* 0x000fe20000000000 */
[----:B---3--:R-:W-:-:S04]  /*130d0*/  SHF.L.U32 R5, R7, 0x1f, RZ ;  /* 0x0000001f07057819 */ /* 0x008fc800000006ff */
[C---:B------:R-:W-:Y:S01]  /*130e0*/  ISETP.NE.AND P1, PT, R3.reuse, 0x2, PT ;  /* 0x000000020300780c */ /* 0x040fe20003f25270 */
[----:B------:R-:W0:Y:S03]  /*130f0*/  SYNCS.PHASECHK.TRANS64.TRYWAIT P0, [R6+URZ], R5 ;  /* 0x00000005060075a7 */ /* 0x000e26000800017f */
[----:B------:R-:W-:Y:S02]  /*13100*/  SEL R4, RZ, 0x1, P1 ;  /* 0x00000001ff047807 */ /* 0x000fe40000800000 */
[----:B------:R-:W-:Y:S02]  /*13110*/  SEL R3, R3, RZ, P1 ;  /* 0x000000ff03037207 */ /* 0x000fe40000800000 */
[----:B------:R-:W-:-:S03]  /*13120*/  LOP3.LUT R4, R7, R4, RZ, 0x3c, !PT ;  /* 0x0000000407047212 */ /* 0x000fc600078e3cff */
[----:B------:R-:W-:Y:S01]  /*13130*/  IMAD R7, R3, 0x8, R2 ;  /* 0x0000000803077824 */ /* 0x000fe200078e0202 */
[----:B------:R-:W-:Y:S01]  /*13140*/  SHF.L.U32 R2, R4, 0x1f, RZ ;  /* 0x0000001f04027819 */ /* 0x000fe200000006ff */
[----:B0-----:R-:W-:Y:S06]  /*13150*/  @!P0 BRA `(.L_x_541) ;  /* 0x0000001c00848947 */ /* 0x001fec0003800000 */
.L_x_610:
[----:B------:R-:W1:Y:S02]  /*13160*/  SYNCS.PHASECHK.TRANS64.TRYWAIT P0, [R7+URZ], R2 ;  /* 0x00000002070075a7 */ /* 0x000e64000800017f */
[----:B-1----:R-:W-:Y:S05]  /*13170*/  @!P0 BRA `(.L_x_542) ;  /* 0x0000001c00908947 */ /* 0x002fea0003800000 */
.L_x_611:
[----:B------:R-:W-:Y:S05]  /*13180*/  @!P2 BRA `(.L_x_543) ;  /* 0x000000000004a947 */ /* 0x000fea0003800000 */
[----:B------:R-:W-:Y:S01]  /*13190*/  BPT.TRAP 0x1 ;  /* 0x000000040000795c */ /* 0x000fe20000300000 */
.L_x_543:
[----:B------:R-:W2:Y:S01]  /*131a0*/  LDL.LU R4, [R1+0x8] ;  /* 0x0000080001047983 */ /* 0x000ea20000300800 */
[----:B------:R-:W-:-:S04]  /*131b0*/  VIADD R0, R0, 0x36860 ;  /* 0x0003686000007836 */ /* 0x000fc80000000000 */
[----:B--2---:R-:W-:-:S04]  /*131c0*/  IMAD R4, R4, 0x8, R0 ;  /* 0x0000000804047824 */ /* 0x004fc800078e0200 */
[----:B------:R-:W2:Y:S02]  /*131d0*/  SYNCS.PHASECHK.TRANS64.TRYWAIT P0, [R4+URZ], R5 ;  /* 0x00000005040075a7 */ /* 0x000ea4000800017f */
[----:B--2---:R-:W-:Y:S05]  /*131e0*/  @!P0 BRA `(.L_x_544) ;  /* 0x0000001c00888947 */ /* 0x004fea0003800000 */
.L_x_612:
[----:B------:R-:W-:-:S07]  /*131f0*/  IMAD R3, R3, 0x8, R0 ;  /* 0x0000000803037824 */ /* 0x000fce00078e0200 */
.L_x_545:
[----:B---3--:R3:W4:Y:S02]  /*13200*/  SYNCS.PHASECHK.TRANS64.TRYWAIT P0, [R3+URZ], R2 ;  /* 0x00000002030075a7 */ /* 0x008724000800017f */
[----:B----4-:R-:W-:Y:S05]  /*13210*/  @!P0 NANOSLEEP.SYNCS 0x989680 ;  /* 0x009896800000895d */ /* 0x010fea0003900000 */
[----:B------:R-:W4:Y:S02]  /*13220*/  @!P0 SYNCS.PHASECHK.TRANS64 P0, [R3+URZ], R2 ;  /* 0x00000002030085a7 */ /* 0x000f24000800007f */
[----:B----4-:R-:W-:Y:S05]  /*13230*/  @!P0 BRA `(.L_x_545) ;  /* 0xfffffffc00f08947 */ /* 0x010fea000383ffff */
.L_x_538:
[----:B------:R-:W-:Y:S05]  /*13240*/  BSYNC B0 ;  /* 0x0000000000007941 */ /* 0x000fea0003800000 */
.L_x_537:
[----:B------:R-:W-:Y:S05]  /*13250*/  EXIT ;  /* 0x000000000000794d */ /* 0x000fea0003800000 */
.L_x_379:
[----:B0-----:R0:W1:Y:S02]  /*13260*/  SYNCS.PHASECHK.TRANS64.TRYWAIT P1, [R5+URZ+0x36800], R0 ;  /* 0x03680000050075a7 */ /* 0x001064000802017f */
[----:B-1----:R-:W-:Y:S05]  /*13270*/  @!P1 NANOSLEEP.SYNCS 0x989680 ;  /* 0x009896800000995d */ /* 0x002fea0003900000 */
[----:B------:R-:W1:Y:S02]  /*13280*/  @!P1 SYNCS.PHASECHK.TRANS64 P1, [R5+URZ+0x36800], R0 ;  /* 0x03680000050095a7 */ /* 0x000e64000802007f */
[----:B-1----:R-:W-:Y:S05]  /*13290*/  @!P1 BRA `(.L_x_379) ;  /* 0xfffffffc00f09947 */ /* 0x002fea000383ffff */
[----:B------:R-:W-:Y:S05]  /*132a0*/  BRA `(.L_x_546) ;  /* 0xfffffee400007947 */ /* 0x000fea000383ffff */
.L_x_383:
[----:B0-----:R0:W2:Y:S02]  /*132b0*/  SYNCS.PHASECHK.TRANS64.TRYWAIT P2, [R2+URZ+0x36830], R3 ;  /* 0x03683003020075a7 */ /* 0x0010a4000804017f */
[----:B--2---:R-:W-:Y:S05]  /*132c0*/  @!P2 NANOSLEEP.SYNCS 0x989680 ;  /* 0x009896800000a95d */ /* 0x004fea0003900000 */
[----:B------:R-:W2:Y:S02]  /*132d0*/  @!P2 SYNCS.PHASECHK.TRANS64 P2, [R2+URZ+0x36830], R3 ;  /* 0x036830030200a5a7 */ /* 0x000ea4000804007f */
[----:B--2---:R-:W-:Y:S05]  /*132e0*/  @!P2 BRA `(.L_x_383) ;  /* 0xfffffffc00f0a947 */ /* 0x004fea000383ffff */
[----:B------:R-:W-:Y:S05]  /*132f0*/  BRA `(.L_x_382) ;  /* 0xfffffee400247947 */ /* 0x000fea000383ffff */
.L_x_388:
[----:B-1----:R1:W2:Y:S02]  /*13300*/  SYNCS.PHASECHK.TRANS64.TRYWAIT P2, [R12+URZ+0x36830], R3 ;  /* 0x036830030c0075a7 */ /* 0x0022a4000804017f */
[----:B--2---:R-:W-:Y:S05]  /*13310*/  @!P2 NANOSLEEP.SYNCS 0x989680 ;  /* 0x009896800000a95d */ /* 0x004fea0003900000 */
[----:B------:R-:W2:Y:S02]  /*13320*/  @!P2 SYNCS.PHASECHK.TRANS64 P2, [R12+URZ+0x36830], R3 ;  /* 0x036830030c00a5a7 */ /* 0x000ea4000804007f */
[----:B--2---:R-:W-:Y:S05]  /*13330*/  @!P2 BRA `(.L_x_388) ;  /* 0xfffffffc00f0a947 */ /* 0x004fea000383ffff */
[----:B------:R-:W-:Y:S05]  /*13340*/  BRA `(.L_x_387) ;  /* 0xffffff2400f07947 */ /* 0x000fea000383ffff */
.L_x_392:
[----:B---3--:R3:W4:Y:S02]  /*13350*/  SYNCS.PHASECHK.TRANS64.TRYWAIT P2, [R13+URZ+0x36850], R0 ;  /* 0x036850000d0075a7 */ /* 0x008724000804017f */
[----:B----4-:R-:W-:Y:S05]  /*13360*/  @!P2 NANOSLEEP.SYNCS 0x989680 ;  /* 0x009896800000a95d */ /* 0x010fea0003900000 */
[----:B------:R-:W4:Y:S02]  /*13370*/  @!P2 SYNCS.PHASECHK.TRANS64 P2, [R13+URZ+0x36850], R0 ;  /* 0x036850000d00a5a7 */ /* 0x000f24000804007f */
[----:B----4-:R-:W-:Y:S05]  /*13380*/  @!P2 BRA `(.L_x_392) ;  /* 0xfffffffc00f0a947 */ /* 0x010fea000383ffff */
[----:B------:R-:W-:Y:S05]  /*13390*/  BRA `(.L_x_391) ;  /* 0xffffff4c003c7947 */ /* 0x000fea000383ffff */
.L_x_397:
[----:B-1----:R1:W2:Y:S02]  /*133a0*/  SYNCS.PHASECHK.TRANS64.TRYWAIT P0, [R11+URZ+0x36850], R2 ;  /* 0x036850020b0075a7 */ /* 0x0022a4000800017f */
[----:B--2---:R-:W-:Y:S05]  /*133b0*/  @!P0 NANOSLEEP.SYNCS 0x989680 ;  /* 0x009896800000895d */ /* 0x004fea0003900000 */
[----:B------:R-:W2:Y:S02]  /*133c0*/  @!P0 SYNCS.PHASECHK.TRANS64 P0, [R11+URZ+0x36850], R2 ;  /* 0x036850020b0085a7 */ /* 0x000ea4000800007f */
[----:B--2---:R-:W-:Y:S05]  /*133d0*/  @!P0 BRA `(.L_x_397) ;  /* 0xfffffffc00f08947 */ /* 0x004fea000383ffff */
[----:B------:R-:W-:Y:S05]  /*133e0*/  BRA `(.L_x_396) ;  /* 0xffffff6400e47947 */ /* 0x000fea000383ffff */
.L_x_439:
[----:B------:R-:W1:Y:S01]  /*133f0*/  S2R R4, SR_TID.X ;  /* 0x0000000000047919 */ /* 0x000e620000002100 */
[----:B------:R-:W-:Y:S01]  /*13400*/  BSSY B0, `(.L_x_547) ;  /* 0x000000a000007945 */ /* 0x000fe20003800000 */
[----:B0-----:R-:W-:Y:S02]  /*13410*/  IMAD.MOV.U32 R12, RZ, RZ, RZ ;  /* 0x000000ffff0c7224 */ /* 0x001fe400078e00ff */
[----:B------:R-:W-:Y:S02]  /*13420*/  IMAD.MOV.U32 R11, RZ, RZ, 0x1f ;  /* 0x0000001fff0b7424 */ /* 0x000fe400078e00ff */
[----:B------:R-:W-:Y:S01]  /*13430*/  IMAD.MOV.U32 R15, RZ, RZ, -0x1 ;  /* 0xffffffffff0f7424 */ /* 0x000fe200078e00ff */
[----:B-1----:R-:W-:-:S04]  /*13440*/  SHF.R.U32.HI R4, RZ, 0x5, R4 ;  /* 0x00000005ff047819 */ /* 0x002fc80000011604 */
[----:B------:R-:W-:-:S05]  /*13450*/  LOP3.LUT R4, R4, 0x3, RZ, 0xc0, !PT ;  /* 0x0000000304047812 */ /* 0x000fca00078ec0ff */
[----:B------:R-:W-:-:S07]  /*13460*/  IMAD.MOV.U32 R13, RZ, RZ, R4 ;  /* 0x000000ffff0d7224 */ /* 0x000fce00078e0004 */
[----:B------:R-:W-:Y:S05]  /*13470*/  WARPSYNC.COLLECTIVE R15, `(.L_x_548) ;  /* 0x000000000f087348 */ /* 0x000fea0003c00000 */
[----:B------:R0:W1:Y:S02]  /*13480*/  SHFL.IDX P6, R14, R13, R12, R11 ;  /* 0x0000000c0d0e7389 */ /* 0x00006400000c000b */
[----:B01----:R-:W-:Y:S01]  /*13490*/  ENDCOLLECTIVE ;  /* 0x000000000000791b */ /* 0x003fe20003800000 */
.L_x_548:
[----:B------:R-:W-:Y:S05]  /*134a0*/  BSYNC B0 ;  /* 0x0000000000007941 */ /* 0x000fea0003800000 */
.L_x_547:
[----:B------:R-:W-:Y:S05]  /*134b0*/  BRA `(.L_x_549) ;  /* 0xffffffac00c07947 */ /* 0x000fea000383ffff */
.L_x_441:
[----:B------:R-:W-:Y:S01]  /*134c0*/  BSSY B0, `(.L_x_550) ;  /* 0x0000006000007945 */ /* 0x000fe20003800000 */
[----:B------:R-:W-:-:S07]  /*134d0*/  IMAD.MOV.U32 R15, RZ, RZ, -0x1 ;  /* 0xffffffffff0f7424 */ /* 0x000fce00078e00ff */
[----:B01----:R-:W-:Y:S05]  /*134e0*/  WARPSYNC.COLLECTIVE R15, `(.L_x_551) ;  /* 0x000000000f0c7348 */ /* 0x003fea0003c00000 */
[----:B------:R-:W-:Y:S02]  /*134f0*/  ELECT P6, UR62, PT ;  /* 0x00000000003e782f */ /* 0x000fe400038c0000 */
[----:B------:R-:W-:Y:S01]  /*13500*/  MOV R14, UR62 ;  /* 0x0000003e000e7c02 */ /* 0x000fe20008000f00 */
[----:B01----:R-:W-:Y:S10]  /*13510*/  ENDCOLLECTIVE ;  /* 0x000000000000791b */ /* 0x003ff40003800000 */
.L_x_551:
[----:B------:R-:W-:Y:S05]  /*13520*/  BSYNC B0 ;  /* 0x0000000000007941 */ /* 0x000fea0003800000 */
.L_x_550:
[----:B------:R-:W-:Y:S05]  /*13530*/  BRA `(.L_x_552) ;  /* 0xffffffac00cc7947 */ /* 0x000fea000383ffff */
.L_x_443:
[----:B-1----:R1:W2:Y:S02]  /*13540*/  SYNCS.PHASECHK.TRANS64.TRYWAIT P0, [R0+URZ+0x36840], R2 ;  /* 0x03684002000075a7 */ /* 0x0022a4000800017f */
[----:B--2---:R-:W-:Y:S05]  /*13550*/  @!P0 NANOSLEEP.SYNCS 0x989680 ;  /* 0x009896800000895d */ /* 0x004fea0003900000 */
[----:B------:R-:W2:Y:S02]  /*13560*/  @!P0 SYNCS.PHASECHK.TRANS64 P0, [R0+URZ+0x36840], R2 ;  /* 0x03684002000085a7 */ /* 0x000ea4000800007f */
[----:B--2---:R-:W-:Y:S05]  /*13570*/  @!P0 BRA `(.L_x_443) ;  /* 0xfffffffc00f08947 */ /* 0x004fea000383ffff */
[----:B------:R-:W-:Y:S05]  /*13580*/  BRA `(.L_x_553) ;  /* 0xffffffb000387947 */ /* 0x000fea000383ffff */
.L_x_447:
[----:B------:R0:W5:Y:S01]  /*13590*/  LDL.LU R8, [R1+0x3c] ;  /* 0x00003c0001087983 */ /* 0x0001620000300800 */
[----:B------:R-:W-:Y:S02]  /*135a0*/  IMAD.MOV.U32 R13, RZ, RZ, R0 ;  /* 0x000000ffff0d7224 */ /* 0x000fe400078e0000 */
[----:B------:R-:W-:Y:S01]  /*135b0*/  IMAD.MOV.U32 R12, RZ, RZ, RZ ;  /* 0x000000ffff0c7224 */ /* 0x000fe200078e00ff */
[----:B------:R-:W1:Y:S01]  /*135c0*/  S2R R5, SR_TID.X ;  /* 0x0000000000057919 */ /* 0x000e620000002100 */
[----:B------:R-:W-:Y:S02]  /*135d0*/  IMAD.MOV.U32 R11, RZ, RZ, 0x181f ;  /* 0x0000181fff0b7424 */ /* 0x000fe400078e00ff */
[----:B------:R-:W-:-:S07]  /*135e0*/  IMAD.MOV.U32 R15, RZ, RZ, -0x1 ;  /* 0xffffffffff0f7424 */ /* 0x000fce00078e00ff */
[----:B01---5:R-:W-:Y:S05]  /*135f0*/  WARPSYNC.COLLECTIVE R15, `(.L_x_554) ;  /* 0x000000000f087348 */ /* 0x023fea0003c00000 */
[----:B------:R2:W3:Y:S02]  /*13600*/  SHFL.IDX P6, R14, R13, R12, R11 ;  /* 0x0000000c0d0e7389 */ /* 0x0004e400000c000b */
[----:B0123-5:R-:W-:Y:S01]  /*13610*/  ENDCOLLECTIVE ;  /* 0x000000000000791b */ /* 0x02ffe20003800000 */
.L_x_554:
[----:B------:R-:W-:Y:S02]  /*13620*/  IMAD.MOV.U32 R13, RZ, RZ, R4 ;  /* 0x000000ffff0d7224 */ /* 0x000fe400078e0004 */
[----:B------:R-:W-:-:S07]  /*13630*/  IMAD.MOV.U32 R6, RZ, RZ, R14 ;  /* 0x000000ffff067224 */ /* 0x000fce00078e000e */
[----:B------:R-:W-:Y:S05]  /*13640*/  WARPSYNC.COLLECTIVE R15, `(.L_x_555) ;  /* 0x000000000f087348 */ /* 0x000fea0003c00000 */
[----:B------:R0:W1:Y:S02]  /*13650*/  SHFL.IDX P6, R14, R13, R12, R11 ;  /* 0x0000000c0d0e7389 */ /* 0x00006400000c000b */
[----:B01----:R-:W-:Y:S01]  /*13660*/  ENDCOLLECTIVE ;  /* 0x000000000000791b */ /* 0x003fe20003800000 */
.L_x_555:
[----:B------:R-:W-:Y:S02]  /*13670*/  IMAD.MOV.U32 R13, RZ, RZ, R0 ;  /* 0x000000ffff0d7224 */ /* 0x000fe400078e0000 */
[----:B------:R-:W-:Y:S02]  /*13680*/  IMAD.MOV.U32 R12, RZ, RZ, 0x1 ;  /* 0x00000001ff0c7424 */ /* 0x000fe400078e00ff */
[----:B------:R-:W-:Y:S02]  /*13690*/  IMAD R3, R8, R7, RZ ;  /* 0x0000000708037224 */ /* 0x000fe400078e02ff */
[----:B------:R-:W0:Y:S01]  /*136a0*/  S2R R8, SR_TID.X ;  /* 0x0000000000087919 */ /* 0x000e220000002100 */
[----:B------:R-:W-:-:S07]  /*136b0*/  IMAD.MOV.U32 R7, RZ, RZ, R14 ;  /* 0x000000ffff077224 */ /* 0x000fce00078e000e */
[----:B0-----:R-:W-:Y:S05]  /*136c0*/  WARPSYNC.COLLECTIVE R15, `(.L_x_556) ;  /* 0x000000000f087348 */ /* 0x001fea0003c00000 */
[----:B------:R1:W2:Y:S02]  /*136d0*/  SHFL.IDX P6, R14, R13, R12, R11 ;  /* 0x0000000c0d0e7389 */ /* 0x0002a400000c000b */
[----:B012---:R-:W-:Y:S01]  /*136e0*/  ENDCOLLECTIVE ;  /* 0x000000000000791b */ /* 0x007fe20003800000 */
.L_x_556:
[----:B------:R-:W-:Y:S02]  /*136f0*/  IMAD.MOV.U32 R13, RZ, RZ, R4 ;  /* 0x000000ffff0d7224 */ /* 0x000fe400078e0004 */
[----:B------:R-:W-:-:S07]  /*13700*/  IMAD.MOV.U32 R9, RZ, RZ, R14 ;  /* 0x000000ffff097224 */ /* 0x000fce00078e000e */
[----:B------:R-:W-:Y:S05]  /*13710*/  WARPSYNC.COLLECTIVE R15, `(.L_x_557) ;  /* 0x000000000f087348 */ /* 0x000fea0003c00000 */
[----:B------:R0:W1:Y:S02]  /*13720*/  SHFL.IDX P6, R14, R13, R12, R11 ;  /* 0x0000000c0d0e7389 */ /* 0x00006400000c000b */
[----:B01----:R-:W-:Y:S01]  /*13730*/  ENDCOLLECTIVE ;  /* 0x000000000000791b */ /* 0x003fe20003800000 */
.L_x_557:
[----:B------:R-:W-:-:S04]  /*13740*/  LOP3.LUT R8, R8, 0x7f, RZ, 0xc0, !PT ;  /* 0x0000007f08087812 */ /* 0x000fc800078ec0ff */
[----:B------:R-:W-:-:S05]  /*13750*/  SHF.R.U32.HI R8, RZ, 0x3, R8 ;  /* 0x00000003ff087819 */ /* 0x000fca0000011608 */
[----:B------:R-:W-:Y:S02]  /*13760*/  IMAD.IADD R2, R8, 0x1, R17 ;  /* 0x0000000108027824 */ /* 0x000fe400078e0211 */
[----:B------:R-:W-:Y:S02]  /*13770*/  IMAD.SHL.U32 R17, R5, 0x8, RZ ;  /* 0x0000000805117824 */ /* 0x000fe400078e00ff */
[C---:B------:R-:W-:Y:S01]  /*13780*/  VIADD R5, R2.reuse, 0x10 ;  /* 0x0000001002057836 */ /* 0x040fe20000000000 */
[----:B------:R-:W-:Y:S01]  /*13790*/  ISETP.GE.AND P3, PT, R2, R3, PT ;  /* 0x000000030200720c */ /* 0x000fe20003f66270 */
[----:B------:R-:W-:Y:S01]  /*137a0*/  IMAD.MOV.U32 R13, RZ, RZ, R0 ;  /* 0x000000ffff0d7224 */ /* 0x000fe200078e0000 */
[----:B------:R-:W-:Y:S01]  /*137b0*/  LOP3.LUT R17, R17, 0x38, RZ, 0xc0, !PT ;  /* 0x0000003811117812 */ /* 0x000fe200078ec0ff */
[----:B------:R-:W-:-:S10]  /*137c0*/  IMAD.MOV.U32 R12, RZ, RZ, 0x2 ;  /* 0x00000002ff0c7424 */ /* 0x000fd400078e00ff */
        /* <DEDUP_REMOVED lines=11> */
[----:B------:R-:W-:Y:S01]  /*13880*/  ISETP.GE.AND P3, PT, R5, R3, PT ;  /* 0x000000030500720c */ /* 0x000fe20003f66270 */
[----:B------:R-:W-:-:S12]  /*13890*/  IMAD.MOV.U32 R5, RZ, RZ, R14 ;  /* 0x000000ffff057224 */ /* 0x000fd800078e000e */
[----:B0-----:R-:W-:Y:S05]  /*138a0*/  WARPSYNC.COLLECTIVE R15, `(.L_x_558) ;  /* 0x000000000f087348 */ /* 0x001fea0003c00000 */
[----:B------:R1:W2:Y:S02]  /*138b0*/  SHFL.IDX P6, R14, R13, R12, R11 ;  /* 0x0000000c0d0e7389 */ /* 0x0002a400000c000b */
[----:B012---:R-:W-:Y:S01]  /*138c0*/  ENDCOLLECTIVE ;  /* 0x000000000000791b */ /* 0x007fe20003800000 */
.L_x_558:
[----:B------:R-:W-:Y:S01]  /*138d0*/  @!P3 LEA R8, P5, R17, R5, 0x1 ;  /* 0x000000051108b211 */ /* 0x000fe200078a08ff */
[----:B------:R-:W-:-:S04]  /*138e0*/  IMAD.MOV.U32 R13, RZ, RZ, R4 ;  /* 0x000000ffff0d7224 */ /* 0x000fc800078e0004 */
[----:B------:R-:W-:Y:S02]  /*138f0*/  @!P3 IMAD.MOV.U32 R6, RZ, RZ, R8 ;  /* 0x000000ffff06b224 */ /* 0x000fe400078e0008 */
[----:B------:R-:W-:-:S04]  /*13900*/  @!P3 IMAD.X R5, RZ, RZ, R9, P5 ;  /* 0x000000ffff05b224 */ /* 0x000fc800028e0609 */
[----:B------:R-:W-:Y:S02]  /*13910*/  @!P3 IMAD.MOV.U32 R7, RZ, RZ, R5 ;  /* 0x000000ffff07b224 */ /* 0x000fe400078e0005 */
[----:B------:R-:W-:-:S07]  /*13920*/  IMAD.MOV.U32 R8, RZ, RZ, R14 ;  /* 0x000000ffff087224 */ /* 0x000fce00078e000e */
[----:B------:R-:W-:Y:S05]  /*13930*/  WARPSYNC.COLLECTIVE R15, `(.L_x_559) ;  /* 0x000000000f087348 */ /* 0x000fea0003c00000 */
[----:B------:R0:W1:Y:S02]  /*13940*/  SHFL.IDX P6, R14, R13, R12, R11 ;  /* 0x0000000c0d0e7389 */ /* 0x00006400000c000b */
[----:B01----:R-:W-:Y:S01]  /*13950*/  ENDCOLLECTIVE ;  /* 0x000000000000791b */ /* 0x003fe20003800000 */
.L_x_559:
[----:B------:R-:W-:Y:S01]  /*13960*/  VIADD R5, R2, 0x20 ;  /* 0x0000002002057836 */ /* 0x000fe20000000000 */
[----:B------:R-:W-:Y:S01]  /*13970*/  @!PT LDS RZ, [RZ] ;  /* 0x00000000fffff984 */ /* 0x000fe20000000800 */
[----:B------:R-:W-:Y:S01]  /*13980*/  @!PT LDS RZ, [RZ] ;  /* 0x00000000fffff984 */ /* 0x000fe20000000800 */
[----:B------:R-:W-:Y:S01]  /*13990*/  @!PT LDS RZ, [RZ] ;  /* 0x00000000fffff984 */ /* 0x000fe20000000800 */
[----:B------:R0:W-:Y:S04]  /*139a0*/  @!P3 LDGSTS.E.BYPASS.LTC128B.128 [R10+0x15c00], desc[UR60][R6.64], !P2 ;  /* 0x15c00000060abfae */ /* 0x0001e8000d101d7c */
[----:B------:R0:W-:Y:S04]  /*139b0*/  @!P3 LDGSTS.E.BYPASS.LTC128B.128 [R10+0x19c00], desc[UR60][R6.64+0x80], !P1 ;  /* 0x19c00080060abfae */ /* 0x0001e8000c901d7c */
[----:B------:R0:W-:Y:S01]  /*139c0*/  @!P3 LDGSTS.E.BYPASS.LTC128B.128 [R10+0x1dc00], desc[UR60][R6.64+0x100], !P0 ;  /* 0x1dc00100060abfae */ /* 0x0001e2000c101d7c */
[----:B------:R-:W-:Y:S01]  /*139d0*/  ISETP.GE.AND P3, PT, R5, R3, PT ;  /* 0x000000030500720c */ /* 0x000fe20003f66270 */
[----:B------:R-:W-:-:S02]  /*139e0*/  IMAD.MOV.U32 R13, RZ, RZ, R0 ;  /* 0x000000ffff0d7224 */ /* 0x000fc400078e0000 */
[----:B------:R-:W-:Y:S02]  /*139f0*/  IMAD.MOV.U32 R12, RZ, RZ, 0x3 ;  /* 0x00000003ff0c7424 */ /* 0x000fe400078e00ff */
[----:B------:R-:W-:-:S08]  /*13a00*/  IMAD.MOV.U32 R5, RZ, RZ, R14 ;  /* 0x000000ffff057224 */ /* 0x000fd000078e000e */
[----:B0-----:R-:W-:Y:S05]  /*13a10*/  WARPSYNC.COLLECTIVE R15, `(.L_x_560) ;  /* 0x000000000f087348 */ /* 0x001fea0003c00000 */
[----:B------:R1:W2:Y:S02]  /*13a20*/  SHFL.IDX P6, R14, R13, R12, R11 ;  /* 0x0000000c0d0e7389 */ /* 0x0002a400000c000b */
[----:B012---:R-:W-:Y:S01]  /*13a30*/  ENDCOLLECTIVE ;  /* 0x000000000000791b */ /* 0x007fe20003800000 */
.L_x_560:
[----:B------:R-:W-:-:S05]  /*13a40*/  @!P3 LEA R5, P4, R17, R5, 0x1 ;  /* 0x000000051105b211 */ /* 0x000fca00078808ff */
[----:B------:R-:W-:Y:S02]  /*13a50*/  @!P3 IMAD.X R6, RZ, RZ, R8, P4 ;  /* 0x000000ffff06b224 */ /* 0x000fe400020e0608 */
[C---:B------:R-:W-:Y:S02]  /*13a60*/  VIADD R8, R2.reuse, 0x60 ;  /* 0x0000006002087836 */ /* 0x040fe40000000000 */
[----:B------:R-:W-:Y:S02]  /*13a70*/  @!P3 IMAD.MOV.U32 R7, RZ, RZ, R6 ;  /* 0x000000ffff07b224 */ /* 0x000fe400078e0006 */
[----:B------:R-:W-:Y:S02]  /*13a80*/  @!P3 IMAD.MOV.U32 R6, RZ, RZ, R5 ;  /* 0x000000ffff06b224 */ /* 0x000fe400078e0005 */
[----:B------:R-:W-:Y:S02]  /*13a90*/  IMAD.MOV.U32 R13, RZ, RZ, R4 ;  /* 0x000000ffff0d7224 */ /* 0x000fe400078e0004 */
[----:B------:R-:W-:Y:S01]  /*13aa0*/  VIADD R5, R2, 0x30 ;  /* 0x0000003002057836 */ /* 0x000fe20000000000 */
[----:B------:R-:W-:Y:S01]  /*13ab0*/  @!PT LDS RZ, [RZ] ;  /* 0x00000000fffff984 */ /* 0x000fe20000000800 */
[----:B------:R-:W-:Y:S01]  /*13ac0*/  @!PT LDS RZ, [RZ] ;  /* 0x00000000fffff984 */ /* 0x000fe20000000800 */
[----:B------:R-:W-:Y:S01]  /*13ad0*/  @!PT LDS RZ, [RZ] ;  /* 0x00000000fffff984 */ /* 0x000fe20000000800 */
[----:B------:R-:W-:Y:S04]  /*13ae0*/  @!P3 LDGSTS.E.BYPASS.LTC128B.128 [R10+0x16400], desc[UR60][R6.64], !P2 ;  /* 0x16400000060abfae */ /* 0x000fe8000d101d7c */
[----:B------:R-:W-:Y:S04]  /*13af0*/  @!P3 LDGSTS.E.BYPASS.LTC128B.128 [R10+0x1a400], desc[UR60][R6.64+0x80], !P1 ;  /* 0x1a400080060abfae */ /* 0x000fe8000c901d7c */
[----:B------:R0:W-:Y:S01]  /*13b00*/  @!P3 LDGSTS.E.BYPASS.LTC128B.128 [R10+0x1e400], desc[UR60][R6.64+0x100], !P0 ;  /* 0x1e400100060abfae */ /* 0x0001e2000c101d7c */
[----:B------:R-:W-:Y:S01]  /*13b10*/  ISETP.GE.AND P3, PT, R5, R3, PT ;  /* 0x000000030500720c */ /* 0x000fe20003f66270 */
[----:B0-----:R-:W-:-:S12]  /*13b20*/  IMAD.MOV.U32 R6, RZ, RZ, R14 ;  /* 0x000000ffff067224 */ /* 0x001fd800078e000e */
[----:B------:R-:W-:Y:S05]  /*13b30*/  WARPSYNC.COLLECTIVE R15, `(.L_x_561) ;  /* 0x000000000f087348 */ /* 0x000fea0003c00000 */
[----:B------:R0:W1:Y:S02]  /*13b40*/  SHFL.IDX P6, R14, R13, R12, R11 ;  /* 0x0000000c0d0e7389 */ /* 0x00006400000c000b */
[----:B01----:R-:W-:Y:S01]  /*13b50*/  ENDCOLLECTIVE ;  /* 0x000000000000791b */ /* 0x003fe20003800000 */
.L_x_561:
[----:B------:R-:W-:Y:S02]  /*13b60*/  IMAD.MOV.U32 R13, RZ, RZ, R0 ;  /* 0x000000ffff0d7224 */ /* 0x000fe400078e0000 */
[----:B------:R-:W-:Y:S02]  /*13b70*/  IMAD.MOV.U32 R12, RZ, RZ, 0x4 ;  /* 0x00000004ff0c7424 */ /* 0x000fe400078e00ff */
[----:B------:R-:W-:-:S07]  /*13b80*/  IMAD.MOV.U32 R5, RZ, RZ, R14 ;  /* 0x000000ffff057224 */ /* 0x000fce00078e000e */
[----:B------:R-:W-:Y:S05]  /*13b90*/  WARPSYNC.COLLECTIVE R15, `(.L_x_562) ;  /* 0x000000000f087348 */ /* 0x000fea0003c00000 */
[----:B------:R0:W1:Y:S02]  /*13ba0*/  SHFL.IDX P6, R14, R13, R12, R11 ;  /* 0x0000000c0d0e7389 */ /* 0x00006400000c000b */
[----:B01----:R-:W-:Y:S01]  /*13bb0*/  ENDCOLLECTIVE ;  /* 0x000000000000791b */ /* 0x003fe20003800000 */
.L_x_562:
[----:B------:R-:W-:-:S05]  /*13bc0*/  @!P3 LEA R5, P4, R17, R5, 0x1 ;  /* 0x000000051105b211 */ /* 0x000fca00078808ff */
[----:B------:R-:W-:-:S04]  /*13bd0*/  @!P3 IMAD.X R6, RZ, RZ, R6, P4 ;  /* 0x000000ffff06b224 */ /* 0x000fc800020e0606 */
        /* <DEDUP_REMOVED lines=15> */
.L_x_563:
[----:B------:R-:W-:Y:S02]  /*13cd0*/  IMAD.MOV.U32 R13, RZ, RZ, R0 ;  /* 0x000000ffff0d7224 */ /* 0x000fe400078e0000 */
[----:B------:R-:W-:Y:S02]  /*13ce0*/  IMAD.MOV.U32 R12, RZ, RZ, 0x5 ;  /* 0x00000005ff0c7424 */ /* 0x000fe400078e00ff */
[----:B------:R-:W-:-:S07]  /*13cf0*/  IMAD.MOV.U32 R5, RZ, RZ, R14 ;  /* 0x000000ffff057224 */ /* 0x000fce00078e000e */
[----:B------:R-:W-:Y:S05]  /*13d00*/  WARPSYNC.COLLECTIVE R15, `(.L_x_564) ;  /* 0x000000000f087348 */ /* 0x000fea0003c00000 */
[----:B------:R0:W1:Y:S02]  /*13d10*/  SHFL.IDX P6, R14, R13, R12, R11 ;  /* 0x0000000c0d0e7389 */ /* 0x00006400000c000b */
[----:B01----:R-:W-:Y:S01]  /*13d20*/  ENDCOLLECTIVE ;  /* 0x000000000000791b */ /* 0x003fe20003800000 */
.L_x_564:
        /* <DEDUP_REMOVED lines=17> */
.L_x_565:
[----:B------:R-:W-:Y:S02]  /*13e40*/  IMAD.MOV.U32 R13, RZ, RZ, R0 ;  /* 0x000000ffff0d7224 */ /* 0x000fe400078e0000 */
[----:B------:R-:W-:Y:S02]  /*13e50*/  IMAD.MOV.U32 R12, RZ, RZ, 0x6 ;  /* 0x00000006ff0c7424 */ /* 0x000fe400078e00ff */
[----:B------:R-:W-:-:S07]  /*13e60*/  IMAD.MOV.U32 R5, RZ, RZ, R14 ;  /* 0x000000ffff057224 */ /* 0x000fce00078e000e */
[----:B------:R-:W-:Y:S05]  /*13e70*/  WARPSYNC.COLLECTIVE R15, `(.L_x_566) ;  /* 0x000000000f087348 */ /* 0x000fea0003c00000 */
[----:B------:R0:W1:Y:S02]  /*13e80*/  SHFL.IDX P6, R14, R13, R12, R11 ;  /* 0x0000000c0d0e7389 */ /* 0x00006400000c000b */
[----:B01----:R-:W-:Y:S01]  /*13e90*/  ENDCOLLECTIVE ;  /* 0x000000000000791b */ /* 0x003fe20003800000 */
.L_x_566:
[----:B------:R-:W-:-:S05]  /*13ea0*/  @!P3 LEA R5, P4, R17, R5, 0x1 ;  /* 0x000000051105b211 */ /* 0x000fca00078808ff */
[----:B------:R-:W-:Y:S01]  /*13eb0*/  @!P3 IMAD.X R6, RZ, RZ, R6, P4 ;  /* 0x000000ffff06b224 */ /* 0x000fe200020e0606 */
[----:B------:R-:W-:-:S03]  /*13ec0*/  ISETP.GE.AND P4, PT, R8, R3, PT ;  /* 0x000000030800720c */ /* 0x000fc60003f86270 */
[----:B------:R-:W-:Y:S01]  /*13ed0*/  @!P3 IMAD.MOV.U32 R7, RZ, RZ, R6 ;  /* 0x000000ffff07b224 */ /* 0x000fe200078e0006 */
[----:B------:R-:W-:Y:S01]  /*13ee0*/  @!P3 MOV R6, R5 ;  /* 0x000000050006b202 */ /* 0x000fe20000000f00 */
[----:B------:R-:W-:-:S04]  /*13ef0*/  IMAD.MOV.U32 R13, RZ, RZ, R4 ;  /* 0x000000ffff0d7224 */ /* 0x000fc800078e0004 */
[----:B------:R-:W-:Y:S01]  /*13f00*/  @!PT LDS RZ, [RZ] ;  /* 0x00000000fffff984 */ /* 0x000fe20000000800 */
[----:B------:R-:W-:Y:S01]  /*13f10*/  @!PT LDS RZ, [RZ] ;  /* 0x00000000fffff984 */ /* 0x000fe20000000800 */
[----:B------:R-:W-:Y:S01]  /*13f20*/  @!PT LDS RZ, [RZ] ;  /* 0x00000000fffff984 */ /* 0x000fe20000000800 */
[----:B------:R-:W-:Y:S04]  /*13f30*/  @!P3 LDGSTS.E.BYPASS.LTC128B.128 [R10+0x17c00], desc[UR60][R6.64], !P2 ;  /* 0x17c00000060abfae */ /* 0x000fe8000d101d7c */
[----:B------:R-:W-:Y:S04]  /*13f40*/  @!P3 LDGSTS.E.BYPASS.LTC128B.128 [R10+0x1bc00], desc[UR60][R6.64+0x80], !P1 ;  /* 0x1bc00080060abfae */ /* 0x000fe8000c901d7c */
[----:B------:R0:W-:Y:S02]  /*13f50*/  @!P3 LDGSTS.E.BYPASS.LTC128B.128 [R10+0x1fc00], desc[UR60][R6.64+0x100], !P0 ;  /* 0x1fc00100060abfae */ /* 0x0001e4000c101d7c */
[----:B0-----:R-:W-:-:S07]  /*13f60*/  IMAD.MOV.U32 R6, RZ, RZ, R14 ;  /* 0x000000ffff067224 */ /* 0x001fce00078e000e */
[----:B------:R-:W-:Y:S05]  /*13f70*/  WARPSYNC.COLLECTIVE R15, `(.L_x_567) ;  /* 0x000000000f087348 */ /* 0x000fea0003c00000 */
[----:B------:R0:W1:Y:S02]  /*13f80*/  SHFL.IDX P6, R14, R13, R12, R11 ;  /* 0x0000000c0d0e7389 */ /* 0x00006400000c000b */
[----:B01----:R-:W-:Y:S01]  /*13f90*/  ENDCOLLECTIVE ;  /* 0x000000000000791b */ /* 0x003fe20003800000 */
.L_x_567:
[----:B------:R-:W-:Y:S02]  /*13fa0*/  IMAD.MOV.U32 R13, RZ, RZ, R0 ;  /* 0x000000ffff0d7224 */ /* 0x000fe400078e0000 */
[----:B------:R-:W-:Y:S02]  /*13fb0*/  IMAD.MOV.U32 R12, RZ, RZ, 0x7 ;  /* 0x00000007ff0c7424 */ /* 0x000fe400078e00ff */
[----:B------:R-:W-:-:S07]  /*13fc0*/  IMAD.MOV.U32 R5, RZ, RZ, R14 ;  /* 0x000000ffff057224 */ /* 0x000fce00078e000e */
[----:B------:R-:W-:Y:S05]  /*13fd0*/  WARPSYNC.COLLECTIVE R15, `(.L_x_568) ;  /* 0x000000000f087348 */ /* 0x000fea0003c00000 */
[----:B------:R0:W1:Y:S02]  /*13fe0*/  SHFL.IDX P6, R14, R13, R12, R11 ;  /* 0x0000000c0d0e7389 */ /* 0x00006400000c000b */
[----:B01----:R-:W-:Y:S01]  /*13ff0*/  ENDCOLLECTIVE ;  /* 0x000000000000791b */ /* 0x003fe20003800000 */
.L_x_568:
[----:B------:R-:W-:-:S05]  /*14000*/  @!P4 LEA R5, P3, R17, R5, 0x1 ;  /* 0x000000051105c211 */ /* 0x000fca00078608ff */
[----:B------:R-:W-:-:S04]  /*14010*/  @!P4 IMAD.X R6, RZ, RZ, R6, P3 ;  /* 0x000000ffff06c224 */ /* 0x000fc800018e0606 */
[----:B------:R-:W-:Y:S02]  /*14020*/  @!P4 IMAD.MOV.U32 R7, RZ, RZ, R6 ;  /* 0x000000ffff07c224 */ /* 0x000fe400078e0006 */
[----:B------:R-:W-:Y:S02]  /*14030*/  IMAD.MOV.U32 R13, RZ, RZ, R4 ;  /* 0x000000ffff0d7224 */ /* 0x000fe400078e0004 */
[----:B------:R-:W-:-:S05]  /*14040*/  @!P4 IMAD.MOV.U32 R6, RZ, RZ, R5 ;  /* 0x000000ffff06c224 */ /* 0x000fca00078e0005 */
[----:B------:R-:W-:Y:S01]  /*14050*/  @!PT LDS RZ, [RZ] ;  /* 0x00000000fffff984 */ /* 0x000fe20000000800 */
[----:B------:R-:W-:Y:S01]  /*14060*/  @!PT LDS RZ, [RZ] ;  /* 0x00000000fffff984 */ /* 0x000fe20000000800 */
[----:B------:R-:W-:Y:S01]  /*14070*/  @!PT LDS RZ, [RZ] ;  /* 0x00000000fffff984 */ /* 0x000fe20000000800 */
[----:B------:R0:W-:Y:S01]  /*14080*/  @!P4 LDGSTS.E.BYPASS.LTC128B.128 [R10+0x18400], desc[UR60][R6.64], !P2 ;  /* 0x18400000060acfae */ /* 0x0001e2000d101d7c */
[----:B------:R-:W-:-:S03]  /*14090*/  IMAD.MOV.U32 R0, RZ, RZ, R14 ;  /* 0x000000ffff007224 */ /* 0x000fc600078e000e */
[----:B------:R0:W-:Y:S04]  /*140a0*/  @!P4 LDGSTS.E.BYPASS.LTC128B.128 [R10+0x1c400], desc[UR60][R6.64+0x80], !P1 ;  /* 0x1c400080060acfae */ /* 0x0001e8000c901d7c */
[----:B0-----:R-:W-:Y:S05]  /*140b0*/  WARPSYNC.COLLECTIVE R15, `(.L_x_569) ;  /* 0x000000000f087348 */ /* 0x001fea0003c00000 */
[----:B------:R1:W2:Y:S02]  /*140c0*/  SHFL.IDX P6, R14, R13, R12, R11 ;  /* 0x0000000c0d0e7389 */ /* 0x0002a400000c000b */
[----:B012---:R-:W-:Y:S01]  /*140d0*/  ENDCOLLECTIVE ;  /* 0x000000000000791b */ /* 0x007fe20003800000 */
.L_x_569:
[----:B------:R-:W-:Y:S01]  /*140e0*/  @!PT LDS RZ, [RZ] ;  /* 0x00000000fffff984 */ /* 0x000fe20000000800 */
[----:B------:R-:W-:Y:S01]  /*140f0*/  @!PT LDS RZ, [RZ] ;  /* 0x00000000fffff984 */ /* 0x000fe20000000800 */
[----:B------:R-:W-:Y:S01]  /*14100*/  @!PT LDS RZ, [RZ] ;  /* 0x00000000fffff984 */ /* 0x000fe20000000800 */
[----:B------:R0:W-:Y:S01]  /*14110*/  @!P4 LDGSTS.E.BYPASS.LTC128B.128 [R10+0x20400], desc[UR60][R6.64+0x100], !P0 ;  /* 0x20400100060acfae */ /* 0x0001e2000c101d7c */
[----:B------:R-:W-:Y:S01]  /*14120*/  IMAD.MOV.U32 R4, RZ, RZ, R14 ;  /* 0x000000ffff047224 */ /* 0x000fe200078e000e */
[----:B------:R-:W-:Y:S06]  /*14130*/  BRA `(.L_x_570) ;  /* 0xffffffb4000c7947 */ /* 0x000fec000383ffff */
.L_x_452:
[----:B0-----:R-:W2:Y:S02]  /*14140*/  LDL R2, [R1+0x4] ;  /* 0x0000040001027983 */ /* 0x001ea40000100800 */
[----:B--2---:R0:W1:Y:S02]  /*14150*/  SYNCS.PHASECHK.TRANS64.TRYWAIT P0, [R2+URZ+0x36820], R0 ;  /* 0x03682000020075a7 */ /* 0x004064000800017f */
[----:B-1----:R-:W-:Y:S05]  /*14160*/  @!P0 NANOSLEEP.SYNCS 0x989680 ;  /* 0x009896800000895d */ /* 0x002fea0003900000 */
[----:B------:R-:W1:Y:S02]  /*14170*/  @!P0 SYNCS.PHASECHK.TRANS64 P0, [R2+URZ+0x36820], R0 ;  /* 0x03682000020085a7 */ /* 0x000e64000800007f */
[----:B-1----:R-:W-:Y:S05]  /*14180*/  @!P0 BRA `(.L_x_452) ;  /* 0xfffffffc00ec8947 */ /* 0x002fea000383ffff */
[----:B------:R-:W-:Y:S05]  /*14190*/  BRA `(.L_x_571) ;  /* 0xffffffb400907947 */ /* 0x000fea000383ffff */
.L_x_461:
[----:B-1----:R1:W2:Y:S02]  /*141a0*/  SYNCS.PHASECHK.TRANS64.TRYWAIT P0, [R3+URZ+0x36840], R2 ;  /* 0x03684002030075a7 */ /* 0x0022a4000800017f */
[----:B--2---:R-:W-:Y:S05]  /*141b0*/  @!P0 NANOSLEEP.SYNCS 0x989680 ;  /* 0x009896800000895d */ /* 0x004fea0003900000 */
[----:B------:R-:W2:Y:S02]  /*141c0*/  @!P0 SYNCS.PHASECHK.TRANS64 P0, [R3+URZ+0x36840], R2 ;  /* 0x03684002030085a7 */ /* 0x000ea4000800007f */
[----:B--2---:R-:W-:Y:S05]  /*141d0*/  @!P0 BRA `(.L_x_461) ;  /* 0xfffffffc00f08947 */ /* 0x004fea000383ffff */
[----:B------:R-:W-:Y:S05]  /*141e0*/  BRA `(.L_x_572) ;  /* 0xffffffb8005c7947 */ /* 0x000fea000383ffff */
.L_x_468:
[----:B0-----:R0:W1:Y:S02]  /*141f0*/  SYNCS.PHASECHK.TRANS64.TRYWAIT P0, [R3+URZ+0x60], R2 ;  /* 0x00006002030075a7 */ /* 0x001064000800017f */
[----:B-1----:R-:W-:Y:S05]  /*14200*/  @!P0 NANOSLEEP.SYNCS 0x989680 ;  /* 0x009896800000895d */ /* 0x002fea0003900000 */
[----:B------:R-:W1:Y:S02]  /*14210*/  @!P0 SYNCS.PHASECHK.TRANS64 P0, [R3+URZ+0x60], R2 ;  /* 0x00006002030085a7 */ /* 0x000e64000800007f */
[----:B-1----:R-:W-:Y:S05]  /*14220*/  @!P0 BRA `(.L_x_468) ;  /* 0xfffffffc00f08947 */ /* 0x002fea000383ffff */
[----:B------:R-:W-:Y:S05]  /*14230*/  BRA `(.L_x_573) ;  /* 0xffffffbc00787947 */ /* 0x000fea000383ffff */
.L_x_478:
[----:B---3--:R3:W4:Y:S02]  /*14240*/  SYNCS.PHASECHK.TRANS64.TRYWAIT P0, [R3+URZ+0x36840], R2 ;  /* 0x03684002030075a7 */ /* 0x008724000800017f */
[----:B----4-:R-:W-:Y:S05]  /*14250*/  @!P0 NANOSLEEP.SYNCS 0x989680 ;  /* 0x009896800000895d */ /* 0x010fea0003900000 */
[----:B------:R-:W4:Y:S02]  /*14260*/  @!P0 SYNCS.PHASECHK.TRANS64 P0, [R3+URZ+0x36840], R2 ;  /* 0x03684002030085a7 */ /* 0x000f24000800007f */
[----:B----4-:R-:W-:Y:S05]  /*14270*/  @!P0 BRA `(.L_x_478) ;  /* 0xfffffffc00f08947 */ /* 0x010fea000383ffff */
[----:B------:R-:W-:Y:S05]  /*14280*/  BRA `(.L_x_574) ;  /* 0xffffffc400647947 */ /* 0x000fea000383ffff */
.L_x_485:
[----:B--2---:R2:W3:Y:S02]  /*14290*/  SYNCS.PHASECHK.TRANS64.TRYWAIT P0, [R2+URZ+0x60], R3 ;  /* 0x00006003020075a7 */ /* 0x0044e4000800017f */
[----:B---3--:R-:W-:Y:S05]  /*142a0*/  @!P0 NANOSLEEP.SYNCS 0x989680 ;  /* 0x009896800000895d */ /* 0x008fea0003900000 */
[----:B------:R-:W3:Y:S02]  /*142b0*/  @!P0 SYNCS.PHASECHK.TRANS64 P0, [R2+URZ+0x60], R3 ;  /* 0x00006003020085a7 */ /* 0x000ee4000800007f */
[----:B---3--:R-:W-:Y:S05]  /*142c0*/  @!P0 BRA `(.L_x_485) ;  /* 0xfffffffc00f08947 */ /* 0x008fea000383ffff */
[----:B------:R-:W-:Y:S05]  /*142d0*/  BRA `(.L_x_575) ;  /* 0xffffffc800807947 */ /* 0x000fea000383ffff */
.L_x_495:
[----:B----4-:R4:W0:Y:S02]  /*142e0*/  SYNCS.PHASECHK.TRANS64.TRYWAIT P0, [R2+URZ+0x36840], R3 ;  /* 0x03684003020075a7 */ /* 0x010824000800017f */
[----:B0-----:R-:W-:Y:S05]  /*142f0*/  @!P0 NANOSLEEP.SYNCS 0x989680 ;  /* 0x009896800000895d */ /* 0x001fea0003900000 */
[----:B------:R-:W0:Y:S02]  /*14300*/  @!P0 SYNCS.PHASECHK.TRANS64 P0, [R2+URZ+0x36840], R3 ;  /* 0x03684003020085a7 */ /* 0x000e24000800007f */
[----:B0-----:R-:W-:Y:S05]  /*14310*/  @!P0 BRA `(.L_x_495) ;  /* 0xfffffffc00f08947 */ /* 0x001fea000383ffff */
[----:B------:R-:W-:Y:S05]  /*14320*/  BRA `(.L_x_576) ;  /* 0xffffffd000347947 */ /* 0x000fea000383ffff */
.L_x_502:
[----:B--2---:R2:W3:Y:S02]  /*14330*/  SYNCS.PHASECHK.TRANS64.TRYWAIT P0, [R2+URZ+0x60], R5 ;  /* 0x00006005020075a7 */ /* 0x0044e4000800017f */
[----:B---3--:R-:W-:Y:S05]  /*14340*/  @!P0 NANOSLEEP.SYNCS 0x989680 ;  /* 0x009896800000895d */ /* 0x008fea0003900000 */
[----:B------:R-:W3:Y:S02]  /*14350*/  @!P0 SYNCS.PHASECHK.TRANS64 P0, [R2+URZ+0x60], R5 ;  /* 0x00006005020085a7 */ /* 0x000ee4000800007f */
[----:B---3--:R-:W-:Y:S05]  /*14360*/  @!P0 BRA `(.L_x_502) ;  /* 0xfffffffc00f08947 */ /* 0x008fea000383ffff */
[----:B------:R-:W-:Y:S05]  /*14370*/  BRA `(.L_x_577) ;  /* 0xffffffd400507947 */ /* 0x000fea000383ffff */
.L_x_514:
[----:B0-----:R0:W2:Y:S02]  /*14380*/  SYNCS.PHASECHK.TRANS64.TRYWAIT P0, [R2+URZ+0x36860], R0 ;  /* 0x03686000020075a7 */ /* 0x0010a4000800017f */
[----:B--2---:R-:W-:Y:S05]  /*14390*/  @!P0 NANOSLEEP.SYNCS 0x989680 ;  /* 0x009896800000895d */ /* 0x004fea0003900000 */
[----:B------:R-:W2:Y:S02]  /*143a0*/  @!P0 SYNCS.PHASECHK.TRANS64 P0, [R2+URZ+0x36860], R0 ;  /* 0x03686000020085a7 */ /* 0x000ea4000800007f */
[----:B--2---:R-:W-:Y:S05]  /*143b0*/  @!P0 BRA `(.L_x_514) ;  /* 0xfffffffc00f08947 */ /* 0x004fea000383ffff */
[----:B------:R-:W-:Y:S05]  /*143c0*/  BRA `(.L_x_578) ;  /* 0xffffffd800e87947 */ /* 0x000fea000383ffff */
.L_x_522:
[----:B------:R-:W-:Y:S01]  /*143d0*/  BSSY B0, `(.L_x_579) ;  /* 0x0000008000007945 */ /* 0x000fe20003800000 */
[----:B------:R-:W-:Y:S02]  /*143e0*/  IMAD.MOV.U32 R13, RZ, RZ, R16 ;  /* 0x000000ffff0d7224 */ /* 0x000fe400078e0010 */
[----:B------:R-:W-:Y:S02]  /*143f0*/  IMAD.MOV.U32 R12, RZ, RZ, RZ ;  /* 0x000000ffff0c7224 */ /* 0x000fe400078e00ff */
[----:B------:R-:W-:Y:S02]  /*14400*/  IMAD.MOV.U32 R11, RZ, RZ, 0x1f ;  /* 0x0000001fff0b7424 */ /* 0x000fe400078e00ff */
[----:B------:R-:W-:-:S07]  /*14410*/  IMAD.MOV.U32 R15, RZ, RZ, -0x1 ;  /* 0xffffffffff0f7424 */ /* 0x000fce00078e00ff */
[----:B-----5:R-:W-:Y:S05]  /*14420*/  WARPSYNC.COLLECTIVE R15, `(.L_x_580) ;  /* 0x000000000f087348 */ /* 0x020fea0003c00000 */
[----:B------:R0:W1:Y:S02]  /*14430*/  SHFL.IDX P6, R14, R13, R12, R11 ;  /* 0x0000000c0d0e7389 */ /* 0x00006400000c000b */
[----:B01---5:R-:W-:Y:S01]  /*14440*/  ENDCOLLECTIVE ;  /* 0x000000000000791b */ /* 0x023fe20003800000 */
.L_x_580:
[----:B------:R-:W-:Y:S05]  /*14450*/  BSYNC B0 ;  /* 0x0000000000007941 */ /* 0x000fea0003800000 */
.L_x_579:
[----:B------:R-:W-:Y:S02]  /*14460*/  IMAD.MOV.U32 R13, RZ, RZ, R16 ;  /* 0x000000ffff0d7224 */ /* 0x000fe400078e0010 */
[----:B------:R-:W-:Y:S02]  /*14470*/  IMAD.MOV.U32 R12, RZ, RZ, 0x1 ;  /* 0x00000001ff0c7424 */ /* 0x000fe400078e00ff */
[----:B------:R-:W-:Y:S02]  /*14480*/  IMAD.MOV.U32 R11, RZ, RZ, 0x1f ;  /* 0x0000001fff0b7424 */ /* 0x000fe400078e00ff */
[----:B------:R-:W-:Y:S02]  /*14490*/  IMAD.MOV.U32 R15, RZ, RZ, -0x1 ;  /* 0xffffffffff0f7424 */ /* 0x000fe400078e00ff */
[----:B------:R-:W-:Y:S02]  /*144a0*/  IMAD.IADD R5, R19, 0x1, R7 ;  /* 0x0000000113057824 */ /* 0x000fe400078e0207 */
[----:B------:R-:W-:-:S07]  /*144b0*/  IMAD.MOV.U32 R0, RZ, RZ, R14 ;  /* 0x000000ffff007224 */ /* 0x000fce00078e000e */
[----:B------:R-:W-:Y:S05]  /*144c0*/  WARPSYNC.COLLECTIVE R15, `(.L_x_581) ;  /* 0x000000000f087348 */ /* 0x000fea0003c00000 */
[----:B------:R0:W1:Y:S02]  /*144d0*/  SHFL.IDX P6, R14, R13, R12, R11 ;  /* 0x0000000c0d0e7389 */ /* 0x00006400000c000b */
[----:B01----:R-:W-:Y:S01]  /*144e0*/  ENDCOLLECTIVE ;  /* 0x000000000000791b */ /* 0x003fe20003800000 */
.L_x_581:
[----:B------:R-:W-:Y:S02]  /*144f0*/  ULDC UR4, c[0x0][0xc3c] ;  /* 0x00030f0000047ab9 */ /* 0x000fe40000000800 */
[----:B------:R-:W-:-:S13]  /*14500*/  ISETP.GE.OR P1, PT, R5, UR4, !P0 ;  /* 0x0000000405007c0c */ /* 0x000fda000c726670 */
[----:B------:R-:W0:Y:S01]  /*14510*/  @!P1 LDC.64 R2, c[0x0][0xc80] ;  /* 0x00032000ff029b82 */ /* 0x000e220000000a00 */
[----:B------:R-:W-:Y:S02]  /*14520*/  IMAD.MOV.U32 R11, RZ, RZ, RZ ;  /* 0x000000ffff0b7224 */ /* 0x000fe400078e00ff */
[----:B------:R-:W-:Y:S02]  /*14530*/  IMAD.MOV.U32 R4, RZ, RZ, R14 ;  /* 0x000000ffff047224 */ /* 0x000fe400078e000e */
[----:B0-----:R-:W-:-:S06]  /*14540*/  @!P1 IMAD.WIDE R2, R5, 0x4, R2 ;  /* 0x0000000405029825 */ /* 0x001fcc00078e0202 */
[----:B------:R0:W2:Y:S01]  /*14550*/  @!P1 LDG.E R3, desc[UR60][R2.64] ;  /* 0x0000003c02039981 */ /* 0x0000a2000c1e1900 */
[C---:B------:R-:W-:Y:S02]  /*14560*/  ISETP.GE.U32.AND P2, PT, R7.reuse, 0x2, PT ;  /* 0x000000020700780c */ /* 0x040fe40003f46070 */
[C---:B------:R-:W-:Y:S02]  /*14570*/  ISETP.GE.U32.AND P3, PT, R7.reuse, 0x4, PT ;  /* 0x000000040700780c */ /* 0x040fe40003f66070 */
[C---:B------:R-:W-:Y:S02]  /*14580*/  ISETP.GE.U32.AND P4, PT, R7.reuse, 0x8, PT ;  /* 0x000000080700780c */ /* 0x040fe40003f86070 */
[C---:B------:R-:W-:Y:S01]  /*14590*/  ISETP.GE.U32.AND P5, PT, R7.reuse, 0x10, PT ;  /* 0x000000100700780c */ /* 0x040fe20003fa6070 */
[----:B0-----:R-:W-:Y:S02]  /*145a0*/  IMAD.MOV.U32 R2, RZ, RZ, RZ ;  /* 0x000000ffff027224 */ /* 0x001fe400078e00ff */
[----:B--2---:R-:W-:Y:S01]  /*145b0*/  @!P1 IMAD.MOV.U32 R2, RZ, RZ, R3 ;  /* 0x000000ffff029224 */ /* 0x004fe200078e0003 */
[----:B------:R-:W-:-:S03]  /*145c0*/  ISETP.NE.AND P1, PT, R7, RZ, PT ;  /* 0x000000ff0700720c */ /* 0x000fc60003f25270 */
[----:B------:R-:W-:-:S10]  /*145d0*/  IMAD.MOV.U32 R13, RZ, RZ, R2 ;  /* 0x000000ffff0d7224 */ /* 0x000fd400078e0002 */
[----:B------:R-:W-:Y:S05]  /*145e0*/  WARPSYNC.COLLECTIVE R15, `(.L_x_582) ;  /* 0x000000000f087348 */ /* 0x000fea0003c00000 */
[----:B------:R0:W1:Y:S02]  /*145f0*/  SHFL.UP P6, R14, R13, R12, R11 ;  /* 0x0400000c0d0e7389 */ /* 0x00006400000c000b */
[----:B01----:R-:W-:Y:S01]  /*14600*/  ENDCOLLECTIVE ;  /* 0x000000000000791b */ /* 0x003fe20003800000 */
.L_x_582:
[----:B------:R-:W-:Y:S02]  /*14610*/  IMAD.MOV.U32 R12, RZ, RZ, 0x2 ;  /* 0x00000002ff0c7424 */ /* 0x000fe400078e00ff */
[----:B------:R-:W-:-:S05]  /*14620*/  IMAD.MOV.U32 R3, RZ, RZ, R14 ;  /* 0x000000ffff037224 */ /* 0x000fca00078e000e */
[----:B------:R-:W-:-:S05]  /*14630*/  SEL R5, R3, RZ, P1 ;  /* 0x000000ff03057207 */ /* 0x000fca0000800000 */
[----:B------:R-:W-:-:S04]  /*14640*/  IMAD.IADD R3, R2, 0x1, R5 ;  /* 0x0000000102037824 */ /* 0x000fc800078e0205 */
[----:B------:R-:W-:-:S07]  /*14650*/  IMAD.MOV.U32 R13, RZ, RZ, R3 ;  /* 0x000000ffff0d7224 */ /* 0x000fce00078e0003 */
[----:B------:R-:W-:Y:S05]  /*14660*/  WARPSYNC.COLLECTIVE R15, `(.L_x_583) ;  /* 0x000000000f087348 */ /* 0x000fea0003c00000 */
[----:B------:R0:W1:Y:S02]  /*14670*/  SHFL.UP P6, R14, R13, R12, R11 ;  /* 0x0400000c0d0e7389 */ /* 0x00006400000c000b */
[----:B01----:R-:W-:Y:S01]  /*14680*/  ENDCOLLECTIVE ;  /* 0x000000000000791b */ /* 0x003fe20003800000 */
.L_x_583:
        /* <DEDUP_REMOVED lines=8> */
.L_x_584:
        /* <DEDUP_REMOVED lines=8> */
.L_x_585:
        /* <DEDUP_REMOVED lines=8> */
.L_x_586:
[----:B------:R-:W-:Y:S02]  /*14810*/  IMAD.MOV.U32 R12, RZ, RZ, 0x1f ;  /* 0x0000001fff0c7424 */ /* 0x000fe400078e00ff */
[----:B------:R-:W-:Y:S02]  /*14820*/  IMAD.MOV.U32 R11, RZ, RZ, 0x1f ;  /* 0x0000001fff0b7424 */ /* 0x000fe400078e00ff */
[----:B------:R-:W-:-:S05]  /*14830*/  IMAD.MOV.U32 R5, RZ, RZ, R14 ;  /* 0x000000ffff057224 */ /* 0x000fca00078e000e */
[----:B------:R-:W-:-:S05]  /*14840*/  SEL R5, R5, RZ, P5 ;  /* 0x000000ff05057207 */ /* 0x000fca0002800000 */
[----:B------:R-:W-:-:S04]  /*14850*/  IMAD.IADD R3, R3, 0x1, R5 ;  /* 0x0000000103037824 */ /* 0x000fc800078e0205 */
[----:B------:R-:W-:-:S07]  /*14860*/  IMAD.MOV.U32 R13, RZ, RZ, R3 ;  /* 0x000000ffff0d7224 */ /* 0x000fce00078e0003 */
[----:B------:R-:W-:Y:S05]  /*14870*/  WARPSYNC.COLLECTIVE R15, `(.L_x_587) ;  /* 0x000000000f087348 */ /* 0x000fea0003c00000 */
[----:B------:R0:W1:Y:S02]  /*14880*/  SHFL.IDX P6, R14, R13, R12, R11 ;  /* 0x0000000c0d0e7389 */ /* 0x00006400000c000b */
[----:B01----:R-:W-:Y:S01]  /*14890*/  ENDCOLLECTIVE ;  /* 0x000000000000791b */ /* 0x003fe20003800000 */
.L_x_587:
[----:B------:R-:W-:Y:S01]  /*148a0*/  IMAD.MOV.U32 R6, RZ, RZ, R14 ;  /* 0x000000ffff067224 */ /* 0x000fe200078e000e */
[----:B------:R-:W-:Y:S06]  /*148b0*/  BRA `(.L_x_588) ;  /* 0xffffffdc00ac7947 */ /* 0x000fec000383ffff */
.L_x_527:
[----:B------:R-:W-:Y:S01]  /*148c0*/  BSSY B0, `(.L_x_589) ;  /* 0x0000008000007945 */ /* 0x000fe20003800000 */
[----:B-----5:R-:W-:Y:S02]  /*148d0*/  IMAD.MOV.U32 R13, RZ, RZ, R2 ;  /* 0x000000ffff0d7224 */ /* 0x020fe400078e0002 */
[----:B------:R-:W-:Y:S02]  /*148e0*/  IMAD.MOV.U32 R12, RZ, RZ, 0x1 ;  /* 0x00000001ff0c7424 */ /* 0x000fe400078e00ff */
[----:B------:R-:W-:Y:S02]  /*148f0*/  IMAD.MOV.U32 R11, RZ, RZ, RZ ;  /* 0x000000ffff0b7224 */ /* 0x000fe400078e00ff */
[----:B------:R-:W-:-:S07]  /*14900*/  IMAD.MOV.U32 R15, RZ, RZ, -0x1 ;  /* 0xffffffffff0f7424 */ /* 0x000fce00078e00ff */
[----:B0-----:R-:W-:Y:S05]  /*14910*/  WARPSYNC.COLLECTIVE R15, `(.L_x_590) ;  /* 0x000000000f087348 */ /* 0x001fea0003c00000 */
[----:B------:R1:W2:Y:S02]  /*14920*/  SHFL.UP P6, R14, R13, R12, R11 ;  /* 0x0400000c0d0e7389 */ /* 0x0002a400000c000b */
[----:B012---:R-:W-:Y:S01]  /*14930*/  ENDCOLLECTIVE ;  /* 0x000000000000791b */ /* 0x007fe20003800000 */
.L_x_590:
[----:B------:R-:W-:Y:S05]  /*14940*/  BSYNC B0 ;  /* 0x0000000000007941 */ /* 0x000fea0003800000 */
.L_x_589:
[----:B------:R-:W-:Y:S01]  /*14950*/  SEL R3, R14, RZ, P1 ;  /* 0x000000ff0e037207 */ /* 0x000fe20000800000 */
[----:B------:R-:W-:Y:S02]  /*14960*/  IMAD.MOV.U32 R12, RZ, RZ, 0x2 ;  /* 0x00000002ff0c7424 */ /* 0x000fe400078e00ff */
[----:B------:R-:W-:Y:S02]  /*14970*/  IMAD.MOV.U32 R11, RZ, RZ, RZ ;  /* 0x000000ffff0b7224 */ /* 0x000fe400078e00ff */
[----:B------:R-:W-:Y:S02]  /*14980*/  IMAD.IADD R3, R2, 0x1, R3 ;  /* 0x0000000102037824 */ /* 0x000fe400078e0203 */
[----:B------:R-:W-:Y:S02]  /*14990*/  IMAD.MOV.U32 R15, RZ, RZ, -0x1 ;  /* 0xffffffffff0f7424 */ /* 0x000fe400078e00ff */
[----:B------:R-:W-:-:S07]  /*149a0*/  IMAD.MOV.U32 R13, RZ, RZ, R3 ;  /* 0x000000ffff0d7224 */ /* 0x000fce00078e0003 */
[----:B------:R-:W-:Y:S05]  /*149b0*/  WARPSYNC.COLLECTIVE R15, `(.L_x_591) ;  /* 0x000000000f087348 */ /* 0x000fea0003c00000 */
[----:B------:R0:W1:Y:S02]  /*149c0*/  SHFL.UP P6, R14, R13, R12, R11 ;  /* 0x0400000c0d0e7389 */ /* 0x00006400000c000b */
[----:B01----:R-:W-:Y:S01]  /*149d0*/  ENDCOLLECTIVE ;  /* 0x000000000000791b */ /* 0x003fe20003800000 */
.L_x_591:
        /* <DEDUP_REMOVED lines=8> */
.L_x_592:
        /* <DEDUP_REMOVED lines=8> */
.L_x_593:
        /* <DEDUP_REMOVED lines=8> */
.L_x_594:
        /* <DEDUP_REMOVED lines=9> */
.L_x_595:
[----:B------:R-:W-:Y:S01]  /*14bf0*/  IMAD.MOV.U32 R6, RZ, RZ, R14 ;  /* 0x000000ffff067224 */ /* 0x000fe200078e000e */
[----:B------:R-:W-:Y:S06]  /*14c00*/  BRA `(.L_x_596) ;  /* 0xffffffdc00747947 */ /* 0x000fec000383ffff */
.L_x_529:
[----:B------:R-:W-:Y:S01]  /*14c10*/  BSSY B0, `(.L_x_597) ;  /* 0x0000006000007945 */ /* 0x000fe20003800000 */
[----:B------:R-:W-:Y:S01]  /*14c20*/  PLOP3.LUT P6, PT, P6, PT, PT, 0x8, 0x0 ;  /* 0x000000000000781c */ /* 0x000fe200037ce170 */
[----:B------:R-:W-:-:S12]  /*14c30*/  IMAD.MOV.U32 R15, RZ, RZ, -0x1 ;  /* 0xffffffffff0f7424 */ /* 0x000fd800078e00ff */
[----:B0----5:R-:W-:Y:S05]  /*14c40*/  WARPSYNC.COLLECTIVE R15, `(.L_x_598) ;  /* 0x000000000f087348 */ /* 0x021fea0003c00000 */
[----:B------:R-:W-:Y:S01]  /*14c50*/  VOTE.ANY R14, PT, P6 ;  /* 0x00000000000e7806 */ /* 0x000fe200030e0100 */
[----:B0----5:R-:W-:Y:S06]  /*14c60*/  ENDCOLLECTIVE ;  /* 0x000000000000791b */ /* 0x021fec0003800000 */
.L_x_598:
[----:B------:R-:W-:Y:S05]  /*14c70*/  BSYNC B0 ;  /* 0x0000000000007941 */ /* 0x000fea0003800000 */
.L_x_597:
[----:B------:R-:W-:Y:S02]  /*14c80*/  IMAD.MOV.U32 R5, RZ, RZ, R14 ;  /* 0x000000ffff057224 */ /* 0x000fe400078e000e */
[----:B------:R-:W-:Y:S02]  /*14c90*/  IMAD.MOV.U32 R13, RZ, RZ, R2 ;  /* 0x000000ffff0d7224 */ /* 0x000fe400078e0002 */
[----:B------:R-:W0:Y:S01]  /*14ca0*/  POPC R4, R5 ;  /* 0x0000000500047309 */ /* 0x000e220000000000 */
[----:B------:R-:W-:Y:S02]  /*14cb0*/  IMAD.MOV.U32 R11, RZ, RZ, 0x1f ;  /* 0x0000001fff0b7424 */ /* 0x000fe400078e00ff */
[----:B------:R-:W-:Y:S02]  /*14cc0*/  IMAD.MOV.U32 R15, RZ, RZ, -0x1 ;  /* 0xffffffffff0f7424 */ /* 0x000fe400078e00ff */
[----:B0-----:R-:W-:-:S07]  /*14cd0*/  IMAD.MOV.U32 R12, RZ, RZ, R4 ;  /* 0x000000ffff0c7224 */ /* 0x001fce00078e0004 */
[----:B------:R-:W-:Y:S05]  /*14ce0*/  WARPSYNC.COLLECTIVE R15, `(.L_x_599) ;  /* 0x000000000f087348 */ /* 0x000fea0003c00000 */
[----:B------:R0:W1:Y:S02]  /*14cf0*/  SHFL.IDX P6, R14, R13, R12, R11 ;  /* 0x0000000c0d0e7389 */ /* 0x00006400000c000b */
[----:B01----:R-:W-:Y:S01]  /*14d00*/  ENDCOLLECTIVE ;  /* 0x000000000000791b */ /* 0x003fe20003800000 */
.L_x_599:
[----:B------:R-:W-:Y:S01]  /*14d10*/  IMAD.MOV.U32 R17, RZ, RZ, R14 ;  /* 0x000000ffff117224 */ /* 0x000fe200078e000e */
[----:B------:R-:W-:Y:S06]  /*14d20*/  BRA `(.L_x_600) ;  /* 0xffffffdc00647947 */ /* 0x000fec000383ffff */
.L_x_531:
[----:B------:R-:W-:Y:S01]  /*14d30*/  BSSY B0, `(.L_x_601) ;  /* 0x0000007000007945 */ /* 0x000fe20003800000 */
[----:B------:R-:W-:Y:S02]  /*14d40*/  IMAD.MOV.U32 R13, RZ, RZ, R3 ;  /* 0x000000ffff0d7224 */ /* 0x000fe400078e0003 */
[----:B------:R-:W-:Y:S02]  /*14d50*/  IMAD.MOV.U32 R11, RZ, RZ, 0x1f ;  /* 0x0000001fff0b7424 */ /* 0x000fe400078e00ff */
[----:B------:R-:W-:-:S07]  /*14d60*/  IMAD.MOV.U32 R15, RZ, RZ, -0x1 ;  /* 0xffffffffff0f7424 */ /* 0x000fce00078e00ff */
[----:B0-2--5:R-:W-:Y:S05]  /*14d70*/  WARPSYNC.COLLECTIVE R15, `(.L_x_602) ;  /* 0x000000000f087348 */ /* 0x025fea0003c00000 */
[----:B------:R1:W3:Y:S02]  /*14d80*/  SHFL.IDX P6, R14, R13, R12, R11 ;  /* 0x0000000c0d0e7389 */ /* 0x0002e400000c000b */
[----:B0123-5:R-:W-:Y:S01]  /*14d90*/  ENDCOLLECTIVE ;  /* 0x000000000000791b */ /* 0x02ffe20003800000 */
.L_x_602:
[----:B------:R-:W-:Y:S05]  /*14da0*/  BSYNC B0 ;  /* 0x0000000000007941 */ /* 0x000fea0003800000 */
.L_x_601:
[----:B------:R-:W-:Y:S01]  /*14db0*/  IMAD.MOV.U32 R2, RZ, RZ, R14 ;  /* 0x000000ffff027224 */ /* 0x000fe200078e000e */
[----:B------:R-:W-:Y:S06]  /*14dc0*/  BRA `(.L_x_530) ;  /* 0xffffffdc00587947 */ /* 0x000fec000383ffff */
.L_x_535:
[----:B0-----:R0:W2:Y:S02]  /*14dd0*/  SYNCS.PHASECHK.TRANS64.TRYWAIT P0, [R0+URZ+0x36820], R3 ;  /* 0x03682003000075a7 */ /* 0x0010a4000800017f */
[----:B--2---:R-:W-:Y:S05]  /*14de0*/  @!P0 NANOSLEEP.SYNCS 0x989680 ;  /* 0x009896800000895d */ /* 0x004fea0003900000 */
[----:B------:R-:W2:Y:S02]  /*14df0*/  @!P0 SYNCS.PHASECHK.TRANS64 P0, [R0+URZ+0x36820], R3 ;  /* 0x03682003000085a7 */ /* 0x000ea4000800007f */
[----:B--2---:R-:W-:Y:S05]  /*14e00*/  @!P0 BRA `(.L_x_535) ;  /* 0xfffffffc00f08947 */ /* 0x004fea000383ffff */
[----:B------:R-:W-:Y:S05]  /*14e10*/  BRA `(.L_x_603) ;  /* 0xffffffe0004c7947 */ /* 0x000fea000383ffff */
.L_x_536:
[----:B------:R-:W2:Y:S01]  /*14e20*/  S2R R2, SR_TID.X ;  /* 0x0000000000027919 */ /* 0x000ea20000002100 */
[----:B------:R-:W-:Y:S01]  /*14e30*/  BSSY B0, `(.L_x_604) ;  /* 0x000000a000007945 */ /* 0x000fe20003800000 */
[----:B------:R-:W-:Y:S02]  /*14e40*/  IMAD.MOV.U32 R12, RZ, RZ, RZ ;  /* 0x000000ffff0c7224 */ /* 0x000fe400078e00ff */
[----:B------:R-:W-:Y:S02]  /*14e50*/  IMAD.MOV.U32 R11, RZ, RZ, 0x1f ;  /* 0x0000001fff0b7424 */ /* 0x000fe400078e00ff */
[----:B------:R-:W-:Y:S01]  /*14e60*/  IMAD.MOV.U32 R15, RZ, RZ, -0x1 ;  /* 0xffffffffff0f7424 */ /* 0x000fe200078e00ff */
[----:B--2---:R-:W-:-:S04]  /*14e70*/  SHF.R.U32.HI R2, RZ, 0x5, R2 ;  /* 0x00000005ff027819 */ /* 0x004fc80000011602 */
[----:B------:R-:W-:-:S05]  /*14e80*/  LOP3.LUT R2, R2, 0x3, RZ, 0xc0, !PT ;  /* 0x0000000302027812 */ /* 0x000fca00078ec0ff */
[----:B------:R-:W-:-:S07]  /*14e90*/  IMAD.MOV.U32 R13, RZ, RZ, R2 ;  /* 0x000000ffff0d7224 */ /* 0x000fce00078e0002 */
[----:B01--45:R-:W-:Y:S05]  /*14ea0*/  WARPSYNC.COLLECTIVE R15, `(.L_x_605) ;  /* 0x000000000f087348 */ /* 0x033fea0003c00000 */
[----:B------:R2:W3:Y:S02]  /*14eb0*/  SHFL.IDX P6, R14, R13, R12, R11 ;  /* 0x0000000c0d0e7389 */ /* 0x0004e400000c000b */
[----:B012345:R-:W-:Y:S01]  /*14ec0*/  ENDCOLLECTIVE ;  /* 0x000000000000791b */ /* 0x03ffe20003800000 */
.L_x_605:
[----:B------:R-:W-:Y:S05]  /*14ed0*/  BSYNC B0 ;  /* 0x0000000000007941 */ /* 0x000fea0003800000 */
.L_x_604:
[----:B------:R-:W-:Y:S05]  /*14ee0*/  BRA `(.L_x_606) ;  /* 0xffffffe000347947 */ /* 0x000fea000383ffff */
.L_x_539:
[----:B------:R-:W-:Y:S01]  /*14ef0*/  BSSY B1, `(.L_x_607) ;  /* 0x0000006000017945 */ /* 0x000fe20003800000 */
[----:B------:R-:W-:-:S07]  /*14f00*/  IMAD.MOV.U32 R15, RZ, RZ, -0x1 ;  /* 0xffffffffff0f7424 */ /* 0x000fce00078e00ff */
[----:B012-45:R-:W-:Y:S05]  /*14f10*/  WARPSYNC.COLLECTIVE R15, `(.L_x_608) ;  /* 0x000000000f0c7348 */ /* 0x037fea0003c00000 */
[----:B------:R-:W-:Y:S02]  /*14f20*/  ELECT P6, UR62, PT ;  /* 0x00000000003e782f */ /* 0x000fe400038c0000 */
[----:B------:R-:W-:Y:S01]  /*14f30*/  MOV R14, UR62 ;  /* 0x0000003e000e7c02 */ /* 0x000fe20008000f00 */
[----:B012-45:R-:W-:Y:S10]  /*14f40*/  ENDCOLLECTIVE ;  /* 0x000000000000791b */ /* 0x037ff40003800000 */
.L_x_608:
[----:B------:R-:W-:Y:S05]  /*14f50*/  BSYNC B1 ;  /* 0x0000000000017941 */ /* 0x000fea0003800000 */
.L_x_607:
[----:B------:R-:W-:Y:S05]  /*14f60*/  BRA `(.L_x_609) ;  /* 0xffffffe0002c7947 */ /* 0x000fea000383ffff */
.L_x_541:
[----:B0-----:R0:W1:Y:S02]  /*14f70*/  SYNCS.PHASECHK.TRANS64.TRYWAIT P0, [R6+URZ], R5 ;  /* 0x00000005060075a7 */ /* 0x001064000800017f */
[----:B-1----:R-:W-:Y:S05]  /*14f80*/  @!P0 NANOSLEEP.SYNCS 0x989680 ;  /* 0x009896800000895d */ /* 0x002fea0003900000 */
[----:B------:R-:W1:Y:S02]  /*14f90*/  @!P0 SYNCS.PHASECHK.TRANS64 P0, [R6+URZ], R5 ;  /* 0x00000005060085a7 */ /* 0x000e64000800007f */
[----:B-1----:R-:W-:Y:S05]  /*14fa0*/  @!P0 BRA `(.L_x_541) ;  /* 0xfffffffc00f08947 */ /* 0x002fea000383ffff */
[----:B------:R-:W-:Y:S05]  /*14fb0*/  BRA `(.L_x_610) ;  /* 0xffffffe000687947 */ /* 0x000fea000383ffff */
.L_x_542:
[----:B-1----:R1:W2:Y:S02]  /*14fc0*/  SYNCS.PHASECHK.TRANS64.TRYWAIT P0, [R7+URZ], R2 ;  /* 0x00000002070075a7 */ /* 0x0022a4000800017f */
[----:B--2---:R-:W-:Y:S05]  /*14fd0*/  @!P0 NANOSLEEP.SYNCS 0x989680 ;  /* 0x009896800000895d */ /* 0x004fea0003900000 */
[----:B------:R-:W2:Y:S02]  /*14fe0*/  @!P0 SYNCS.PHASECHK.TRANS64 P0, [R7+URZ], R2 ;  /* 0x00000002070085a7 */ /* 0x000ea4000800007f */
[----:B--2---:R-:W-:Y:S05]  /*14ff0*/  @!P0 BRA `(.L_x_542) ;  /* 0xfffffffc00f08947 */ /* 0x004fea000383ffff */
[----:B------:R-:W-:Y:S05]  /*15000*/  BRA `(.L_x_611) ;  /* 0xffffffe0005c7947 */ /* 0x000fea000383ffff */
.L_x_544:
[----:B--2---:R2:W3:Y:S02]  /*15010*/  SYNCS.PHASECHK.TRANS64.TRYWAIT P0, [R4+URZ], R5 ;  /* 0x00000005040075a7 */ /* 0x0044e4000800017f */
[----:B---3--:R-:W-:Y:S05]  /*15020*/  @!P0 NANOSLEEP.SYNCS 0x989680 ;  /* 0x009896800000895d */ /* 0x008fea0003900000 */
[----:B------:R-:W3:Y:S02]  /*15030*/  @!P0 SYNCS.PHASECHK.TRANS64 P0, [R4+URZ], R5 ;  /* 0x00000005040085a7 */ /* 0x000ee4000800007f */
[----:B---3--:R-:W-:Y:S05]  /*15040*/  @!P0 BRA `(.L_x_544) ;  /* 0xfffffffc00f08947 */ /* 0x008fea000383ffff */
[----:B------:R-:W-:Y:S05]  /*15050*/  BRA `(.L_x_612) ;  /* 0xffffffe000647947 */ /* 0x000fea000383ffff */
.L_x_613:
        /* <DEDUP_REMOVED lines=10> */
.L_x_3241:


//--------------------- .text._ZN7cutlass13device_kernelIN5flash11enable_sm90INS1_16FlashAttnFwdSm90INS1_25CollectiveMainloopFwdSm90ILi2EN4cute5tupleIJNS5_1CILi1EEES8_S8_EEENS6_IJNS7_ILi128EEENS7_ILi112EEENS7_ILi192EEEEEELi192ENS_6half_tEfNS_4arch4Sm90ELb0ELb0ELb0ELb1ELb0ELb1ELb0ELb1ELb1ELb1ELb0ELb0EEENS1_21CollectiveEpilogueFwdINS6_IJSA_SC_SB_EEES9_SE_SG_Li256ELb1ELb1ELb0ELb0EEENS1_36VarlenDynamicPersistentTileSchedulerILi128ELi112ELi256ELi128ELb0ELb1ELb1ELb0ELb1ELb1EEEEEEEEEvNT_6ParamsE --------------------------
	.section	.text._ZN7cutlass13device_kernelIN5flash11enable_sm90INS1_16FlashAttnFwdSm90INS1_25CollectiveMainloopFwdSm90ILi2EN4cute5tupleIJNS5_1CILi1EEES8_S8_EEENS6_IJNS7_ILi128EEENS7_ILi112EEENS7_ILi192EEEEEELi192ENS_6half_tEfNS_4arch4Sm90ELb0ELb0ELb0ELb1ELb0ELb1ELb0ELb1ELb1ELb1ELb0ELb0EEENS1_21CollectiveEpilogueFwdINS6_IJSA_SC_SB_EEES9_SE_SG_Li256ELb1ELb1ELb0ELb0EEENS1_36VarlenDynamicPersistentTileSchedulerILi128ELi112ELi256ELi128ELb0ELb1ELb1ELb0ELb1ELb1EEEEEEEEEvNT_6ParamsE,"ax",@progbits
	.align	128
.text._ZN7cutlass13device_kernelIN5flash11enable_sm90INS1_16FlashAttnFwdSm90INS1_25CollectiveMainloopFwdSm90ILi2EN4cute5tupleIJNS5_1CILi1EEES8_S8_EEENS6_IJNS7_ILi128EEENS7_ILi112EEENS7_ILi192EEEEEELi192ENS_6half_tEfNS_4arch4Sm90ELb0ELb0ELb0ELb1ELb0ELb1ELb0ELb1ELb1ELb1ELb0ELb0EEENS1_21CollectiveEpilogueFwdINS6_IJSA_SC_SB_EEES9_SE_SG_Li256ELb1ELb1ELb0ELb0EEENS1_36VarlenDynamicPersistentTileSchedulerILi128ELi112ELi256ELi128ELb0ELb1ELb1ELb0ELb1ELb1EEEEEEEEEvNT_6ParamsE:
        .type           _ZN7cutlass13device_kernelIN5flash11enable_sm90INS1_16FlashAttnFwdSm90INS1_25CollectiveMainloopFwdSm90ILi2EN4cute5tupleIJNS5_1CILi1EEES8_S8_EEENS6_IJNS7_ILi128EEENS7_ILi112EEENS7_ILi192EEEEEELi192ENS_6half_tEfNS_4arch4Sm90ELb0ELb0ELb0ELb1ELb0ELb1ELb0ELb1ELb1ELb1ELb0ELb0EEENS1_21CollectiveEpilogueFwdINS6_IJSA_SC_SB_EEES9_SE_SG_Li256ELb1ELb1ELb0ELb0EEENS1_36VarlenDynamicPersistentTileSchedulerILi128ELi112ELi256ELi128ELb0ELb1ELb1ELb0ELb1ELb1EEEEEEEEEvNT_6ParamsE,@function
        .size           _ZN7cutlass13device_kernelIN5flash11enable_sm90INS1_16FlashAttnFwdSm90INS1_25CollectiveMainloopFwdSm90ILi2EN4cute5tupleIJNS5_1CILi1EEES8_S8_EEENS6_IJNS7_ILi128EEENS7_ILi112EEENS7_ILi192EEEEEELi192ENS_6half_tEfNS_4arch4Sm90ELb0ELb0ELb0ELb1ELb0ELb1ELb0ELb1ELb1ELb1ELb0ELb0EEENS1_21CollectiveEpilogueFwdINS6_IJSA_SC_SB_EEES9_SE_SG_Li256ELb1ELb1ELb0ELb0EEENS1_36VarlenDynamicPersistentTileSchedulerILi128ELi112ELi256ELi128ELb0ELb1ELb1ELb0ELb1ELb1EEEEEEEEEvNT_6ParamsE,(.L_x_3242 - _ZN7cutlass13device_kernelIN5flash11enable_sm90INS1_16FlashAttnFwdSm90INS1_25CollectiveMainloopFwdSm90ILi2EN4cute5tupleIJNS5_1CILi1EEES8_S8_EEENS6_IJNS7_ILi128EEENS7_ILi112EEENS7_ILi192EEEEEELi192ENS_6half_tEfNS_4arch4Sm90ELb0ELb0ELb0ELb1ELb0ELb1ELb0ELb1ELb1ELb1ELb0ELb0EEENS1_21CollectiveEpilogueFwdINS6_IJSA_SC_SB_EEES9_SE_SG_Li256ELb1ELb1ELb0ELb0EEENS1_36VarlenDynamicPersistentTileSchedulerILi128ELi112ELi256ELi128ELb0ELb1ELb1ELb0ELb1ELb1EEEEEEEEEvNT_6ParamsE)
        .other          _ZN7cutlass13device_kernelIN5flash11enable_sm90INS1_16FlashAttnFwdSm90INS1_25CollectiveMainloopFwdSm90ILi2EN4cute5tupleIJNS5_1CILi1EEES8_S8_EEENS6_IJNS7_ILi128EEENS7_ILi112EEENS7_ILi192EEEEEELi192ENS_6half_tEfNS_4arch4Sm90ELb0ELb0ELb0ELb1ELb0ELb1ELb0ELb1ELb1ELb1ELb0ELb0EEENS1_21CollectiveEpilogueFwdINS6_IJSA_SC_SB_EEES9_SE_SG_Li256ELb1ELb1ELb0ELb0EEENS1_36VarlenDynamicPersistentTileSchedulerILi128ELi112ELi256ELi128ELb0ELb1ELb1ELb0ELb1ELb1EEEEEEEEEvNT_6ParamsE,@"STO_CUDA_ENTRY STV_DEFAULT"
_ZN7cutlass13device_kernelIN5flash11enable_sm90INS1_16FlashAttnFwdSm90INS1_25CollectiveMainloopFwdSm90ILi2EN4cute5tupleIJNS5_1CILi1EEES8_S8_EEENS6_IJNS7_ILi128EEENS7_ILi112EEENS7_ILi192EEEEEELi192ENS_6half_tEfNS_4arch4Sm90ELb0ELb0ELb0ELb1ELb0ELb1ELb0ELb1ELb1ELb1ELb0ELb0EEENS1_21CollectiveEpilogueFwdINS6_IJSA_SC_SB_EEES9_SE_SG_Li256ELb1ELb1ELb0ELb0EEENS1_36VarlenDynamicPersistentTileSchedulerILi128ELi112ELi256ELi128ELb0ELb1ELb1ELb0ELb1ELb1EEEEEEEEEvNT_6ParamsE:
[----:B------:R-:W0:Y:S02]  /*0000*/  LDC R1, c[0x0][0x28] ;  /* 0x00000a00ff017b82 */ /* 0x000e240000000800 */
[----:B0-----:R-:W-:Y:S01]  /*0010*/  VIADD R1, R1, 0xffffff60 ;  /* 0xffffff6001017836 */ /* 0x001fe20000000000 */
[----:B------:R-:W0:Y:S01]  /*0020*/  S2R R0, SR_TID.X ;  /* 0x0000000000007919 */ /* 0x000e220000002100 */
[----:B------:R-:W-:Y:S01]  /*0030*/  ELECT P0, URZ, PT ;  /* 0x00000000003f782f */ /* 0x000fe20003800000 */
[----:B------:R-:W-:Y:S01]  /*0040*/  BSSY B0, `(.L_x_614) ;  /* 0x0000014000007945 */ /* 0x000fe20003800000 */
[----:B0-----:R-:W-:-:S05]  /*0050*/  SHF.R.U32.HI R2, RZ, 0x5, R0 ;  /* 0x00000005ff027819 */ /* 0x001fca0000011600 */
[----:B------:R-:W0:Y:S02]  /*0060*/  SHFL.IDX PT, R3, R2, RZ, 0x1f ;  /* 0x00001fff02037589 */ /* 0x000e2400000e0000 */
[----:B0-----:R-:W-:Y:S02]  /*0070*/  ISETP.EQ.AND P0, PT, R3, RZ, P0 ;  /* 0x000000ff0300720c */ /* 0x001fe40000702270 */
[----:B------:R-:W-:-:S11]  /*0080*/  SHF.R.U32.HI R3, RZ, 0x7, R0 ;  /* 0x00000007ff037819 */ /* 0x000fd60000011600 */
[----:B------:R-:W-:Y:S05]  /*0090*/  @!P0 BRA `(.L_x_615) ;  /* 0x0000000000388947 */ /* 0x000fea0003800000 */
[----:B------:R-:W-:Y:S02]  /*00a0*/  ULDC.64 UR4, c[0x0][0x198] ;  /* 0x0000660000047ab9 */ /* 0x000fe40000000a00 */
[----:B------:R-:W-:Y:S02]  /*00b0*/  UIADD3 UR6, UP0, UR4, 0x370, URZ ;  /* 0x0000037004067890 */ /* 0x000fe4000ff1e03f */
[----:B------:R-:W-:Y:S02]  /*00c0*/  UIADD3 UR8, UP1, UR4, 0x470, URZ ;  /* 0x0000047004087890 */ /* 0x000fe4000ff3e03f */
[----:B------:R-:W-:Y:S02]  /*00d0*/  UIADD3 UR10, UP2, UR4, 0x570, URZ ;  /* 0x00000570040a7890 */ /* 0x000fe4000ff5e03f */
[----:B------:R-:W-:Y:S02]  /*00e0*/  UIADD3 UR4, UP3, UR4, 0x670, URZ ;  /* 0x0000067004047890 */ /* 0x000fe4000ff7e03f */
[----:B------:R-:W-:-:S02]  /*00f0*/  UIADD3.X UR7, URZ, UR5, URZ, UP0, !UPT ;  /* 0x000000053f077290 */ /* 0x000fc400087fe43f */
[----:B------:R-:W-:Y:S02]  /*0100*/  UIADD3.X UR9, URZ, UR5, URZ, UP1, !UPT ;  /* 0x000000053f097290 */ /* 0x000fe40008ffe43f */
[----:B------:R-:W-:Y:S02]  /*0110*/  UIADD3.X UR11, URZ, UR5, URZ, UP2, !UPT ;  /* 0x000000053f0b7290 */ /* 0x000fe400097fe43f */
[----:B------:R-:W-:-:S03]  /*0120*/  UIADD3.X UR5, URZ, UR5, URZ, UP3, !UPT ;  /* 0x000000053f057290 */ /* 0x000fc60009ffe43f */
[----:B------:R0:W-:Y:S02]  /*0130*/  UTMACCTL.PF [UR6] ;  /* 0x00000000060079b9 */ /* 0x0001e40008040000 */
[----:B------:R0:W-:Y:S02]  /*0140*/  UTMACCTL.PF [UR8] ;  /* 0x00000000080079b9 */ /* 0x0001e40008040000 */
[----:B------:R0:W-:Y:S02]  /*0150*/  UTMACCTL.PF [UR10] ;  /* 0x000000000a0079b9 */ /* 0x0001e40008040000 */
[----:B------:R0:W-:Y:S02]  /*0160*/  UTMACCTL.PF [UR4] ;  /* 0x00000000040079b9 */ /* 0x0001e40008040000 */
[----:B0-----:R-:W-:Y:S01]  /*0170*/  NOP ;  /* 0x0000000000007918 */ /* 0x001fe20000000000 */
.L_x_615:
[----:B------:R-:W-:Y:S05]  /*0180*/  BSYNC B0 ;  /* 0x0000000000007941 */ /* 0x000fea0003800000 */
.L_x_614:
[----:B------:R-:W-:Y:S01]  /*0190*/  VOTEU.ANY UP0, P0 ;  /* 0x00000000003f7886 */ /* 0x000fe20000000100 */
[----:B------:R-:W0:Y:S01]  /*01a0*/  SHFL.IDX PT, R3, R3, RZ, 0x1f ;  /* 0x00001fff03037589 */ /* 0x000e2200000e0000 */
[----:B------:R-:W-:Y:S01]  /*01b0*/  UMOV UR4, 0x80 ;  /* 0x0000008000047882 */ /* 0x000fe20000000000 */
[----:B------:R-:W-:Y:S01]  /*01c0*/  UMOV UR7, 0x100 ;  /* 0x0000010000077882 */ /* 0x000fe20000000000 */
[----:B------:R-:W-:Y:S01]  /*01d0*/  VOTEU.ANY UP1, P0 ;  /* 0x00000000003f7886 */ /* 0x000fe20000020100 */
[----:B------:R-:W1:Y:S01]  /*01e0*/  @UP0 S2UR UR8, SR_CgaCtaId ;  /* 0x00000000000809c3 */ /* 0x000e620000008800 */
[----:B------:R-:W2:Y:S01]  /*01f0*/  SHFL.IDX PT, R4, R2, RZ, 0x1f ;  /* 0x00001fff02047589 */ /* 0x000ea200000e0000 */
[----:B------:R-:W-:Y:S01]  /*0200*/  @UP0 UMOV UR6, 0x400 ;  /* 0x0000040000060882 */ /* 0x000fe20000000000 */
[----:B------:R-:W-:-:S04]  /*0210*/  @UP0 UIADD3 UR4, -UR4, 0x100000, URZ ;  /* 0x0010000004040890 */ /* 0x000fc8000fffe13f */
[----:B------:R-:W-:Y:S02]  /*0220*/  @UP0 USHF.L.U32 UR5, UR4, 0xb, URZ ;  /* 0x0000000b04050899 */ /* 0x000fe4000800063f */
[----:B------:R-:W-:Y:S01]  /*0230*/  @UP0 USHF.L.U32 UR4, UR4, 0x1, URZ ;  /* 0x0000000104040899 */ /* 0x000fe2000800063f */
[----:B------:R-:W-:Y:S01]  /*0240*/  VOTEU.ANY UP2, P0 ;  /* 0x00000000003f7886 */ /* 0x000fe20000040100 */
[----:B0-----:R-:W-:Y:S01]  /*0250*/  R2UR UR9, R3 ;  /* 0x00000000030972ca */ /* 0x001fe200000e0000 */
[----:B-1----:R-:W-:Y:S01]  /*0260*/  @UP0 ULEA UR8, UR8, UR6, 0x18 ;  /* 0x0000000608080291 */ /* 0x002fe2000f8ec03f */
[----:B--2---:R-:W-:Y:S01]  /*0270*/  ISETP.NE.AND P1, PT, R4, RZ, PT ;  /* 0x000000ff0400720c */ /* 0x004fe20003f25270 */
[----:B------:R-:W-:-:S04]  /*0280*/  @UP0 UIADD3 UR6, -UR7, 0x100000, URZ ;  /* 0x0010000007060890 */ /* 0x000fc8000fffe13f */
[----:B------:R-:W-:Y:S02]  /*0290*/  @UP0 USHF.L.U32 UR7, UR6, 0xb, URZ ;  /* 0x0000000b06070899 */ /* 0x000fe4000800063f */
[----:B------:R-:W-:-:S04]  /*02a0*/  @UP0 USHF.L.U32 UR6, UR6, 0x1, URZ ;  /* 0x0000000106060899 */ /* 0x000fc8000800063f */
[----:B------:R-:W-:Y:S01]  /*02b0*/  UISETP.NE.AND UP0, UPT, UR9, URZ, UPT ;  /* 0x0000003f0900728c */ /* 0x000fe2000bf05270 */
[----:B------:R-:W0:Y:S02]  /*02c0*/  FENCE.VIEW.ASYNC.S ;  /* 0x00000000000073c6 */ /* 0x000e240000000000 */
[----:B0-----:R0:W1:Y:S05]  /*02d0*/  @UP1 SYNCS.EXCH.64 URZ, [UR8+0x36800], UR4 ;  /* 0x03680004083f15b2 */ /* 0x00106a0008000100 */
[----:B------:R0:W2:Y:S01]  /*02e0*/  @UP2 SYNCS.EXCH.64 URZ, [UR8+0x36820], UR6 ;  /* 0x03682006083f25b2 */ /* 0x0000a20008000100 */
[----:B------:R-:W-:Y:S05]  /*02f0*/  @P1 BRA `(.L_x_616) ;  /* 0x0000000000481947 */ /* 0x000fea0003800000 */
        /* <DEDUP_REMOVED lines=17> */
[----:B---3--:R-:W-:Y:S01]  /*0410*/  NOP ;  /* 0x0000000000007918 */ /* 0x008fe20000000000 */
.L_x_616:
[----:B------:R-:W3:Y:S01]  /*0420*/  SHFL.IDX PT, R3, R2, RZ, 0x1f ;  /* 0x00001fff02037589 */ /* 0x000ee200000e0000 */
[----:B------:R-:W-:Y:S01]  /*0430*/  NOP ;  /* 0x0000000000007918 */ /* 0x000fe20000000000 */
[----:B---3--:R-:W-:-:S13]  /*0440*/  ISETP.NE.AND P0, PT, R3, RZ, PT ;  /* 0x000000ff0300720c */ /* 0x008fda0003f05270 */
        /* <DEDUP_REMOVED lines=18> */
[----:B---3--:R-:W-:Y:S01]  /*0570*/  NOP ;  /* 0x0000000000007918 */ /* 0x008fe20000000000 */
.L_x_617:
[----:B------:R-:W3:Y:S01]  /*0580*/  SHFL.IDX PT, R3, R2, RZ, 0x1f ;  /* 0x00001fff02037589 */ /* 0x000ee200000e0000 */
[----:B------:R-:W-:Y:S01]  /*0590*/  NOP ;  /* 0x0000000000007918 */ /* 0x000fe20000000000 */
[----:B---3--:R-:W-:-:S13]  /*05a0*/  ISETP.NE.AND P0, PT, R3, RZ, PT ;  /* 0x000000ff0300720c */ /* 0x008fda0003f05270 */
[----:B------:R-:W-:Y:S05]  /*05b0*/  @P0 BRA `(.L_x_618) ;  /* 0x0000000000380947 */ /* 0x000fea0003800000 */
[----:B0-----:R-:W0:Y:S01]  /*05c0*/  S2UR UR5, SR_CgaCtaId ;  /* 0x00000000000579c3 */ /* 0x001e220000008800 */
[----:B------:R-:W-:Y:S01]  /*05d0*/  UMOV UR4, 0x400 ;  /* 0x0000040000047882 */ /* 0x000fe20000000000 */
[----:B------:R-:W-:Y:S01]  /*05e0*/  UMOV UR7, 0x1 ;  /* 0x0000000100077882 */ /* 0x000fe20000000000 */
[----:B------:R-:W-:Y:S01]  /*05f0*/  ELECT P0, URZ, PT ;  /* 0x00000000003f782f */ /* 0x000fe20003800000 */
[----:B0-----:R-:W-:Y:S02]  /*0600*/  ULEA UR6, UR5, UR4, 0x18 ;  /* 0x0000000405067291 */ /* 0x001fe4000f8ec03f */
[----:B------:R-:W-:-:S04]  /*0610*/  UIADD3 UR4, -UR7, 0x100000, URZ ;  /* 0x0010000007047890 */ /* 0x000fc8000fffe13f */
[----:B------:R-:W-:Y:S02]  /*0620*/  USHF.L.U32 UR5, UR4, 0xb, URZ ;  /* 0x0000000b04057899 */ /* 0x000fe4000800063f */
[----:B------:R-:W-:Y:S01]  /*0630*/  USHF.L.U32 UR4, UR4, 0x1, URZ ;  /* 0x0000000104047899 */ /* 0x000fe2000800063f */
[----:B------:R-:W0:Y:S11]  /*0640*/  FENCE.VIEW.ASYNC.S ;  /* 0x00000000000073c6 */ /* 0x000e360000000000 */
[----:B0-----:R3:W0:Y:S01]  /*0650*/  SYNCS.EXCH.64 URZ, [UR6+0x36870], UR4 ;  /* 0x03687004063f75b2 */ /* 0x0016220008000100 */
[----:B------:R3:W0:Y:S01]  /*0660*/  SYNCS.EXCH.64 URZ, [UR6+0x36880], UR4 ;  /* 0x03688004063f75b2 */ /* 0x0006220008000100 */
[----:B------:R3:W0:Y:S01]  /*0670*/  SYNCS.EXCH.64 URZ, [UR6+0x36878], UR4 ;  /* 0x03687804063f75b2 */ /* 0x0006220008000100 */
[----:B------:R3:W0:Y:S02]  /*0680*/  SYNCS.EXCH.64 URZ, [UR6+0x36888], UR4 ;  /* 0x03688804063f75b2 */ /* 0x0006240008000100 */
[----:B---3--:R-:W-:Y:S01]  /*0690*/  NOP ;  /* 0x0000000000007918 */ /* 0x008fe20000000000 */
.L_x_618:
        /* <DEDUP_REMOVED lines=22> */
.L_x_619:
        /* <DEDUP_REMOVED lines=22> */
.L_x_620:
[----:B0-----:R-:W-:Y:S01]  /*0960*/  UMOV UR4, 0x1 ;  /* 0x0000000100047882 */ /* 0x001fe20000000000 */
[----:B------:R-:W-:Y:S01]  /*0970*/  PLOP3.LUT P0, PT, PT, PT, UP0, 0x80, 0x0 ;  /* 0x000000000000781c */ /* 0x000fe20003f0f008 */
[----:B------:R-:W-:Y:S01]  /*0980*/  USEL UR4, UR4, 0x2, !UP0 ;  /* 0x0000000204047887 */ /* 0x000fe2000c000000 */
[----:B------:R-:W-:Y:S01]  /*0990*/  NOP ;  /* 0x0000000000007918 */ /* 0x000fe20000000000 */
[----:B------:R-:W-:Y:S01]  /*09a0*/  ULDC.64 UR60, c[0x0][0x208] ;  /* 0x00008200003c7ab9 */ /* 0x000fe20000000a00 */
[----:B------:R-:W-:Y:S03]  /*09b0*/  BSSY B9, `(.L_x_621) ;  /* 0x0002560000097945 */ /* 0x000fe60003800000 */
[----:B------:R-:W-:-:S05]  /*09c0*/  IMAD.U32 R3, RZ, RZ, UR4 ;  /* 0x00000004ff037e24 */ /* 0x000fca000f8e00ff */
[----:B------:R0:W-:Y:S01]  /*09d0*/  STL [R1+0x9c], R3 ;  /* 0x00009c0301007387 */ /* 0x0001e20000100800 */
[----:B-12-4-:R-:W-:Y:S06]  /*09e0*/  BAR.SYNC.DEFER_BLOCKING 0x0 ;  /* 0x0000000000007b1d */ /* 0x016fec0000010000 */
[----:B------:R-:W-:Y:S05]  /*09f0*/  @!P0 BRA `(.L_x_622) ;  /* 0x000001d800448947 */ /* 0x000fea0003800000 */
.L_x_623:
        /* <DEDUP_REMOVED lines=8> */
[----:B-1----:R-:W-:-:S06]  /*0a80*/  ULEA UR4, UR5, UR4, 0x18 ;  /* 0x0000000405047291 */ /* 0x002fcc000f8ec03f */
[----:B------:R-:W-:Y:S01]  /*0a90*/  IMAD.U32 R16, RZ, RZ, UR4 ;  /* 0x00000004ff107e24 */ /* 0x000fe2000f8e00ff */
[----:B------:R-:W-:-:S04]  /*0aa0*/  ULDC UR4, c[0x0][0xc3c] ;  /* 0x00030f0000047ab9 */ /* 0x000fc80000000800 */
[----:B------:R-:W1:Y:S01]  /*0ab0*/  LDS.128 R132, [R16+0x368d0] ;  /* 0x0368d00010847984 */ /* 0x000e620000000c00 */
[----:B------:R-:W-:Y:S06]  /*0ac0*/  BAR.ARV 0x4, 0x180 ;  /* 0x0106000000007b1d */ /* 0x000fec0000002000 */
[----:B-1----:R-:W-:-:S13]  /*0ad0*/  ISETP.GE.AND P0, PT, R135, UR4, PT ;  /* 0x0000000487007c0c */ /* 0x002fda000bf06270 */
[----:B------:R-:W-:Y:S05]  /*0ae0*/  @P0 BRA `(.L_x_624) ;  /* 0x0000025400300947 */ /* 0x000fea0003800000 */
[----:B------:R-:W2:Y:S01]  /*0af0*/  LDL R2, [R1+0x9c] ;  /* 0x00009c0001027983 */ /* 0x000ea20000100800 */
[----:B------:R-:W-:Y:S01]  /*0b00*/  IADD3 R18, R0, -0x80, RZ ;  /* 0xffffff8000127810 */ /* 0x000fe20007ffe0ff */
[----:B------:R-:W-:Y:S01]  /*0b10*/  IMAD.MOV.U32 R14, RZ, RZ, -0x2 ;  /* 0xfffffffeff0e7424 */ /* 0x000fe200078e00ff */
[----:B------:R-:W-:Y:S01]  /*0b20*/  R2UR UR4, R16 ;  /* 0x00000000100472ca */ /* 0x000fe200000e0000 */
[----:B------:R-:W-:Y:S01]  /*0b30*/  IMAD.MOV.U32 R228, RZ, RZ, RZ ;  /* 0x000000ffffe47224 */ /* 0x000fe200078e00ff */
[----:B------:R-:W-:Y:S01]  /*0b40*/  SHF.R.S32.HI R0, RZ, 0x1f, R18 ;  /* 0x0000001fff007819 */ /* 0x000fe20000011412 */
[----:B------:R-:W-:Y:S01]  /*0b50*/  IMAD.MOV.U32 R205, RZ, RZ, RZ ;  /* 0x000000ffffcd7224 */ /* 0x000fe200078e00ff */
[----:B------:R-:W-:Y:S01]  /*0b60*/  MOV R17, RZ ;  /* 0x000000ff00117202 */ /* 0x000fe20000000f00 */
[----:B------:R-:W-:Y:S01]  /*0b70*/  IMAD.MOV.U32 R217, RZ, RZ, RZ ;  /* 0x000000ffffd97224 */ /* 0x000fe200078e00ff */
[CC--:B0-----:R-:W-:Y:S01]  /*0b80*/  LEA.HI R3, R0.reuse, R18.reuse, RZ, 0x4 ;  /* 0x0000001200037211 */ /* 0x0c1fe200078f20ff */
[----:B------:R-:W-:Y:S01]  /*0b90*/  IMAD.MOV.U32 R215, RZ, RZ, RZ ;  /* 0x000000ffffd77224 */ /* 0x000fe200078e00ff */
[----:B------:R-:W-:-:S02]  /*0ba0*/  LEA.HI R8, R0, R18, RZ, 0x2 ;  /* 0x0000001200087211 */ /* 0x000fc400078f10ff */
[----:B------:R-:W-:Y:S02]  /*0bb0*/  SHF.R.S32.HI R4, RZ, 0x4, R3 ;  /* 0x00000004ff047819 */ /* 0x000fe40000011403 */
[----:B------:R-:W-:Y:S01]  /*0bc0*/  LOP3.LUT R233, R8, 0xfffffffc, RZ, 0xc0, !PT ;  /* 0xfffffffc08e97812 */ /* 0x000fe200078ec0ff */
[----:B------:R-:W-:Y:S01]  /*0bd0*/  UIADD3 UR4, UR4, 0x15400, URZ ;  /* 0x0001540004047890 */ /* 0x000fe2000fffe03f */
[C---:B------:R-:W-:Y:S02]  /*0be0*/  LEA.HI R5, R3.reuse, R4, RZ, 0x1 ;  /* 0x0000000403057211 */ /* 0x040fe400078f08ff */
[----:B------:R-:W-:Y:S01]  /*0bf0*/  LOP3.LUT R3, R3, 0x3fffff0, RZ, 0xc0, !PT ;  /* 0x03fffff003037812 */ /* 0x000fe200078ec0ff */
[C---:B------:R-:W-:Y:S01]  /*0c00*/  IMAD.IADD R233, R18.reuse, 0x1, -R233 ;  /* 0x0000000112e97824 */ /* 0x040fe200078e0ae9 */
[----:B------:R-:W-:Y:S02]  /*0c10*/  LOP3.LUT R5, R5, 0x1ffffffe, RZ, 0xc0, !PT ;  /* 0x1ffffffe05057812 */ /* 0x000fe400078ec0ff */
[----:B------:R-:W-:Y:S01]  /*0c20*/  IADD3 R3, R18, -R3, RZ ;  /* 0x8000000312037210 */ /* 0x000fe20007ffe0ff */
[----:B------:R-:W-:Y:S01]  /*0c30*/  IMAD.SHL.U32 R22, R233, 0x4, RZ ;  /* 0x00000004e9167824 */ /* 0x000fe200078e00ff */
[----:B------:R-:W-:Y:S01]  /*0c40*/  SHF.R.S32.HI R204, RZ, 0x2, R8 ;  /* 0x00000002ffcc7819 */ /* 0x000fe20000011408 */
[----:B------:R-:W-:Y:S01]  /*0c50*/  IMAD.IADD R5, R4, 0x1, -R5 ;  /* 0x0000000104057824 */ /* 0x000fe200078e0a05 */
[----:B------:R-:W-:Y:S01]  /*0c60*/  LEA.HI R4, R0, R18, RZ, 0x5 ;  /* 0x0000001200047211 */ /* 0x000fe200078f28ff */
[C---:B------:R-:W-:Y:S01]  /*0c70*/  VIADD R209, R22.reuse, 0x40 ;  /* 0x0000004016d17836 */ /* 0x040fe20000000000 */
[----:B------:R-:W-:Y:S01]  /*0c80*/  IADD3 R207, R22, 0x20, RZ ;  /* 0x0000002016cf7810 */ /* 0x000fe20007ffe0ff */
[----:B------:R-:W-:Y:S01]  /*0c90*/  VIADD R229, R204, 0x40 ;  /* 0x00000040cce57836 */ /* 0x000fe20000000000 */
[----:B------:R-:W-:Y:S01]  /*0ca0*/  SHF.R.S32.HI R4, RZ, 0x5, R4 ;  /* 0x00000005ff047819 */ /* 0x000fe20000011404 */
[C---:B------:R-:W-:Y:S01]  /*0cb0*/  VIADD R210, R22.reuse, 0x30 ;  /* 0x0000003016d27836 */ /* 0x040fe20000000000 */
[C---:B------:R-:W-:Y:S01]  /*0cc0*/  IADD3 R208, R22.reuse, 0x10, RZ ;  /* 0x0000001016d07810 */ /* 0x040fe20007ffe0ff */
[----:B------:R-:W-:-:S02]  /*0cd0*/  IMAD.IADD R10, R22, 0x1, R207 ;  /* 0x00000001160a7824 */ /* 0x000fc400078e02cf */
[C---:B------:R-:W-:Y:S01]  /*0ce0*/  IMAD R12, R4.reuse, 0x10, R3 ;  /* 0x00000010040c7824 */ /* 0x040fe200078e0203 */
[----:B------:R-:W-:Y:S01]  /*0cf0*/  SHF.R.S32.HI R237, RZ, 0x1f, R208 ;  /* 0x0000001fffed7819 */ /* 0x000fe200000114d0 */
[----:B------:R-:W-:Y:S02]  /*0d00*/  IMAD.SHL.U32 R206, R229, 0x40, RZ ;  /* 0x00000040e5ce7824 */ /* 0x000fe400078e00ff */
[----:B------:R-:W-:Y:S01]  /*0d10*/  IMAD.SHL.U32 R214, R4, 0x200, RZ ;  /* 0x0000020004d67824 */ /* 0x000fe200078e00ff */
[----:B------:R-:W-:Y:S01]  /*0d20*/  LEA R13, R12, R5, 0x3 ;  /* 0x000000050c0d7211 */ /* 0x000fe200078e18ff */
[----:B------:R-:W-:Y:S01]  /*0d30*/  IMAD.IADD R5, R22, 0x1, R209 ;  /* 0x0000000116057824 */ /* 0x000fe200078e02d1 */
[----:B------:R-:W-:Y:S01]  /*0d40*/  LOP3.LUT R206, R206, 0x1c0, RZ, 0xc0, !PT ;  /* 0x000001c0cece7812 */ /* 0x000fe200078ec0ff */
[C---:B------:R-:W-:Y:S01]  /*0d50*/  IMAD.SHL.U32 R20, R208.reuse, 0x2, RZ ;  /* 0x00000002d0147824 */ /* 0x040fe200078e00ff */
[----:B------:R-:W-:Y:S01]  /*0d60*/  SHF.L.U64.HI R237, R208, 0x1, R237 ;  /* 0x00000001d0ed7819 */ /* 0x000fe200000102ed */
[----:B------:R-:W-:Y:S01]  /*0d70*/  VIADD R211, R22, 0x50 ;  /* 0x0000005016d37836 */ /* 0x000fe20000000000 */
[----:B------:R-:W-:Y:S01]  /*0d80*/  SHF.R.S32.HI R12, RZ, 0x1f, R5 ;  /* 0x0000001fff0c7819 */ /* 0x000fe20000011405 */
[----:B------:R-:W-:-:S03]  /*0d90*/  IMAD.SHL.U32 R13, R13, 0x8, RZ ;  /* 0x000000080d0d7824 */ /* 0x000fc600078e00ff */
[CC--:B------:R-:W-:Y:S02]  /*0da0*/  LEA.HI R235, R12.reuse, R5.reuse, RZ, 0x3 ;  /* 0x000000050ceb7211 */ /* 0x0c0fe400078f18ff */
[----:B------:R-:W-:Y:S02]  /*0db0*/  LEA.HI R12, R12, R5, RZ, 0x6 ;  /* 0x000000050c0c7211 */ /* 0x000fe400078f30ff */
[----:B------:R-:W-:Y:S02]  /*0dc0*/  SHF.R.S32.HI R5, RZ, 0x1f, R8 ;  /* 0x0000001fff057819 */ /* 0x000fe40000011408 */
[----:B------:R-:W-:Y:S01]  /*0dd0*/  SHF.R.S32.HI R8, RZ, 0x1f, R209 ;  /* 0x0000001fff087819 */ /* 0x000fe200000114d1 */
[----:B------:R-:W-:Y:S01]  /*0de0*/  IMAD.SHL.U32 R12, R12, 0x80, RZ ;  /* 0x000000800c0c7824 */ /* 0x000fe200078e00ff */
[----:B------:R-:W-:Y:S02]  /*0df0*/  LEA.HI R5, R5, R204, RZ, 0x3 ;  /* 0x000000cc05057211 */ /* 0x000fe400078f18ff */
[----:B------:R-:W-:-:S02]  /*0e00*/  SHF.L.U64.HI R8, R209, 0x1, R8 ;  /* 0x00000001d1087819 */ /* 0x000fc40000010208 */
[----:B------:R-:W-:-:S05]  /*0e10*/  LOP3.LUT R5, R5, 0xfffffff8, RZ, 0xc0, !PT ;  /* 0xfffffff805057812 */ /* 0x000fca00078ec0ff */
[----:B------:R-:W-:Y:S01]  /*0e20*/  IMAD.IADD R220, R204, 0x1, -R5 ;  /* 0x00000001ccdc7824 */ /* 0x000fe200078e0a05 */
[----:B------:R-:W-:-:S04]  /*0e30*/  LOP3.LUT R5, R12, 0xffffe000, RZ, 0xc0, !PT ;  /* 0xffffe0000c057812 */ /* 0x000fc800078ec0ff */
[----:B------:R-:W-:-:S04]  /*0e40*/  SHF.L.U32 R212, R220, 0x6, RZ ;  /* 0x00000006dcd47819 */ /* 0x000fc800000006ff */
[----:B------:R-:W-:-:S04]  /*0e50*/  LOP3.LUT R212, R212, 0x1c0, RZ, 0xc0, !PT ;  /* 0x000001c0d4d47812 */ /* 0x000fc800078ec0ff */
[----:B------:R-:W-:Y:S02]  /*0e60*/  SHF.R.U32.HI R213, RZ, 0x3, R212 ;  /* 0x00000003ffd57819 */ /* 0x000fe400000116d4 */
[----:B------:R-:W-:-:S04]  /*0e70*/  LOP3.LUT R4, R212, 0x38, R235, 0xf8, !PT ;  /* 0x00000038d4047812 */ /* 0x000fc800078ef8eb */
[----:B------:R-:W-:-:S04]  /*0e80*/  LOP3.LUT R4, R4, R213, RZ, 0x3c, !PT ;  /* 0x000000d504047212 */ /* 0x000fc800078e3cff */
[----:B------:R-:W-:-:S04]  /*0e90*/  IADD3 R4, R4, R5, R214 ;  /* 0x0000000504047210 */ /* 0x000fc80007ffe0d6 */
[----:B------:R-:W-:Y:S02]  /*0ea0*/  LEA R4, R4, UR4, 0x1 ;  /* 0x0000000404047c11 */ /* 0x000fe4000f8e08ff */
[----:B--2---:R-:W-:Y:S02]  /*0eb0*/  R2UR UR5, R2 ;  /* 0x00000000020572ca */ /* 0x004fe400000e0000 */
[CC--:B------:R-:W-:Y:S02]  /*0ec0*/  LEA.HI R2, R0.reuse, R18.reuse, RZ, 0x7 ;  /* 0x0000001200027211 */ /* 0x0c0fe400078f38ff */
[----:B------:R-:W-:Y:S02]  /*0ed0*/  LEA.HI R0, R0, R18, RZ, 0x3 ;  /* 0x0000001200007211 */ /* 0x000fe400078f18ff */
[----:B------:R-:W-:Y:S02]  /*0ee0*/  LOP3.LUT R236, R2, 0xffffff80, RZ, 0xc0, !PT ;  /* 0xffffff8002ec7812 */ /* 0x000fe400078ec0ff */
[----:B------:R-:W-:-:S02]  /*0ef0*/  SHF.R.S32.HI R15, RZ, 0x7, R2 ;  /* 0x00000007ff0f7819 */ /* 0x000fc40000011402 */
[----:B------:R-:W-:Y:S01]  /*0f00*/  LOP3.LUT R223, R0, 0xfffffff8, RZ, 0xc0, !PT ;  /* 0xfffffff800df7812 */ /* 0x000fe200078ec0ff */
[----:B------:R-:W-:Y:S01]  /*0f10*/  IMAD.IADD R236, R18, 0x1, -R236 ;  /* 0x0000000112ec7824 */ /* 0x000fe200078e0aec */
[----:B------:R-:W-:Y:S01]  /*0f20*/  LEA.HI R2, R2, R15, RZ, 0x1 ;  /* 0x0000000f02027211 */ /* 0x000fe200078f08ff */
[----:B------:R-:W-:Y:S01]  /*0f30*/  ULOP3.LUT UR5, UR5, 0x1, URZ, 0xfc, !UPT ;  /* 0x0000000105057892 */ /* 0x000fe2000f8efc3f */
[----:B------:R-:W-:Y:S01]  /*0f40*/  IADD3 R223, R18, -R223, RZ ;  /* 0x800000df12df7210 */ /* 0x000fe20007ffe0ff */
[----:B------:R-:W-:Y:S01]  /*0f50*/  IMAD.SHL.U32 R18, R233, 0x8, RZ ;  /* 0x00000008e9127824 */ /* 0x000fe200078e00ff */
[----:B------:R-:W-:Y:S02]  /*0f60*/  SHF.R.S32.HI R7, RZ, 0x1f, R236 ;  /* 0x0000001fff077819 */ /* 0x000fe400000114ec */
[----:B------:R-:W-:Y:S01]  /*0f70*/  LOP3.LUT R2, R2, 0x3fffffe, RZ, 0xc0, !PT ;  /* 0x03fffffe02027812 */ /* 0x000fe200078ec0ff */
[----:B------:R-:W-:Y:S01]  /*0f80*/  IMAD.SHL.U32 R219, R223, 0x8, RZ ;  /* 0x00000008dfdb7824 */ /* 0x000fe200078e00ff */
[----:B------:R-:W-:-:S02]  /*0f90*/  LEA.HI R6, R7, R236, RZ, 0x2 ;  /* 0x000000ec07067211 */ /* 0x000fc400078f10ff */
[----:B------:R-:W-:Y:S01]  /*0fa0*/  LEA.HI R7, R7, R236, RZ, 0x5 ;  /* 0x000000ec07077211 */ /* 0x000fe200078f28ff */
[----:B------:R-:W-:Y:S01]  /*0fb0*/  IMAD.IADD R2, R15, 0x1, -R2 ;  /* 0x000000010f027824 */ /* 0x000fe200078e0a02 */
[----:B------:R-:W-:Y:S01]  /*0fc0*/  LOP3.LUT R9, R6, 0x7ffffffc, RZ, 0xc0, !PT ;  /* 0x7ffffffc06097812 */ /* 0x000fe200078ec0ff */
[C---:B------:R-:W-:Y:S01]  /*0fd0*/  VIADD R221, R219.reuse, 0x40 ;  /* 0x00000040dbdd7836 */ /* 0x040fe20000000000 */
[----:B------:R-:W-:Y:S02]  /*0fe0*/  SHF.R.S32.HI R7, RZ, 0x5, R7 ;  /* 0x00000005ff077819 */ /* 0x000fe40000011407 */
[----:B------:R-:W-:Y:S01]  /*0ff0*/  SHF.R.U32.HI R15, RZ, 0x3, R206 ;  /* 0x00000003ff0f7819 */ /* 0x000fe200000116ce */
[----:B------:R-:W-:Y:S01]  /*1000*/  IMAD.IADD R9, R236, 0x1, -R9 ;  /* 0x00000001ec097824 */ /* 0x000fe200078e0a09 */
[----:B------:R-:W-:Y:S01]  /*1010*/  SHF.R.S32.HI R231, RZ, 0x3, R0 ;  /* 0x00000003ffe77819 */ /* 0x000fe20000011400 */
[----:B------:R-:W-:Y:S01]  /*1020*/  IMAD.U32 R0, RZ, RZ, UR4 ;  /* 0x00000004ff007e24 */ /* 0x000fe2000f8e00ff */
[----:B------:R-:W-:Y:S01]  /*1030*/  IADD3 R222, R219, 0x80, RZ ;  /* 0x00000080dbde7810 */ /* 0x000fe20007ffe0ff */
[----:B------:R-:W-:Y:S01]  /*1040*/  IMAD R3, R9, R14, 0x70 ;  /* 0x0000007009037424 */ /* 0x000fe200078e020e */
[----:B------:R-:W-:-:S02]  /*1050*/  SHF.R.S32.HI R9, RZ, 0x1f, R10 ;  /* 0x0000001fff097819 */ /* 0x000fc4000001140a */
[----:B------:R-:W-:Y:S01]  /*1060*/  SHF.R.S32.HI R12, RZ, 0x1f, R221 ;  /* 0x0000001fff0c7819 */ /* 0x000fe200000114dd */
[----:B------:R-:W-:Y:S01]  /*1070*/  IMAD.SHL.U32 R12, R207, 0x2, RZ ;  /* 0x00000002cf0c7824 */ /* 0x000fe200078e00ff */
[----:B------:R0:W-:Y:S01]  /*1080*/  STL [R1+0x90], R3 ;  /* 0x0000900301007387 */ /* 0x0001e20000100800 */
[CC--:B------:R-:W-:Y:S02]  /*1090*/  LEA.HI R11, R9.reuse, R10.reuse, RZ, 0x3 ;  /* 0x0000000a090b7211 */ /* 0x0c0fe400078f18ff */
[----:B------:R-:W-:Y:S02]  /*10a0*/  LEA.HI R9, R9, R10, RZ, 0x6 ;  /* 0x0000000a09097211 */ /* 0x000fe400078f30ff */
[----:B------:R-:W-:Y:S02]  /*10b0*/  SHF.R.S32.HI R21, RZ, 0x1f, R222 ;  /* 0x0000001fff157819 */ /* 0x000fe400000114de */
[----:B------:R-:W-:Y:S02]  /*10c0*/  SHF.L.U32 R9, R9, 0x7, RZ ;  /* 0x0000000709097819 */ /* 0x000fe400000006ff */
[----:B------:R-:W-:-:S02]  /*10d0*/  SHF.L.U32 R21, R210, 0x1, RZ ;  /* 0x00000001d2157819 */ /* 0x000fc400000006ff */
[--C-:B0-----:R-:W-:Y:S02]  /*10e0*/  SHF.R.S32.HI R3, RZ, 0x2, R6.reuse ;  /* 0x00000002ff037819 */ /* 0x101fe40000011406 */
[----:B------:R-:W-:Y:S02]  /*10f0*/  SHF.R.S32.HI R6, RZ, 0x1f, R6 ;  /* 0x0000001fff067819 */ /* 0x000fe40000011406 */
[----:B------:R-:W-:Y:S02]  /*1100*/  LOP3.LUT R9, R9, 0xffffe000, RZ, 0xc0, !PT ;  /* 0xffffe00009097812 */ /* 0x000fe400078ec0ff */
[----:B------:R-:W-:Y:S02]  /*1110*/  LEA.HI R6, R6, R3, RZ, 0x3 ;  /* 0x0000000306067211 */ /* 0x000fe400078f18ff */
[----:B------:R-:W-:Y:S02]  /*1120*/  SHF.R.S32.HI R10, RZ, 0x1f, R211 ;  /* 0x0000001fff0a7819 */ /* 0x000fe400000114d3 */
[----:B------:R-:W-:-:S02]  /*1130*/  LOP3.LUT R6, R6, 0xfffffff8, RZ, 0xc0, !PT ;  /* 0xfffffff806067812 */ /* 0x000fc400078ec0ff */
[----:B------:R-:W-:-:S03]  /*1140*/  SHF.R.S32.HI R234, RZ, 0x3, R11 ;  /* 0x00000003ffea7819 */ /* 0x000fc6000001140b */
[----:B------:R-:W-:Y:S01]  /*1150*/  IMAD.IADD R6, R3, 0x1, -R6 ;  /* 0x0000000103067824 */ /* 0x000fe200078e0a06 */
[----:B------:R-:W-:-:S04]  /*1160*/  LOP3.LUT R3, R206, 0x38, R11, 0xf8, !PT ;  /* 0x00000038ce037812 */ /* 0x000fc800078ef80b */
[----:B------:R-:W-:Y:S02]  /*1170*/  LEA R7, R7, R6, 0x4 ;  /* 0x0000000607077211 */ /* 0x000fe400078e20ff */
[----:B------:R-:W-:-:S03]  /*1180*/  SHF.R.S32.HI R6, RZ, 0x1f, R229 ;  /* 0x0000001fff067819 */ /* 0x000fc600000114e5 */
[----:B------:R-:W-:Y:S01]  /*1190*/  IMAD R14, R2, 0x40, R7 ;  /* 0x00000040020e7824 */ /* 0x000fe200078e0207 */
[----:B------:R-:W-:Y:S02]  /*11a0*/  LEA.HI R6, R6, R229, RZ, 0x3 ;  /* 0x000000e506067211 */ /* 0x000fe400078f18ff */
[----:B------:R-:W-:Y:S02]  /*11b0*/  LOP3.LUT R2, R212, 0x38, R11, 0xf8, !PT ;  /* 0x00000038d4027812 */ /* 0x000fe400078ef80b */
[----:B------:R-:W-:Y:S01]  /*11c0*/  STL [R1+0x8c], R14 ;  /* 0x00008c0e01007387 */ /* 0x000fe20000100800 */
[----:B------:R-:W-:Y:S01]  /*11d0*/  IMAD.SHL.U32 R6, R6, 0x40, RZ ;  /* 0x0000004006067824 */ /* 0x000fe200078e00ff */
[----:B------:R-:W-:Y:S02]  /*11e0*/  LOP3.LUT R2, R2, R213, RZ, 0x3c, !PT ;  /* 0x000000d502027212 */ /* 0x000fe400078e3cff */
[----:B------:R-:W-:Y:S02]  /*11f0*/  LOP3.LUT R7, R206, 0x38, R235, 0xf8, !PT ;  /* 0x00000038ce077812 */ /* 0x000fe400078ef8eb */
[----:B------:R-:W-:-:S02]  /*1200*/  LOP3.LUT R216, R6, 0xfffffe00, RZ, 0xc0, !PT ;  /* 0xfffffe0006d87812 */ /* 0x000fc400078ec0ff */
[----:B------:R-:W-:Y:S02]  /*1210*/  LOP3.LUT R6, R3, R15, RZ, 0x3c, !PT ;  /* 0x0000000f03067212 */ /* 0x000fe400078e3cff */
[-C--:B------:R-:W-:Y:S01]  /*1220*/  IADD3 R3, R2, R9.reuse, R214 ;  /* 0x0000000902037210 */ /* 0x080fe20007ffe0d6 */
[----:B------:R-:W-:Y:S01]  /*1230*/  IMAD.U32 R2, RZ, RZ, UR5 ;  /* 0x00000005ff027e24 */ /* 0x000fe2000f8e00ff */
[----:B------:R-:W-:Y:S02]  /*1240*/  IADD3 R6, R6, R9, R216 ;  /* 0x0000000906067210 */ /* 0x000fe40007ffe0d8 */
[----:B------:R-:W-:Y:S02]  /*1250*/  SHF.R.S32.HI R9, RZ, 0x1f, R210 ;  /* 0x0000001fff097819 */ /* 0x000fe400000114d2 */
[----:B------:R0:W-:Y:S01]  /*1260*/  STL [R1+0x1c], R2 ;  /* 0x00001c0201007387 */ /* 0x0001e20000100800 */
[----:B------:R-:W-:Y:S02]  /*1270*/  LOP3.LUT R7, R7, R15, RZ, 0x3c, !PT ;  /* 0x0000000f07077212 */ /* 0x000fe400078e3cff */
[----:B------:R-:W-:Y:S01]  /*1280*/  LEA R3, R3, UR4, 0x1 ;  /* 0x0000000403037c11 */ /* 0x000fe2000f8e08ff */
[----:B------:R1:W-:Y:S01]  /*1290*/  STL [R1+0x88], R0 ;  /* 0x0000880001007387 */ /* 0x0003e20000100800 */
[----:B------:R-:W-:-:S02]  /*12a0*/  IADD3 R7, R7, R5, R216 ;  /* 0x0000000507077210 */ /* 0x000fc40007ffe0d8 */
[----:B------:R-:W-:Y:S01]  /*12b0*/  LOP3.LUT R5, R206, 0x38, R18, 0xf8, !PT ;  /* 0x00000038ce057812 */ /* 0x000fe200078ef812 */
[----:B------:R2:W-:Y:S01]  /*12c0*/  STL [R1+0x50], R20 ;  /* 0x0000501401007387 */ /* 0x0005e20000100800 */
[----:B------:R-:W-:Y:S02]  /*12d0*/  SHF.R.S32.HI R235, RZ, 0x3, R235 ;  /* 0x00000003ffeb7819 */ /* 0x000fe400000114eb */
[----:B0-----:R-:W-:Y:S01]  /*12e0*/  LEA.HI R2, R233, R233, RZ, 0x1 ;  /* 0x000000e9e9027211 */ /* 0x001fe200078f08ff */
[----:B------:R0:W-:Y:S01]  /*12f0*/  STL [R1+0x58], R12 ;  /* 0x0000580c01007387 */ /* 0x0001e20000100800 */
[----:B------:R-:W-:Y:S02]  /*1300*/  LOP3.LUT R5, R216, R5, R15, 0xf6, !PT ;  /* 0x00000005d8057212 */ /* 0x000fe400078ef60f */
[----:B-1----:R-:W-:Y:S01]  /*1310*/  SHF.R.S32.HI R0, RZ, 0x1f, R219 ;  /* 0x0000001fff007819 */ /* 0x002fe200000114db */
[----:B------:R-:W-:Y:S01]  /*1320*/  STL [R1+0x60], R21 ;  /* 0x0000601501007387 */ /* 0x000fe20000100800 */
[----:B------:R-:W-:Y:S01]  /*1330*/  SHF.R.S32.HI R0, RZ, 0x1f, R207 ;  /* 0x0000001fff007819 */ /* 0x000fe200000114cf */
[----:B--2---:R-:W-:Y:S01]  /*1340*/  IMAD.SHL.U32 R20, R209, 0x2, RZ ;  /* 0x00000002d1147824 */ /* 0x004fe200078e00ff */
[----:B------:R-:W-:-:S02]  /*1350*/  LOP3.LUT R2, R2, 0x1ffffffe, RZ, 0xc0, !PT ;  /* 0x1ffffffe02027812 */ /* 0x000fc400078ec0ff */
[----:B------:R-:W-:Y:S01]  /*1360*/  LEA R5, R5, UR4, 0x1 ;  /* 0x0000000405057c11 */ /* 0x000fe2000f8e08ff */
[----:B0-----:R-:W-:Y:S01]  /*1370*/  IMAD.SHL.U32 R12, R211, 0x2, RZ ;  /* 0x00000002d30c7824 */ /* 0x001fe200078e00ff */
[----:B------:R-:W-:Y:S01]  /*1380*/  STL [R1+0x68], R20 ;  /* 0x0000681401007387 */ /* 0x000fe20000100800 */
[----:B------:R-:W-:-:S03]  /*1390*/  IMAD.IADD R2, R233, 0x1, -R2 ;  /* 0x00000001e9027824 */ /* 0x000fc600078e0a02 */
[----:B------:R0:W-:Y:S04]  /*13a0*/  STL [R1+0x70], R12 ;  /* 0x0000700c01007387 */ /* 0x0001e80000100800 */
[----:B------:R-:W-:Y:S01]  /*13b0*/  STL [R1+0x98], R13 ;  /* 0x0000980d01007387 */ /* 0x000fe20000100800 */
[----:B0-----:R-:W-:Y:S02]  /*13c0*/  SHF.L.U64.HI R12, R207, 0x1, R0 ;  /* 0x00000001cf0c7819 */ /* 0x001fe40000010200 */
[----:B------:R-:W-:-:S03]  /*13d0*/  SHF.L.U64.HI R0, R210, 0x1, R9 ;  /* 0x00000001d2007819 */ /* 0x000fc60000010209 */
[----:B------:R-:W-:Y:S04]  /*13e0*/  STL [R1+0x54], R12 ;  /* 0x0000540c01007387 */ /* 0x000fe80000100800 */
[----:B------:R0:W-:Y:S04]  /*13f0*/  STL [R1+0x5c], R0 ;  /* 0x00005c0001007387 */ /* 0x0001e80000100800 */
[----:B------:R-:W-:Y:S01]  /*1400*/  STL [R1+0x64], R8 ;  /* 0x0000640801007387 */ /* 0x000fe20000100800 */
[----:B0-----:R-:W-:-:S05]  /*1410*/  SHF.L.U64.HI R0, R211, 0x1, R10 ;  /* 0x00000001d3007819 */ /* 0x001fca000001020a */
[----:B------:R0:W-:Y:S04]  /*1420*/  STL [R1+0x6c], R0 ;  /* 0x00006c0001007387 */ /* 0x0001e80000100800 */
[----:B------:R-:W-:Y:S04]  /*1430*/  STL [R1+0x80], R5 ;  /* 0x0000800501007387 */ /* 0x000fe80000100800 */
[----:B------:R1:W-:Y:S01]  /*1440*/  STL [R1+0x84], R3 ;  /* 0x0000840301007387 */ /* 0x0003e20000100800 */
[----:B0-----:R-:W-:-:S05]  /*1450*/  LEA R0, R6, UR4, 0x1 ;  /* 0x0000000406007c11 */ /* 0x001fca000f8e08ff */
[----:B------:R0:W-:Y:S01]  /*1460*/  STL [R1+0x78], R0 ;  /* 0x0000780001007387 */ /* 0x0001e20000100800 */
[----:B-1----:R-:W-:-:S03]  /*1470*/  LEA R3, R7, UR4, 0x1 ;  /* 0x0000000407037c11 */ /* 0x002fc6000f8e08ff */
[----:B------:R1:W-:Y:S01]  /*1480*/  STL [R1+0x7c], R4 ;  /* 0x00007c0401007387 */ /* 0x0003e20000100800 */
[----:B0-----:R-:W-:-:S05]  /*1490*/  LEA R0, R2, R14, 0x3 ;  /* 0x0000000e02007211 */ /* 0x001fca00078e18ff */
[----:B------:R1:W-:Y:S04]  /*14a0*/  STL [R1+0x94], R0 ;  /* 0x0000940001007387 */ /* 0x0003e80000100800 */
[----:B------:R1:W-:Y:S02]  /*14b0*/  STL [R1+0x74], R3 ;  /* 0x0000740301007387 */ /* 0x0003e40000100800 */
.L_x_829:
[----:B01--4-:R-:W0:Y:S01]  /*14c0*/  LDC.64 R2, c[0x0][0xc88] ;  /* 0x00032200ff027b82 */ /* 0x013e220000000a00 */
[----:B------:R-:W-:Y:S01]  /*14d0*/  ULDC.64 UR4, c[0x0][0xa28] ;  /* 0x00028a0000047ab9 */ /* 0x000fe20000000a00 */
[----:B------:R-:W-:Y:S01]  /*14e0*/  ULDC.64 UR8, c[0x0][0xa18] ;  /* 0x0002860000087ab9 */ /* 0x000fe20000000a00 */
[----:B------:R-:W-:Y:S01]  /*14f0*/  ULDC.64 UR6, c[0x0][0xa08] ;  /* 0x0002820000067ab9 */ /* 0x000fe20000000a00 */
[----:B0-----:R-:W-:-:S05]  /*1500*/  IMAD.WIDE R2, R135, 0x4, R2 ;  /* 0x0000000487027825 */ /* 0x001fca00078e0202 */
[----:B--2---:R-:W2:Y:S01]  /*1510*/  LDG.E R227, desc[UR60][R2.64] ;  /* 0x0000003c02e37981 */ /* 0x004ea2000c1e1900 */
[----:B------:R-:W-:Y:S01]  /*1520*/  ISETP.NE.U32.AND P2, PT, RZ, UR4, PT ;  /* 0x00000004ff007c0c */ /* 0x000fe2000bf45070 */
[----:B------:R-:W-:Y:S01]  /*1530*/  IMAD.MOV.U32 R9, RZ, RZ, RZ ;  /* 0x000000ffff097224 */ /* 0x000fe200078e00ff */
[----:B------:R-:W-:Y:S01]  /*1540*/  ISETP.NE.U32.AND P1, PT, RZ, UR8, PT ;  /* 0x00000008ff007c0c */ /* 0x000fe2000bf25070 */
[----:B------:R-:W-:Y:S01]  /*1550*/  IMAD.MOV.U32 R123, RZ, RZ, RZ ;  /* 0x000000ffff7b7224 */ /* 0x000fe200078e00ff */
[----:B------:R-:W-:Y:S02]  /*1560*/  ISETP.NE.AND.EX P2, PT, RZ, UR5, PT, P2 ;  /* 0x00000005ff007c0c */ /* 0x000fe4000bf45320 */
[----:B------:R-:W-:Y:S02]  /*1570*/  ISETP.NE.AND.EX P1, PT, RZ, UR9, PT, P1 ;  /* 0x00000009ff007c0c */ /* 0x000fe4000bf25310 */
[----:B------:R-:W-:-:S04]  /*1580*/  ISETP.NE.U32.AND P0, PT, RZ, UR6, PT ;  /* 0x00000006ff007c0c */ /* 0x000fc8000bf05070 */
[----:B------:R-:W-:Y:S02]  /*1590*/  ISETP.NE.AND.EX P0, PT, RZ, UR7, PT, P0 ;  /* 0x00000007ff007c0c */ /* 0x000fe4000bf05300 */
[----:B--2---:R-:W-:Y:S01]  /*15a0*/  SHF.R.S32.HI R232, RZ, 0x1f, R227 ;  /* 0x0000001fffe87819 */ /* 0x004fe200000114e3 */
[C---:B------:R-:W-:Y:S02]  /*15b0*/  IMAD.SHL.U32 R225, R227.reuse, 0x4, RZ ;  /* 0x00000004e3e17824 */ /* 0x040fe400078e00ff */
[C---:B------:R-:W-:Y:S02]  /*15c0*/  @P2 LEA R2, P3, R227.reuse, UR4, 0x2 ;  /* 0x00000004e3022c11 */ /* 0x040fe4000f8610ff */
[C-C-:B------:R-:W-:Y:S02]  /*15d0*/  SHF.L.U64.HI R226, R227.reuse, 0x2, R232.reuse ;  /* 0x00000002e3e27819 */ /* 0x140fe400000102e8 */
[----:B------:R-:W-:Y:S01]  /*15e0*/  @P2 LEA.HI.X R3, R227, UR5, R232, 0x2, P3 ;  /* 0x00000005e3032c11 */ /* 0x000fe200098f14e8 */
[----:B------:R-:W-:Y:S01]  /*15f0*/  ULDC UR4, c[0x0][0x288] ;  /* 0x0000a20000047ab9 */ /* 0x000fe20000000800 */
[----:B---3--:R-:W-:-:S03]  /*1600*/  IADD3 R6, P4, R225, UR6, RZ ;  /* 0x00000006e1067c10 */ /* 0x008fc6000ff9e0ff */
[----:B------:R0:W5:Y:S01]  /*1610*/  @P2 LDG.E R9, desc[UR60][R2.64] ;  /* 0x0000003c02092981 */ /* 0x000162000c1e1900 */
[----:B------:R-:W-:Y:S02]  /*1620*/  @P1 IADD3 R4, P2, R225, UR8, RZ ;  /* 0x00000008e1041c10 */ /* 0x000fe4000ff5e0ff */
[----:B------:R-:W-:Y:S01]  /*1630*/  MOV R152, UR4 ;  /* 0x0000000400987c02 */ /* 0x000fe20008000f00 */
[----:B------:R-:W-:Y:S01]  /*1640*/  ULDC.64 UR4, c[0x0][0x418] ;  /* 0x0001060000047ab9 */ /* 0x000fe20000000a00 */
[C---:B------:R-:W-:Y:S02]  /*1650*/  IADD3.X R7, R226.reuse, UR7, RZ, P4, !PT ;  /* 0x00000007e2077c10 */ /* 0x040fe4000a7fe4ff */
[----:B------:R-:W-:Y:S01]  /*1660*/  @P1 IADD3.X R5, R226, UR9, RZ, P2, !PT ;  /* 0x00000009e2051c10 */ /* 0x000fe200097fe4ff */
[----:B------:R-:W-:Y:S02]  /*1670*/  UISETP.NE.U32.AND UP0, UPT, UR4, URZ, UPT ;  /* 0x0000003f0400728c */ /* 0x000fe4000bf05070 */
[----:B------:R0:W5:Y:S01]  /*1680*/  @P0 LDG.E R123, desc[UR60][R6.64] ;  /* 0x0000003c067b0981 */ /* 0x000162000c1e1900 */
[----:B------:R-:W-:Y:S01]  /*1690*/  ULDC UR4, c[0x0][0x424] ;  /* 0x0001090000047ab9 */ /* 0x000fe20000000800 */
[----:B------:R-:W-:-:S02]  /*16a0*/  ULDC.64 UR8, c[0x0][0xa20] ;  /* 0x0002880000087ab9 */ /* 0x000fc40000000a00 */
[----:B------:R0:W5:Y:S01]  /*16b0*/  @P1 LDG.E R152, desc[UR60][R4.64] ;  /* 0x0000003c04981981 */ /* 0x000162000c1e1900 */
[----:B------:R-:W-:Y:S01]  /*16c0*/  UISETP.NE.AND.EX UP0, UPT, UR5, URZ, UPT, UP0 ;  /* 0x0000003f0500728c */ /* 0x000fe2000bf05300 */
[----:B------:R-:W-:Y:S02]  /*16d0*/  ISETP.NE.U32.AND P2, PT, RZ, UR8, PT ;  /* 0x00000008ff007c0c */ /* 0x000fe4000bf45070 */
[----:B------:R-:W-:Y:S01]  /*16e0*/  ULDC UR5, c[0x0][0x2f0] ;  /* 0x0000bc0000057ab9 */ /* 0x000fe20000000800 */
[----:B------:R-:W-:Y:S01]  /*16f0*/  USEL UR4, UR4, 0x1, UP0 ;  /* 0x0000000104047887 */ /* 0x000fe20008000000 */
[----:B------:R-:W-:-:S03]  /*1700*/  ISETP.NE.AND.EX P2, PT, RZ, UR9, PT, P2 ;  /* 0x00000009ff007c0c */ /* 0x000fc6000bf45320 */
[----:B------:R-:W-:-:S03]  /*1710*/  UIMAD UR4, UR4, UR5, URZ ;  /* 0x00000005040472a4 */ /* 0x000fc6000f8e023f */
[----:B------:R-:W-:Y:S01]  /*1720*/  ULDC UR5, c[0x0][0x348] ;  /* 0x0000d20000057ab9 */ /* 0x000fe20000000800 */
[----:B------:R-:W-:Y:S02]  /*1730*/  IMAD.MOV.U32 R230, RZ, RZ, R133 ;  /* 0x000000ffffe67224 */ /* 0x000fe400078e0085 */
[----:B------:R-:W-:Y:S02]  /*1740*/  IMAD.MOV.U32 R224, RZ, RZ, R134 ;  /* 0x000000ffffe07224 */ /* 0x000fe400078e0086 */
[----:B------:R-:W-:Y:S01]  /*1750*/  IMAD.MOV.U32 R25, RZ, RZ, R227 ;  /* 0x000000ffff197224 */ /* 0x000fe200078e00e3 */
[----:B0-----:R-:W-:Y:S06]  /*1760*/  @P1 BRA `(.L_x_625) ;  /* 0x0000000000241947 */ /* 0x001fec0003800000 */
[----:B------:R-:W-:Y:S02]  /*1770*/  ULDC.64 UR6, c[0x0][0xa00] ;  /* 0x0002800000067ab9 */ /* 0x000fe40000000a00 */
[----:B------:R-:W-:-:S04]  /*1780*/  ISETP.NE.U32.AND P1, PT, RZ, UR6, PT ;  /* 0x00000006ff007c0c */ /* 0x000fc8000bf25070 */
[----:B------:R-:W-:-:S13]  /*1790*/  ISETP.NE.AND.EX P1, PT, RZ, UR7, PT, P1 ;  /* 0x00000007ff007c0c */ /* 0x000fda000bf25310 */
[----:B------:R-:W-:Y:S05]  /*17a0*/  @!P1 BRA `(.L_x_625) ;  /* 0x0000000000149947 */ /* 0x000fea0003800000 */
[----:B------:R-:W0:Y:S02]  /*17b0*/  LDC.64 R2, c[0x0][0xa00] ;  /* 0x00028000ff027b82 */ /* 0x000e240000000a00 */
[----:B0-----:R-:W-:-:S05]  /*17c0*/  IMAD.WIDE R2, R25, 0x4, R2 ;  /* 0x0000000419027825 */ /* 0x001fca00078e0202 */
[----:B-----5:R-:W2:Y:S04]  /*17d0*/  LDG.E R152, desc[UR60][R2.64] ;  /* 0x0000003c02987981 */ /* 0x020ea8000c1e1900 */
[----:B------:R-:W2:Y:S02]  /*17e0*/  LDG.E R5, desc[UR60][R2.64+0x4] ;  /* 0x0000043c02057981 */ /* 0x000ea4000c1e1900 */
[----:B--2---:R-:W-:-:S07]  /*17f0*/  IADD3 R152, -R152, R5, RZ ;  /* 0x0000000598987210 */ /* 0x004fce0007ffe1ff */
.L_x_625:
[----:B------:R-:W-:Y:S02]  /*1800*/  IMAD.U32 R2, RZ, RZ, UR5 ;  /* 0x00000005ff027e24 */ /* 0x000fe4000f8e00ff */
[----:B------:R-:W-:Y:S01]  /*1810*/  IMAD.U32 R26, RZ, RZ, UR4 ;  /* 0x00000004ff1a7e24 */ /* 0x000fe2000f8e00ff */
[----:B------:R-:W-:Y:S06]  /*1820*/  @!P2 BRA `(.L_x_626) ;  /* 0x000000000010a947 */ /* 0x000fec0003800000 */
[----:B------:R-:W-:-:S04]  /*1830*/  IADD3 R4, P0, R225, UR8, RZ ;  /* 0x00000008e1047c10 */ /* 0x000fc8000ff1e0ff */
[----:B------:R-:W-:-:S05]  /*1840*/  IADD3.X R5, R226, UR9, RZ, P0, !PT ;  /* 0x00000009e2057c10 */ /* 0x000fca00087fe4ff */
[----:B------:R0:W5:Y:S01]  /*1850*/  LDG.E R26, desc[UR60][R4.64] ;  /* 0x0000003c041a7981 */ /* 0x000162000c1e1900 */
[----:B------:R-:W-:Y:S05]  /*1860*/  BRA `(.L_x_627) ;  /* 0x0000000000107947 */ /* 0x000fea0003800000 */
.L_x_626:
[----:B------:R-:W-:Y:S05]  /*1870*/  @!P0 BRA `(.L_x_627) ;  /* 0x00000000000c8947 */ /* 0x000fea0003800000 */
[----:B------:R-:W2:Y:S04]  /*1880*/  LDG.E R3, desc[UR60][R6.64] ;  /* 0x0000003c06037981 */ /* 0x000ea8000c1e1900 */
[----:B------:R-:W2:Y:S02]  /*1890*/  LDG.E R26, desc[UR60][R6.64+0x4] ;  /* 0x0000043c061a7981 */ /* 0x000ea4000c1e1900 */
[----:B--2---:R-:W-:-:S07]  /*18a0*/  IMAD.IADD R26, R26, 0x1, -R3 ;  /* 0x000000011a1a7824 */ /* 0x004fce00078e0a03 */
.L_x_627:
[----:B------:R-:W-:Y:S02]  /*18b0*/  ULDC.64 UR4, c[0x0][0xa10] ;  /* 0x0002840000047ab9 */ /* 0x000fe40000000a00 */
[----:B------:R-:W-:-:S04]  /*18c0*/  ISETP.NE.U32.AND P0, PT, RZ, UR4, PT ;  /* 0x00000004ff007c0c */ /* 0x000fc8000bf05070 */
[----:B------:R-:W-:Y:S01]  /*18d0*/  ISETP.NE.AND.EX P0, PT, RZ, UR5, PT, P0 ;  /* 0x00000005ff007c0c */ /* 0x000fe2000bf05300 */
[----:B-----5:R-:W-:Y:S01]  /*18e0*/  IMAD.IADD R9, R26, 0x1, -R9 ;  /* 0x000000011a097824 */ /* 0x020fe200078e0a09 */
[----:B------:R-:W-:-:S11]  /*18f0*/  ULDC.64 UR4, c[0x0][0xa30] ;  /* 0x00028c0000047ab9 */ /* 0x000fd60000000a00 */
[----:B0-----:R-:W0:Y:S02]  /*1900*/  @P0 LDC.64 R4, c[0x0][0xa10] ;  /* 0x00028400ff040b82 */ /* 0x001e240000000a00 */
[----:B0-----:R-:W-:-:S05]  /*1910*/  @P0 IMAD.WIDE R4, R25, 0x4, R4 ;  /* 0x0000000419040825 */ /* 0x001fca00078e0204 */
[----:B------:R-:W2:Y:S04]  /*1920*/  @P0 LDG.E R0, desc[UR60][R4.64] ;  /* 0x0000003c04000981 */ /* 0x000ea8000c1e1900 */
[----:B------:R0:W2:Y:S01]  /*1930*/  @P0 LDG.E R3, desc[UR60][R4.64+0x4] ;  /* 0x0000043c04030981 */ /* 0x0000a2000c1e1900 */
[----:B------:R-:W-:Y:S02]  /*1940*/  ISETP.NE.U32.AND P1, PT, RZ, UR4, PT ;  /* 0x00000004ff007c0c */ /* 0x000fe4000bf25070 */
[----:B------:R-:W-:Y:S02]  /*1950*/  MOV R148, R26 ;  /* 0x0000001a00947202 */ /* 0x000fe40000000f00 */
[----:B------:R-:W-:Y:S01]  /*1960*/  ISETP.NE.AND.EX P1, PT, RZ, UR5, PT, P1 ;  /* 0x00000005ff007c0c */ /* 0x000fe2000bf25310 */
[----:B0-----:R-:W-:-:S12]  /*1970*/  IMAD.MOV.U32 R4, RZ, RZ, RZ ;  /* 0x000000ffff047224 */ /* 0x001fd800078e00ff */
[----:B------:R-:W-:-:S04]  /*1980*/  @P1 IADD3 R6, P2, R225, UR4, RZ ;  /* 0x00000004e1061c10 */ /* 0x000fc8000ff5e0ff */
[----:B------:R-:W-:-:S05]  /*1990*/  @P1 IADD3.X R7, R226, UR5, RZ, P2, !PT ;  /* 0x00000005e2071c10 */ /* 0x000fca00097fe4ff */
[----:B------:R0:W5:Y:S01]  /*19a0*/  @P1 LDG.E R148, desc[UR60][R6.64] ;  /* 0x0000003c06941981 */ /* 0x000162000c1e1900 */
[----:B------:R-:W-:Y:S01]  /*19b0*/  PLOP3.LUT P2, PT, PT, PT, PT, 0x80, 0x0 ;  /* 0x000000000000781c */ /* 0x000fe20003f4f070 */
[----:B--2---:R-:W-:Y:S02]  /*19c0*/  @P0 IMAD.IADD R2, R3, 0x1, -R0 ;  /* 0x0000000103020824 */ /* 0x004fe400078e0a00 */
[----:B------:R-:W-:Y:S02]  /*19d0*/  IMAD.MOV R0, RZ, RZ, -R9 ;  /* 0x000000ffff007224 */ /* 0x000fe400078e0a09 */
[----:B------:R-:W-:-:S03]  /*19e0*/  IMAD.IADD R153, R9, 0x1, R2 ;  /* 0x0000000109997824 */ /* 0x000fc600078e0202 */
[----:B------:R-:W-:Y:S02]  /*19f0*/  VIMNMX R0, RZ, R0, !PT ;  /* 0x00000000ff007248 */ /* 0x000fe40007fe0100 */
[----:B------:R-:W-:-:S05]  /*1a00*/  IADD3 R5, R153, 0x6f, RZ ;  /* 0x0000006f99057810 */ /* 0x000fca0007ffe0ff */
[----:B------:R-:W-:-:S05]  /*1a10*/  IMAD.HI R4, R5, -0x6db6db6d, R4 ;  /* 0x9249249305047827 */ /* 0x000fca00078e0204 */
[----:B------:R-:W-:-:S04]  /*1a20*/  SHF.R.U32.HI R3, RZ, 0x1f, R4 ;  /* 0x0000001fff037819 */ /* 0x000fc80000011604 */
[----:B------:R-:W-:Y:S02]  /*1a30*/  LEA.HI.SX32 R154, R4, R3, 0x1a ;  /* 0x00000003049a7211 */ /* 0x000fe400078fd2ff */
[----:B------:R-:W-:-:S03]  /*1a40*/  SHF.R.U32.HI R4, RZ, 0x4, R0 ;  /* 0x00000004ff047819 */ /* 0x000fc60000011600 */
[----:B------:R-:W-:Y:S02]  /*1a50*/  IMAD R3, R154, 0x70, -R9 ;  /* 0x000000709a037824 */ /* 0x000fe400078e0a09 */
[----:B------:R-:W-:-:S03]  /*1a60*/  IMAD.WIDE.U32 R4, R4, 0x24924925, RZ ;  /* 0x2492492504047825 */ /* 0x000fc600078e00ff */
[----:B------:R-:W-:Y:S02]  /*1a70*/  VIMNMX R3, R3, R2, PT ;  /* 0x0000000203037248 */ /* 0x000fe40003fe0100 */
[----:B------:R-:W-:Y:S02]  /*1a80*/  MOV R135, R5 ;  /* 0x0000000500877202 */ /* 0x000fe40000000f00 */
[----:B------:R-:W-:-:S03]  /*1a90*/  ISETP.GT.AND P0, PT, R3, R0, PT ;  /* 0x000000000300720c */ /* 0x000fc60003f04270 */
[----:B------:R-:W-:-:S10]  /*1aa0*/  IMAD.MOV.U32 R24, RZ, RZ, R135 ;  /* 0x000000ffff187224 */ /* 0x000fd400078e0087 */
[----:B0-----:R-:W-:Y:S02]  /*1ab0*/  @P0 VIADD R7, R3, 0x6f ;  /* 0x0000006f03070836 */ /* 0x001fe40000000000 */
[----:B------:R-:W-:-:S04]  /*1ac0*/  @P0 IMAD.MOV.U32 R6, RZ, RZ, RZ ;  /* 0x000000ffff060224 */ /* 0x000fc800078e00ff */
[----:B------:R-:W-:-:S05]  /*1ad0*/  @P0 IMAD.HI R6, R7, -0x6db6db6d, R6 ;  /* 0x9249249307060827 */ /* 0x000fca00078e0206 */
[----:B------:R-:W-:-:S04]  /*1ae0*/  @P0 SHF.R.U32.HI R3, RZ, 0x1f, R6 ;  /* 0x0000001fff030819 */ /* 0x000fc80000011606 */
[----:B------:R-:W-:-:S04]  /*1af0*/  @P0 LEA.HI.SX32 R24, R6, R3, 0x1a ;  /* 0x0000000306180211 */ /* 0x000fc800078fd2ff */
[----:B------:R-:W-:-:S13]  /*1b00*/  ISETP.GT.AND P0, PT, R24, R135, PT ;  /* 0x000000871800720c */ /* 0x000fda0003f04270 */
[----:B------:R-:W-:Y:S05]  /*1b10*/  @!P0 BRA `(.L_x_628) ;  /* 0x0000008c00508947 */ /* 0x000fea0003800000 */
[----:B------:R-:W-:Y:S01]  /*1b20*/  VIADD R0, R16, 0x21400 ;  /* 0x0002140010007836 */ /* 0x000fe20000000000 */
[----:B------:R-:W-:Y:S04]  /*1b30*/  BSSY B6, `(.L_x_629) ;  /* 0x0000013000067945 */ /* 0x000fe80003800000 */
[----:B------:R-:W-:-:S13]  /*1b40*/  LOP3.LUT P0, RZ, R0, 0x3ff, RZ, 0xc0, !PT ;  /* 0x000003ff00ff7812 */ /* 0x000fda000780c0ff */
[----:B------:R-:W-:Y:S05]  /*1b50*/  @!P0 BRA `(.L_x_630) ;  /* 0x0000000000408947 */ /* 0x000fea0003800000 */
[----:B------:R-:W-:Y:S01]  /*1b60*/  MOV R0, 0x0 ;  /* 0x0000000000007802 */ /* 0x000fe20000000f00 */
[----:B------:R-:W-:Y:S01]  /*1b70*/  ULDC.64 UR4, c[0x4][0xa8] ;  /* 0x01002a0000047ab9 */ /* 0x000fe20000000a00 */
[----:B------:R-:W-:Y:S01]  /*1b80*/  ULDC.64 UR6, c[0x4][0x18] ;  /* 0x0100060000067ab9 */ /* 0x000fe20000000a00 */
[----:B------:R-:W-:Y:S01]  /*1b90*/  MOV R4, UR4 ;  /* 0x0000000400047c02 */ /* 0x000fe20008000f00 */
[----:B------:R0:W1:Y:S01]  /*1ba0*/  LDC.64 R14, c[0x4][R0] ;  /* 0x01000000000e7b82 */ /* 0x0000620000000a00 */
[----:B------:R-:W-:Y:S01]  /*1bb0*/  IMAD.U32 R5, RZ, RZ, UR5 ;  /* 0x00000005ff057e24 */ /* 0x000fe2000f8e00ff */
[----:B------:R-:W-:Y:S01]  /*1bc0*/  ULDC.64 UR4, c[0x4][0xb0] ;  /* 0x01002c0000047ab9 */ /* 0x000fe20000000a00 */
[----:B------:R-:W-:Y:S01]  /*1bd0*/  MOV R10, UR6 ;  /* 0x00000006000a7c02 */ /* 0x000fe20008000f00 */
[----:B------:R-:W-:Y:S01]  /*1be0*/  IMAD.U32 R6, RZ, RZ, UR4 ;  /* 0x00000004ff067e24 */ /* 0x000fe2000f8e00ff */
[----:B------:R-:W-:Y:S01]  /*1bf0*/  MOV R13, RZ ;  /* 0x000000ff000d7202 */ /* 0x000fe20000000f00 */
[----:B------:R-:W-:-:S02]  /*1c00*/  IMAD.U32 R7, RZ, RZ, UR5 ;  /* 0x00000005ff077e24 */ /* 0x000fc4000f8e00ff */
[----:B------:R-:W-:Y:S02]  /*1c10*/  IMAD.U32 R11, RZ, RZ, UR7 ;  /* 0x00000007ff0b7e24 */ /* 0x000fe4000f8e00ff */
[----:B------:R-:W-:Y:S02]  /*1c20*/  IMAD.MOV.U32 R8, RZ, RZ, 0x70 ;  /* 0x00000070ff087424 */ /* 0x000fe400078e00ff */
[----:B0-----:R-:W-:-:S07]  /*1c30*/  IMAD.MOV.U32 R12, RZ, RZ, 0x1 ;  /* 0x00000001ff0c7424 */ /* 0x001fce00078e00ff */
[----:B------:R-:W-:-:S07]  /*1c40*/  LEPC R20, `(.L_x_630) ;  /* 0x000000001014794e */ /* 0x000fce0000000000 */
[----:B-1---5:R-:W-:Y:S05]  /*1c50*/  CALL.ABS.NOINC R14 ;  /* 0x000000000e007343 */ /* 0x022fea0003c00000 */
.L_x_630:
[----:B------:R-:W-:Y:S05]  /*1c60*/  BSYNC B6 ;  /* 0x0000000000067941 */ /* 0x000fea0003800000 */
.L_x_629:
[----:B------:R-:W-:Y:S01]  /*1c70*/  VIADD R120, R16, 0x400 ;  /* 0x0000040010787836 */ /* 0x000fe20000000000 */
[----:B------:R-:W-:Y:S04]  /*1c80*/  BSSY B6, `(.L_x_631) ;  /* 0x0000013000067945 */ /* 0x000fe80003800000 */
[----:B------:R-:W-:-:S13]  /*1c90*/  LOP3.LUT P0, RZ, R120, 0x3ff, RZ, 0xc0, !PT ;  /* 0x000003ff78ff7812 */ /* 0x000fda000780c0ff */
[----:B------:R-:W-:Y:S05]  /*1ca0*/  @!P0 BRA `(.L_x_632) ;  /* 0x0000000000408947 */ /* 0x000fea0003800000 */
        /* <DEDUP_REMOVED lines=9> */
[----:B------:R-:W-:Y:S01]  /*1d40*/  IMAD.U32 R7, RZ, RZ, UR5 ;  /* 0x00000005ff077e24 */ /* 0x000fe2000f8e00ff */
[----:B------:R-:W-:Y:S01]  /*1d50*/  MOV R8, 0x70 ;  /* 0x0000007000087802 */ /* 0x000fe20000000f00 */
[----:B------:R-:W-:-:S02]  /*1d60*/  IMAD.U32 R11, RZ, RZ, UR7 ;  /* 0x00000007ff0b7e24 */ /* 0x000fc4000f8e00ff */
[----:B------:R-:W-:Y:S02]  /*1d70*/  IMAD.MOV.U32 R12, RZ, RZ, 0x1 ;  /* 0x00000001ff0c7424 */ /* 0x000fe400078e00ff */
[----:B0-----:R-:W-:-:S07]  /*1d80*/  IMAD.MOV.U32 R13, RZ, RZ, RZ ;  /* 0x000000ffff0d7224 */ /* 0x001fce00078e00ff */
[----:B------:R-:W-:-:S07]  /*1d90*/  LEPC R20, `(.L_x_632) ;  /* 0x000000001014794e */ /* 0x000fce0000000000 */
[----:B-1---5:R-:W-:Y:S05]  /*1da0*/  CALL.ABS.NOINC R14 ;  /* 0x000000000e007343 */ /* 0x022fea0003c00000 */
.L_x_632:
[----:B------:R-:W-:Y:S05]  /*1db0*/  BSYNC B6 ;  /* 0x0000000000067941 */ /* 0x000fea0003800000 */
.L_x_631:
[----:B------:R-:W-:Y:S01]  /*1dc0*/  ULDC.64 UR4, c[0x0][0x9f8] ;  /* 0x00027e0000047ab9 */ /* 0x000fe20000000a00 */
[----:B------:R-:W2:Y:S01]  /*1dd0*/  LDL.LU R20, [R1+0x10] ;  /* 0x0000100001147983 */ /* 0x000ea20000300800 */
[----:B------:R-:W-:Y:S01]  /*1de0*/  ISETP.NE.U32.AND P0, PT, RZ, UR4, PT ;  /* 0x00000004ff007c0c */ /* 0x000fe2000bf05070 */
[----:B------:R-:W-:Y:S01]  /*1df0*/  VIADD R0, R18, 0x20 ;  /* 0x0000002012007836 */ /* 0x000fe20000000000 */
[----:B------:R-:W-:Y:S01]  /*1e00*/  SHF.R.S32.HI R11, RZ, 0x1f, R134 ;  /* 0x0000001fff0b7819 */ /* 0x000fe20000011486 */
[----:B------:R-:W0:Y:S01]  /*1e10*/  LDC.64 R114, c[0x0][0x300] ;  /* 0x0000c000ff727b82 */ /* 0x000e220000000a00 */
[----:B------:R-:W-:Y:S01]  /*1e20*/  ISETP.NE.AND.EX P0, PT, RZ, UR5, PT, P0 ;  /* 0x00000005ff007c0c */ /* 0x000fe2000bf05300 */
[----:B------:R-:W-:Y:S01]  /*1e30*/  ULDC UR6, c[0x0][0x2f4] ;  /* 0x0000bd0000067ab9 */ /* 0x000fe20000000800 */
[----:B------:R-:W-:Y:S01]  /*1e40*/  SHF.R.S32.HI R19, RZ, 0x1f, R18 ;  /* 0x0000001fff137819 */ /* 0x000fe20000011412 */
[----:B------:R-:W-:Y:S01]  /*1e50*/  IMAD.IADD R123, R123, 0x1, R26 ;  /* 0x000000017b7b7824 */ /* 0x000fe200078e021a */
[----:B------:R-:W-:-:S03]  /*1e60*/  ULDC.64 UR8, c[0x0][0xa08] ;  /* 0x0002820000087ab9 */ /* 0x000fc60000000a00 */
[----:B------:R-:W1:Y:S06]  /*1e70*/  LDC.64 R108, c[0x0][0x408] ;  /* 0x00010200ff6c7b82 */ /* 0x000e6c0000000a00 */
[----:B------:R-:W-:Y:S02]  /*1e80*/  @P0 IADD3 R4, P1, R225, UR4, RZ ;  /* 0x00000004e1040c10 */ /* 0x000fe4000ff3e0ff */
[----:B------:R-:W3:Y:S02]  /*1e90*/  LDC.64 R102, c[0x0][0x3f8] ;  /* 0x0000fe00ff667b82 */ /* 0x000ee40000000a00 */
[----:B------:R-:W-:Y:S01]  /*1ea0*/  @P0 IADD3.X R5, R226, UR5, RZ, P1, !PT ;  /* 0x00000005e2050c10 */ /* 0x000fe20008ffe4ff */
[----:B------:R-:W-:-:S04]  /*1eb0*/  ULDC.64 UR4, c[0x0][0x330] ;  /* 0x0000cc0000047ab9 */ /* 0x000fc80000000a00 */
[----:B------:R4:W2:Y:S01]  /*1ec0*/  @P0 LDG.E R25, desc[UR60][R4.64] ;  /* 0x0000003c04190981 */ /* 0x0008a2000c1e1900 */
[----:B------:R-:W-:Y:S01]  /*1ed0*/  IMAD R3, R11, UR4, RZ ;  /* 0x000000040b037c24 */ /* 0x000fe2000f8e02ff */
[----:B------:R-:W-:Y:S01]  /*1ee0*/  ISETP.GE.AND P1, PT, R0, UR6, PT ;  /* 0x0000000600007c0c */ /* 0x000fe2000bf26270 */
[----:B------:R-:W-:Y:S01]  /*1ef0*/  IMAD.WIDE.U32 R116, R134, UR4, R18 ;  /* 0x0000000486747c25 */ /* 0x000fe2000f8e0012 */
[----:B------:R-:W-:Y:S01]  /*1f00*/  ISETP.GE.AND P0, PT, R18, UR6, PT ;  /* 0x0000000612007c0c */ /* 0x000fe2000bf06270 */
[----:B------:R-:W3:Y:S01]  /*1f10*/  LDC R31, c[0x0][0x3f4] ;  /* 0x0000fd00ff1f7b82 */ /* 0x000ee20000000800 */
[----:B------:R-:W-:Y:S01]  /*1f20*/  SHF.R.S32.HI R15, RZ, 0x1f, R123 ;  /* 0x0000001fff0f7819 */ /* 0x000fe2000001147b */
[----:B------:R-:W-:Y:S01]  /*1f30*/  IMAD R3, R134, UR5, R3 ;  /* 0x0000000586037c24 */ /* 0x000fe2000f8e0203 */
[----:B------:R-:W-:Y:S01]  /*1f40*/  SEL R6, RZ, 0x1, P0 ;  /* 0x00000001ff067807 */ /* 0x000fe20000000000 */
[----:B------:R-:W-:Y:S01]  /*1f50*/  ULDC.64 UR4, c[0x0][0x308] ;  /* 0x0000c20000047ab9 */ /* 0x000fe20000000a00 */
[----:B----4-:R-:W-:Y:S01]  /*1f60*/  SEL R4, RZ, 0xffffffff, P1 ;  /* 0xffffffffff047807 */ /* 0x010fe20000800000 */
[C---:B------:R-:W-:Y:S01]  /*1f70*/  VIADD R5, R18.reuse, 0x80 ;  /* 0x0000008012057836 */ /* 0x040fe20000000000 */
[----:B------:R-:W-:Y:S01]  /*1f80*/  IADD3 R117, R117, R3, RZ ;  /* 0x0000000375757210 */ /* 0x000fe20007ffe0ff */
[----:B------:R-:W-:Y:S01]  /*1f90*/  VIADD R3, R18, 0x40 ;  /* 0x0000004012037836 */ /* 0x000fe20000000000 */
[----:B------:R-:W-:Y:S01]  /*1fa0*/  SHF.R.S32.HI R150, RZ, 0x1f, R204 ;  /* 0x0000001fff967819 */ /* 0x000fe200000114cc */
[----:B------:R-:W-:Y:S01]  /*1fb0*/  IMAD.SHL.U32 R7, R4, 0x2, RZ ;  /* 0x0000000204077824 */ /* 0x000fe200078e00ff */
[----:B------:R-:W-:Y:S01]  /*1fc0*/  IADD3 R4, R18, 0x60, RZ ;  /* 0x0000006012047810 */ /* 0x000fe20007ffe0ff */
[-C--:B0-----:R-:W-:Y:S01]  /*1fd0*/  IMAD R12, R15, R114.reuse, RZ ;  /* 0x000000720f0c7224 */ /* 0x081fe200078e02ff */
[----:B------:R-:W-:Y:S01]  /*1fe0*/  ISETP.GE.AND P0, PT, R3, UR6, PT ;  /* 0x0000000603007c0c */ /* 0x000fe2000bf06270 */
[----:B------:R-:W-:Y:S01]  /*1ff0*/  IMAD R11, R11, UR4, RZ ;  /* 0x000000040b0b7c24 */ /* 0x000fe2000f8e02ff */
[----:B------:R-:W-:Y:S01]  /*2000*/  ISETP.GE.AND P1, PT, R4, UR6, PT ;  /* 0x0000000604007c0c */ /* 0x000fe2000bf26270 */
[----:B------:R-:W-:Y:S01]  /*2010*/  IMAD R13, R123, R115, R12 ;  /* 0x000000737b0d7224 */ /* 0x000fe200078e020c */
[----:B------:R-:W-:Y:S01]  /*2020*/  LOP3.LUT R8, R7, 0x2, R6, 0xe2, !PT ;  /* 0x0000000207087812 */ /* 0x000fe200078ee206 */
[----:B------:R-:W-:Y:S01]  /*2030*/  IMAD.WIDE.U32 R6, R123, R114, RZ ;  /* 0x000000727b067225 */ /* 0x000fe200078e00ff */
[----:B------:R-:W-:Y:S01]  /*2040*/  SEL R9, RZ, 0x4, P0 ;  /* 0x00000004ff097807 */ /* 0x000fe20000000000 */
[----:B------:R-:W0:Y:S01]  /*2050*/  S2R R155, SR_TID.X ;  /* 0x00000000009b7919 */ /* 0x000e220000002100 */
[----:B------:R-:W-:Y:S01]  /*2060*/  SEL R10, RZ, 0x8, P1 ;  /* 0x00000008ff0a7807 */ /* 0x000fe20000800000 */
[----:B------:R-:W-:Y:S01]  /*2070*/  IMAD.IADD R7, R7, 0x1, R13 ;  /* 0x0000000107077824 */ /* 0x000fe200078e020d */
[----:B------:R-:W-:Y:S01]  /*2080*/  ISETP.GE.AND P2, PT, R5, UR6, PT ;  /* 0x0000000605007c0c */ /* 0x000fe2000bf46270 */
[----:B------:R-:W-:Y:S01]  /*2090*/  IMAD R11, R134, UR5, R11 ;  /* 0x00000005860b7c24 */ /* 0x000fe2000f8e020b */
[----:B------:R-:W-:Y:S01]  /*20a0*/  LOP3.LUT R8, R10, R8, R9, 0xfe, !PT ;  /* 0x000000080a087212 */ /* 0x000fe200078efe09 */
[----:B------:R-:W-:Y:S01]  /*20b0*/  IMAD.WIDE.U32 R6, R134, UR4, R6 ;  /* 0x0000000486067c25 */ /* 0x000fe2000f8e0006 */
[----:B------:R-:W-:Y:S01]  /*20c0*/  SEL R9, RZ, 0x10, P2 ;  /* 0x00000010ff097807 */ /* 0x000fe20001000000 */
[----:B------:R-:W-:Y:S01]  /*20d0*/  ULDC.64 UR4, c[0x0][0x310] ;  /* 0x0000c40000047ab9 */ /* 0x000fe20000000a00 */
[----:B------:R-:W-:Y:S01]  /*20e0*/  ISETP.NE.U32.AND P0, PT, RZ, UR8, PT ;  /* 0x00000008ff007c0c */ /* 0x000fe2000bf05070 */
[----:B------:R-:W-:Y:S01]  /*20f0*/  IMAD.IADD R7, R7, 0x1, R11 ;  /* 0x0000000107077824 */ /* 0x000fe200078e020b */
[----:B------:R-:W-:Y:S01]  /*2100*/  LOP3.LUT R30, R8, R9, RZ, 0xfc, !PT ;  /* 0x00000009081e7212 */ /* 0x000fe200078efcff */
[----:B-1----:R-:W-:Y:S01]  /*2110*/  IMAD.WIDE.U32 R110, R204, R108, R18 ;  /* 0x0000006ccc6e7225 */ /* 0x002fe200078e0012 */
[----:B------:R-:W-:-:S02]  /*2120*/  ISETP.NE.AND.EX P0, PT, RZ, UR9, PT, P0 ;  /* 0x00000009ff007c0c */ /* 0x000fc4000bf05300 */
[----:B------:R-:W-:Y:S01]  /*2130*/  SHF.R.S32.HI R23, RZ, 0x1f, R22 ;  /* 0x0000001fff177819 */ /* 0x000fe20000011416 */
[----:B---3--:R-:W-:Y:S01]  /*2140*/  IMAD.WIDE.U32 R104, R204, R102, R18 ;  /* 0x00000066cc687225 */ /* 0x008fe200078e0012 */
[-C--:B------:R-:W-:Y:S02]  /*2150*/  ISETP.GE.AND P1, PT, R0, R31.reuse, PT ;  /* 0x0000001f0000720c */ /* 0x080fe40003f26270 */
[----:B------:R-:W-:Y:S01]  /*2160*/  ISETP.GE.AND P3, PT, R3, R31, PT ;  /* 0x0000001f0300720c */ /* 0x000fe20003f66270 */
[----:B------:R-:W-:Y:S01]  /*2170*/  IMAD.WIDE.U32 R112, R204, R108, R22 ;  /* 0x0000006ccc707225 */ /* 0x000fe200078e0016 */
[----:B------:R-:W-:Y:S02]  /*2180*/  SHF.R.U32.HI R28, RZ, 0x3, R206 ;  /* 0x00000003ff1c7819 */ /* 0x000fe400000116ce */
[----:B------:R-:W-:Y:S01]  /*2190*/  LOP3.LUT P2, RZ, R220, 0x4, RZ, 0xc0, !PT ;  /* 0x00000004dcff7812 */ /* 0x000fe2000784c0ff */
[----:B------:R-:W-:Y:S01]  /*21a0*/  IMAD.WIDE.U32 R106, R204, R102, R22 ;  /* 0x00000066cc6a7225 */ /* 0x000fe200078e0016 */
[----:B------:R-:W-:-:S02]  /*21b0*/  SHF.L.U64.HI R138, R114, 0x6, R115 ;  /* 0x00000006728a7819 */ /* 0x000fc40000010273 */
[----:B------:R-:W-:Y:S01]  /*21c0*/  SHF.R.S32.HI R151, RZ, 0x1f, R229 ;  /* 0x0000001fff977819 */ /* 0x000fe200000114e5 */
[----:B------:R-:W-:Y:S02]  /*21d0*/  IMAD.SHL.U32 R132, R31, 0x2, RZ ;  /* 0x000000021f847824 */ /* 0x000fe400078e00ff */
[----:B------:R-:W-:Y:S02]  /*21e0*/  IMAD R35, R103, 0x70, RZ ;  /* 0x0000007067237824 */ /* 0x000fe400078e02ff */
[----:B------:R-:W-:Y:S01]  /*21f0*/  IMAD R33, R115, 0x70, RZ ;  /* 0x0000007073217824 */ /* 0x000fe200078e02ff */
[----:B0-----:R-:W-:Y:S01]  /*2200*/  LEA.HI R155, R155, 0x8, RZ, 0x19 ;  /* 0x000000089b9b7811 */ /* 0x001fe200078fc8ff */
[----:B------:R-:W-:Y:S02]  /*2210*/  IMAD.SHL.U32 R139, R114, 0x40, RZ ;  /* 0x00000040728b7824 */ /* 0x000fe400078e00ff */
[----:B------:R-:W-:Y:S01]  /*2220*/  IMAD R137, R109, 0x70, RZ ;  /* 0x000000706d897824 */ /* 0x000fe200078e02ff */
[----:B--2---:R-:W-:-:S04]  /*2230*/  LOP3.LUT R20, R20, 0xfffffffe, RZ, 0xc0, !PT ;  /* 0xfffffffe14147812 */ /* 0x004fc800078ec0ff */
[----:B------:R-:W-:-:S04]  /*2240*/  @P3 LOP3.LUT R20, R20, 0x1, RZ, 0xfc, !PT ;  /* 0x0000000114143812 */ /* 0x000fc800078efcff */
[----:B------:R-:W-:-:S04]  /*2250*/  LOP3.LUT R20, R20, 0xfffffffb, RZ, 0xc0, !PT ;  /* 0xfffffffb14147812 */ /* 0x000fc800078ec0ff */
[----:B------:R-:W-:-:S05]  /*2260*/  @P2 LOP3.LUT R20, R20, 0x4, RZ, 0xfc, !PT ;  /* 0x0000000414142812 */ /* 0x000fca00078efcff */
[----:B------:R0:W-:Y:S01]  /*2270*/  STL [R1+0x10], R20 ;  /* 0x0000101401007387 */ /* 0x0001e20000100800 */
[----:B------:R-:W-:Y:S02]  /*2280*/  SHF.R.S32.HI R8, RZ, 0x1f, R25 ;  /* 0x0000001fff087819 */ /* 0x000fe40000011419 */
[----:B------:R-:W-:Y:S02]  /*2290*/  SEL R39, R25, RZ, !P0 ;  /* 0x000000ff19277207 */ /* 0x000fe40004000000 */
[----:B------:R-:W-:Y:S01]  /*22a0*/  SEL R10, R8, RZ, !P0 ;  /* 0x000000ff080a7207 */ /* 0x000fe20004000000 */
[----:B------:R-:W-:Y:S02]  /*22b0*/  IMAD R8, R150, R108, RZ ;  /* 0x0000006c96087224 */ /* 0x000fe400078e02ff */
[----:B------:R-:W-:-:S04]  /*22c0*/  IMAD.WIDE.U32 R118, R39, UR4, R6 ;  /* 0x0000000427767c25 */ /* 0x000fc8000f8e0006 */
[----:B------:R-:W-:Y:S02]  /*22d0*/  IMAD R12, R10, UR4, RZ ;  /* 0x000000040a0c7c24 */ /* 0x000fe4000f8e02ff */
[----:B------:R-:W-:Y:S02]  /*22e0*/  IMAD R11, R204, R109, R8 ;  /* 0x0000006dcc0b7224 */ /* 0x000fe400078e0208 */
[----:B------:R-:W-:Y:S01]  /*22f0*/  IMAD R13, R39, UR5, R12 ;  /* 0x00000005270d7c24 */ /* 0x000fe2000f8e020c */
[----:B------:R-:W-:Y:S01]  /*2300*/  ULDC.64 UR4, c[0x0][0x338] ;  /* 0x0000ce0000047ab9 */ /* 0x000fe20000000a00 */
[-C--:B------:R-:W-:Y:S01]  /*2310*/  IMAD R6, R150, R114.reuse, RZ ;  /* 0x0000007296067224 */ /* 0x080fe200078e02ff */
[----:B------:R-:W-:Y:S01]  /*2320*/  IADD3 R113, R113, R11, RZ ;  /* 0x0000000b71717210 */ /* 0x000fe20007ffe0ff */
[----:B------:R-:W-:-:S04]  /*2330*/  IMAD.WIDE.U32 R8, R204, R114, R18 ;  /* 0x00000072cc087225 */ /* 0x000fc800078e0012 */
[----:B------:R-:W-:Y:S01]  /*2340*/  IMAD R12, R204, R115, R6 ;  /* 0x00000073cc0c7224 */ /* 0x000fe200078e0206 */
[----:B------:R-:W-:Y:S01]  /*2350*/  IADD3 R6, P0, R118, R8, RZ ;  /* 0x0000000876067210 */ /* 0x000fe20007f1e0ff */
[----:B------:R-:W-:Y:S02]  /*2360*/  IMAD.IADD R7, R119, 0x1, R13 ;  /* 0x0000000177077824 */ /* 0x000fe400078e020d */
[----:B------:R-:W-:Y:S02]  /*2370*/  IMAD R10, R10, UR4, RZ ;  /* 0x000000040a0a7c24 */ /* 0x000fe4000f8e02ff */
[----:B------:R-:W-:Y:S01]  /*2380*/  IMAD.IADD R111, R11, 0x1, R111 ;  /* 0x000000010b6f7824 */ /* 0x000fe200078e026f */
[----:B------:R-:W-:Y:S01]  /*2390*/  IADD3.X R8, R7, R9, R12, P0, !PT ;  /* 0x0000000907087210 */ /* 0x000fe200007fe40c */
[----:B------:R-:W-:Y:S01]  /*23a0*/  IMAD R9, R150, R102, RZ ;  /* 0x0000006696097224 */ /* 0x000fe200078e02ff */
[----:B------:R-:W-:Y:S01]  /*23b0*/  ISETP.GE.AND P0, PT, R18, R31, PT ;  /* 0x0000001f1200720c */ /* 0x000fe20003f06270 */
[----:B------:R-:W-:Y:S01]  /*23c0*/  IMAD.WIDE.U32 R116, R39, UR4, R116 ;  /* 0x0000000427747c25 */ /* 0x000fe2000f8e0074 */
[----:B------:R-:W-:-:S03]  /*23d0*/  SEL R11, R31, RZ, P1 ;  /* 0x000000ff1f0b7207 */ /* 0x000fc60000800000 */
[----:B------:R-:W-:Y:S01]  /*23e0*/  IMAD R13, R204, R103, R9 ;  /* 0x00000067cc0d7224 */ /* 0x000fe200078e0209 */
[----:B------:R-:W-:Y:S01]  /*23f0*/  SEL R9, R31, RZ, P0 ;  /* 0x000000ff1f097207 */ /* 0x000fe20000000000 */
[----:B------:R-:W-:Y:S01]  /*2400*/  IMAD R39, R39, UR5, R10 ;  /* 0x0000000527277c24 */ /* 0x000fe2000f8e020a */
[----:B------:R-:W-:Y:S01]  /*2410*/  SEL R10, R31, RZ, P3 ;  /* 0x000000ff1f0a7207 */ /* 0x000fe20001800000 */
[----:B------:R-:W-:Y:S01]  /*2420*/  IMAD.IADD R11, R0, 0x1, R11 ;  /* 0x00000001000b7824 */ /* 0x000fe200078e020b */
[----:B------:R-:W-:Y:S01]  /*2430*/  IADD3 R105, R13, R105, RZ ;  /* 0x000000690d697210 */ /* 0x000fe20007ffe0ff */
[----:B------:R-:W-:Y:S01]  /*2440*/  IMAD.IADD R9, R18, 0x1, R9 ;  /* 0x0000000112097824 */ /* 0x000fe200078e0209 */
[----:B------:R-:W-:Y:S01]  /*2450*/  IADD3 R122, P3, R204, R123, RZ ;  /* 0x0000007bcc7a7210 */ /* 0x000fe20007f7e0ff */
[----:B------:R-:W-:Y:S01]  /*2460*/  IMAD.IADD R14, R3, 0x1, R10 ;  /* 0x00000001030e7824 */ /* 0x000fe200078e020a */
[----:B------:R-:W-:Y:S01]  /*2470*/  SHF.R.S32.HI R12, RZ, 0x1f, R11 ;  /* 0x0000001fff0c7819 */ /* 0x000fe2000001140b */
[----:B------:R-:W-:Y:S01]  /*2480*/  IMAD.IADD R107, R107, 0x1, R13 ;  /* 0x000000016b6b7824 */ /* 0x000fe200078e020d */
[----:B------:R-:W-:Y:S01]  /*2490*/  SHF.R.S32.HI R10, RZ, 0x1f, R9 ;  /* 0x0000001fff0a7819 */ /* 0x000fe20000011409 */
[----:B-----5:R-:W-:Y:S01]  /*24a0*/  IMAD.WIDE.U32 R104, R148, R102, R104 ;  /* 0x0000006694687225 */ /* 0x020fe200078e0068 */
[----:B------:R-:W-:-:S02]  /*24b0*/  LEA.HI R27, R12, R11, RZ, 0x3 ;  /* 0x0000000b0c1b7211 */ /* 0x000fc400078f18ff */
[-C--:B------:R-:W-:Y:S01]  /*24c0*/  LEA.HI R25, R10, R9.reuse, RZ, 0x3 ;  /* 0x000000090a197211 */ /* 0x080fe200078f18ff */
[----:B------:R-:W-:Y:S01]  /*24d0*/  IMAD.WIDE.U32 R106, R148, R102, R106 ;  /* 0x00000066946a7225 */ /* 0x000fe200078e006a */
[----:B------:R-:W-:Y:S02]  /*24e0*/  LEA.HI R9, R10, R9, RZ, 0x6 ;  /* 0x000000090a097211 */ /* 0x000fe400078f30ff */
[----:B------:R-:W-:Y:S01]  /*24f0*/  LEA.HI R10, R12, R11, RZ, 0x6 ;  /* 0x0000000b0c0a7211 */ /* 0x000fe200078f30ff */
[----:B------:R-:W-:Y:S01]  /*2500*/  IMAD.WIDE.U32 R114, R114, 0x70, RZ ;  /* 0x0000007072727825 */ /* 0x000fe200078e00ff */
[----:B------:R-:W-:Y:S02]  /*2510*/  LOP3.LUT R12, R212, 0x38, R27, 0xf8, !PT ;  /* 0x00000038d40c7812 */ /* 0x000fe400078ef81b */
[----:B------:R-:W-:Y:S01]  /*2520*/  SHF.R.S32.HI R11, RZ, 0x6, R10 ;  /* 0x00000006ff0b7819 */ /* 0x000fe2000001140a */
[----:B------:R-:W-:Y:S01]  /*2530*/  IMAD.WIDE.U32 R112, R148, R108, R112 ;  /* 0x0000006c94707225 */ /* 0x000fe200078e0070 */
[----:B------:R-:W-:-:S02]  /*2540*/  LOP3.LUT R12, R12, R213, RZ, 0x3c, !PT ;  /* 0x000000d50c0c7212 */ /* 0x000fc400078e3cff */
[----:B------:R-:W-:Y:S01]  /*2550*/  SHF.R.S32.HI R9, RZ, 0x6, R9 ;  /* 0x00000006ff097819 */ /* 0x000fe20000011409 */
[C---:B------:R-:W-:Y:S01]  /*2560*/  IMAD R145, R11.reuse, 0x1c00, R214 ;  /* 0x00001c000b917824 */ /* 0x040fe200078e02d6 */
[--C-:B------:R-:W-:Y:S01]  /*2570*/  LOP3.LUT R13, R206, 0x38, R25.reuse, 0xf8, !PT ;  /* 0x00000038ce0d7812 */ /* 0x100fe200078ef819 */
[----:B------:R-:W-:Y:S01]  /*2580*/  IMAD R142, R11, 0x1c00, R216 ;  /* 0x00001c000b8e7824 */ /* 0x000fe200078e02d8 */
[----:B------:R-:W-:Y:S01]  /*2590*/  SHF.R.S32.HI R21, RZ, 0x1f, R14 ;  /* 0x0000001fff157819 */ /* 0x000fe2000001140e */
[----:B------:R-:W-:Y:S01]  /*25a0*/  IMAD.IADD R145, R145, 0x1, R12 ;  /* 0x0000000191917824 */ /* 0x000fe200078e020c */
[----:B------:R-:W-:Y:S01]  /*25b0*/  LOP3.LUT R13, R13, R28, RZ, 0x3c, !PT ;  /* 0x0000001c0d0d7212 */ /* 0x000fe200078e3cff */
[C---:B------:R-:W-:Y:S01]  /*25c0*/  IMAD R144, R9.reuse, 0x1c00, R216 ;  /* 0x00001c0009907824 */ /* 0x040fe200078e02d8 */
[----:B------:R-:W-:Y:S01]  /*25d0*/  LOP3.LUT R10, R212, 0x38, R25, 0xf8, !PT ;  /* 0x00000038d40a7812 */ /* 0x000fe200078ef819 */
[----:B------:R-:W-:Y:S01]  /*25e0*/  IMAD R146, R9, 0x1c00, R214 ;  /* 0x00001c0009927824 */ /* 0x000fe200078e02d6 */
[----:B------:R-:W-:Y:S01]  /*25f0*/  LOP3.LUT R12, R206, 0x38, R27, 0xf8, !PT ;  /* 0x00000038ce0c7812 */ /* 0x000fe200078ef81b */
[----:B------:R-:W-:Y:S01]  /*2600*/  IMAD.IADD R144, R144, 0x1, R13 ;  /* 0x0000000190907824 */ /* 0x000fe200078e020d */
[----:B------:R-:W-:Y:S01]  /*2610*/  LEA.HI R29, R21, R14, RZ, 0x3 ;  /* 0x0000000e151d7211 */ /* 0x000fe200078f18ff */
[----:B------:R-:W-:Y:S01]  /*2620*/  IMAD.WIDE.U32 R110, R148, R108, R110 ;  /* 0x0000006c946e7225 */ /* 0x000fe200078e006e */
[----:B------:R-:W-:-:S02]  /*2630*/  LOP3.LUT R9, R10, R213, RZ, 0x3c, !PT ;  /* 0x000000d50a097212 */ /* 0x000fc400078e3cff */
[----:B------:R-:W-:Y:S01]  /*2640*/  LOP3.LUT R11, R12, R28, RZ, 0x3c, !PT ;  /* 0x0000001c0c0b7212 */ /* 0x000fe200078e3cff */
[----:B------:R-:W-:Y:S01]  /*2650*/  IMAD.X R123, R15, 0x1, R150, P3 ;  /* 0x000000010f7b7824 */ /* 0x000fe200018e0696 */
[----:B------:R-:W-:Y:S01]  /*2660*/  LEA.HI R14, R21, R14, RZ, 0x6 ;  /* 0x0000000e150e7211 */ /* 0x000fe200078f30ff */
[----:B------:R-:W-:Y:S01]  /*2670*/  IMAD.IADD R134, R115, 0x1, R33 ;  /* 0x0000000173867824 */ /* 0x000fe200078e0221 */
[----:B------:R-:W-:Y:S01]  /*2680*/  LOP3.LUT R13, R206, 0x38, R29, 0xf8, !PT ;  /* 0x00000038ce0d7812 */ /* 0x000fe200078ef81d */
[----:B------:R-:W-:Y:S01]  /*2690*/  IMAD.IADD R142, R142, 0x1, R11 ;  /* 0x000000018e8e7824 */ /* 0x000fe200078e020b */
[----:B------:R-:W-:Y:S02]  /*26a0*/  IADD3 R146, R146, R9, RZ ;  /* 0x0000000992927210 */ /* 0x000fe40007ffe0ff */
[----:B------:R-:W-:Y:S02]  /*26b0*/  SHF.R.S32.HI R9, RZ, 0x6, R14 ;  /* 0x00000006ff097819 */ /* 0x000fe4000001140e */
[----:B------:R-:W-:Y:S01]  /*26c0*/  LOP3.LUT R12, R13, R28, RZ, 0x3c, !PT ;  /* 0x0000001c0d0c7212 */ /* 0x000fe200078e3cff */
[----:B------:R-:W-:Y:S01]  /*26d0*/  VIADD R13, R18, 0xa0 ;  /* 0x000000a0120d7836 */ /* 0x000fe20000000000 */
[----:B------:R-:W-:Y:S01]  /*26e0*/  SHF.R.S32.HI R11, RZ, 0x1f, R148 ;  /* 0x0000001fff0b7819 */ /* 0x000fe20000011494 */
[C---:B------:R-:W-:Y:S01]  /*26f0*/  IMAD R143, R9.reuse, 0x1c00, R214 ;  /* 0x00001c00098f7824 */ /* 0x040fe200078e02d6 */
[C---:B------:R-:W-:Y:S01]  /*2700*/  LOP3.LUT R10, R212.reuse, 0x38, R29, 0xf8, !PT ;  /* 0x00000038d40a7812 */ /* 0x040fe200078ef81d */
[----:B------:R-:W-:Y:S01]  /*2710*/  IMAD R141, R9, 0x1c00, R216 ;  /* 0x00001c00098d7824 */ /* 0x000fe200078e02d8 */
[----:B------:R-:W-:Y:S01]  /*2720*/  ISETP.GE.AND P2, PT, R13, UR6, PT ;  /* 0x000000060d007c0c */ /* 0x000fe2000bf46270 */
[C---:B------:R-:W-:Y:S01]  /*2730*/  IMAD R9, R11.reuse, R108, RZ ;  /* 0x0000006c0b097224 */ /* 0x040fe200078e02ff */
[----:B------:R-:W-:Y:S01]  /*2740*/  LOP3.LUT R14, R212, 0x18, R18, 0xf8, !PT ;  /* 0x00000018d40e7812 */ /* 0x000fe200078ef812 */
[----:B------:R-:W-:Y:S01]  /*2750*/  IMAD R11, R11, R102, RZ ;  /* 0x000000660b0b7224 */ /* 0x000fe200078e02ff */
[----:B------:R-:W-:Y:S01]  /*2760*/  LOP3.LUT R10, R10, R213, RZ, 0x3c, !PT ;  /* 0x000000d50a0a7212 */ /* 0x000fe200078e3cff */
[----:B------:R-:W-:Y:S01]  /*2770*/  IMAD.IADD R141, R141, 0x1, R12 ;  /* 0x000000018d8d7824 */ /* 0x000fe200078e020c */
[----:B------:R-:W-:Y:S01]  /*2780*/  SEL R31, RZ, 0x20, P2 ;  /* 0x00000020ff1f7807 */ /* 0x000fe20001000000 */
[----:B------:R-:W-:Y:S01]  /*2790*/  IMAD R37, R148, R103, R11 ;  /* 0x0000006794257224 */ /* 0x000fe200078e020b */
[----:B------:R-:W-:Y:S01]  /*27a0*/  SHF.L.U64.HI R11, R102, 0x6, R103 ;  /* 0x00000006660b7819 */ /* 0x000fe20000010267 */
[----:B------:R-:W-:Y:S01]  /*27b0*/  IMAD R41, R148, R109, R9 ;  /* 0x0000006d94297224 */ /* 0x000fe200078e0209 */
[C---:B------:R-:W-:Y:S01]  /*27c0*/  SHF.L.U32 R12, R102.reuse, 0x6, RZ ;  /* 0x00000006660c7819 */ /* 0x040fe200000006ff */
[----:B------:R-:W-:Y:S01]  /*27d0*/  IMAD.WIDE.U32 R102, R102, 0x70, RZ ;  /* 0x0000007066667825 */ /* 0x000fe200078e00ff */
[----:B------:R-:W-:-:S02]  /*27e0*/  LOP3.LUT R21, R14, R213, RZ, 0x3c, !PT ;  /* 0x000000d50e157212 */ /* 0x000fc400078e3cff */
[----:B------:R-:W-:Y:S01]  /*27f0*/  IADD3 R143, R143, R10, RZ ;  /* 0x0000000a8f8f7210 */ /* 0x000fe20007ffe0ff */
[C---:B------:R-:W-:Y:S01]  /*2800*/  IMAD.SHL.U32 R10, R108.reuse, 0x40, RZ ;  /* 0x000000406c0a7824 */ /* 0x040fe200078e00ff */
[C---:B------:R-:W-:Y:S01]  /*2810*/  SHF.L.U64.HI R9, R108.reuse, 0x6, R109 ;  /* 0x000000066c097819 */ /* 0x040fe2000001026d */
[----:B------:R-:W-:Y:S01]  /*2820*/  IMAD.WIDE.U32 R108, R108, 0x70, RZ ;  /* 0x000000706c6c7825 */ /* 0x000fe200078e00ff */
[----:B------:R-:W-:Y:S02]  /*2830*/  SHF.R.S32.HI R101, RZ, 0x3, R25 ;  /* 0x00000003ff657819 */ /* 0x000fe40000011419 */
[----:B------:R-:W-:Y:S01]  /*2840*/  SHF.R.S32.HI R26, RZ, 0x3, R27 ;  /* 0x00000003ff1a7819 */ /* 0x000fe2000001141b */
[----:B------:R-:W-:Y:S01]  /*2850*/  IMAD.IADD R136, R103, 0x1, R35 ;  /* 0x0000000167887824 */ /* 0x000fe200078e0223 */
[----:B------:R-:W-:Y:S01]  /*2860*/  SHF.R.S32.HI R28, RZ, 0x3, R29 ;  /* 0x00000003ff1c7819 */ /* 0x000fe2000001141d */
[----:B0-----:R-:W-:Y:S01]  /*2870*/  IMAD.IADD R20, R107, 0x1, R37 ;  /* 0x000000016b147824 */ /* 0x001fe200078e0225 */
[----:B------:R-:W-:Y:S01]  /*2880*/  LOP3.LUT R38, R30, R31, RZ, 0xfc, !PT ;  /* 0x0000001f1e267212 */ /* 0x000fe200078efcff */
[----:B------:R-:W-:Y:S01]  /*2890*/  IMAD.IADD R137, R109, 0x1, R137 ;  /* 0x000000016d897824 */ /* 0x000fe200078e0289 */
[----:B------:R-:W-:Y:S01]  /*28a0*/  LOP3.LUT R25, R25, 0xfffffff8, RZ, 0xc0, !PT ;  /* 0xfffffff819197812 */ /* 0x000fe200078ec0ff */
[----:B------:R-:W-:Y:S01]  /*28b0*/  IMAD.IADD R15, R41, 0x1, R111 ;  /* 0x00000001290f7824 */ /* 0x000fe200078e026f */
[----:B------:R-:W-:-:S02]  /*28c0*/  LOP3.LUT R27, R27, 0xfffffff8, RZ, 0xc0, !PT ;  /* 0xfffffff81b1b7812 */ /* 0x000fc400078ec0ff */
[----:B------:R-:W-:Y:S02]  /*28d0*/  LOP3.LUT R29, R29, 0xfffffff8, RZ, 0xc0, !PT ;  /* 0xfffffff81d1d7812 */ /* 0x000fe400078ec0ff */
[----:B------:R-:W-:Y:S01]  /*28e0*/  IADD3 R140, R214, R21, RZ ;  /* 0x00000015d68c7210 */ /* 0x000fe20007ffe0ff */
[----:B------:R-:W-:Y:S01]  /*28f0*/  IMAD.IADD R21, R37, 0x1, R105 ;  /* 0x0000000125157824 */ /* 0x000fe200078e0269 */
[C---:B------:R-:W-:Y:S02]  /*2900*/  LOP3.LUT R34, R38.reuse, 0x2, RZ, 0xc0, !PT ;  /* 0x0000000226227812 */ /* 0x040fe400078ec0ff */
[C---:B------:R-:W-:Y:S02]  /*2910*/  LOP3.LUT R35, R38.reuse, 0x4, RZ, 0xc0, !PT ;  /* 0x0000000426237812 */ /* 0x040fe400078ec0ff */
[C---:B------:R-:W-:Y:S02]  /*2920*/  LOP3.LUT R36, R38.reuse, 0x8, RZ, 0xc0, !PT ;  /* 0x0000000826247812 */ /* 0x040fe400078ec0ff */
[----:B------:R-:W-:-:S02]  /*2930*/  LOP3.LUT R37, R38, 0x10, RZ, 0xc0, !PT ;  /* 0x0000001026257812 */ /* 0x000fc400078ec0ff */
[----:B------:R-:W-:Y:S02]  /*2940*/  IADD3 R14, R113, R41, RZ ;  /* 0x00000029710e7210 */ /* 0x000fe40007ffe0ff */
[----:B------:R-:W-:Y:S02]  /*2950*/  LOP3.LUT R30, R30, 0x1, RZ, 0xc0, !PT ;  /* 0x000000011e1e7812 */ /* 0x000fe400078ec0ff */
[----:B------:R-:W-:Y:S02]  /*2960*/  SHF.R.S32.HI R31, RZ, 0x1f, R25 ;  /* 0x0000001fff1f7819 */ /* 0x000fe40000011419 */
[----:B------:R-:W-:Y:S02]  /*2970*/  SHF.R.S32.HI R32, RZ, 0x1f, R27 ;  /* 0x0000001fff207819 */ /* 0x000fe4000001141b */
[----:B------:R-:W-:Y:S02]  /*2980*/  SHF.R.S32.HI R33, RZ, 0x1f, R29 ;  /* 0x0000001fff217819 */ /* 0x000fe4000001141d */
[----:B------:R-:W-:-:S02]  /*2990*/  LOP3.LUT R38, R38, 0x20, RZ, 0xc0, !PT ;  /* 0x0000002026267812 */ /* 0x000fc400078ec0ff */
[----:B------:R-:W-:-:S07]  /*29a0*/  IADD3 R39, R117, R39, RZ ;  /* 0x0000002775277210 */ /* 0x000fce0007ffe0ff */
.L_x_732:
[----:B-12---:R-:W2:Y:S01]  /*29b0*/  LDL.LU R45, [R1+0x10] ;  /* 0x00001000012d7983 */ /* 0x006ea20000300800 */
[----:B------:R-:W-:Y:S01]  /*29c0*/  VIADD R47, R24, 0xffffffff ;  /* 0xffffffff182f7836 */ /* 0x000fe20000000000 */
[----:B------:R-:W0:Y:S01]  /*29d0*/  LDC.64 R124, c[0x0][0x2e8] ;  /* 0x0000ba00ff7c7b82 */ /* 0x000e220000000a00 */
[----:B------:R-:W-:Y:S01]  /*29e0*/  LOP3.LUT P5, RZ, R220, 0x4, RZ, 0xc0, !PT ;  /* 0x00000004dcff7812 */ /* 0x000fe200078ac0ff */
[----:B------:R-:W-:Y:S05]  /*29f0*/  YIELD ;  /* 0x0000000000007946 */ /* 0x000fea0003800000 */
[----:B------:R-:W-:Y:S01]  /*2a00*/  SHF.R.S32.HI R44, RZ, 0x1f, R47 ;  /* 0x0000001fff2c7819 */ /* 0x000fe2000001142f */
[-C--:B------:R-:W-:Y:S01]  /*2a10*/  IMAD R41, R134, R47.reuse, RZ ;  /* 0x0000002f86297224 */ /* 0x080fe200078e02ff */
[----:B------:R-:W1:Y:S01]  /*2a20*/  LDC R121, c[0x0][0x3f4] ;  /* 0x0000fd00ff797b82 */ /* 0x000e620000000800 */
[----:B------:R-:W-:Y:S01]  /*2a30*/  IMAD.WIDE.U32 R126, R114, R47, RZ ;  /* 0x0000002f727e7225 */ /* 0x000fe200078e00ff */
[----:B------:R-:W-:Y:S03]  /*2a40*/  BSSY B0, `(.L_x_633) ;  /* 0x0000761000007945 */ /* 0x000fe60003800000 */
[----:B------:R-:W-:Y:S01]  /*2a50*/  IMAD R41, R44, R114, R41 ;  /* 0x000000722c297224 */ /* 0x000fe200078e0229 */
[----:B------:R-:W-:-:S02]  /*2a60*/  IADD3 R24, P2, P3, R6, R126, R139 ;  /* 0x0000007e06187210 */ /* 0x000fc40007b5e08b */
[----:B------:R-:W-:Y:S01]  /*2a70*/  IADD3 R42, P4, R6, R126, RZ ;  /* 0x0000007e062a7210 */ /* 0x000fe20007f9e0ff */
[----:B------:R-:W-:Y:S02]  /*2a80*/  IMAD.IADD R96, R127, 0x1, R41 ;  /* 0x000000017f607824 */ /* 0x000fe400078e0229 */
[----:B------:R-:W-:Y:S02]  /*2a90*/  IMAD R41, R17, 0x5400, R140 ;  /* 0x0000540011297824 */ /* 0x000fe400078e028c */
[----:B------:R-:W-:Y:S01]  /*2aa0*/  IMAD.X R43, R96, 0x1, R8, P4 ;  /* 0x00000001602b7824 */ /* 0x000fe200020e0608 */
[----:B------:R-:W-:Y:S02]  /*2ab0*/  IADD3.X R40, R8, R96, R138, P2, P3 ;  /* 0x0000006008287210 */ /* 0x000fe400017e648a */
[----:B------:R-:W-:Y:S02]  /*2ac0*/  ISETP.GT.AND P3, PT, R47, R135, PT ;  /* 0x000000872f00720c */ /* 0x000fe40003f64270 */
[----:B0-----:R-:W-:-:S02]  /*2ad0*/  LEA R48, P2, R24, R124, 0x1 ;  /* 0x0000007c18307211 */ /* 0x001fc400078408ff */
[----:B------:R-:W-:Y:S02]  /*2ae0*/  LEA R50, P4, R42, R124, 0x1 ;  /* 0x0000007c2a327211 */ /* 0x000fe400078808ff */
[-C--:B------:R-:W-:Y:S01]  /*2af0*/  LEA.HI.X R49, R24, R125.reuse, R40, 0x1, P2 ;  /* 0x0000007d18317211 */ /* 0x080fe200010f0c28 */
[----:B------:R-:W-:Y:S01]  /*2b00*/  IMAD R40, R41, 0x2, R120 ;  /* 0x0000000229287824 */ /* 0x000fe200078e0278 */
[----:B-1----:R-:W-:Y:S01]  /*2b10*/  ISETP.GE.AND P2, PT, R121, 0x1, PT ;  /* 0x000000017900780c */ /* 0x002fe20003f46270 */
[----:B------:R-:W-:Y:S01]  /*2b20*/  IMAD.MOV.U32 R24, RZ, RZ, R47 ;  /* 0x000000ffff187224 */ /* 0x000fe200078e002f */
[----:B------:R-:W-:Y:S02]  /*2b30*/  LEA.HI.X R51, R42, R125, R43, 0x1, P4 ;  /* 0x0000007d2a337211 */ /* 0x000fe400020f0c2b */
[C---:B------:R-:W-:Y:S01]  /*2b40*/  IADD3 R43, R41.reuse, 0x20, RZ ;  /* 0x00000020292b7810 */ /* 0x040fe20007ffe0ff */
[----:B------:R-:W-:-:S05]  /*2b50*/  @P5 VIADD R43, R41, 0xffffffe0 ;  /* 0xffffffe0292b5836 */ /* 0x000fca0000000000 */
[----:B------:R-:W-:Y:S02]  /*2b60*/  LEA R41, R43, R120, 0x1 ;  /* 0x000000782b297211 */ /* 0x000fe400078e08ff */
[----:B--2---:R-:W-:-:S04]  /*2b70*/  LOP3.LUT R45, R45, 0xfffffffd, RZ, 0xc0, !PT ;  /* 0xfffffffd2d2d7812 */ /* 0x004fc800078ec0ff */
[----:B------:R-:W-:-:S05]  /*2b80*/  @P3 LOP3.LUT R45, R45, 0x2, RZ, 0xfc, !PT ;  /* 0x000000022d2d3812 */ /* 0x000fca00078efcff */
[----:B------:R0:W-:Y:S01]  /*2b90*/  STL [R1+0x10], R45 ;  /* 0x0000102d01007387 */ /* 0x0001e20000100800 */
[----:B-----5:R-:W-:Y:S05]  /*2ba0*/  @!P2 BRA `(.L_x_634) ;  /* 0x000000700048a947 */ /* 0x020fea0003800000 */
[----:B------:R-:W-:Y:S01]  /*2bb0*/  ULDC.U8 UR4, c[0x0][0x410] ;  /* 0x0001040000047ab9 */ /* 0x000fe20000000000 */
[-C--:B------:R-:W-:Y:S01]  /*2bc0*/  IMAD R43, R136, R47.reuse, RZ ;  /* 0x0000002f882b7224 */ /* 0x080fe200078e02ff */
[----:B------:R-:W-:Y:S01]  /*2bd0*/  ISETP.NE.AND P2, PT, RZ, UR4, PT ;  /* 0x00000004ff007c0c */ /* 0x000fe2000bf45270 */
[-C--:B0-----:R-:W-:Y:S02]  /*2be0*/  IMAD R45, R137, R47.reuse, RZ ;  /* 0x0000002f892d7224 */ /* 0x081fe400078e02ff */
[----:B------:R-:W-:Y:S02]  /*2bf0*/  IMAD R42, R24, -0x70, R2 ;  /* 0xffffff90182a7824 */ /* 0x000fe400078e0202 */
[C---:B------:R-:W-:Y:S02]  /*2c00*/  IMAD R43, R44.reuse, R102, R43 ;  /* 0x000000662c2b7224 */ /* 0x040fe400078e022b */
[----:B------:R-:W-:Y:S01]  /*2c10*/  IMAD R45, R44, R108, R45 ;  /* 0x0000006c2c2d7224 */ /* 0x000fe200078e022d */
[----:B------:R-:W-:Y:S01]  /*2c20*/  VIMNMX R42, R42, 0x70, PT ;  /* 0x000000702a2a7848 */ /* 0x000fe20003fe0100 */
[----:B------:R-:W-:-:S04]  /*2c30*/  IMAD.WIDE.U32 R94, R102, R47, RZ ;  /* 0x0000002f665e7225 */ /* 0x000fc800078e00ff */
[----:B------:R-:W-:-:S04]  /*2c40*/  IMAD.WIDE.U32 R92, R108, R47, RZ ;  /* 0x0000002f6c5c7225 */ /* 0x000fc800078e00ff */
[----:B------:R-:W-:Y:S02]  /*2c50*/  IMAD.IADD R43, R95, 0x1, R43 ;  /* 0x000000015f2b7824 */ /* 0x000fe400078e022b */
[----:B------:R-:W-:Y:S01]  /*2c60*/  IMAD.IADD R100, R93, 0x1, R45 ;  /* 0x000000015d647824 */ /* 0x000fe200078e022d */
[----:B------:R-:W-:Y:S06]  /*2c70*/  @!P2 BRA `(.L_x_635) ;  /* 0x00000034002ca947 */ /* 0x000fec0003800000 */
[----:B------:R-:W-:Y:S01]  /*2c80*/  ISETP.GE.AND P3, PT, R204, R42, PT ;  /* 0x0000002acc00720c */ /* 0x000fe20003f66270 */
[----:B------:R-:W-:Y:S01]  /*2c90*/  BSSY B1, `(.L_x_636) ;  /* 0x0000037000017945 */ /* 0x000fe20003800000 */
        /* <DEDUP_REMOVED lines=13> */
[----:B------:R-:W-:Y:S06]  /*2d70*/  @P3 BRA `(.L_x_637) ;  /* 0x0000000000a03947 */ /* 0x000fec0003800000 */
[----:B------:R-:W-:Y:S01]  /*2d80*/  IADD3 R45, P2, R106, R94, RZ ;  /* 0x0000005e6a2d7210 */ /* 0x000fe20007f5e0ff */
[----:B------:R-:W-:Y:S01]  /*2d90*/  ULDC.64 UR4, c[0x0][0x3e8] ;  /* 0x0000fa0000047ab9 */ /* 0x000fe20000000a00 */
[----:B------:R-:W-:Y:S02]  /*2da0*/  CS2R R124, SRZ ;  /* 0x00000000007c7805 */ /* 0x000fe4000001ff00 */
[----:B------:R-:W-:Y:S01]  /*2db0*/  CS2R R126, SRZ ;  /* 0x00000000007e7805 */ /* 0x000fe2000001ff00 */
[----:B------:R-:W-:Y:S01]  /*2dc0*/  IMAD.X R46, R43, 0x1, R20, P2 ;  /* 0x000000012b2e7824 */ /* 0x000fe200010e0614 */
[----:B------:R-:W-:-:S04]  /*2dd0*/  LEA R44, P2, R45, UR4, 0x1 ;  /* 0x000000042d2c7c11 */ /* 0x000fc8000f8408ff */
[----:B------:R-:W-:Y:S01]  /*2de0*/  LEA.HI.X R45, R45, UR5, R46, 0x1, P2 ;  /* 0x000000052d2d7c11 */ /* 0x000fe200090f0c2e */
[----:B------:R-:W-:Y:S01]  /*2df0*/  ULDC.64 UR4, c[0x0][0x400] ;  /* 0x0001000000047ab9 */ /* 0x000fe20000000a00 */
[----:B------:R-:W-:-:S04]  /*2e00*/  IADD3 R47, P2, R112, R92, RZ ;  /* 0x0000005c702f7210 */ /* 0x000fc80007f5e0ff */
[----:B------:R-:W-:Y:S02]  /*2e10*/  IADD3.X R54, R100, R14, RZ, P2, !PT ;  /* 0x0000000e64367210 */ /* 0x000fe400017fe4ff */
[----:B------:R-:W-:-:S04]  /*2e20*/  LEA R46, P2, R47, UR4, 0x1 ;  /* 0x000000042f2e7c11 */ /* 0x000fc8000f8408ff */
[----:B------:R-:W-:Y:S02]  /*2e30*/  LEA.HI.X R47, R47, UR5, R54, 0x1, P2 ;  /* 0x000000052f2f7c11 */ /* 0x000fe400090f0c36 */
[----:B------:R-:W-:Y:S02]  /*2e40*/  ISETP.GE.AND P2, PT, R22, R121, PT ;  /* 0x000000791600720c */ /* 0x000fe40003f46270 */
[----:B------:R-:W-:Y:S02]  /*2e50*/  CS2R R96, SRZ ;  /* 0x0000000000607805 */ /* 0x000fe4000001ff00 */
[----:B------:R-:W-:-:S09]  /*2e60*/  CS2R R98, SRZ ;  /* 0x0000000000627805 */ /* 0x000fd2000001ff00 */
[----:B------:R0:W5:Y:S04]  /*2e70*/  @!P2 LDG.E.64 R124, desc[UR60][R44.64] ;  /* 0x0000003c2c7ca981 */ /* 0x000168000c1e1b00 */
[----:B------:R0:W5:Y:S01]  /*2e80*/  @!P2 LDG.E.64 R126, desc[UR60][R46.64] ;  /* 0x0000003c2e7ea981 */ /* 0x000162000c1e1b00 */
        /* <DEDUP_REMOVED lines=20> */
[----:B------:R-:W-:-:S13]  /*2fd0*/  ISETP.GE.AND P2, PT, R211, R121, PT ;  /* 0x00000079d300720c */ /* 0x000fda0003f46270 */
[----:B------:R0:W5:Y:S04]  /*2fe0*/  @!P2 LDG.E.64 R76, desc[UR60][R44.64+0xa0] ;  /* 0x0000a03c2c4ca981 */ /* 0x000168000c1e1b00 */
[----:B------:R0:W5:Y:S02]  /*2ff0*/  @!P2 LDG.E.64 R78, desc[UR60][R46.64+0xa0] ;  /* 0x0000a03c2e4ea981 */ /* 0x000164000c1e1b00 */
.L_x_637:
[----:B------:R-:W-:Y:S05]  /*3000*/  BSYNC B1 ;  /* 0x0000000000017941 */ /* 0x000fea0003800000 */
.L_x_636:
        /* <DEDUP_REMOVED lines=11> */
[----:B------:R-:W-:Y:S01]  /*30c0*/  CS2R R70, SRZ ;  /* 0x0000000000467805 */ /* 0x000fe2000001ff00 */
[----:B-----5:R-:W-:Y:S01]  /*30d0*/  IMAD.MOV.U32 R128, RZ, RZ, R76 ;  /* 0x000000ffff807224 */ /* 0x020fe200078e004c */
[----:B------:R-:W-:Y:S01]  /*30e0*/  CS2R R74, SRZ ;  /* 0x00000000004a7805 */ /* 0x000fe2000001ff00 */
[----:B------:R-:W-:Y:S01]  /*30f0*/  IMAD.MOV.U32 R129, RZ, RZ, R77 ;  /* 0x000000ffff817224 */ /* 0x000fe200078e004d */
[----:B------:R-:W-:Y:S06]  /*3100*/  @P4 BRA `(.L_x_639) ;  /* 0x0000000000a04947 */ /* 0x000fec0003800000 */
[----:B------:R-:W-:Y:S01]  /*3110*/  IADD3 R94, P2, P5, R106, R94, R12 ;  /* 0x0000005e6a5e7210 */ /* 0x000fe20007d5e00c */
[----:B------:R-:W-:Y:S01]  /*3120*/  ULDC.64 UR4, c[0x0][0x3e8] ;  /* 0x0000fa0000047ab9 */ /* 0x000fe20000000a00 */
[----:B------:R-:W-:Y:S02]  /*3130*/  CS2R R72, SRZ ;  /* 0x0000000000487805 */ /* 0x000fe4000001ff00 */
[----:B------:R-:W-:Y:S02]  /*3140*/  CS2R R74, SRZ ;  /* 0x00000000004a7805 */ /* 0x000fe4000001ff00 */
[----:B0-----:R-:W-:Y:S02]  /*3150*/  IADD3.X R45, R20, R43, R11, P2, P5 ;  /* 0x0000002b142d7210 */ /* 0x001fe400017ea40b */
[----:B------:R-:W-:-:S04]  /*3160*/  IADD3 R92, P2, P5, R112, R92, R10 ;  /* 0x0000005c705c7210 */ /* 0x000fc80007d5e00a */
[----:B------:R-:W-:Y:S02]  /*3170*/  IADD3.X R43, R14, R100, R9, P2, P5 ;  /* 0x000000640e2b7210 */ /* 0x000fe400017ea409 */
[----:B------:R-:W-:-:S04]  /*3180*/  LEA R44, P2, R94, UR4, 0x1 ;  /* 0x000000045e2c7c11 */ /* 0x000fc8000f8408ff */
[----:B------:R-:W-:Y:S01]  /*3190*/  LEA.HI.X R45, R94, UR5, R45, 0x1, P2 ;  /* 0x000000055e2d7c11 */ /* 0x000fe200090f0c2d */
[----:B------:R-:W-:Y:S02]  /*31a0*/  ULDC.64 UR4, c[0x0][0x400] ;  /* 0x0001000000047ab9 */ /* 0x000fe40000000a00 */
        /* <DEDUP_REMOVED lines=30> */
.L_x_639:
[----:B------:R-:W-:Y:S05]  /*3390*/  BSYNC B1 ;  /* 0x0000000000017941 */ /* 0x000fea0003800000 */
.L_x_638:
[----:B------:R-:W2:Y:S01]  /*33a0*/  LDL R43, [R1+0x1c] ;  /* 0x00001c00012b7983 */ /* 0x000ea20000100800 */
[----:B01----:R-:W-:Y:S01]  /*33b0*/  IMAD.MOV.U32 R45, RZ, RZ, R84 ;  /* 0x000000ffff2d7224 */ /* 0x003fe200078e0054 */
[----:B------:R-:W-:Y:S01]  /*33c0*/  MOV R44, R81 ;  /* 0x00000051002c7202 */ /* 0x000fe20000000f00 */
[----:B------:R-:W-:Y:S01]  /*33d0*/  IMAD.MOV.U32 R46, RZ, RZ, R85 ;  /* 0x000000ffff2e7224 */ /* 0x000fe200078e0055 */
[----:B------:R-:W-:Y:S02]  /*33e0*/  PRMT R160, R128, 0x7610, R160 ;  /* 0x0000761080a07816 */ /* 0x000fe400000000a0 */
[----:B------:R-:W-:Y:S02]  /*33f0*/  PRMT R162, R44, 0x7610, R162 ;  /* 0x000076102ca27816 */ /* 0x000fe400000000a2 */
[----:B------:R-:W-:Y:S01]  /*3400*/  PRMT R165, R46, 0x5410, R45 ;  /* 0x000054102ea57816 */ /* 0x000fe2000000002d */
[----:B------:R-:W-:Y:S01]  /*3410*/  IMAD.MOV.U32 R45, RZ, RZ, R96 ;  /* 0x000000ffff2d7224 */ /* 0x000fe200078e0060 */
[----:B------:R-:W-:Y:S01]  /*3420*/  MOV R44, R89 ;  /* 0x00000059002c7202 */ /* 0x000fe20000000f00 */
[----:B------:R-:W-:Y:S01]  /*3430*/  IMAD.MOV.U32 R46, RZ, RZ, R97 ;  /* 0x000000ffff2e7224 */ /* 0x000fe200078e0061 */
[----:B------:R-:W-:-:S04]  /*3440*/  PRMT R159, R159, 0x5410, R129 ;  /* 0x000054109f9f7816 */ /* 0x000fc80000000081 */
[----:B------:R-:W-:Y:S01]  /*3450*/  PRMT R167, R45, 0x5410, R46 ;  /* 0x000054102da77816 */ /* 0x000fe2000000002e */
[----:B------:R-:W-:Y:S02]  /*3460*/  IMAD.MOV.U32 R46, RZ, RZ, R79 ;  /* 0x000000ffff2e7224 */ /* 0x000fe400078e004f */
[----:B------:R-:W-:-:S03]  /*3470*/  IMAD.MOV.U32 R45, RZ, RZ, R78 ;  /* 0x000000ffff2d7224 */ /* 0x000fc600078e004e */
[----:B------:R-:W-:Y:S01]  /*3480*/  PRMT R161, R46, 0x7610, R161 ;  /* 0x000076102ea17816 */ /* 0x000fe200000000a1 */
[----:B------:R-:W-:Y:S01]  /*3490*/  IMAD.MOV.U32 R46, RZ, RZ, R82 ;  /* 0x000000ffff2e7224 */ /* 0x000fe200078e0052 */
[----:B------:R-:W-:Y:S02]  /*34a0*/  PRMT R160, R160, 0x5410, R45 ;  /* 0x00005410a0a07816 */ /* 0x000fe4000000002d */
[----:B------:R-:W-:Y:S02]  /*34b0*/  MOV R45, R83 ;  /* 0x00000053002d7202 */ /* 0x000fe40000000f00 */
[----:B------:R-:W-:Y:S01]  /*34c0*/  PRMT R163, R46, 0x7610, R163 ;  /* 0x000076102ea37816 */ /* 0x000fe200000000a3 */
[----:B------:R-:W-:Y:S01]  /*34d0*/  IMAD.MOV.U32 R46, RZ, RZ, R99 ;  /* 0x000000ffff2e7224 */ /* 0x000fe200078e0063 */
[----:B------:R-:W-:Y:S01]  /*34e0*/  PRMT R162, R162, 0x5410, R45 ;  /* 0x00005410a2a27816 */ /* 0x000fe2000000002d */
[----:B------:R-:W-:-:S03]  /*34f0*/  IMAD.MOV.U32 R45, RZ, RZ, R98 ;  /* 0x000000ffff2d7224 */ /* 0x000fc600078e0062 */
[----:B------:R-:W-:Y:S01]  /*3500*/  PRMT R171, R46, 0x7610, R171 ;  /* 0x000076102eab7816 */ /* 0x000fe200000000ab */
[----:B-----5:R-:W-:Y:S01]  /*3510*/  IMAD.MOV.U32 R46, RZ, RZ, R52 ;  /* 0x000000ffff2e7224 */ /* 0x020fe200078e0034 */
[----:B--2---:R-:W-:Y:S01]  /*3520*/  R2UR UR4, R43 ;  /* 0x000000002b0472ca */ /* 0x004fe200000e0000 */
[----:B------:R-:W-:-:S05]  /*3530*/  IMAD.MOV.U32 R43, RZ, RZ, R80 ;  /* 0x000000ffff2b7224 */ /* 0x000fca00078e0050 */
[----:B------:R-:W-:Y:S01]  /*3540*/  PRMT R164, R164, 0x5410, R43 ;  /* 0x00005410a4a47816 */ /* 0x000fe2000000002b */
[----:B------:R-:W-:-:S05]  /*3550*/  IMAD.MOV.U32 R43, RZ, RZ, R88 ;  /* 0x000000ffff2b7224 */ /* 0x000fca00078e0058 */
[----:B------:R-:W-:Y:S01]  /*3560*/  PRMT R166, R43, 0x5410, R44 ;  /* 0x000054102ba67816 */ /* 0x000fe2000000002c */
[----:B------:R-:W-:Y:S01]  /*3570*/  IMAD.MOV.U32 R43, RZ, RZ, R124 ;  /* 0x000000ffff2b7224 */ /* 0x000fe200078e007c */
[----:B------:R-:W-:Y:S01]  /*3580*/  MOV R44, R125 ;  /* 0x0000007d002c7202 */ /* 0x000fe20000000f00 */
[----:B------:R-:W-:-:S03]  /*3590*/  UISETP.NE.AND UP0, UPT, UR4, 0x3, UPT ;  /* 0x000000030400788c */ /* 0x000fc6000bf05270 */
[----:B------:R-:W-:Y:S01]  /*35a0*/  PRMT R156, R43, 0x7610, R156 ;  /* 0x000076102b9c7816 */ /* 0x000fe2000000009c */
[----:B------:R-:W-:Y:S01]  /*35b0*/  IMAD.MOV.U32 R43, RZ, RZ, R87 ;  /* 0x000000ffff2b7224 */ /* 0x000fe200078e0057 */
[----:B------:R-:W-:Y:S01]  /*35c0*/  PRMT R168, R44, 0x7610, R168 ;  /* 0x000076102ca87816 */ /* 0x000fe200000000a8 */
[----:B------:R-:W-:Y:S01]  /*35d0*/  IMAD.MOV.U32 R44, RZ, RZ, R86 ;  /* 0x000000ffff2c7224 */ /* 0x000fe200078e0056 */
[----:B------:R-:W-:Y:S02]  /*35e0*/  PLOP3.LUT P2, PT, PT, PT, UP0, 0x80, 0x0 ;  /* 0x000000000000781c */ /* 0x000fe40003f4f008 */
[----:B------:R-:W-:Y:S01]  /*35f0*/  PRMT R169, R43, 0x7610, R169 ;  /* 0x000076102ba97816 */ /* 0x000fe200000000a9 */
[----:B------:R-:W-:Y:S01]  /*3600*/  IMAD.MOV.U32 R43, RZ, RZ, R90 ;  /* 0x000000ffff2b7224 */ /* 0x000fe200078e005a */
[----:B------:R-:W-:Y:S02]  /*3610*/  PRMT R168, R168, 0x5410, R44 ;  /* 0x00005410a8a87816 */ /* 0x000fe4000000002c */
[----:B------:R-:W-:-:S02]  /*3620*/  MOV R44, R91 ;  /* 0x0000005b002c7202 */ /* 0x000fc40000000f00 */
[----:B------:R-:W-:Y:S01]  /*3630*/  PRMT R169, R169, 0x5410, R43 ;  /* 0x00005410a9a97816 */ /* 0x000fe2000000002b */
[----:B------:R-:W-:Y:S01]  /*3640*/  IMAD.MOV.U32 R43, RZ, RZ, R53 ;  /* 0x000000ffff2b7224 */ /* 0x000fe200078e0035 */
[----:B------:R-:W-:Y:S01]  /*3650*/  PRMT R170, R44, 0x5410, R45 ;  /* 0x000054102caa7816 */ /* 0x000fe2000000002d */
[----:B------:R-:W-:Y:S01]  /*3660*/  IMAD.MOV.U32 R44, RZ, RZ, R126 ;  /* 0x000000ffff2c7224 */ /* 0x000fe200078e007e */
[----:B------:R-:W-:Y:S02]  /*3670*/  MOV R45, R127 ;  /* 0x0000007f002d7202 */ /* 0x000fe40000000f00 */
[----:B------:R-:W-:Y:S01]  /*3680*/  PRMT R93, R43, 0x5410, R46 ;  /* 0x000054102b5d7816 */ /* 0x000fe2000000002e */
[----:B------:R-:W-:Y:S01]  /*3690*/  IMAD.MOV.U32 R43, RZ, RZ, R61 ;  /* 0x000000ffff2b7224 */ /* 0x000fe200078e003d */
[----:B------:R-:W-:Y:S01]  /*36a0*/  PRMT R156, R156, 0x5410, R44 ;  /* 0x000054109c9c7816 */ /* 0x000fe2000000002c */
[----:B------:R-:W-:Y:S01]  /*36b0*/  IMAD.MOV.U32 R44, RZ, RZ, R60 ;  /* 0x000000ffff2c7224 */ /* 0x000fe200078e003c */
[----:B------:R-:W-:Y:S01]  /*36c0*/  PRMT R171, R171, 0x5410, R45 ;  /* 0x00005410abab7816 */ /* 0x000fe2000000002d */
[----:B------:R-:W-:Y:S01]  /*36d0*/  IMAD.MOV.U32 R46, RZ, RZ, R56 ;  /* 0x000000ffff2e7224 */ /* 0x000fe200078e0038 */
[----:B------:R-:W-:-:S02]  /*36e0*/  MOV R45, R57 ;  /* 0x00000039002d7202 */ /* 0x000fc40000000f00 */
[----:B------:R-:W-:Y:S01]  /*36f0*/  PRMT R130, R44, 0x5410, R43 ;  /* 0x000054102c827816 */ /* 0x000fe2000000002b */
[----:B------:R-:W-:Y:S01]  /*3700*/  IMAD.MOV.U32 R44, RZ, RZ, R68 ;  /* 0x000000ffff2c7224 */ /* 0x000fe200078e0044 */
[----:B------:R-:W-:Y:S01]  /*3710*/  PRMT R128, R45, 0x5410, R46 ;  /* 0x000054102d807816 */ /* 0x000fe2000000002e */
[----:B------:R-:W-:Y:S01]  /*3720*/  IMAD.MOV.U32 R43, RZ, RZ, R69 ;  /* 0x000000ffff2b7224 */ /* 0x000fe200078e0045 */
[----:B------:R-:W-:Y:S01]  /*3730*/  MOV R45, R65 ;  /* 0x00000041002d7202 */ /* 0x000fe20000000f00 */
[----:B------:R-:W-:-:S03]  /*3740*/  IMAD.MOV.U32 R46, RZ, RZ, R64 ;  /* 0x000000ffff2e7224 */ /* 0x000fc600078e0040 */
        /* <DEDUP_REMOVED lines=17> */
[----:B------:R-:W-:Y:S01]  /*3860*/  IMAD.MOV.U32 R46, RZ, RZ, R66 ;  /* 0x000000ffff2e7224 */ /* 0x000fe200078e0042 */
[----:B------:R-:W-:Y:S01]  /*3870*/  PRMT R161, R161, 0x5410, R43 ;  /* 0x00005410a1a17816 */ /* 0x000fe2000000002b */
[----:B------:R-:W-:Y:S01]  /*3880*/  IMAD.MOV.U32 R43, RZ, RZ, R74 ;  /* 0x000000ffff2b7224 */ /* 0x000fe200078e004a */
[----:B------:R-:W-:Y:S02]  /*3890*/  PRMT R159, R44, 0x7610, R159 ;  /* 0x000076102c9f7816 */ /* 0x000fe4000000009f */
[----:B------:R-:W-:-:S02]  /*38a0*/  MOV R44, R75 ;  /* 0x0000004b002c7202 */ /* 0x000fc40000000f00 */
[----:B------:R-:W-:Y:S02]  /*38b0*/  PRMT R157, R46, 0x5410, R45 ;  /* 0x000054102e9d7816 */ /* 0x000fe4000000002d */
[----:B------:R-:W-:Y:S02]  /*38c0*/  PRMT R163, R163, 0x5410, R43 ;  /* 0x00005410a3a37816 */ /* 0x000fe4000000002b */
[----:B------:R-:W-:Y:S01]  /*38d0*/  PRMT R164, R44, 0x7610, R164 ;  /* 0x000076102ca47816 */ /* 0x000fe200000000a4 */
[----:B------:R-:W-:Y:S06]  /*38e0*/  @!P2 BRA `(.L_x_640) ;  /* 0x000000000004a947 */ /* 0x000fec0003800000 */
[----:B------:R-:W-:Y:S01]  /*38f0*/  BPT.TRAP 0x1 ;  /* 0x000000040000795c */ /* 0x000fe20000300000 */
.L_x_640:
[----:B------:R-:W-:Y:S01]  /*3900*/  IMAD R43, R17, 0x8, R16 ;  /* 0x00000008112b7824 */ /* 0x000fe200078e0210 */
[----:B------:R-:W-:Y:S01]  /*3910*/  SHF.L.U32 R100, R205, 0x1f, RZ ;  /* 0x0000001fcd647819 */ /* 0x000fe200000006ff */
[----:B------:R-:W-:Y:S03]  /*3920*/  BSSY B1, `(.L_x_641) ;  /* 0x0000003000017945 */ /* 0x000fe60003800000 */
[----:B------:R-:W0:Y:S02]  /*3930*/  SYNCS.PHASECHK.TRANS64.TRYWAIT P5, [R43+URZ+0x36890], R100 ;  /* 0x036890642b0075a7 */ /* 0x000e2400080a017f */
[----:B0-----:R-:W-:Y:S05]  /*3940*/  @!P5 BRA `(.L_x_642) ;  /* 0x0000022400a0d947 */ /* 0x001fea0003800000 */
.L_x_996:
[----:B------:R-:W-:Y:S05]  /*3950*/  BSYNC B1 ;  /* 0x0000000000017941 */ /* 0x000fea0003800000 */
.L_x_641:
[----:B------:R-:W-:Y:S04]  /*3960*/  BSSY B1, `(.L_x_643) ;  /* 0x0000149000017945 */ /* 0x000fe80003800000 */
[----:B------:R-:W-:Y:S05]  /*3970*/  @P3 BRA `(.L_x_644) ;  /* 0x00000014001c3947 */ /* 0x000fea0003800000 */
[----:B------:R-:W-:Y:S01]  /*3980*/  ISETP.NE.AND P3, PT, R30, RZ, PT ;  /* 0x000000ff1e00720c */ /* 0x000fe20003f65270 */
[----:B------:R-:W-:-:S12]  /*3990*/  BSSY B2, `(.L_x_645) ;  /* 0x0000038000027945 */ /* 0x000fd80003800000 */
[----:B------:R-:W-:Y:S05]  /*39a0*/  @!P3 BRA `(.L_x_646) ;  /* 0x0000000000d8b947 */ /* 0x000fea0003800000 */
[----:B------:R1:W2:Y:S01]  /*39b0*/  LDS.128 R44, [R40+0x21000] ;  /* 0x02100000282c7984 */ /* 0x0002a20000000c00 */
[----:B------:R-:W-:Y:S01]  /*39c0*/  ISETP.GE.AND P3, PT, R22, R121, PT ;  /* 0x000000791600720c */ /* 0x000fe20003f66270 */
[----:B------:R-:W-:-:S12]  /*39d0*/  BSSY B3, `(.L_x_647) ;  /* 0x0000032000037945 */ /* 0x000fd80003800000 */
[----:B-1----:R-:W-:Y:S05]  /*39e0*/  @P3 BRA `(.L_x_648) ;  /* 0x0000000000c03947 */ /* 0x002fea0003800000 */
[----:B------:R-:W-:Y:S01]  /*39f0*/  SHF.R.U64 R94, R126, 0x10, R127 ;  /* 0x000000107e5e7819 */ /* 0x000fe2000000127f */
[----:B--2---:R-:W-:Y:S01]  /*3a00*/  IMAD.MOV.U32 R95, RZ, RZ, R45 ;  /* 0x000000ffff5f7224 */ /* 0x004fe200078e002d */
[----:B------:R-:W-:Y:S02]  /*3a10*/  SHF.R.U64 R124, R124, 0x10, R125 ;  /* 0x000000107c7c7819 */ /* 0x000fe4000000127d */
[----:B------:R-:W-:Y:S01]  /*3a20*/  SHF.R.U32.HI R127, RZ, 0x10, R127 ;  /* 0x00000010ff7f7819 */ /* 0x000fe2000001167f */
[----:B------:R-:W-:Y:S02]  /*3a30*/  HADD2.F32 R94, -RZ, R94.H0_H0 ;  /* 0x2000005eff5e7230 */ /* 0x000fe40000004100 */
[--C-:B------:R-:W-:Y:S02]  /*3a40*/  HADD2.F32 R45, -RZ, R95.reuse.H1_H1 ;  /* 0x3000005fff2d7230 */ /* 0x100fe40000004100 */
[----:B------:R-:W-:Y:S02]  /*3a50*/  HADD2.F32 R95, -RZ, R95.H0_H0 ;  /* 0x2000005fff5f7230 */ /* 0x000fe40000004100 */
[----:B------:R-:W-:-:S02]  /*3a60*/  HADD2.F32 R124, -RZ, R124.H0_H0 ;  /* 0x2000007cff7c7230 */ /* 0x000fc40000004100 */
[-C--:B------:R-:W-:Y:S01]  /*3a70*/  FMUL.FTZ R126, R45, R94.reuse ;  /* 0x0000005e2d7e7220 */ /* 0x080fe20000410000 */
[----:B------:R-:W-:-:S03]  /*3a80*/  FMUL.FTZ R94, R95, R94 ;  /* 0x0000005e5f5e7220 */ /* 0x000fc60000410000 */
[-C--:B------:R-:W-:Y:S01]  /*3a90*/  FFMA.FTZ R126, R95, R124.reuse, -R126 ;  /* 0x0000007c5f7e7223 */ /* 0x080fe2000001087e */
[----:B------:R-:W-:Y:S01]  /*3aa0*/  IMAD.MOV.U32 R95, RZ, RZ, R44 ;  /* 0x000000ffff5f7224 */ /* 0x000fe200078e002c */
[----:B------:R-:W-:Y:S01]  /*3ab0*/  MOV R44, R47 ;  /* 0x0000002f002c7202 */ /* 0x000fe20000000f00 */
[----:B------:R-:W-:Y:S01]  /*3ac0*/  FFMA.FTZ R94, R45, R124, R94 ;  /* 0x0000007c2d5e7223 */ /* 0x000fe2000001005e */
[----:B------:R-:W-:Y:S01]  /*3ad0*/  SHF.R.U32.HI R124, RZ, 0x10, R125 ;  /* 0x00000010ff7c7819 */ /* 0x000fe2000001167d */
[----:B------:R-:W-:Y:S02]  /*3ae0*/  HADD2.F32 R47, -RZ, R127.H0_H0 ;  /* 0x2000007fff2f7230 */ /* 0x000fe40000004100 */
[--C-:B------:R-:W-:Y:S01]  /*3af0*/  HADD2.F32 R45, -RZ, R44.reuse.H1_H1 ;  /* 0x3000002cff2d7230 */ /* 0x100fe20000004100 */
[----:B------:R-:W-:Y:S01]  /*3b00*/  F2FP.F16.F32.PACK_AB R94, R94, R126 ;  /* 0x0000007e5e5e723e */ /* 0x000fe200000000ff */
[----:B------:R-:W-:Y:S02]  /*3b10*/  HADD2.F32 R44, -RZ, R44.H0_H0 ;  /* 0x2000002cff2c7230 */ /* 0x000fe40000004100 */
[----:B------:R-:W-:-:S02]  /*3b20*/  HADD2.F32 R124, -RZ, R124.H0_H0 ;  /* 0x2000007cff7c7230 */ /* 0x000fc40000004100 */
[-C--:B------:R-:W-:Y:S01]  /*3b30*/  FMUL.FTZ R125, R45, R47.reuse ;  /* 0x0000002f2d7d7220 */ /* 0x080fe20000410000 */
[----:B------:R-:W-:-:S03]  /*3b40*/  FMUL.FTZ R47, R44, R47 ;  /* 0x0000002f2c2f7220 */ /* 0x000fc60000410000 */
[-C--:B------:R-:W-:Y:S01]  /*3b50*/  FFMA.FTZ R44, R44, R124.reuse, -R125 ;  /* 0x0000007c2c2c7223 */ /* 0x080fe2000001087d */
[--C-:B------:R-:W-:Y:S02]  /*3b60*/  HADD2.F32 R125, -RZ, R156.reuse.H1_H1 ;  /* 0x3000009cff7d7230 */ /* 0x100fe40000004100 */
[----:B------:R-:W-:Y:S01]  /*3b70*/  FFMA.FTZ R45, R45, R124, R47 ;  /* 0x0000007c2d2d7223 */ /* 0x000fe2000001002f */
[----:B------:R-:W-:Y:S02]  /*3b80*/  IMAD.MOV.U32 R124, RZ, RZ, R46 ;  /* 0x000000ffff7c7224 */ /* 0x000fe400078e002e */
[--C-:B------:R-:W-:Y:S02]  /*3b90*/  HADD2.F32 R46, -RZ, R95.reuse.H1_H1 ;  /* 0x3000005fff2e7230 */ /* 0x100fe40000004100 */
[----:B------:R-:W-:Y:S02]  /*3ba0*/  HADD2.F32 R47, -RZ, R95.H0_H0 ;  /* 0x2000005fff2f7230 */ /* 0x000fe40000004100 */
[----:B------:R-:W-:-:S02]  /*3bb0*/  HADD2.F32 R95, -RZ, R156.H0_H0 ;  /* 0x2000009cff5f7230 */ /* 0x000fc40000004100 */
[-C--:B------:R-:W-:Y:S01]  /*3bc0*/  FMUL.FTZ R127, R46, R125.reuse ;  /* 0x0000007d2e7f7220 */ /* 0x080fe20000410000 */
[----:B------:R-:W-:Y:S02]  /*3bd0*/  HADD2.F32 R156, -RZ, R171.H1_H1 ;  /* 0x300000abff9c7230 */ /* 0x000fe40000004100 */
[C---:B------:R-:W-:Y:S01]  /*3be0*/  FMUL.FTZ R125, R47.reuse, R125 ;  /* 0x0000007d2f7d7220 */ /* 0x040fe20000410000 */
[----:B------:R-:W-:-:S03]  /*3bf0*/  FFMA.FTZ R47, R47, R95, -R127 ;  /* 0x0000005f2f2f7223 */ /* 0x000fc6000001087f */
[----:B------:R-:W-:Y:S01]  /*3c00*/  FFMA.FTZ R46, R46, R95, R125 ;  /* 0x0000005f2e2e7223 */ /* 0x000fe2000001007d */
[--C-:B------:R-:W-:Y:S02]  /*3c10*/  HADD2.F32 R95, -RZ, R124.reuse.H1_H1 ;  /* 0x3000007cff5f7230 */ /* 0x100fe40000004100 */
[----:B------:R-:W-:Y:S02]  /*3c20*/  HADD2.F32 R125, -RZ, R124.H0_H0 ;  /* 0x2000007cff7d7230 */ /* 0x000fe40000004100 */
[----:B------:R-:W-:Y:S02]  /*3c30*/  HADD2.F32 R124, -RZ, R168.H0_H0 ;  /* 0x200000a8ff7c7230 */ /* 0x000fe40000004100 */
[-C--:B------:R-:W-:Y:S01]  /*3c40*/  FMUL.FTZ R127, R95, R156.reuse ;  /* 0x0000009c5f7f7220 */ /* 0x080fe20000410000 */
[----:B------:R-:W-:Y:S01]  /*3c50*/  F2FP.F16.F32.PACK_AB R46, R46, R47 ;  /* 0x0000002f2e2e723e */ /* 0x000fe200000000ff */
[C---:B------:R-:W-:Y:S02]  /*3c60*/  FMUL.FTZ R156, R125.reuse, R156 ;  /* 0x0000009c7d9c7220 */ /* 0x040fe40000410000 */
[----:B------:R-:W-:-:S02]  /*3c70*/  FFMA.FTZ R127, R125, R124, -R127 ;  /* 0x0000007c7d7f7223 */ /* 0x000fc4000001087f */
[----:B------:R-:W-:Y:S01]  /*3c80*/  FFMA.FTZ R156, R95, R124, R156 ;  /* 0x0000007c5f9c7223 */ /* 0x000fe2000001009c */
[----:B------:R-:W-:Y:S01]  /*3c90*/  F2FP.F16.F32.PACK_AB R95, R45, R44 ;  /* 0x0000002c2d5f723e */ /* 0x000fe200000000ff */
[----:B------:R-:W-:Y:S02]  /*3ca0*/  IMAD.MOV.U32 R44, RZ, RZ, R46 ;  /* 0x000000ffff2c7224 */ /* 0x000fe400078e002e */
[----:B------:R-:W-:Y:S01]  /*3cb0*/  IMAD.MOV.U32 R45, RZ, RZ, R94 ;  /* 0x000000ffff2d7224 */ /* 0x000fe200078e005e */
[----:B------:R-:W-:Y:S01]  /*3cc0*/  F2FP.F16.F32.PACK_AB R127, R156, R127 ;  /* 0x0000007f9c7f723e */ /* 0x000fe200000000ff */
[----:B------:R-:W-:-:S03]  /*3cd0*/  IMAD.MOV.U32 R47, RZ, RZ, R95 ;  /* 0x000000ffff2f7224 */ /* 0x000fc600078e005f */
[----:B------:R-:W-:-:S07]  /*3ce0*/  MOV R46, R127 ;  /* 0x0000007f002e7202 */ /* 0x000fce0000000f00 */
.L_x_648:
[----:B------:R-:W-:Y:S05]  /*3cf0*/  BSYNC B3 ;  /* 0x0000000000037941 */ /* 0x000fea0003800000 */
.L_x_647:
[----:B--2---:R1:W-:Y:S02]  /*3d00*/  STG.E.128 desc[UR60][R50.64], R44 ;  /* 0x0000002c32007986 */ /* 0x0043e4000c101d3c */
.L_x_646:
[----:B------:R-:W-:Y:S05]  /*3d10*/  BSYNC B2 ;  /* 0x0000000000027941 */ /* 0x000fea0003800000 */
.L_x_645:
[----:B------:R-:W-:Y:S01]  /*3d20*/  ISETP.NE.AND P3, PT, R34, RZ, PT ;  /* 0x000000ff2200720c */ /* 0x000fe20003f65270 */
[----:B------:R-:W-:-:S12]  /*3d30*/  BSSY B2, `(.L_x_649) ;  /* 0x0000037000027945 */ /* 0x000fd80003800000 */
[----:B------:R-:W-:Y:S05]  /*3d40*/  @!P3 BRA `(.L_x_650) ;  /* 0x0000000000d4b947 */ /* 0x000fea0003800000 */
[----:B-1----:R1:W2:Y:S01]  /*3d50*/  LDS.128 R44, [R41+0x21000] ;  /* 0x02100000292c7984 */ /* 0x0022a20000000c00 */
[----:B------:R-:W-:Y:S01]  /*3d60*/  ISETP.GE.AND P3, PT, R208, R121, PT ;  /* 0x00000079d000720c */ /* 0x000fe20003f66270 */
[----:B------:R-:W-:-:S12]  /*3d70*/  BSSY B3, `(.L_x_651) ;  /* 0x0000031000037945 */ /* 0x000fd80003800000 */
[----:B-1----:R-:W-:Y:S05]  /*3d80*/  @P3 BRA `(.L_x_652) ;  /* 0x0000000000bc3947 */ /* 0x002fea0003800000 */
[----:B------:R-:W-:Y:S01]  /*3d90*/  SHF.R.U64 R98, R98, 0x10, R99 ;  /* 0x0000001062627819 */ /* 0x000fe20000001263 */
[----:B--2---:R-:W-:Y:S01]  /*3da0*/  IMAD.MOV.U32 R95, RZ, RZ, R45 ;  /* 0x000000ffff5f7224 */ /* 0x004fe200078e002d */
[--C-:B------:R-:W-:Y:S02]  /*3db0*/  SHF.R.U64 R94, R96, 0x10, R97.reuse ;  /* 0x00000010605e7819 */ /* 0x100fe40000001261 */
[----:B------:R-:W-:Y:S01]  /*3dc0*/  SHF.R.U32.HI R97, RZ, 0x10, R97 ;  /* 0x00000010ff617819 */ /* 0x000fe20000011661 */
[----:B------:R-:W-:Y:S02]  /*3dd0*/  HADD2.F32 R98, -RZ, R98.H0_H0 ;  /* 0x20000062ff627230 */ /* 0x000fe40000004100 */
[--C-:B------:R-:W-:Y:S02]  /*3de0*/  HADD2.F32 R45, -RZ, R95.reuse.H1_H1 ;  /* 0x3000005fff2d7230 */ /* 0x100fe40000004100 */
[----:B------:R-:W-:Y:S02]  /*3df0*/  HADD2.F32 R95, -RZ, R95.H0_H0 ;  /* 0x2000005fff5f7230 */ /* 0x000fe40000004100 */
[----:B------:R-:W-:-:S02]  /*3e00*/  HADD2.F32 R94, -RZ, R94.H0_H0 ;  /* 0x2000005eff5e7230 */ /* 0x000fc40000004100 */
[-C--:B------:R-:W-:Y:S01]  /*3e10*/  FMUL.FTZ R96, R45, R98.reuse ;  /* 0x000000622d607220 */ /* 0x080fe20000410000 */
[----:B------:R-:W-:Y:S02]  /*3e20*/  HADD2.F32 R97, -RZ, R97.H0_H0 ;  /* 0x20000061ff617230 */ /* 0x000fe40000004100 */
[C---:B------:R-:W-:Y:S01]  /*3e30*/  FMUL.FTZ R98, R95.reuse, R98 ;  /* 0x000000625f627220 */ /* 0x040fe20000410000 */
[----:B------:R-:W-:-:S03]  /*3e40*/  FFMA.FTZ R96, R95, R94, -R96 ;  /* 0x0000005e5f607223 */ /* 0x000fc60000010860 */
[----:B------:R-:W-:Y:S01]  /*3e50*/  FFMA.FTZ R98, R45, R94, R98 ;  /* 0x0000005e2d627223 */ /* 0x000fe20000010062 */
[----:B------:R-:W-:Y:S01]  /*3e60*/  SHF.R.U32.HI R45, RZ, 0x10, R99 ;  /* 0x00000010ff2d7819 */ /* 0x000fe20000011663 */
[----:B------:R-:W-:Y:S01]  /*3e70*/  IMAD.MOV.U32 R94, RZ, RZ, R47 ;  /* 0x000000ffff5e7224 */ /* 0x000fe200078e002f */
[----:B------:R-:W-:Y:S02]  /*3e80*/  MOV R47, R44 ;  /* 0x0000002c002f7202 */ /* 0x000fe40000000f00 */
[----:B------:R-:W-:Y:S01]  /*3e90*/  F2FP.F16.F32.PACK_AB R96, R98, R96 ;  /* 0x000000606260723e */ /* 0x000fe200000000ff */
[----:B------:R-:W-:Y:S02]  /*3ea0*/  HADD2.F32 R45, -RZ, R45.H0_H0 ;  /* 0x2000002dff2d7230 */ /* 0x000fe40000004100 */
[--C-:B------:R-:W-:Y:S02]  /*3eb0*/  HADD2.F32 R44, -RZ, R94.reuse.H1_H1 ;  /* 0x3000005eff2c7230 */ /* 0x100fe40000004100 */
[----:B------:R-:W-:-:S03]  /*3ec0*/  HADD2.F32 R94, -RZ, R94.H0_H0 ;  /* 0x2000005eff5e7230 */ /* 0x000fc60000004100 */
[-C--:B------:R-:W-:Y:S02]  /*3ed0*/  FMUL.FTZ R95, R44, R45.reuse ;  /* 0x0000002d2c5f7220 */ /* 0x080fe40000410000 */
[C---:B------:R-:W-:Y:S02]  /*3ee0*/  FMUL.FTZ R99, R94.reuse, R45 ;  /* 0x0000002d5e637220 */ /* 0x040fe40000410000 */
[-C--:B------:R-:W-:Y:S01]  /*3ef0*/  FFMA.FTZ R45, R94, R97.reuse, -R95 ;  /* 0x000000615e2d7223 */ /* 0x080fe2000001085f */
[----:B------:R-:W-:Y:S02]  /*3f00*/  HADD2.F32 R95, -RZ, R170.H1_H1 ;  /* 0x300000aaff5f7230 */ /* 0x000fe40000004100 */
[----:B------:R-:W-:Y:S01]  /*3f10*/  FFMA.FTZ R44, R44, R97, R99 ;  /* 0x000000612c2c7223 */ /* 0x000fe20000010063 */
[--C-:B------:R-:W-:Y:S02]  /*3f20*/  HADD2.F32 R94, -RZ, R47.reuse.H1_H1 ;  /* 0x3000002fff5e7230 */ /* 0x100fe40000004100 */
[----:B------:R-:W-:-:S02]  /*3f30*/  HADD2.F32 R47, -RZ, R47.H0_H0 ;  /* 0x2000002fff2f7230 */ /* 0x000fc40000004100 */
[----:B------:R-:W-:Y:S02]  /*3f40*/  HADD2.F32 R97, -RZ, R167.H0_H0 ;  /* 0x200000a7ff617230 */ /* 0x000fe40000004100 */
[-C--:B------:R-:W-:Y:S01]  /*3f50*/  FMUL.FTZ R99, R94, R95.reuse ;  /* 0x0000005f5e637220 */ /* 0x080fe20000410000 */
[----:B------:R-:W-:-:S03]  /*3f60*/  FMUL.FTZ R95, R47, R95 ;  /* 0x0000005f2f5f7220 */ /* 0x000fc60000410000 */
[-C--:B------:R-:W-:Y:S01]  /*3f70*/  FFMA.FTZ R47, R47, R97.reuse, -R99 ;  /* 0x000000612f2f7223 */ /* 0x080fe20000010863 */
[--C-:B------:R-:W-:Y:S02]  /*3f80*/  HADD2.F32 R99, -RZ, R46.reuse.H0_H0 ;  /* 0x2000002eff637230 */ /* 0x100fe40000004100 */
[----:B------:R-:W-:Y:S01]  /*3f90*/  FFMA.FTZ R94, R94, R97, R95 ;  /* 0x000000615e5e7223 */ /* 0x000fe2000001005f */
[----:B------:R-:W-:Y:S02]  /*3fa0*/  HADD2.F32 R97, -RZ, R171.H0_H0 ;  /* 0x200000abff617230 */ /* 0x000fe40000004100 */
[----:B------:R-:W-:Y:S02]  /*3fb0*/  HADD2.F32 R95, -RZ, R46.H1_H1 ;  /* 0x3000002eff5f7230 */ /* 0x000fe40000004100 */
[----:B------:R-:W-:Y:S01]  /*3fc0*/  HADD2.F32 R46, -RZ, R167.H1_H1 ;  /* 0x300000a7ff2e7230 */ /* 0x000fe20000004100 */
[----:B------:R-:W-:Y:S02]  /*3fd0*/  F2FP.F16.F32.PACK_AB R47, R94, R47 ;  /* 0x0000002f5e2f723e */ /* 0x000fe400000000ff */
[-C--:B------:R-:W-:Y:S01]  /*3fe0*/  FMUL.FTZ R124, R95, R97.reuse ;  /* 0x000000615f7c7220 */ /* 0x080fe20000410000 */
[----:B------:R-:W-:-:S03]  /*3ff0*/  FMUL.FTZ R97, R99, R97 ;  /* 0x0000006163617220 */ /* 0x000fc60000410000 */
[-C--:B------:R-:W-:Y:S01]  /*4000*/  FFMA.FTZ R124, R99, R46.reuse, -R124 ;  /* 0x0000002e637c7223 */ /* 0x080fe2000001087c */
[----:B------:R-:W-:Y:S01]  /*4010*/  FFMA.FTZ R97, R95, R46, R97 ;  /* 0x0000002e5f617223 */ /* 0x000fe20000010061 */
[----:B------:R-:W-:Y:S01]  /*4020*/  F2FP.F16.F32.PACK_AB R46, R44, R45 ;  /* 0x0000002d2c2e723e */ /* 0x000fe200000000ff */
[----:B------:R-:W-:Y:S02]  /*4030*/  IMAD.MOV.U32 R44, RZ, RZ, R47 ;  /* 0x000000ffff2c7224 */ /* 0x000fe400078e002f */
[----:B------:R-:W-:Y:S01]  /*4040*/  IMAD.MOV.U32 R45, RZ, RZ, R96 ;  /* 0x000000ffff2d7224 */ /* 0x000fe200078e0060 */
[----:B------:R-:W-:Y:S01]  /*4050*/  F2FP.F16.F32.PACK_AB R97, R97, R124 ;  /* 0x0000007c6161723e */ /* 0x000fe200000000ff */
[----:B------:R-:W-:-:S03]  /*4060*/  IMAD.MOV.U32 R47, RZ, RZ, R46 ;  /* 0x000000ffff2f7224 */ /* 0x000fc600078e002e */
[----:B------:R-:W-:-:S07]  /*4070*/  MOV R46, R97 ;  /* 0x00000061002e7202 */ /* 0x000fce0000000f00 */
.L_x_652:
[----:B------:R-:W-:Y:S05]  /*4080*/  BSYNC B3 ;  /* 0x0000000000037941 */ /* 0x000fea0003800000 */
.L_x_651:
[----:B--2---:R2:W-:Y:S02]  /*4090*/  STG.E.128 desc[UR60][R50.64+0x40], R44 ;  /* 0x0000402c32007986 */ /* 0x0045e4000c101d3c */
.L_x_650:
[----:B------:R-:W-:Y:S05]  /*40a0*/  BSYNC B2 ;  /* 0x0000000000027941 */ /* 0x000fea0003800000 */
.L_x_649:
[----:B------:R-:W-:Y:S01]  /*40b0*/  ISETP.NE.AND P3, PT, R35, RZ, PT ;  /* 0x000000ff2300720c */ /* 0x000fe20003f65270 */
[----:B------:R-:W-:-:S12]  /*40c0*/  BSSY B2, `(.L_x_653) ;  /* 0x0000036000027945 */ /* 0x000fd80003800000 */
[----:B------:R-:W-:Y:S05]  /*40d0*/  @!P3 BRA `(.L_x_654) ;  /* 0x0000000000d0b947 */ /* 0x000fea0003800000 */
[----:B-12---:R1:W2:Y:S01]  /*40e0*/  LDS.128 R44, [R40+0x24800] ;  /* 0x02480000282c7984 */ /* 0x0062a20000000c00 */
[----:B------:R-:W-:Y:S01]  /*40f0*/  ISETP.GE.AND P3, PT, R207, R121, PT ;  /* 0x00000079cf00720c */ /* 0x000fe20003f66270 */
[----:B------:R-:W-:-:S12]  /*4100*/  BSSY B3, `(.L_x_655) ;  /* 0x0000030000037945 */ /* 0x000fd80003800000 */
[----:B-1----:R-:W-:Y:S05]  /*4110*/  @P3 BRA `(.L_x_656) ;  /* 0x0000000000b83947 */ /* 0x002fea0003800000 */
[----:B------:R-:W-:Y:S01]  /*4120*/  SHF.R.U64 R94, R88, 0x10, R89 ;  /* 0x00000010585e7819 */ /* 0x000fe20000001259 */
[----:B--2---:R-:W-:Y:S01]  /*4130*/  HADD2.F32 R95, -RZ, R47.H0_H0 ;  /* 0x2000002fff5f7230 */ /* 0x004fe20000004100 */
[----:B------:R-:W-:Y:S02]  /*4140*/  SHF.R.U64 R90, R90, 0x10, R91 ;  /* 0x000000105a5a7819 */ /* 0x000fe4000000125b */
[----:B------:R-:W-:Y:S01]  /*4150*/  SHF.R.U32.HI R88, RZ, 0x10, R89 ;  /* 0x00000010ff587819 */ /* 0x000fe20000011659 */
[----:B------:R-:W-:Y:S01]  /*4160*/  IMAD.MOV.U32 R89, RZ, RZ, R45 ;  /* 0x000000ffff597224 */ /* 0x000fe200078e002d */
[----:B------:R-:W-:Y:S01]  /*4170*/  SHF.R.U32.HI R91, RZ, 0x10, R91 ;  /* 0x00000010ff5b7819 */ /* 0x000fe2000001165b */
[----:B------:R-:W-:Y:S02]  /*4180*/  IMAD.MOV.U32 R45, RZ, RZ, R46 ;  /* 0x000000ffff2d7224 */ /* 0x000fe400078e002e */
[----:B------:R-:W-:Y:S02]  /*4190*/  HADD2.F32 R97, -RZ, R90.H0_H0 ;  /* 0x2000005aff617230 */ /* 0x000fe40000004100 */
[----:B------:R-:W-:-:S02]  /*41a0*/  HADD2.F32 R46, -RZ, R91.H0_H0 ;  /* 0x2000005bff2e7230 */ /* 0x000fc40000004100 */
[--C-:B------:R-:W-:Y:S02]  /*41b0*/  HADD2.F32 R91, -RZ, R89.reuse.H1_H1 ;  /* 0x30000059ff5b7230 */ /* 0x100fe40000004100 */
[----:B------:R-:W-:Y:S02]  /*41c0*/  HADD2.F32 R96, -RZ, R89.H0_H0 ;  /* 0x20000059ff607230 */ /* 0x000fe40000004100 */
[----:B------:R-:W-:Y:S02]  /*41d0*/  HADD2.F32 R90, -RZ, R47.H1_H1 ;  /* 0x3000002fff5a7230 */ /* 0x000fe40000004100 */
[-C--:B------:R-:W-:Y:S01]  /*41e0*/  FMUL.FTZ R47, R91, R97.reuse ;  /* 0x000000615b2f7220 */ /* 0x080fe20000410000 */
[----:B------:R-:W-:Y:S02]  /*41f0*/  HADD2.F32 R94, -RZ, R94.H0_H0 ;  /* 0x2000005eff5e7230 */ /* 0x000fe40000004100 */
[----:B------:R-:W-:Y:S01]  /*4200*/  FMUL.FTZ R98, R96, R97 ;  /* 0x0000006160627220 */ /* 0x000fe20000410000 */
[----:B------:R-:W-:-:S02]  /*4210*/  HADD2.F32 R89, -RZ, R88.H0_H0 ;  /* 0x20000058ff597230 */ /* 0x000fc40000004100 */
[-C--:B------:R-:W-:Y:S01]  /*4220*/  FMUL.FTZ R88, R90, R46.reuse ;  /* 0x0000002e5a587220 */ /* 0x080fe20000410000 */
[----:B------:R-:W-:Y:S01]  /*4230*/  FMUL.FTZ R97, R95, R46 ;  /* 0x0000002e5f617220 */ /* 0x000fe20000410000 */
[-C--:B------:R-:W-:Y:S01]  /*4240*/  FFMA.FTZ R46, R96, R94.reuse, -R47 ;  /* 0x0000005e602e7223 */ /* 0x080fe2000001082f */
[----:B------:R-:W-:Y:S01]  /*4250*/  FFMA.FTZ R47, R91, R94, R98 ;  /* 0x0000005e5b2f7223 */ /* 0x000fe20000010062 */
[-C--:B------:R-:W-:Y:S01]  /*4260*/  FFMA.FTZ R88, R95, R89.reuse, -R88 ;  /* 0x000000595f587223 */ /* 0x080fe20000010858 */
[----:B------:R-:W-:Y:S01]  /*4270*/  FFMA.FTZ R90, R90, R89, R97 ;  /* 0x000000595a5a7223 */ /* 0x000fe20000010061 */
[----:B------:R-:W-:Y:S02]  /*4280*/  HADD2.F32 R91, -RZ, R169.H1_H1 ;  /* 0x300000a9ff5b7230 */ /* 0x000fe40000004100 */
[--C-:B------:R-:W-:Y:S01]  /*4290*/  HADD2.F32 R95, -RZ, R44.reuse.H1_H1 ;  /* 0x3000002cff5f7230 */ /* 0x100fe20000004100 */
[----:B------:R-:W-:Y:S01]  /*42a0*/  F2FP.F16.F32.PACK_AB R46, R47, R46 ;  /* 0x0000002e2f2e723e */ /* 0x000fe200000000ff */
[----:B------:R-:W-:Y:S01]  /*42b0*/  HADD2.F32 R96, -RZ, R44.H0_H0 ;  /* 0x2000002cff607230 */ /* 0x000fe20000004100 */
[----:B------:R-:W-:Y:S01]  /*42c0*/  F2FP.F16.F32.PACK_AB R88, R90, R88 ;  /* 0x000000585a58723e */ /* 0x000fe200000000ff */
[----:B------:R-:W-:-:S02]  /*42d0*/  HADD2.F32 R89, -RZ, R170.H0_H0 ;  /* 0x200000aaff597230 */ /* 0x000fc40000004100 */
[--C-:B------:R-:W-:Y:S02]  /*42e0*/  HADD2.F32 R44, -RZ, R45.reuse.H1_H1 ;  /* 0x3000002dff2c7230 */ /* 0x100fe40000004100 */
[-C--:B------:R-:W-:Y:S01]  /*42f0*/  FMUL.FTZ R99, R96, R91.reuse ;  /* 0x0000005b60637220 */ /* 0x080fe20000410000 */
[----:B------:R-:W-:Y:S02]  /*4300*/  HADD2.F32 R98, -RZ, R45.H0_H0 ;  /* 0x2000002dff627230 */ /* 0x000fe40000004100 */
[----:B------:R-:W-:Y:S01]  /*4310*/  FMUL.FTZ R45, R95, R91 ;  /* 0x0000005b5f2d7220 */ /* 0x000fe20000410000 */
[--C-:B------:R-:W-:Y:S02]  /*4320*/  HADD2.F32 R94, -RZ, R166.reuse.H0_H0 ;  /* 0x200000a6ff5e7230 */ /* 0x100fe40000004100 */
[-C--:B------:R-:W-:Y:S01]  /*4330*/  FMUL.FTZ R91, R44, R89.reuse ;  /* 0x000000592c5b7220 */ /* 0x080fe20000410000 */
[----:B------:R-:W-:Y:S02]  /*4340*/  HADD2.F32 R97, -RZ, R166.H1_H1 ;  /* 0x300000a6ff617230 */ /* 0x000fe40000004100 */
[----:B------:R-:W-:Y:S01]  /*4350*/  FMUL.FTZ R89, R98, R89 ;  /* 0x0000005962597220 */ /* 0x000fe20000410000 */
[----:B------:R-:W-:-:S02]  /*4360*/  IMAD.MOV.U32 R47, RZ, RZ, R88 ;  /* 0x000000ffff2f7224 */ /* 0x000fc400078e0058 */
[-C--:B------:R-:W-:Y:S01]  /*4370*/  FFMA.FTZ R45, R96, R94.reuse, -R45 ;  /* 0x0000005e602d7223 */ /* 0x080fe2000001082d */
[----:B------:R-:W-:Y:S01]  /*4380*/  FFMA.FTZ R99, R95, R94, R99 ;  /* 0x0000005e5f637223 */ /* 0x000fe20000010063 */
[-C--:B------:R-:W-:Y:S01]  /*4390*/  FFMA.FTZ R91, R98, R97.reuse, -R91 ;  /* 0x00000061625b7223 */ /* 0x080fe2000001085b */
[----:B------:R-:W-:-:S03]  /*43a0*/  FFMA.FTZ R89, R44, R97, R89 ;  /* 0x000000612c597223 */ /* 0x000fc60000010059 */
[----:B------:R-:W-:Y:S02]  /*43b0*/  F2FP.F16.F32.PACK_AB R45, R99, R45 ;  /* 0x0000002d632d723e */ /* 0x000fe400000000ff */
[----:B------:R-:W-:-:S03]  /*43c0*/  F2FP.F16.F32.PACK_AB R89, R89, R91 ;  /* 0x0000005b5959723e */ /* 0x000fc600000000ff */
[----:B------:R-:W-:Y:S01]  /*43d0*/  IMAD.MOV.U32 R44, RZ, RZ, R45 ;  /* 0x000000ffff2c7224 */ /* 0x000fe200078e002d */
[----:B------:R-:W-:Y:S01]  /*43e0*/  MOV R45, R46 ;  /* 0x0000002e002d7202 */ /* 0x000fe20000000f00 */
[----:B------:R-:W-:-:S07]  /*43f0*/  IMAD.MOV.U32 R46, RZ, RZ, R89 ;  /* 0x000000ffff2e7224 */ /* 0x000fce00078e0059 */
.L_x_656:
[----:B------:R-:W-:Y:S05]  /*4400*/  BSYNC B3 ;  /* 0x0000000000037941 */ /* 0x000fea0003800000 */
.L_x_655:
[----:B--2---:R3:W-:Y:S02]  /*4410*/  STG.E.128 desc[UR60][R50.64+0x80], R44 ;  /* 0x0000802c32007986 */ /* 0x0047e4000c101d3c */
.L_x_654:
[----:B------:R-:W-:Y:S05]  /*4420*/  BSYNC B2 ;  /* 0x0000000000027941 */ /* 0x000fea0003800000 */
.L_x_653:
[----:B------:R-:W-:Y:S01]  /*4430*/  ISETP.NE.AND P3, PT, R36, RZ, PT ;  /* 0x000000ff2400720c */ /* 0x000fe20003f65270 */
[----:B------:R-:W-:-:S12]  /*4440*/  BSSY B2, `(.L_x_657) ;  /* 0x0000036000027945 */ /* 0x000fd80003800000 */
[----:B------:R-:W-:Y:S05]  /*4450*/  @!P3 BRA `(.L_x_658) ;  /* 0x0000000000d0b947 */ /* 0x000fea0003800000 */
[----:B-123--:R1:W2:Y:S01]  /*4460*/  LDS.128 R44, [R41+0x24800] ;  /* 0x02480000292c7984 */ /* 0x00e2a20000000c00 */
[----:B------:R-:W-:Y:S01]  /*4470*/  ISETP.GE.AND P3, PT, R210, R121, PT ;  /* 0x00000079d200720c */ /* 0x000fe20003f66270 */
[----:B------:R-:W-:-:S12]  /*4480*/  BSSY B3, `(.L_x_659) ;  /* 0x0000030000037945 */ /* 0x000fd80003800000 */
[----:B-1----:R-:W-:Y:S05]  /*4490*/  @P3 BRA `(.L_x_660) ;  /* 0x0000000000b83947 */ /* 0x002fea0003800000 */
[----:B------:R-:W-:Y:S01]  /*44a0*/  SHF.R.U64 R88, R84, 0x10, R85 ;  /* 0x0000001054587819 */ /* 0x000fe20000001255 */
[--C-:B--2---:R-:W-:Y:S01]  /*44b0*/  HADD2.F32 R89, -RZ, R47.reuse.H0_H0 ;  /* 0x2000002fff597230 */ /* 0x104fe20000004100 */
[----:B------:R-:W-:Y:S02]  /*44c0*/  SHF.R.U64 R86, R86, 0x10, R87 ;  /* 0x0000001056567819 */ /* 0x000fe40000001257 */
[----:B------:R-:W-:Y:S01]  /*44d0*/  SHF.R.U32.HI R84, RZ, 0x10, R85 ;  /* 0x00000010ff547819 */ /* 0x000fe20000011655 */
[----:B------:R-:W-:Y:S01]  /*44e0*/  IMAD.MOV.U32 R85, RZ, RZ, R45 ;  /* 0x000000ffff557224 */ /* 0x000fe200078e002d */
[----:B------:R-:W-:Y:S01]  /*44f0*/  SHF.R.U32.HI R87, RZ, 0x10, R87 ;  /* 0x00000010ff577819 */ /* 0x000fe20000011657 */
[----:B------:R-:W-:Y:S01]  /*4500*/  HADD2.F32 R91, -RZ, R86.H0_H0 ;  /* 0x20000056ff5b7230 */ /* 0x000fe20000004100 */
[----:B------:R-:W-:Y:S01]  /*4510*/  MOV R45, R46 ;  /* 0x0000002e002d7202 */ /* 0x000fe20000000f00 */
[----:B------:R-:W-:Y:S02]  /*4520*/  HADD2.F32 R86, -RZ, R47.H1_H1 ;  /* 0x3000002fff567230 */ /* 0x000fe40000004100 */
[----:B------:R-:W-:-:S02]  /*4530*/  HADD2.F32 R46, -RZ, R87.H0_H0 ;  /* 0x20000057ff2e7230 */ /* 0x000fc40000004100 */
[--C-:B------:R-:W-:Y:S02]  /*4540*/  HADD2.F32 R87, -RZ, R85.reuse.H1_H1 ;  /* 0x30000055ff577230 */ /* 0x100fe40000004100 */
[----:B------:R-:W-:Y:S02]  /*4550*/  HADD2.F32 R90, -RZ, R85.H0_H0 ;  /* 0x20000055ff5a7230 */ /* 0x000fe40000004100 */
[----:B------:R-:W-:Y:S02]  /*4560*/  HADD2.F32 R88, -RZ, R88.H0_H0 ;  /* 0x20000058ff587230 */ /* 0x000fe40000004100 */
[-C--:B------:R-:W-:Y:S01]  /*4570*/  FMUL.FTZ R47, R87, R91.reuse ;  /* 0x0000005b572f7220 */ /* 0x080fe20000410000 */
[----:B------:R-:W-:Y:S02]  /*4580*/  HADD2.F32 R85, -RZ, R84.H0_H0 ;  /* 0x20000054ff557230 */ /* 0x000fe40000004100 */
[----:B------:R-:W-:Y:S01]  /*4590*/  FMUL.FTZ R94, R90, R91 ;  /* 0x0000005b5a5e7220 */ /* 0x000fe20000410000 */
[-C--:B------:R-:W-:Y:S01]  /*45a0*/  FMUL.FTZ R84, R86, R46.reuse ;  /* 0x0000002e56547220 */ /* 0x080fe20000410000 */
[----:B------:R-:W-:Y:S01]  /*45b0*/  FMUL.FTZ R91, R89, R46 ;  /* 0x0000002e595b7220 */ /* 0x000fe20000410000 */
[-C--:B------:R-:W-:Y:S01]  /*45c0*/  FFMA.FTZ R46, R90, R88.reuse, -R47 ;  /* 0x000000585a2e7223 */ /* 0x080fe2000001082f */
[----:B------:R-:W-:Y:S01]  /*45d0*/  FFMA.FTZ R47, R87, R88, R94 ;  /* 0x00000058572f7223 */ /* 0x000fe2000001005e */
[-C--:B------:R-:W-:Y:S01]  /*45e0*/  FFMA.FTZ R84, R89, R85.reuse, -R84 ;  /* 0x0000005559547223 */ /* 0x080fe20000010854 */
[----:B------:R-:W-:Y:S01]  /*45f0*/  FFMA.FTZ R86, R86, R85, R91 ;  /* 0x0000005556567223 */ /* 0x000fe2000001005b */
[----:B------:R-:W-:-:S02]  /*4600*/  HADD2.F32 R87, -RZ, R168.H1_H1 ;  /* 0x300000a8ff577230 */ /* 0x000fc40000004100 */
[--C-:B------:R-:W-:Y:S01]  /*4610*/  HADD2.F32 R89, -RZ, R44.reuse.H1_H1 ;  /* 0x3000002cff597230 */ /* 0x100fe20000004100 */
[----:B------:R-:W-:Y:S01]  /*4620*/  F2FP.F16.F32.PACK_AB R46, R47, R46 ;  /* 0x0000002e2f2e723e */ /* 0x000fe200000000ff */
[----:B------:R-:W-:Y:S01]  /*4630*/  HADD2.F32 R90, -RZ, R44.H0_H0 ;  /* 0x2000002cff5a7230 */ /* 0x000fe20000004100 */
[----:B------:R-:W-:Y:S01]  /*4640*/  F2FP.F16.F32.PACK_AB R84, R86, R84 ;  /* 0x000000545654723e */ /* 0x000fe200000000ff */
[----:B------:R-:W-:Y:S02]  /*4650*/  HADD2.F32 R85, -RZ, R169.H0_H0 ;  /* 0x200000a9ff557230 */ /* 0x000fe40000004100 */
[--C-:B------:R-:W-:Y:S02]  /*4660*/  HADD2.F32 R44, -RZ, R45.reuse.H1_H1 ;  /* 0x3000002dff2c7230 */ /* 0x100fe40000004100 */
[-C--:B------:R-:W-:Y:S01]  /*4670*/  FMUL.FTZ R95, R90, R87.reuse ;  /* 0x000000575a5f7220 */ /* 0x080fe20000410000 */
[----:B------:R-:W-:Y:S02]  /*4680*/  HADD2.F32 R94, -RZ, R45.H0_H0 ;  /* 0x2000002dff5e7230 */ /* 0x000fe40000004100 */
[----:B------:R-:W-:Y:S01]  /*4690*/  FMUL.FTZ R45, R89, R87 ;  /* 0x00000057592d7220 */ /* 0x000fe20000410000 */
[----:B------:R-:W-:-:S02]  /*46a0*/  HADD2.F32 R88, -RZ, R165.H1_H1 ;  /* 0x300000a5ff587230 */ /* 0x000fc40000004100 */
[-C--:B------:R-:W-:Y:S01]  /*46b0*/  FMUL.FTZ R87, R44, R85.reuse ;  /* 0x000000552c577220 */ /* 0x080fe20000410000 */
[----:B------:R-:W-:Y:S02]  /*46c0*/  HADD2.F32 R91, -RZ, R165.H0_H0 ;  /* 0x200000a5ff5b7230 */ /* 0x000fe40000004100 */
[----:B------:R-:W-:Y:S01]  /*46d0*/  FMUL.FTZ R85, R94, R85 ;  /* 0x000000555e557220 */ /* 0x000fe20000410000 */
[----:B------:R-:W-:Y:S01]  /*46e0*/  MOV R47, R84 ;  /* 0x00000054002f7202 */ /* 0x000fe20000000f00 */
[-C--:B------:R-:W-:Y:S01]  /*46f0*/  FFMA.FTZ R45, R90, R88.reuse, -R45 ;  /* 0x000000585a2d7223 */ /* 0x080fe2000001082d */
[----:B------:R-:W-:Y:S01]  /*4700*/  FFMA.FTZ R95, R89, R88, R95 ;  /* 0x00000058595f7223 */ /* 0x000fe2000001005f */
[-C--:B------:R-:W-:Y:S01]  /*4710*/  FFMA.FTZ R87, R94, R91.reuse, -R87 ;  /* 0x0000005b5e577223 */ /* 0x080fe20000010857 */
[----:B------:R-:W-:-:S03]  /*4720*/  FFMA.FTZ R85, R44, R91, R85 ;  /* 0x0000005b2c557223 */ /* 0x000fc60000010055 */
[----:B------:R-:W-:Y:S02]  /*4730*/  F2FP.F16.F32.PACK_AB R45, R95, R45 ;  /* 0x0000002d5f2d723e */ /* 0x000fe400000000ff */
[----:B------:R-:W-:-:S03]  /*4740*/  F2FP.F16.F32.PACK_AB R85, R85, R87 ;  /* 0x000000575555723e */ /* 0x000fc600000000ff */
[----:B------:R-:W-:Y:S02]  /*4750*/  IMAD.MOV.U32 R44, RZ, RZ, R45 ;  /* 0x000000ffff2c7224 */ /* 0x000fe400078e002d */
[----:B------:R-:W-:Y:S02]  /*4760*/  IMAD.MOV.U32 R45, RZ, RZ, R46 ;  /* 0x000000ffff2d7224 */ /* 0x000fe400078e002e */
[----:B------:R-:W-:-:S07]  /*4770*/  IMAD.MOV.U32 R46, RZ, RZ, R85 ;  /* 0x000000ffff2e7224 */ /* 0x000fce00078e0055 */
.L_x_660:
[----:B------:R-:W-:Y:S05]  /*4780*/  BSYNC B3 ;  /* 0x0000000000037941 */ /* 0x000fea0003800000 */
.L_x_659:
[----:B--2---:R4:W-:Y:S02]  /*4790*/  STG.E.128 desc[UR60][R50.64+0xc0], R44 ;  /* 0x0000c02c32007986 */ /* 0x0049e4000c101d3c */
.L_x_658:
[----:B------:R-:W-:Y:S05]  /*47a0*/  BSYNC B2 ;  /* 0x0000000000027941 */ /* 0x000fea0003800000 */
.L_x_657:
[----:B------:R-:W-:Y:S01]  /*47b0*/  ISETP.NE.AND P3, PT, R37, RZ, PT ;  /* 0x000000ff2500720c */ /* 0x000fe20003f65270 */
[----:B------:R-:W-:-:S12]  /*47c0*/  BSSY B2, `(.L_x_661) ;  /* 0x0000031000027945 */ /* 0x000fd80003800000 */
[----:B------:R-:W-:Y:S05]  /*47d0*/  @!P3 BRA `(.L_x_662) ;  /* 0x0000000000bcb947 */ /* 0x000fea0003800000 */
[----:B-1234-:R1:W2:Y:S01]  /*47e0*/  LDS.128 R44, [R40+0x28000] ;  /* 0x02800000282c7984 */ /* 0x01e2a20000000c00 */
[----:B------:R-:W-:Y:S01]  /*47f0*/  ISETP.GE.AND P3, PT, R209, R121, PT ;  /* 0x00000079d100720c */ /* 0x000fe20003f66270 */
[----:B------:R-:W-:-:S12]  /*4800*/  BSSY B3, `(.L_x_663) ;  /* 0x000002b000037945 */ /* 0x000fd80003800000 */
[----:B-1----:R-:W-:Y:S05]  /*4810*/  @P3 BRA `(.L_x_664) ;  /* 0x0000000000a43947 */ /* 0x002fea0003800000 */
[--C-:B------:R-:W-:Y:S01]  /*4820*/  SHF.R.U64 R82, R82, 0x10, R83.reuse ;  /* 0x0000001052527819 */ /* 0x100fe20000001253 */
[--C-:B--2---:R-:W-:Y:S01]  /*4830*/  HADD2.F32 R84, -RZ, R45.reuse.H1_H1 ;  /* 0x3000002dff547230 */ /* 0x104fe20000004100 */
[----:B------:R-:W-:Y:S01]  /*4840*/  SHF.R.U32.HI R83, RZ, 0x10, R83 ;  /* 0x00000010ff537819 */ /* 0x000fe20000011653 */
[----:B------:R-:W-:Y:S01]  /*4850*/  HADD2.F32 R45, -RZ, R45.H0_H0 ;  /* 0x2000002dff2d7230 */ /* 0x000fe20000004100 */
[--C-:B------:R-:W-:Y:S01]  /*4860*/  SHF.R.U64 R80, R80, 0x10, R81.reuse ;  /* 0x0000001050507819 */ /* 0x100fe20000001251 */
[----:B------:R-:W-:Y:S01]  /*4870*/  HADD2.F32 R82, -RZ, R82.H0_H0 ;  /* 0x20000052ff527230 */ /* 0x000fe20000004100 */
[----:B------:R-:W-:Y:S01]  /*4880*/  SHF.R.U32.HI R81, RZ, 0x10, R81 ;  /* 0x00000010ff517819 */ /* 0x000fe20000011651 */
[----:B------:R-:W-:Y:S02]  /*4890*/  HADD2.F32 R83, -RZ, R83.H0_H0 ;  /* 0x20000053ff537230 */ /* 0x000fe40000004100 */
[--C-:B------:R-:W-:Y:S02]  /*48a0*/  HADD2.F32 R85, -RZ, R47.reuse.H1_H1 ;  /* 0x3000002fff557230 */ /* 0x100fe40000004100 */
[----:B------:R-:W-:Y:S01]  /*48b0*/  FMUL.FTZ R87, R45, R82 ;  /* 0x000000522d577220 */ /* 0x000fe20000410000 */
[----:B------:R-:W-:-:S02]  /*48c0*/  HADD2.F32 R47, -RZ, R47.H0_H0 ;  /* 0x2000002fff2f7230 */ /* 0x000fc40000004100 */
[----:B------:R-:W-:Y:S02]  /*48d0*/  HADD2.F32 R80, -RZ, R80.H0_H0 ;  /* 0x20000050ff507230 */ /* 0x000fe40000004100 */
[----:B------:R-:W-:Y:S02]  /*48e0*/  HADD2.F32 R86, -RZ, R81.H0_H0 ;  /* 0x20000051ff567230 */ /* 0x000fe40000004100 */
[C---:B------:R-:W-:Y:S01]  /*48f0*/  FMUL.FTZ R81, R84.reuse, R82 ;  /* 0x0000005254517220 */ /* 0x040fe20000410000 */
[-C--:B------:R-:W-:Y:S01]  /*4900*/  FMUL.FTZ R82, R85, R83.reuse ;  /* 0x0000005355527220 */ /* 0x080fe20000410000 */
[C---:B------:R-:W-:Y:S01]  /*4910*/  FMUL.FTZ R83, R47.reuse, R83 ;  /* 0x000000532f537220 */ /* 0x040fe20000410000 */
[----:B------:R-:W-:Y:S01]  /*4920*/  FFMA.FTZ R87, R84, R80, R87 ;  /* 0x0000005054577223 */ /* 0x000fe20000010057 */
[----:B------:R-:W-:Y:S02]  /*4930*/  HADD2.F32 R84, -RZ, R44.H1_H1 ;  /* 0x3000002cff547230 */ /* 0x000fe40000004100 */
[----:B------:R-:W-:Y:S01]  /*4940*/  FFMA.FTZ R82, R47, R86, -R82 ;  /* 0x000000562f527223 */ /* 0x000fe20000010852 */
[----:B------:R-:W-:Y:S01]  /*4950*/  FFMA.FTZ R81, R45, R80, -R81 ;  /* 0x000000502d517223 */ /* 0x000fe20000010851 */
[----:B------:R-:W-:Y:S01]  /*4960*/  FFMA.FTZ R83, R85, R86, R83 ;  /* 0x0000005655537223 */ /* 0x000fe20000010053 */
[----:B------:R-:W-:-:S02]  /*4970*/  HADD2.F32 R47, -RZ, R163.H0_H0 ;  /* 0x200000a3ff2f7230 */ /* 0x000fc40000004100 */
[----:B------:R-:W-:Y:S02]  /*4980*/  HADD2.F32 R44, -RZ, R44.H0_H0 ;  /* 0x2000002cff2c7230 */ /* 0x000fe40000004100 */
[----:B------:R-:W-:Y:S02]  /*4990*/  HADD2.F32 R80, -RZ, R162.H1_H1 ;  /* 0x300000a2ff507230 */ /* 0x000fe40000004100 */
[-C--:B------:R-:W-:Y:S01]  /*49a0*/  FMUL.FTZ R86, R84, R47.reuse ;  /* 0x0000002f54567220 */ /* 0x080fe20000410000 */
[--C-:B------:R-:W-:Y:S02]  /*49b0*/  HADD2.F32 R85, -RZ, R46.reuse.H1_H1 ;  /* 0x3000002eff557230 */ /* 0x100fe40000004100 */
[----:B------:R-:W-:Y:S01]  /*49c0*/  FMUL.FTZ R88, R44, R47 ;  /* 0x0000002f2c587220 */ /* 0x000fe20000410000 */
[----:B------:R-:W-:Y:S01]  /*49d0*/  HADD2.F32 R46, -RZ, R46.H0_H0 ;  /* 0x2000002eff2e7230 */ /* 0x000fe20000004100 */
[----:B------:R-:W-:Y:S01]  /*49e0*/  F2FP.F16.F32.PACK_AB R82, R83, R82 ;  /* 0x000000525352723e */ /* 0x000fe200000000ff */
[----:B------:R-:W-:-:S02]  /*49f0*/  HADD2.F32 R162, -RZ, R162.H0_H0 ;  /* 0x200000a2ffa27230 */ /* 0x000fc40000004100 */
[-C--:B------:R-:W-:Y:S01]  /*4a00*/  FMUL.FTZ R47, R85, R80.reuse ;  /* 0x00000050552f7220 */ /* 0x080fe20000410000 */
[----:B------:R-:W-:Y:S02]  /*4a10*/  HADD2.F32 R45, -RZ, R164.H1_H1 ;  /* 0x300000a4ff2d7230 */ /* 0x000fe40000004100 */
[C---:B------:R-:W-:Y:S01]  /*4a20*/  FMUL.FTZ R80, R46.reuse, R80 ;  /* 0x000000502e507220 */ /* 0x040fe20000410000 */
[----:B------:R-:W-:-:S03]  /*4a30*/  FFMA.FTZ R47, R46, R162, -R47 ;  /* 0x000000a22e2f7223 */ /* 0x000fc6000001082f */
[----:B------:R-:W-:Y:S01]  /*4a40*/  FFMA.FTZ R80, R85, R162, R80 ;  /* 0x000000a255507223 */ /* 0x000fe20000010050 */
[-C--:B------:R-:W-:Y:S01]  /*4a50*/  FFMA.FTZ R86, R44, R45.reuse, -R86 ;  /* 0x0000002d2c567223 */ /* 0x080fe20000010856 */
[----:B------:R-:W-:Y:S01]  /*4a60*/  FFMA.FTZ R88, R84, R45, R88 ;  /* 0x0000002d54587223 */ /* 0x000fe20000010058 */
[----:B------:R-:W-:Y:S02]  /*4a70*/  F2FP.F16.F32.PACK_AB R45, R87, R81 ;  /* 0x00000051572d723e */ /* 0x000fe400000000ff */
[----:B------:R-:W-:Y:S01]  /*4a80*/  F2FP.F16.F32.PACK_AB R46, R80, R47 ;  /* 0x0000002f502e723e */ /* 0x000fe200000000ff */
[----:B------:R-:W-:Y:S01]  /*4a90*/  IMAD.MOV.U32 R47, RZ, RZ, R82 ;  /* 0x000000ffff2f7224 */ /* 0x000fe200078e0052 */
[----:B------:R-:W-:-:S07]  /*4aa0*/  F2FP.F16.F32.PACK_AB R44, R88, R86 ;  /* 0x00000056582c723e */ /* 0x000fce00000000ff */
.L_x_664:
[----:B------:R-:W-:Y:S05]  /*4ab0*/  BSYNC B3 ;  /* 0x0000000000037941 */ /* 0x000fea0003800000 */
.L_x_663:
[----:B--2---:R1:W-:Y:S02]  /*4ac0*/  STG.E.128 desc[UR60][R50.64+0x100], R44 ;  /* 0x0001002c32007986 */ /* 0x0043e4000c101d3c */
.L_x_662:
[----:B------:R-:W-:Y:S05]  /*4ad0*/  BSYNC B2 ;  /* 0x0000000000027941 */ /* 0x000fea0003800000 */
.L_x_661:
[----:B------:R-:W-:-:S13]  /*4ae0*/  ISETP.NE.AND P3, PT, R38, RZ, PT ;  /* 0x000000ff2600720c */ /* 0x000fda0003f65270 */
[----:B------:R-:W-:Y:S05]  /*4af0*/  @!P3 BRA `(.L_x_644) ;  /* 0x0000000000bcb947 */ /* 0x000fea0003800000 */
[----:B-1234-:R1:W2:Y:S01]  /*4b00*/  LDS.128 R44, [R41+0x28000] ;  /* 0x02800000292c7984 */ /* 0x01e2a20000000c00 */
[----:B------:R-:W-:Y:S01]  /*4b10*/  ISETP.GE.AND P3, PT, R211, R121, PT ;  /* 0x00000079d300720c */ /* 0x000fe20003f66270 */
[----:B------:R-:W-:-:S12]  /*4b20*/  BSSY B2, `(.L_x_665) ;  /* 0x000002b000027945 */ /* 0x000fd80003800000 */
[----:B-1----:R-:W-:Y:S05]  /*4b30*/  @P3 BRA `(.L_x_666) ;  /* 0x0000000000a43947 */ /* 0x002fea0003800000 */
[--C-:B------:R-:W-:Y:S01]  /*4b40*/  SHF.R.U64 R78, R78, 0x10, R79.reuse ;  /* 0x000000104e4e7819 */ /* 0x100fe2000000124f */
[----:B--2---:R-:W-:Y:S01]  /*4b50*/  HADD2.F32 R81, -RZ, R45.H1_H1 ;  /* 0x3000002dff517230 */ /* 0x004fe20000004100 */
[----:B------:R-:W-:Y:S01]  /*4b60*/  SHF.R.U32.HI R79, RZ, 0x10, R79 ;  /* 0x00000010ff4f7819 */ /* 0x000fe2000001164f */
[----:B------:R-:W-:Y:S01]  /*4b70*/  HADD2.F32 R80, -RZ, R47.H1_H1 ;  /* 0x3000002fff507230 */ /* 0x000fe20000004100 */
[--C-:B------:R-:W-:Y:S01]  /*4b80*/  SHF.R.U64 R76, R76, 0x10, R77.reuse ;  /* 0x000000104c4c7819 */ /* 0x100fe2000000124d */
[----:B------:R-:W-:Y:S01]  /*4b90*/  HADD2.F32 R78, -RZ, R78.H0_H0 ;  /* 0x2000004eff4e7230 */ /* 0x000fe20000004100 */
[----:B------:R-:W-:Y:S01]  /*4ba0*/  SHF.R.U32.HI R77, RZ, 0x10, R77 ;  /* 0x00000010ff4d7819 */ /* 0x000fe2000001164d */
[----:B------:R-:W-:Y:S02]  /*4bb0*/  HADD2.F32 R79, -RZ, R79.H0_H0 ;  /* 0x2000004fff4f7230 */ /* 0x000fe40000004100 */
[----:B------:R-:W-:Y:S02]  /*4bc0*/  HADD2.F32 R45, -RZ, R45.H0_H0 ;  /* 0x2000002dff2d7230 */ /* 0x000fe40000004100 */
[----:B------:R-:W-:Y:S01]  /*4bd0*/  FMUL.FTZ R84, R81, R78 ;  /* 0x0000004e51547220 */ /* 0x000fe20000410000 */
[----:B------:R-:W-:-:S02]  /*4be0*/  HADD2.F32 R82, -RZ, R47.H0_H0 ;  /* 0x2000002fff527230 */ /* 0x000fc40000004100 */
[-C--:B------:R-:W-:Y:S01]  /*4bf0*/  FMUL.FTZ R47, R80, R79.reuse ;  /* 0x0000004f502f7220 */ /* 0x080fe20000410000 */
[----:B------:R-:W-:Y:S02]  /*4c00*/  HADD2.F32 R76, -RZ, R76.H0_H0 ;  /* 0x2000004cff4c7230 */ /* 0x000fe40000004100 */
[C---:B------:R-:W-:Y:S01]  /*4c10*/  FMUL.FTZ R78, R45.reuse, R78 ;  /* 0x0000004e2d4e7220 */ /* 0x040fe20000410000 */
[----:B------:R-:W-:Y:S02]  /*4c20*/  HADD2.F32 R77, -RZ, R77.H0_H0 ;  /* 0x2000004dff4d7230 */ /* 0x000fe40000004100 */
[----:B------:R-:W-:Y:S01]  /*4c30*/  FMUL.FTZ R79, R82, R79 ;  /* 0x0000004f524f7220 */ /* 0x000fe20000410000 */
[----:B------:R-:W-:Y:S02]  /*4c40*/  HADD2.F32 R83, -RZ, R159.H1_H1 ;  /* 0x3000009fff537230 */ /* 0x000fe40000004100 */
[-C--:B------:R-:W-:Y:S01]  /*4c50*/  FFMA.FTZ R84, R45, R76.reuse, -R84 ;  /* 0x0000004c2d547223 */ /* 0x080fe20000010854 */
[----:B------:R-:W-:Y:S01]  /*4c60*/  FFMA.FTZ R81, R81, R76, R78 ;  /* 0x0000004c51517223 */ /* 0x000fe2000001004e */
[----:B------:R-:W-:Y:S01]  /*4c70*/  FFMA.FTZ R80, R80, R77, R79 ;  /* 0x0000004d50507223 */ /* 0x000fe2000001004f */
[----:B------:R-:W-:-:S02]  /*4c80*/  HADD2.F32 R79, -RZ, R160.H1_H1 ;  /* 0x300000a0ff4f7230 */ /* 0x000fc40000004100 */
[----:B------:R-:W-:Y:S01]  /*4c90*/  FFMA.FTZ R47, R82, R77, -R47 ;  /* 0x0000004d522f7223 */ /* 0x000fe2000001082f */
[--C-:B------:R-:W-:Y:S02]  /*4ca0*/  HADD2.F32 R76, -RZ, R44.reuse.H1_H1 ;  /* 0x3000002cff4c7230 */ /* 0x100fe40000004100 */
[----:B------:R-:W-:Y:S02]  /*4cb0*/  HADD2.F32 R78, -RZ, R44.H0_H0 ;  /* 0x2000002cff4e7230 */ /* 0x000fe40000004100 */
[----:B------:R-:W-:Y:S02]  /*4cc0*/  HADD2.F32 R77, -RZ, R161.H0_H0 ;  /* 0x200000a1ff4d7230 */ /* 0x000fe40000004100 */
[-C--:B------:R-:W-:Y:S01]  /*4cd0*/  FMUL.FTZ R85, R76, R79.reuse ;  /* 0x0000004f4c557220 */ /* 0x080fe20000410000 */
[----:B------:R-:W-:Y:S02]  /*4ce0*/  HADD2.F32 R44, -RZ, R46.H1_H1 ;  /* 0x3000002eff2c7230 */ /* 0x000fe40000004100 */
[----:B------:R-:W-:Y:S01]  /*4cf0*/  FMUL.FTZ R87, R78, R79 ;  /* 0x0000004f4e577220 */ /* 0x000fe20000410000 */
[----:B------:R-:W-:Y:S01]  /*4d00*/  HADD2.F32 R45, -RZ, R160.H0_H0 ;  /* 0x200000a0ff2d7230 */ /* 0x000fe20000004100 */
[----:B------:R-:W-:Y:S01]  /*4d10*/  F2FP.F16.F32.PACK_AB R47, R80, R47 ;  /* 0x0000002f502f723e */ /* 0x000fe200000000ff */
[----:B------:R-:W-:-:S02]  /*4d20*/  HADD2.F32 R46, -RZ, R46.H0_H0 ;  /* 0x2000002eff2e7230 */ /* 0x000fc40000004100 */
[----:B------:R-:W-:Y:S01]  /*4d30*/  FMUL.FTZ R79, R44, R77 ;  /* 0x0000004d2c4f7220 */ /* 0x000fe20000410000 */
[-C--:B------:R-:W-:Y:S01]  /*4d40*/  FFMA.FTZ R78, R78, R45.reuse, -R85 ;  /* 0x0000002d4e4e7223 */ /* 0x080fe20000010855 */
[----:B------:R-:W-:Y:S01]  /*4d50*/  FFMA.FTZ R87, R76, R45, R87 ;  /* 0x0000002d4c577223 */ /* 0x000fe20000010057 */
[C---:B------:R-:W-:Y:S01]  /*4d60*/  FMUL.FTZ R77, R46.reuse, R77 ;  /* 0x0000004d2e4d7220 */ /* 0x040fe20000410000 */
[-C--:B------:R-:W-:Y:S01]  /*4d70*/  FFMA.FTZ R79, R46, R83.reuse, -R79 ;  /* 0x000000532e4f7223 */ /* 0x080fe2000001084f */
[----:B------:R-:W-:Y:S02]  /*4d80*/  F2FP.F16.F32.PACK_AB R45, R81, R84 ;  /* 0x00000054512d723e */ /* 0x000fe400000000ff */
[----:B------:R-:W-:Y:S01]  /*4d90*/  FFMA.FTZ R44, R44, R83, R77 ;  /* 0x000000532c2c7223 */ /* 0x000fe2000001004d */
[----:B------:R-:W-:-:S04]  /*4da0*/  F2FP.F16.F32.PACK_AB R78, R87, R78 ;  /* 0x0000004e574e723e */ /* 0x000fc800000000ff */
[----:B------:R-:W-:Y:S01]  /*4db0*/  F2FP.F16.F32.PACK_AB R46, R44, R79 ;  /* 0x0000004f2c2e723e */ /* 0x000fe200000000ff */
[----:B------:R-:W-:-:S07]  /*4dc0*/  IMAD.MOV.U32 R44, RZ, RZ, R78 ;  /* 0x000000ffff2c7224 */ /* 0x000fce00078e004e */
.L_x_666:
[----:B------:R-:W-:Y:S05]  /*4dd0*/  BSYNC B2 ;  /* 0x0000000000027941 */ /* 0x000fea0003800000 */
.L_x_665:
[----:B--2---:R1:W-:Y:S02]  /*4de0*/  STG.E.128 desc[UR60][R50.64+0x140], R44 ;  /* 0x0001402c32007986 */ /* 0x0043e4000c101d3c */
.L_x_644:
[----:B------:R-:W-:Y:S05]  /*4df0*/  BSYNC B1 ;  /* 0x0000000000017941 */ /* 0x000fea0003800000 */
.L_x_643:
[----:B------:R-:W-:Y:S05]  /*4e00*/  @P4 BRA `(.L_x_667) ;  /* 0x0000005000904947 */ /* 0x000fea0003800000 */
[----:B------:R-:W-:Y:S01]  /*4e10*/  ISETP.NE.AND P3, PT, R30, RZ, PT ;  /* 0x000000ff1e00720c */ /* 0x000fe20003f65270 */
[----:B------:R-:W-:-:S12]  /*4e20*/  BSSY B1, `(.L_x_668) ;  /* 0x0000032000017945 */ /* 0x000fd80003800000 */
[----:B------:R-:W-:Y:S05]  /*4e30*/  @!P3 BRA `(.L_x_669) ;  /* 0x0000000000c0b947 */ /* 0x000fea0003800000 */
[----:B-1234-:R1:W2:Y:S01]  /*4e40*/  LDS.128 R44, [R40+0x23000] ;  /* 0x02300000282c7984 */ /* 0x01e2a20000000c00 */
[----:B------:R-:W-:Y:S01]  /*4e50*/  ISETP.GE.AND P3, PT, R22, R121, PT ;  /* 0x000000791600720c */ /* 0x000fe20003f66270 */
[----:B------:R-:W-:-:S12]  /*4e60*/  BSSY B2, `(.L_x_670) ;  /* 0x000002c000027945 */ /* 0x000fd80003800000 */
[----:B-1----:R-:W-:Y:S05]  /*4e70*/  @P3 BRA `(.L_x_671) ;  /* 0x0000000000a83947 */ /* 0x002fea0003800000 */
[----:B------:R-:W-:Y:S01]  /*4e80*/  SHF.R.U64 R78, R72, 0x10, R73 ;  /* 0x00000010484e7819 */ /* 0x000fe20000001249 */
[----:B--2---:R-:W-:Y:S01]  /*4e90*/  IMAD.MOV.U32 R50, RZ, RZ, R44 ;  /* 0x000000ffff327224 */ /* 0x004fe200078e002c */
[--C-:B------:R-:W-:Y:S01]  /*4ea0*/  SHF.R.U64 R72, R74, 0x10, R75.reuse ;  /* 0x000000104a487819 */ /* 0x100fe2000000124b */
[--C-:B------:R-:W-:Y:S01]  /*4eb0*/  HADD2.F32 R44, -RZ, R45.reuse.H0_H0 ;  /* 0x2000002dff2c7230 */ /* 0x100fe20000004100 */
[----:B------:R-:W-:Y:S01]  /*4ec0*/  SHF.R.U32.HI R76, RZ, 0x10, R75 ;  /* 0x00000010ff4c7819 */ /* 0x000fe2000001164b */
[----:B------:R-:W-:Y:S01]  /*4ed0*/  HADD2.F32 R164, -RZ, R164.H0_H0 ;  /* 0x200000a4ffa47230 */ /* 0x000fe20000004100 */
[----:B------:R-:W-:Y:S01]  /*4ee0*/  MOV R51, R47 ;  /* 0x0000002f00337202 */ /* 0x000fe20000000f00 */
[----:B------:R-:W-:Y:S01]  /*4ef0*/  HADD2.F32 R75, -RZ, R72.H0_H0 ;  /* 0x20000048ff4b7230 */ /* 0x000fe20000004100 */
[----:B------:R-:W-:Y:S01]  /*4f00*/  SHF.R.U32.HI R77, RZ, 0x10, R73 ;  /* 0x00000010ff4d7819 */ /* 0x000fe20000011649 */
[----:B------:R-:W-:Y:S02]  /*4f10*/  HADD2.F32 R47, -RZ, R45.H1_H1 ;  /* 0x3000002dff2f7230 */ /* 0x000fe40000004100 */
[----:B------:R-:W-:-:S02]  /*4f20*/  HADD2.F32 R76, -RZ, R76.H0_H0 ;  /* 0x2000004cff4c7230 */ /* 0x000fc40000004100 */
[--C-:B------:R-:W-:Y:S02]  /*4f30*/  HADD2.F32 R72, -RZ, R51.reuse.H1_H1 ;  /* 0x30000033ff487230 */ /* 0x100fe40000004100 */
[CC--:B------:R-:W-:Y:S01]  /*4f40*/  FMUL.FTZ R45, R47.reuse, R75.reuse ;  /* 0x0000004b2f2d7220 */ /* 0x0c0fe20000410000 */
[----:B------:R-:W-:Y:S02]  /*4f50*/  HADD2.F32 R73, -RZ, R78.H0_H0 ;  /* 0x2000004eff497230 */ /* 0x000fe40000004100 */
[----:B------:R-:W-:Y:S01]  /*4f60*/  FMUL.FTZ R78, R44, R75 ;  /* 0x0000004b2c4e7220 */ /* 0x000fe20000410000 */
[----:B------:R-:W-:Y:S02]  /*4f70*/  HADD2.F32 R51, -RZ, R51.H0_H0 ;  /* 0x20000033ff337230 */ /* 0x000fe40000004100 */
[-C--:B------:R-:W-:Y:S01]  /*4f80*/  FMUL.FTZ R80, R72, R76.reuse ;  /* 0x0000004c48507220 */ /* 0x080fe20000410000 */
[----:B------:R-:W-:Y:S02]  /*4f90*/  HADD2.F32 R74, -RZ, R77.H0_H0 ;  /* 0x2000004dff4a7230 */ /* 0x000fe40000004100 */
[-C--:B------:R-:W-:Y:S01]  /*4fa0*/  FFMA.FTZ R44, R44, R73.reuse, -R45 ;  /* 0x000000492c2c7223 */ /* 0x080fe2000001082d */
[----:B------:R-:W-:Y:S01]  /*4fb0*/  FFMA.FTZ R45, R47, R73, R78 ;  /* 0x000000492f2d7223 */ /* 0x000fe2000001004e */
[----:B------:R-:W-:Y:S01]  /*4fc0*/  FMUL.FTZ R75, R51, R76 ;  /* 0x0000004c334b7220 */ /* 0x000fe20000410000 */
[----:B------:R-:W-:-:S02]  /*4fd0*/  HADD2.F32 R73, -RZ, R46.H1_H1 ;  /* 0x3000002eff497230 */ /* 0x000fc40000004100 */
[-C--:B------:R-:W-:Y:S01]  /*4fe0*/  FFMA.FTZ R47, R51, R74.reuse, -R80 ;  /* 0x0000004a332f7223 */ /* 0x080fe20000010850 */
[--C-:B------:R-:W-:Y:S02]  /*4ff0*/  HADD2.F32 R51, -RZ, R50.reuse.H1_H1 ;  /* 0x30000032ff337230 */ /* 0x100fe40000004100 */
[----:B------:R-:W-:Y:S01]  /*5000*/  FFMA.FTZ R72, R72, R74, R75 ;  /* 0x0000004a48487223 */ /* 0x000fe2000001004b */
[----:B------:R-:W-:Y:S02]  /*5010*/  HADD2.F32 R163, -RZ, R163.H1_H1 ;  /* 0x300000a3ffa37230 */ /* 0x000fe40000004100 */
[----:B------:R-:W-:Y:S01]  /*5020*/  FMUL.FTZ R77, R73, R164 ;  /* 0x000000a4494d7220 */ /* 0x000fe20000410000 */
[----:B------:R-:W-:Y:S01]  /*5030*/  HADD2.F32 R50, -RZ, R50.H0_H0 ;  /* 0x20000032ff327230 */ /* 0x000fe20000004100 */
[----:B------:R-:W-:Y:S01]  /*5040*/  F2FP.F16.F32.PACK_AB R45, R45, R44 ;  /* 0x0000002c2d2d723e */ /* 0x000fe200000000ff */
[----:B------:R-:W-:Y:S02]  /*5050*/  HADD2.F32 R46, -RZ, R46.H0_H0 ;  /* 0x2000002eff2e7230 */ /* 0x000fe40000004100 */
[----:B------:R-:W-:Y:S01]  /*5060*/  FMUL.FTZ R75, R51, R163 ;  /* 0x000000a3334b7220 */ /* 0x000fe20000410000 */
[----:B------:R-:W-:-:S02]  /*5070*/  HADD2.F32 R74, -RZ, R158.H0_H0 ;  /* 0x2000009eff4a7230 */ /* 0x000fc40000004100 */
[----:B------:R-:W-:Y:S01]  /*5080*/  FMUL.FTZ R76, R50, R163 ;  /* 0x000000a3324c7220 */ /* 0x000fe20000410000 */
[----:B------:R-:W-:Y:S02]  /*5090*/  HADD2.F32 R158, -RZ, R158.H1_H1 ;  /* 0x3000009eff9e7230 */ /* 0x000fe40000004100 */
[----:B------:R-:W-:Y:S01]  /*50a0*/  FMUL.FTZ R164, R46, R164 ;  /* 0x000000a42ea47220 */ /* 0x000fe20000410000 */
[----:B------:R-:W-:Y:S01]  /*50b0*/  F2FP.F16.F32.PACK_AB R47, R72, R47 ;  /* 0x0000002f482f723e */ /* 0x000fe200000000ff */
[-C--:B------:R-:W-:Y:S01]  /*50c0*/  FFMA.FTZ R75, R50, R74.reuse, -R75 ;  /* 0x0000004a324b7223 */ /* 0x080fe2000001084b */
[----:B------:R-:W-:Y:S01]  /*50d0*/  FFMA.FTZ R76, R51, R74, R76 ;  /* 0x0000004a334c7223 */ /* 0x000fe2000001004c */
[-C--:B------:R-:W-:Y:S01]  /*50e0*/  FFMA.FTZ R77, R46, R158.reuse, -R77 ;  /* 0x0000009e2e4d7223 */ /* 0x080fe2000001084d */
[----:B------:R-:W-:-:S03]  /*50f0*/  FFMA.FTZ R164, R73, R158, R164 ;  /* 0x0000009e49a47223 */ /* 0x000fc600000100a4 */
[----:B------:R-:W-:Y:S02]  /*5100*/  F2FP.F16.F32.PACK_AB R44, R76, R75 ;  /* 0x0000004b4c2c723e */ /* 0x000fe400000000ff */
[----:B------:R-:W-:-:S07]  /*5110*/  F2FP.F16.F32.PACK_AB R46, R164, R77 ;  /* 0x0000004da42e723e */ /* 0x000fce00000000ff */
.L_x_671:
[----:B------:R-:W-:Y:S05]  /*5120*/  BSYNC B2 ;  /* 0x0000000000027941 */ /* 0x000fea0003800000 */
.L_x_670:
[----:B--2---:R1:W-:Y:S02]  /*5130*/  STG.E.128 desc[UR60][R48.64], R44 ;  /* 0x0000002c30007986 */ /* 0x0043e4000c101d3c */
.L_x_669:
[----:B------:R-:W-:Y:S05]  /*5140*/  BSYNC B1 ;  /* 0x0000000000017941 */ /* 0x000fea0003800000 */
.L_x_668:
        /* <DEDUP_REMOVED lines=8> */
[----:B--2---:R-:W-:Y:S01]  /*51d0*/  IMAD.MOV.U32 R50, RZ, RZ, R46 ;  /* 0x000000ffff327224 */ /* 0x004fe200078e002e */
[----:B------:R-:W-:Y:S01]  /*51e0*/  SHF.R.U32.HI R73, RZ, 0x10, R69 ;  /* 0x00000010ff497819 */ /* 0x000fe20000011645 */
[--C-:B------:R-:W-:Y:S01]  /*51f0*/  HADD2.F32 R46, -RZ, R45.reuse.H1_H1 ;  /* 0x3000002dff2e7230 */ /* 0x100fe20000004100 */
[--C-:B------:R-:W-:Y:S01]  /*5200*/  SHF.R.U64 R69, R70, 0x10, R71.reuse ;  /* 0x0000001046457819 */ /* 0x100fe20000001247 */
[----:B------:R-:W-:Y:S01]  /*5210*/  HADD2.F32 R45, -RZ, R45.H0_H0 ;  /* 0x2000002dff2d7230 */ /* 0x000fe20000004100 */
[----:B------:R-:W-:Y:S01]  /*5220*/  SHF.R.U32.HI R72, RZ, 0x10, R71 ;  /* 0x00000010ff487819 */ /* 0x000fe20000011647 */
[----:B------:R-:W-:Y:S02]  /*5230*/  HADD2.F32 R68, -RZ, R68.H0_H0 ;  /* 0x20000044ff447230 */ /* 0x000fe40000004100 */
[----:B------:R-:W-:Y:S02]  /*5240*/  HADD2.F32 R69, -RZ, R69.H0_H0 ;  /* 0x20000045ff457230 */ /* 0x000fe40000004100 */
[----:B------:R-:W-:-:S02]  /*5250*/  HADD2.F32 R72, -RZ, R72.H0_H0 ;  /* 0x20000048ff487230 */ /* 0x000fc40000004100 */
[--C-:B------:R-:W-:Y:S02]  /*5260*/  HADD2.F32 R51, -RZ, R47.reuse.H1_H1 ;  /* 0x3000002fff337230 */ /* 0x100fe40000004100 */
[CC--:B------:R-:W-:Y:S01]  /*5270*/  FMUL.FTZ R74, R46.reuse, R69.reuse ;  /* 0x000000452e4a7220 */ /* 0x0c0fe20000410000 */
[----:B------:R-:W-:Y:S01]  /*5280*/  FMUL.FTZ R69, R45, R69 ;  /* 0x000000452d457220 */ /* 0x000fe20000410000 */
[----:B------:R-:W-:Y:S02]  /*5290*/  HADD2.F32 R47, -RZ, R47.H0_H0 ;  /* 0x2000002fff2f7230 */ /* 0x000fe40000004100 */
[----:B------:R-:W-:Y:S02]  /*52a0*/  HADD2.F32 R70, -RZ, R73.H0_H0 ;  /* 0x20000049ff467230 */ /* 0x000fe40000004100 */
[----:B------:R-:W-:Y:S01]  /*52b0*/  FMUL.FTZ R76, R51, R72 ;  /* 0x00000048334c7220 */ /* 0x000fe20000410000 */
[-C--:B------:R-:W-:Y:S01]  /*52c0*/  FFMA.FTZ R74, R45, R68.reuse, -R74 ;  /* 0x000000442d4a7223 */ /* 0x080fe2000001084a */
[----:B------:R-:W-:Y:S01]  /*52d0*/  FFMA.FTZ R69, R46, R68, R69 ;  /* 0x000000442e457223 */ /* 0x000fe20000010045 */
[----:B------:R-:W-:-:S02]  /*52e0*/  HADD2.F32 R161, -RZ, R161.H1_H1 ;  /* 0x300000a1ffa17230 */ /* 0x000fc40000004100 */
[C---:B------:R-:W-:Y:S01]  /*52f0*/  FMUL.FTZ R72, R47.reuse, R72 ;  /* 0x000000482f487220 */ /* 0x040fe20000410000 */
[----:B------:R-:W-:Y:S02]  /*5300*/  HADD2.F32 R45, -RZ, R44.H1_H1 ;  /* 0x3000002cff2d7230 */ /* 0x000fe40000004100 */
[-C--:B------:R-:W-:Y:S01]  /*5310*/  FFMA.FTZ R76, R47, R70.reuse, -R76 ;  /* 0x000000462f4c7223 */ /* 0x080fe2000001084c */
[----:B------:R-:W-:Y:S02]  /*5320*/  HADD2.F32 R46, -RZ, R50.H1_H1 ;  /* 0x30000032ff2e7230 */ /* 0x000fe40000004100 */
[----:B------:R-:W-:Y:S01]  /*5330*/  FFMA.FTZ R73, R51, R70, R72 ;  /* 0x0000004633497223 */ /* 0x000fe20000010048 */
[----:B------:R-:W-:Y:S02]  /*5340*/  HADD2.F32 R159, -RZ, R159.H0_H0 ;  /* 0x2000009fff9f7230 */ /* 0x000fe40000004100 */
[----:B------:R-:W-:Y:S02]  /*5350*/  HADD2.F32 R44, -RZ, R44.H0_H0 ;  /* 0x2000002cff2c7230 */ /* 0x000fe40000004100 */
[----:B------:R-:W-:Y:S01]  /*5360*/  FMUL.FTZ R71, R46, R161 ;  /* 0x000000a12e477220 */ /* 0x000fe20000410000 */
[----:B------:R-:W-:-:S02]  /*5370*/  HADD2.F32 R50, -RZ, R50.H0_H0 ;  /* 0x20000032ff327230 */ /* 0x000fc40000004100 */
[CC--:B------:R-:W-:Y:S01]  /*5380*/  FMUL.FTZ R51, R45.reuse, R159.reuse ;  /* 0x0000009f2d337220 */ /* 0x0c0fe20000410000 */
[--C-:B------:R-:W-:Y:S02]  /*5390*/  HADD2.F32 R47, -RZ, R149.reuse.H0_H0 ;  /* 0x20000095ff2f7230 */ /* 0x100fe40000004100 */
[----:B------:R-:W-:Y:S01]  /*53a0*/  FMUL.FTZ R68, R44, R159 ;  /* 0x0000009f2c447220 */ /* 0x000fe20000410000 */
[----:B------:R-:W-:Y:S02]  /*53b0*/  HADD2.F32 R149, -RZ, R149.H1_H1 ;  /* 0x30000095ff957230 */ /* 0x000fe40000004100 */
[----:B------:R-:W-:Y:S01]  /*53c0*/  FMUL.FTZ R161, R50, R161 ;  /* 0x000000a132a17220 */ /* 0x000fe20000410000 */
[-C--:B------:R-:W-:Y:S01]  /*53d0*/  FFMA.FTZ R51, R44, R47.reuse, -R51 ;  /* 0x0000002f2c337223 */ /* 0x080fe20000010833 */
[----:B------:R-:W-:Y:S01]  /*53e0*/  FFMA.FTZ R68, R45, R47, R68 ;  /* 0x0000002f2d447223 */ /* 0x000fe20000010044 */
[-C--:B------:R-:W-:Y:S01]  /*53f0*/  FFMA.FTZ R71, R50, R149.reuse, -R71 ;  /* 0x0000009532477223 */ /* 0x080fe20000010847 */
[----:B------:R-:W-:Y:S01]  /*5400*/  FFMA.FTZ R46, R46, R149, R161 ;  /* 0x000000952e2e7223 */ /* 0x000fe200000100a1 */
[----:B------:R-:W-:-:S02]  /*5410*/  F2FP.F16.F32.PACK_AB R45, R69, R74 ;  /* 0x0000004a452d723e */ /* 0x000fc400000000ff */
[----:B------:R-:W-:Y:S02]  /*5420*/  F2FP.F16.F32.PACK_AB R47, R73, R76 ;  /* 0x0000004c492f723e */ /* 0x000fe400000000ff */
[----:B------:R-:W-:Y:S02]  /*5430*/  F2FP.F16.F32.PACK_AB R44, R68, R51 ;  /* 0x00000033442c723e */ /* 0x000fe400000000ff */
[----:B------:R-:W-:-:S07]  /*5440*/  F2FP.F16.F32.PACK_AB R46, R46, R71 ;  /* 0x000000472e2e723e */ /* 0x000fce00000000ff */
.L_x_675:
[----:B------:R-:W-:Y:S05]  /*5450*/  BSYNC B2 ;  /* 0x0000000000027941 */ /* 0x000fea0003800000 */
.L_x_674:
[----:B--2---:R1:W-:Y:S02]  /*5460*/  STG.E.128 desc[UR60][R48.64+0x40], R44 ;  /* 0x0000402c30007986 */ /* 0x0043e4000c101d3c */
.L_x_673:
[----:B------:R-:W-:Y:S05]  /*5470*/  BSYNC B1 ;  /* 0x0000000000017941 */ /* 0x000fea0003800000 */
.L_x_672:
        /* <DEDUP_REMOVED lines=10> */
[----:B------:R-:W-:Y:S01]  /*5520*/  HADD2.F32 R46, -RZ, R45.H1_H1 ;  /* 0x3000002dff2e7230 */ /* 0x000fe20000004100 */
[--C-:B------:R-:W-:Y:S01]  /*5530*/  SHF.R.U64 R65, R66, 0x10, R67.reuse ;  /* 0x0000001042417819 */ /* 0x100fe20000001243 */
[--C-:B------:R-:W-:Y:S01]  /*5540*/  HADD2.F32 R51, -RZ, R47.reuse.H1_H1 ;  /* 0x3000002fff337230 */ /* 0x100fe20000004100 */
[----:B------:R-:W-:Y:S01]  /*5550*/  SHF.R.U32.HI R68, RZ, 0x10, R67 ;  /* 0x00000010ff447819 */ /* 0x000fe20000011643 */
[----:B------:R-:W-:Y:S02]  /*5560*/  HADD2.F32 R47, -RZ, R47.H0_H0 ;  /* 0x2000002fff2f7230 */ /* 0x000fe40000004100 */
[----:B------:R-:W-:Y:S02]  /*5570*/  HADD2.F32 R65, -RZ, R65.H0_H0 ;  /* 0x20000041ff417230 */ /* 0x000fe40000004100 */
[----:B------:R-:W-:-:S02]  /*5580*/  HADD2.F32 R68, -RZ, R68.H0_H0 ;  /* 0x20000044ff447230 */ /* 0x000fc40000004100 */
[----:B------:R-:W-:Y:S02]  /*5590*/  HADD2.F32 R45, -RZ, R45.H0_H0 ;  /* 0x2000002dff2d7230 */ /* 0x000fe40000004100 */
[-C--:B------:R-:W-:Y:S01]  /*55a0*/  FMUL.FTZ R70, R46, R65.reuse ;  /* 0x000000412e467220 */ /* 0x080fe20000410000 */
[----:B------:R-:W-:Y:S02]  /*55b0*/  HADD2.F32 R64, -RZ, R64.H0_H0 ;  /* 0x20000040ff407230 */ /* 0x000fe40000004100 */
[-C--:B------:R-:W-:Y:S01]  /*55c0*/  FMUL.FTZ R72, R51, R68.reuse ;  /* 0x0000004433487220 */ /* 0x080fe20000410000 */
[----:B------:R-:W-:Y:S02]  /*55d0*/  HADD2.F32 R66, -RZ, R69.H0_H0 ;  /* 0x20000045ff427230 */ /* 0x000fe40000004100 */
[----:B------:R-:W-:Y:S01]  /*55e0*/  FMUL.FTZ R68, R47, R68 ;  /* 0x000000442f447220 */ /* 0x000fe20000410000 */
[C---:B------:R-:W-:Y:S01]  /*55f0*/  FMUL.FTZ R65, R45.reuse, R65 ;  /* 0x000000412d417220 */ /* 0x040fe20000410000 */
[----:B------:R-:W-:Y:S01]  /*5600*/  FFMA.FTZ R70, R45, R64, -R70 ;  /* 0x000000402d467223 */ /* 0x000fe20000010846 */
[----:B------:R-:W-:-:S02]  /*5610*/  HADD2.F32 R45, -RZ, R44.H1_H1 ;  /* 0x3000002cff2d7230 */ /* 0x000fc40000004100 */
[----:B------:R-:W-:Y:S01]  /*5620*/  FFMA.FTZ R69, R51, R66, R68 ;  /* 0x0000004233457223 */ /* 0x000fe20000010044 */
[----:B------:R-:W-:Y:S01]  /*5630*/  FFMA.FTZ R67, R46, R64, R65 ;  /* 0x000000402e437223 */ /* 0x000fe20000010041 */
[--C-:B------:R-:W-:Y:S02]  /*5640*/  HADD2.F32 R51, -RZ, R157.reuse.H0_H0 ;  /* 0x2000009dff337230 */ /* 0x100fe40000004100 */
[----:B------:R-:W-:Y:S01]  /*5650*/  FFMA.FTZ R72, R47, R66, -R72 ;  /* 0x000000422f487223 */ /* 0x000fe20000010848 */
[----:B------:R-:W-:Y:S02]  /*5660*/  HADD2.F32 R44, -RZ, R44.H0_H0 ;  /* 0x2000002cff2c7230 */ /* 0x000fe40000004100 */
[----:B------:R-:W-:Y:S02]  /*5670*/  HADD2.F32 R157, -RZ, R157.H1_H1 ;  /* 0x3000009dff9d7230 */ /* 0x000fe40000004100 */
[----:B------:R-:W-:Y:S01]  /*5680*/  FMUL.FTZ R65, R45, R51 ;  /* 0x000000332d417220 */ /* 0x000fe20000410000 */
[----:B------:R-:W-:-:S02]  /*5690*/  HADD2.F32 R46, -RZ, R50.H1_H1 ;  /* 0x30000032ff2e7230 */ /* 0x000fc40000004100 */
[----:B------:R-:W-:Y:S01]  /*56a0*/  FMUL.FTZ R64, R44, R51 ;  /* 0x000000332c407220 */ /* 0x000fe20000410000 */
[----:B------:R-:W-:Y:S02]  /*56b0*/  HADD2.F32 R50, -RZ, R50.H0_H0 ;  /* 0x20000032ff327230 */ /* 0x000fe40000004100 */
[--C-:B------:R-:W-:Y:S02]  /*56c0*/  HADD2.F32 R47, -RZ, R147.reuse.H0_H0 ;  /* 0x20000093ff2f7230 */ /* 0x100fe40000004100 */
[-C--:B------:R-:W-:Y:S01]  /*56d0*/  FMUL.FTZ R51, R46, R157.reuse ;  /* 0x0000009d2e337220 */ /* 0x080fe20000410000 */
        /* <DEDUP_REMOVED lines=10> */
.L_x_679:
[----:B------:R-:W-:Y:S05]  /*5780*/  BSYNC B2 ;  /* 0x0000000000027941 */ /* 0x000fea0003800000 */
.L_x_678:
[----:B--2---:R1:W-:Y:S02]  /*5790*/  STG.E.128 desc[UR60][R48.64+0x80], R44 ;  /* 0x0000802c30007986 */ /* 0x0043e4000c101d3c */
.L_x_677:
[----:B------:R-:W-:Y:S05]  /*57a0*/  BSYNC B1 ;  /* 0x0000000000017941 */ /* 0x000fea0003800000 */
.L_x_676:
        /* <DEDUP_REMOVED lines=19> */
[C---:B------:R-:W-:Y:S01]  /*58e0*/  FMUL.FTZ R61, R45.reuse, R61 ;  /* 0x0000003d2d3d7220 */ /* 0x040fe20000410000 */
[----:B------:R-:W-:Y:S02]  /*58f0*/  HADD2.F32 R47, -RZ, R47.H0_H0 ;  /* 0x2000002fff2f7230 */ /* 0x000fe40000004100 */
[-C--:B------:R-:W-:Y:S01]  /*5900*/  FFMA.FTZ R66, R45, R60.reuse, -R66 ;  /* 0x0000003c2d427223 */ /* 0x080fe20000010842 */
[----:B------:R-:W-:Y:S01]  /*5910*/  FFMA.FTZ R63, R46, R60, R61 ;  /* 0x0000003c2e3f7223 */ /* 0x000fe2000001003d */
[----:B------:R-:W-:Y:S02]  /*5920*/  HADD2.F32 R62, -RZ, R65.H0_H0 ;  /* 0x20000041ff3e7230 */ /* 0x000fe40000004100 */
[----:B------:R-:W-:Y:S01]  /*5930*/  FMUL.FTZ R68, R51, R64 ;  /* 0x0000004033447220 */ /* 0x000fe20000410000 */
[----:B------:R-:W-:-:S02]  /*5940*/  HADD2.F32 R60, -RZ, R131.H0_H0 ;  /* 0x20000083ff3c7230 */ /* 0x000fc40000004100 */
[C---:B------:R-:W-:Y:S01]  /*5950*/  FMUL.FTZ R64, R47.reuse, R64 ;  /* 0x000000402f407220 */ /* 0x040fe20000410000 */
[----:B------:R-:W-:Y:S02]  /*5960*/  HADD2.F32 R131, -RZ, R131.H1_H1 ;  /* 0x30000083ff837230 */ /* 0x000fe40000004100 */
[-C--:B------:R-:W-:Y:S01]  /*5970*/  FFMA.FTZ R68, R47, R62.reuse, -R68 ;  /* 0x0000003e2f447223 */ /* 0x080fe20000010844 */
[----:B------:R-:W-:Y:S02]  /*5980*/  HADD2.F32 R45, -RZ, R44.H1_H1 ;  /* 0x3000002cff2d7230 */ /* 0x000fe40000004100 */
[----:B------:R-:W-:Y:S01]  /*5990*/  FFMA.FTZ R67, R51, R62, R64 ;  /* 0x0000003e33437223 */ /* 0x000fe20000010040 */
[----:B------:R-:W-:Y:S02]  /*59a0*/  HADD2.F32 R46, -RZ, R50.H1_H1 ;  /* 0x30000032ff2e7230 */ /* 0x000fe40000004100 */
[----:B------:R-:W-:Y:S02]  /*59b0*/  HADD2.F32 R44, -RZ, R44.H0_H0 ;  /* 0x2000002cff2c7230 */ /* 0x000fe40000004100 */
[----:B------:R-:W-:Y:S01]  /*59c0*/  FMUL.FTZ R61, R45, R60 ;  /* 0x0000003c2d3d7220 */ /* 0x000fe20000410000 */
[----:B------:R-:W-:-:S02]  /*59d0*/  HADD2.F32 R50, -RZ, R50.H0_H0 ;  /* 0x20000032ff327230 */ /* 0x000fc40000004100 */
[-C--:B------:R-:W-:Y:S01]  /*59e0*/  FMUL.FTZ R65, R46, R131.reuse ;  /* 0x000000832e417220 */ /* 0x080fe20000410000 */
        /* <DEDUP_REMOVED lines=12> */
.L_x_683:
[----:B------:R-:W-:Y:S05]  /*5ab0*/  BSYNC B2 ;  /* 0x0000000000027941 */ /* 0x000fea0003800000 */
.L_x_682:
[----:B--2---:R1:W-:Y:S02]  /*5ac0*/  STG.E.128 desc[UR60][R48.64+0xc0], R44 ;  /* 0x0000c02c30007986 */ /* 0x0043e4000c101d3c */
.L_x_681:
[----:B------:R-:W-:Y:S05]  /*5ad0*/  BSYNC B1 ;  /* 0x0000000000017941 */ /* 0x000fea0003800000 */
.L_x_680:
        /* <DEDUP_REMOVED lines=13> */
[----:B------:R-:W-:Y:S01]  /*5bb0*/  MOV R50, R46 ;  /* 0x0000002e00327202 */ /* 0x000fe20000000f00 */
[----:B------:R-:W-:Y:S01]  /*5bc0*/  HADD2.F32 R46, -RZ, R45.H1_H1 ;  /* 0x3000002dff2e7230 */ /* 0x000fe20000004100 */
[----:B------:R-:W-:Y:S01]  /*5bd0*/  SHF.R.U32.HI R60, RZ, 0x10, R59 ;  /* 0x00000010ff3c7819 */ /* 0x000fe2000001163b */
[----:B------:R-:W-:Y:S02]  /*5be0*/  HADD2.F32 R57, -RZ, R57.H0_H0 ;  /* 0x20000039ff397230 */ /* 0x000fe40000004100 */
[----:B------:R-:W-:-:S02]  /*5bf0*/  HADD2.F32 R45, -RZ, R45.H0_H0 ;  /* 0x2000002dff2d7230 */ /* 0x000fc40000004100 */
[----:B------:R-:W-:Y:S02]  /*5c00*/  HADD2.F32 R60, -RZ, R60.H0_H0 ;  /* 0x2000003cff3c7230 */ /* 0x000fe40000004100 */
[CC--:B------:R-:W-:Y:S01]  /*5c10*/  FMUL.FTZ R62, R46.reuse, R57.reuse ;  /* 0x000000392e3e7220 */ /* 0x0c0fe20000410000 */
[----:B------:R-:W-:Y:S02]  /*5c20*/  HADD2.F32 R58, -RZ, R61.H0_H0 ;  /* 0x2000003dff3a7230 */ /* 0x000fe40000004100 */
[C---:B------:R-:W-:Y:S01]  /*5c30*/  FMUL.FTZ R57, R45.reuse, R57 ;  /* 0x000000392d397220 */ /* 0x040fe20000410000 */
[----:B------:R-:W-:Y:S01]  /*5c40*/  FFMA.FTZ R62, R45, R56, -R62 ;  /* 0x000000382d3e7223 */ /* 0x000fe2000001083e */
[----:B------:R-:W-:Y:S02]  /*5c50*/  FMUL.FTZ R64, R51, R60 ;  /* 0x0000003c33407220 */ /* 0x000fe40000410000 */
[----:B------:R-:W-:Y:S01]  /*5c60*/  FFMA.FTZ R59, R46, R56, R57 ;  /* 0x000000382e3b7223 */ /* 0x000fe20000010039 */
        /* <DEDUP_REMOVED lines=11> */
[--C-:B------:R-:W-:Y:S02]  /*5d20*/  HADD2.F32 R47, -RZ, R128.reuse.H1_H1 ;  /* 0x30000080ff2f7230 */ /* 0x100fe40000004100 */
[----:B------:R-:W-:Y:S01]  /*5d30*/  FMUL.FTZ R56, R44, R56 ;  /* 0x000000382c387220 */ /* 0x000fe20000410000 */
[----:B------:R-:W-:Y:S02]  /*5d40*/  HADD2.F32 R51, -RZ, R128.H0_H0 ;  /* 0x20000080ff337230 */ /* 0x000fe40000004100 */
        /* <DEDUP_REMOVED lines=9> */
.L_x_687:
[----:B------:R-:W-:Y:S05]  /*5de0*/  BSYNC B2 ;  /* 0x0000000000027941 */ /* 0x000fea0003800000 */
.L_x_686:
[----:B--2---:R1:W-:Y:S02]  /*5df0*/  STG.E.128 desc[UR60][R48.64+0x100], R44 ;  /* 0x0001002c30007986 */ /* 0x0043e4000c101d3c */
.L_x_685:
[----:B------:R-:W-:Y:S05]  /*5e00*/  BSYNC B1 ;  /* 0x0000000000017941 */ /* 0x000fea0003800000 */
.L_x_684:
[----:B------:R-:W-:-:S13]  /*5e10*/  ISETP.NE.AND P3, PT, R38, RZ, PT ;  /* 0x000000ff2600720c */ /* 0x000fda0003f65270 */
        /* <DEDUP_REMOVED lines=26> */
[----:B------:R-:W-:Y:S02]  /*5fc0*/  HADD2.F32 R51, -RZ, R92.H1_H1 ;  /* 0x3000005cff337230 */ /* 0x000fe40000004100 */
[----:B------:R-:W-:Y:S01]  /*5fd0*/  FFMA.FTZ R60, R47, R54, -R60 ;  /* 0x000000362f3c7223 */ /* 0x000fe2000001083c */
[----:B------:R-:W-:Y:S02]  /*5fe0*/  HADD2.F32 R44, -RZ, R44.H0_H0 ;  /* 0x2000002cff2c7230 */ /* 0x000fe40000004100 */
[----:B------:R-:W-:Y:S02]  /*5ff0*/  HADD2.F32 R53, -RZ, R92.H0_H0 ;  /* 0x2000005cff357230 */ /* 0x000fe40000004100 */
[----:B------:R-:W-:Y:S01]  /*6000*/  FMUL.FTZ R55, R45, R51 ;  /* 0x000000332d377220 */ /* 0x000fe20000410000 */
[----:B------:R-:W-:-:S02]  /*6010*/  HADD2.F32 R46, -RZ, R50.H1_H1 ;  /* 0x30000032ff2e7230 */ /* 0x000fc40000004100 */
[----:B------:R-:W-:Y:S01]  /*6020*/  FMUL.FTZ R52, R44, R51 ;  /* 0x000000332c347220 */ /* 0x000fe20000410000 */
[----:B------:R-:W-:Y:S02]  /*6030*/  HADD2.F32 R50, -RZ, R50.H0_H0 ;  /* 0x20000032ff327230 */ /* 0x000fe40000004100 */
[--C-:B------:R-:W-:Y:S02]  /*6040*/  HADD2.F32 R47, -RZ, R93.reuse.H1_H1 ;  /* 0x3000005dff2f7230 */ /* 0x100fe40000004100 */
[-C--:B------:R-:W-:Y:S01]  /*6050*/  FMUL.FTZ R51, R46, R53.reuse ;  /* 0x000000352e337220 */ /* 0x080fe20000410000 */
        /* <DEDUP_REMOVED lines=10> */
.L_x_689:
[----:B------:R-:W-:Y:S05]  /*6100*/  BSYNC B1 ;  /* 0x0000000000017941 */ /* 0x000fea0003800000 */
.L_x_688:
[----:B--2---:R1:W-:Y:S01]  /*6110*/  STG.E.128 desc[UR60][R48.64+0x140], R44 ;  /* 0x0001402c30007986 */ /* 0x0043e2000c101d3c */
[----:B------:R-:W-:Y:S05]  /*6120*/  BRA `(.L_x_667) ;  /* 0x0000003c00c87947 */ /* 0x000fea0003800000 */
.L_x_635:
        /* <DEDUP_REMOVED lines=19> */
[----:B------:R-:W-:Y:S02]  /*6260*/  CS2R R52, SRZ ;  /* 0x0000000000347805 */ /* 0x000fe4000001ff00 */
[----:B------:R-:W-:Y:S01]  /*6270*/  CS2R R66, SRZ ;  /* 0x0000000000427805 */ /* 0x000fe2000001ff00 */
[----:B------:R-:W-:Y:S01]  /*6280*/  IMAD.X R45, R43, 0x1, R21, P2 ;  /* 0x000000012b2d7824 */ /* 0x000fe200010e0615 */
[----:B------:R-:W-:Y:S02]  /*6290*/  LEA R68, P2, R44, UR4, 0x1 ;  /* 0x000000042c447c11 */ /* 0x000fe4000f8408ff */
[----:B------:R-:W-:-:S02]  /*62a0*/  CS2R R64, SRZ ;  /* 0x0000000000407805 */ /* 0x000fc4000001ff00 */
[----:B------:R-:W-:Y:S01]  /*62b0*/  LEA.HI.X R69, R44, UR5, R45, 0x1, P2 ;  /* 0x000000052c457c11 */ /* 0x000fe200090f0c2d */
[----:B------:R-:W-:Y:S01]  /*62c0*/  ULDC.64 UR4, c[0x0][0x400] ;  /* 0x0001000000047ab9 */ /* 0x000fe20000000a00 */
[----:B------:R-:W-:-:S05]  /*62d0*/  IADD3 R44, P2, R110, R92, RZ ;  /* 0x0000005c6e2c7210 */ /* 0x000fca0007f5e0ff */
[----:B------:R-:W-:Y:S01]  /*62e0*/  IMAD.X R45, R100, 0x1, R15, P2 ;  /* 0x00000001642d7824 */ /* 0x000fe200010e060f */
[----:B------:R-:W-:-:S04]  /*62f0*/  LEA R72, P2, R44, UR4, 0x1 ;  /* 0x000000042c487c11 */ /* 0x000fc8000f8408ff */
[----:B------:R-:W-:Y:S02]  /*6300*/  LEA.HI.X R73, R44, UR5, R45, 0x1, P2 ;  /* 0x000000052c497c11 */ /* 0x000fe400090f0c2d */
[----:B------:R-:W-:Y:S02]  /*6310*/  ISETP.GE.AND P2, PT, R18, R121, PT ;  /* 0x000000791200720c */ /* 0x000fe40003f46270 */
[----:B------:R-:W-:Y:S02]  /*6320*/  CS2R R50, SRZ ;  /* 0x0000000000327805 */ /* 0x000fe4000001ff00 */
[----:B------:R-:W-:Y:S02]  /*6330*/  CS2R R48, SRZ ;  /* 0x0000000000307805 */ /* 0x000fe4000001ff00 */
[----:B------:R-:W-:Y:S02]  /*6340*/  CS2R R62, SRZ ;  /* 0x00000000003e7805 */ /* 0x000fe4000001ff00 */
[----:B------:R-:W-:-:S05]  /*6350*/  CS2R R60, SRZ ;  /* 0x00000000003c7805 */ /* 0x000fca000001ff00 */
[----:B------:R0:W5:Y:S04]  /*6360*/  @!P2 LDG.E.128 R52, desc[UR60][R68.64] ;  /* 0x0000003c4434a981 */ /* 0x000168000c1e1d00 */
[----:B------:R0:W5:Y:S01]  /*6370*/  @!P2 LDG.E.128 R64, desc[UR60][R72.64] ;  /* 0x0000003c4840a981 */ /* 0x000162000c1e1d00 */
[----:B------:R-:W-:Y:S02]  /*6380*/  ISETP.GE.AND P2, PT, R0, R121, PT ;  /* 0x000000790000720c */ /* 0x000fe40003f46270 */
[----:B------:R-:W-:Y:S02]  /*6390*/  CS2R R46, SRZ ;  /* 0x00000000002e7805 */ /* 0x000fe4000001ff00 */
[----:B------:R-:W-:Y:S02]  /*63a0*/  CS2R R44, SRZ ;  /* 0x00000000002c7805 */ /* 0x000fe4000001ff00 */
[----:B------:R-:W-:-:S02]  /*63b0*/  CS2R R58, SRZ ;  /* 0x00000000003a7805 */ /* 0x000fc4000001ff00 */
[----:B------:R-:W-:-:S05]  /*63c0*/  CS2R R56, SRZ ;  /* 0x0000000000387805 */ /* 0x000fca000001ff00 */
[----:B------:R0:W5:Y:S04]  /*63d0*/  @!P2 LDG.E.128 R48, desc[UR60][R68.64+0x40] ;  /* 0x0000403c4430a981 */ /* 0x000168000c1e1d00 */
[----:B------:R0:W5:Y:S01]  /*63e0*/  @!P2 LDG.E.128 R60, desc[UR60][R72.64+0x40] ;  /* 0x0000403c483ca981 */ /* 0x000162000c1e1d00 */
[----:B------:R-:W-:-:S13]  /*63f0*/  ISETP.GE.AND P2, PT, R3, R121, PT ;  /* 0x000000790300720c */ /* 0x000fda0003f46270 */
[----:B------:R0:W5:Y:S04]  /*6400*/  @!P2 LDG.E.128 R44, desc[UR60][R68.64+0x80] ;  /* 0x0000803c442ca981 */ /* 0x000168000c1e1d00 */
[----:B------:R0:W5:Y:S02]  /*6410*/  @!P2 LDG.E.128 R56, desc[UR60][R72.64+0x80] ;  /* 0x0000803c4838a981 */ /* 0x000164000c1e1d00 */
.L_x_691:
[----:B------:R-:W-:Y:S05]  /*6420*/  BSYNC B1 ;  /* 0x0000000000017941 */ /* 0x000fea0003800000 */
.L_x_690:
[----:B------:R-:W-:Y:S01]  /*6430*/  ISETP.GE.AND P3, PT, R229, R42, PT ;  /* 0x0000002ae500720c */ /* 0x000fe20003f66270 */
[----:B------:R-:W-:Y:S01]  /*6440*/  BSSY B1, `(.L_x_692) ;  /* 0x000002e000017945 */ /* 0x000fe20003800000 */
[----:B0-----:R-:W-:Y:S02]  /*6450*/  CS2R R68, SRZ ;  /* 0x0000000000447805 */ /* 0x001fe4000001ff00 */
        /* <DEDUP_REMOVED lines=9> */
[----:B-----5:R-:W-:Y:S01]  /*64f0*/  MOV R98, R46 ;  /* 0x0000002e00627202 */ /* 0x020fe20000000f00 */
[----:B------:R-:W-:Y:S01]  /*6500*/  IMAD.MOV.U32 R97, RZ, RZ, R47 ;  /* 0x000000ffff617224 */ /* 0x000fe200078e002f */
[----:B------:R-:W-:Y:S01]  /*6510*/  CS2R R88, SRZ ;  /* 0x0000000000587805 */ /* 0x000fe2000001ff00 */
[----:B------:R-:W-:Y:S06]  /*6520*/  @P3 BRA `(.L_x_693) ;  /* 0x00000000007c3947 */ /* 0x000fec0003800000 */
[----:B------:R-:W-:Y:S01]  /*6530*/  IADD3 R94, P2, P5, R104, R94, R12 ;  /* 0x0000005e685e7210 */ /* 0x000fe20007d5e00c */
[----:B------:R-:W-:Y:S01]  /*6540*/  ULDC.64 UR4, c[0x0][0x3e8] ;  /* 0x0000fa0000047ab9 */ /* 0x000fe20000000a00 */
[----:B------:R-:W-:Y:S02]  /*6550*/  CS2R R78, SRZ ;  /* 0x00000000004e7805 */ /* 0x000fe4000001ff00 */
[----:B------:R-:W-:Y:S02]  /*6560*/  CS2R R76, SRZ ;  /* 0x00000000004c7805 */ /* 0x000fe4000001ff00 */
[----:B------:R-:W-:Y:S02]  /*6570*/  IADD3.X R69, R21, R43, R11, P2, P5 ;  /* 0x0000002b15457210 */ /* 0x000fe400017ea40b */
[----:B------:R-:W-:Y:S02]  /*6580*/  CS2R R90, SRZ ;  /* 0x00000000005a7805 */ /* 0x000fe4000001ff00 */
[----:B------:R-:W-:-:S02]  /*6590*/  IADD3 R43, P2, P5, R110, R92, R10 ;  /* 0x0000005c6e2b7210 */ /* 0x000fc40007d5e00a */
[----:B------:R-:W-:Y:S02]  /*65a0*/  CS2R R88, SRZ ;  /* 0x0000000000587805 */ /* 0x000fe4000001ff00 */
        /* <DEDUP_REMOVED lines=23> */
.L_x_693:
[----:B------:R-:W-:Y:S05]  /*6720*/  BSYNC B1 ;  /* 0x0000000000017941 */ /* 0x000fea0003800000 */
.L_x_692:
[----:B------:R-:W2:Y:S01]  /*6730*/  LDL R43, [R1+0x1c] ;  /* 0x00001c00012b7983 */ /* 0x000ea20000100800 */
[----:B0-----:R-:W-:Y:S01]  /*6740*/  IMAD.MOV.U32 R92, RZ, RZ, R45 ;  /* 0x000000ffff5c7224 */ /* 0x001fe200078e002d */
[----:B------:R-:W-:Y:S01]  /*6750*/  PRMT R175, R98, 0x5410, R97 ;  /* 0x0000541062af7816 */ /* 0x000fe20000000061 */
[----:B------:R-:W-:Y:S02]  /*6760*/  IMAD.MOV.U32 R93, RZ, RZ, R48 ;  /* 0x000000ffff5d7224 */ /* 0x000fe400078e0030 */
[----:B------:R-:W-:-:S03]  /*6770*/  IMAD.MOV.U32 R94, RZ, RZ, R49 ;  /* 0x000000ffff5e7224 */ /* 0x000fc600078e0031 */
[----:B------:R-:W-:Y:S01]  /*6780*/  PRMT R180, R93, 0x7610, R180 ;  /* 0x000076105db47816 */ /* 0x000fe200000000b4 */
[----:B------:R-:W-:Y:S01]  /*6790*/  IMAD.MOV.U32 R93, RZ, RZ, R52 ;  /* 0x000000ffff5d7224 */ /* 0x000fe200078e0034 */
[----:B------:R-:W-:Y:S01]  /*67a0*/  PRMT R182, R94, 0x7610, R182 ;  /* 0x000076105eb67816 */ /* 0x000fe200000000b6 */
[----:B------:R-:W-:-:S05]  /*67b0*/  IMAD.MOV.U32 R94, RZ, RZ, R53 ;  /* 0x000000ffff5e7224 */ /* 0x000fca00078e0035 */
[----:B------:R-:W-:Y:S01]  /*67c0*/  PRMT R168, R94, 0x7610, R168 ;  /* 0x000076105ea87816 */ /* 0x000fe200000000a8 */
[----:B------:R-:W-:Y:S01]  /*67d0*/  IMAD.MOV.U32 R94, RZ, RZ, R59 ;  /* 0x000000ffff5e7224 */ /* 0x000fe200078e003b */
[----:B--2---:R-:W-:Y:S01]  /*67e0*/  R2UR UR4, R43 ;  /* 0x000000002b0472ca */ /* 0x004fe200000e0000 */
[----:B------:R-:W-:-:S05]  /*67f0*/  IMAD.MOV.U32 R43, RZ, RZ, R44 ;  /* 0x000000ffff2b7224 */ /* 0x000fca00078e002c */
[----:B------:R-:W-:Y:S01]  /*6800*/  PRMT R176, R43, 0x5410, R92 ;  /* 0x000054102bb07816 */ /* 0x000fe2000000005c */
[----:B------:R-:W-:Y:S01]  /*6810*/  IMAD.MOV.U32 R92, RZ, RZ, R51 ;  /* 0x000000ffff5c7224 */ /* 0x000fe200078e0033 */
[----:B------:R-:W-:-:S04]  /*6820*/  MOV R43, R50 ;  /* 0x00000032002b7202 */ /* 0x000fc80000000f00 */
[----:B------:R-:W-:Y:S01]  /*6830*/  PRMT R181, R92, 0x7610, R181 ;  /* 0x000076105cb57816 */ /* 0x000fe200000000b5 */
[----:B------:R-:W-:Y:S01]  /*6840*/  IMAD.MOV.U32 R92, RZ, RZ, R55 ;  /* 0x000000ffff5c7224 */ /* 0x000fe200078e0037 */
[----:B------:R-:W-:Y:S01]  /*6850*/  PRMT R179, R43, 0x7610, R179 ;  /* 0x000076102bb37816 */ /* 0x000fe200000000b3 */
[----:B------:R-:W-:Y:S01]  /*6860*/  UISETP.NE.AND UP0, UPT, UR4, 0x3, UPT ;  /* 0x000000030400788c */ /* 0x000fe2000bf05270 */
[----:B------:R-:W-:Y:S02]  /*6870*/  MOV R43, R54 ;  /* 0x00000036002b7202 */ /* 0x000fe40000000f00 */
[----:B------:R-:W-:Y:S01]  /*6880*/  PRMT R183, R92, 0x5410, R93 ;  /* 0x000054105cb77816 */ /* 0x000fe2000000005d */
[----:B------:R-:W-:Y:S01]  /*6890*/  IMAD.MOV.U32 R92, RZ, RZ, R56 ;  /* 0x000000ffff5c7224 */ /* 0x000fe200078e0038 */
[----:B------:R-:W-:Y:S01]  /*68a0*/  PRMT R182, R182, 0x5410, R43 ;  /* 0x00005410b6b67816 */ /* 0x000fe2000000002b */
[----:B------:R-:W-:Y:S01]  /*68b0*/  IMAD.MOV.U32 R43, RZ, RZ, R57 ;  /* 0x000000ffff2b7224 */ /* 0x000fe200078e0039 */
[----:B------:R-:W-:-:S02]  /*68c0*/  MOV R93, R58 ;  /* 0x0000003a005d7202 */ /* 0x000fc40000000f00 */
[----:B------:R-:W-:Y:S02]  /*68d0*/  PLOP3.LUT P2, PT, PT, PT, UP0, 0x80, 0x0 ;  /* 0x000000000000781c */ /* 0x000fe40003f4f008 */
        /* <DEDUP_REMOVED lines=8> */
[----:B------:R-:W-:Y:S01]  /*6960*/  PRMT R180, R180, 0x5410, R92 ;  /* 0x00005410b4b47816 */ /* 0x000fe2000000005c */
[----:B------:R-:W-:Y:S01]  /*6970*/  IMAD.MOV.U32 R92, RZ, RZ, R67 ;  /* 0x000000ffff5c7224 */ /* 0x000fe200078e0043 */
[----:B------:R-:W-:-:S02]  /*6980*/  PRMT R184, R43, 0x7610, R184 ;  /* 0x000076102bb87816 */ /* 0x000fc400000000b8 */
[----:B------:R-:W-:Y:S02]  /*6990*/  MOV R43, R66 ;  /* 0x00000042002b7202 */ /* 0x000fe40000000f00 */
[----:B------:R-:W-:Y:S01]  /*69a0*/  PRMT R185, R92, 0x5410, R93 ;  /* 0x000054105cb97816 */ /* 0x000fe2000000005d */
[----:B-----5:R-:W-:Y:S01]  /*69b0*/  IMAD.MOV.U32 R92, RZ, RZ, R68 ;  /* 0x000000ffff5c7224 */ /* 0x020fe200078e0044 */
[----:B------:R-:W-:Y:S01]  /*69c0*/  PRMT R184, R184, 0x5410, R43 ;  /* 0x00005410b8b87816 */ /* 0x000fe2000000002b */
[----:B------:R-:W-:Y:S01]  /*69d0*/  IMAD.MOV.U32 R43, RZ, RZ, R69 ;  /* 0x000000ffff2b7224 */ /* 0x000fe200078e0045 */
[----:B------:R-:W-:Y:S01]  /*69e0*/  PRMT R179, R179, 0x5410, R94 ;  /* 0x00005410b3b37816 */ /* 0x000fe2000000005e */
[----:B------:R-:W-:Y:S02]  /*69f0*/  IMAD.MOV.U32 R94, RZ, RZ, R65 ;  /* 0x000000ffff5e7224 */ /* 0x000fe400078e0041 */
[----:B------:R-:W-:Y:S01]  /*6a00*/  IMAD.MOV.U32 R93, RZ, RZ, R71 ;  /* 0x000000ffff5d7224 */ /* 0x000fe200078e0047 */
[----:B------:R-:W-:Y:S01]  /*6a10*/  PRMT R157, R43, 0x5410, R92 ;  /* 0x000054102b9d7816 */ /* 0x000fe2000000005c */
[----:B------:R-:W-:Y:S01]  /*6a20*/  IMAD.MOV.U32 R92, RZ, RZ, R72 ;  /* 0x000000ffff5c7224 */ /* 0x000fe200078e0048 */
[----:B------:R-:W-:Y:S01]  /*6a30*/  PRMT R165, R94, 0x7610, R165 ;  /* 0x000076105ea57816 */ /* 0x000fe200000000a5 */
[----:B------:R-:W-:Y:S01]  /*6a40*/  IMAD.MOV.U32 R43, RZ, RZ, R73 ;  /* 0x000000ffff2b7224 */ /* 0x000fe200078e0049 */
[----:B------:R-:W-:-:S04]  /*6a50*/  MOV R94, R70 ;  /* 0x00000046005e7202 */ /* 0x000fc80000000f00 */
        /* <DEDUP_REMOVED lines=20> */
[----:B------:R-:W-:Y:S02]  /*6ba0*/  MOV R92, R90 ;  /* 0x0000005a005c7202 */ /* 0x000fe40000000f00 */
[----:B------:R-:W-:Y:S01]  /*6bb0*/  PRMT R159, R94, 0x5410, R93 ;  /* 0x000054105e9f7816 */ /* 0x000fe2000000005d */
[----:B------:R-:W-:Y:S01]  /*6bc0*/  IMAD.MOV.U32 R93, RZ, RZ, R87 ;  /* 0x000000ffff5d7224 */ /* 0x000fe200078e0057 */
[----:B------:R-:W-:Y:S01]  /*6bd0*/  PRMT R173, R92, 0x5410, R43 ;  /* 0x000054105cad7816 */ /* 0x000fe2000000002b */
[----:B------:R-:W-:Y:S01]  /*6be0*/  IMAD.MOV.U32 R92, RZ, RZ, R88 ;  /* 0x000000ffff5c7224 */ /* 0x000fe200078e0058 */
[----:B------:R-:W-:Y:S01]  /*6bf0*/  MOV R94, R86 ;  /* 0x00000056005e7202 */ /* 0x000fe20000000f00 */
[----:B------:R-:W-:-:S03]  /*6c00*/  IMAD.MOV.U32 R43, RZ, RZ, R89 ;  /* 0x000000ffff2b7224 */ /* 0x000fc600078e0059 */
[----:B------:R-:W-:Y:S02]  /*6c10*/  PRMT R161, R93, 0x5410, R94 ;  /* 0x000054105da17816 */ /* 0x000fe4000000005e */
[----:B------:R-:W-:Y:S01]  /*6c20*/  PRMT R174, R92, 0x5410, R43 ;  /* 0x000054105cae7816 */ /* 0x000fe2000000002b */
[----:B------:R-:W-:Y:S06]  /*6c30*/  @!P2 BRA `(.L_x_694) ;  /* 0x000000000004a947 */ /* 0x000fec0003800000 */
[----:B------:R-:W-:Y:S01]  /*6c40*/  BPT.TRAP 0x1 ;  /* 0x000000040000795c */ /* 0x000fe20000300000 */
.L_x_694:
[----:B------:R-:W-:Y:S01]  /*6c50*/  IMAD R43, R17, 0x8, R16 ;  /* 0x00000008112b7824 */ /* 0x000fe200078e0210 */
[----:B------:R-:W-:Y:S01]  /*6c60*/  SHF.L.U32 R100, R205, 0x1f, RZ ;  /* 0x0000001fcd647819 */ /* 0x000fe200000006ff */
[----:B------:R-:W0:Y:S01]  /*6c70*/  LDC R147, c[0x0][0x2f4] ;  /* 0x0000bd00ff937b82 */ /* 0x000e220000000800 */
[----:B------:R-:W-:Y:S01]  /*6c80*/  BSSY B1, `(.L_x_695) ;  /* 0x0000005000017945 */ /* 0x000fe20003800000 */
[----:B------:R-:W-:Y:S01]  /*6c90*/  MOV R127, R96 ;  /* 0x00000060007f7202 */ /* 0x000fe20000000f00 */
[----:B------:R-:W1:Y:S05]  /*6ca0*/  SYNCS.PHASECHK.TRANS64.TRYWAIT P5, [R43+URZ+0x36890], R100 ;  /* 0x036890642b0075a7 */ /* 0x000e6a00080a017f */
[----:B------:R-:W2:Y:S01]  /*6cb0*/  LDC.64 R128, c[0x0][0x300] ;  /* 0x0000c000ff807b82 */ /* 0x000ea20000000a00 */
[----:B-1----:R-:W-:Y:S05]  /*6cc0*/  @!P5 BRA `(.L_x_696) ;  /* 0x000001f000d4d947 */ /* 0x002fea0003800000 */
.L_x_997:
[----:B------:R-:W-:Y:S05]  /*6cd0*/  BSYNC B1 ;  /* 0x0000000000017941 */ /* 0x000fea0003800000 */
.L_x_695:
[----:B------:R-:W-:Y:S01]  /*6ce0*/  BSSY B1, `(.L_x_697) ;  /* 0x0000185000017945 */ /* 0x000fe20003800000 */
[----:B0-----:R-:W-:-:S03]  /*6cf0*/  IMAD.IADD R149, R147, 0x1, -R132 ;  /* 0x0000000193957824 */ /* 0x001fc600078e0a84 */
[----:B------:R-:W-:Y:S05]  /*6d00*/  @P4 BRA `(.L_x_698) ;  /* 0x0000001800084947 */ /* 0x000fea0003800000 */
[----:B------:R-:W-:Y:S01]  /*6d10*/  ISETP.NE.AND P4, PT, R30, RZ, PT ;  /* 0x000000ff1e00720c */ /* 0x000fe20003f85270 */
[-C--:B--2---:R-:W-:Y:S01]  /*6d20*/  IMAD R156, R150, R128.reuse, RZ ;  /* 0x00000080969c7224 */ /* 0x084fe200078e02ff */
[----:B------:R-:W-:Y:S01]  /*6d30*/  BSSY B2, `(.L_x_699) ;  /* 0x0000081000027945 */ /* 0x000fe20003800000 */
[----:B------:R-:W-:-:S04]  /*6d40*/  IMAD.WIDE.U32 R130, R204, R128, R126 ;  /* 0x00000080cc827225 */ /* 0x000fc800078e007e */
[----:B------:R-:W-:-:S04]  /*6d50*/  IMAD R156, R204, R129, R156 ;  /* 0x00000081cc9c7224 */ /* 0x000fc800078e029c */
[----:B------:R-:W-:Y:S02]  /*6d60*/  IMAD.IADD R156, R156, 0x1, R131 ;  /* 0x000000019c9c7824 */ /* 0x000fe400078e0283 */
[----:B------:R-:W-:Y:S05]  /*6d70*/  @!P4 BRA `(.L_x_700) ;  /* 0x0000000400f0c947 */ /* 0x000fea0003800000 */
[----:B------:R-:W-:Y:S01]  /*6d80*/  SEL R92, R132, R149, !P0 ;  /* 0x00000095845c7207 */ /* 0x000fe20004000000 */
[----:B------:R-:W-:Y:S01]  /*6d90*/  BSSY B3, `(.L_x_701) ;  /* 0x000006e000037945 */ /* 0x000fe20003800000 */
[----:B------:R-:W-:Y:S02]  /*6da0*/  ISETP.GE.AND P4, PT, R18, R121, PT ;  /* 0x000000791200720c */ /* 0x000fe40003f86270 */
[----:B------:R-:W-:-:S04]  /*6db0*/  SHF.R.S32.HI R93, RZ, 0x1f, R92 ;  /* 0x0000001fff5d7819 */ /* 0x000fc8000001145c */
[----:B------:R-:W-:-:S04]  /*6dc0*/  LEA.HI R93, R93, R92, RZ, 0x4 ;  /* 0x0000005c5d5d7211 */ /* 0x000fc800078f20ff */
[----:B------:R-:W-:-:S04]  /*6dd0*/  LEA.HI.SX32 R164, R93, R101, 0x1c ;  /* 0x000000655da47211 */ /* 0x000fc800078fe2ff */
[----:B------:R-:W-:-:S04]  /*6de0*/  SHF.R.S32.HI R93, RZ, 0x1f, R164 ;  /* 0x0000001fff5d7819 */ /* 0x000fc800000114a4 */
[----:B------:R-:W-:Y:S02]  /*6df0*/  LEA.HI R93, R93, R164, RZ, 0x3 ;  /* 0x000000a45d5d7211 */ /* 0x000fe400078f18ff */
[----:B------:R-:W-:Y:S02]  /*6e00*/  SHF.L.U32 R164, R164, 0x3, RZ ;  /* 0x00000003a4a47819 */ /* 0x000fe400000006ff */
[----:B------:R-:W-:Y:S02]  /*6e10*/  SHF.R.S32.HI R93, RZ, 0x3, R93 ;  /* 0x00000003ff5d7819 */ /* 0x000fe4000001145d */
[----:B------:R-:W-:-:S03]  /*6e20*/  LOP3.LUT R92, R212, 0x38, R164, 0xf8, !PT ;  /* 0x00000038d45c7812 */ /* 0x000fc600078ef8a4 */
[----:B------:R-:W-:Y:S01]  /*6e30*/  IMAD R93, R93, 0x1c00, R214 ;  /* 0x00001c005d5d7824 */ /* 0x000fe200078e02d6 */
[----:B------:R-:W-:-:S05]  /*6e40*/  LOP3.LUT R92, R92, R213, RZ, 0x3c, !PT ;  /* 0x000000d55c5c7212 */ /* 0x000fca00078e3cff */
[----:B------:R-:W-:-:S04]  /*6e50*/  IMAD.IADD R92, R93, 0x1, R92 ;  /* 0x000000015d5c7824 */ /* 0x000fc800078e025c */
[C---:B------:R-:W-:Y:S02]  /*6e60*/  IMAD R96, R17.reuse, 0x5400, R92 ;  /* 0x0000540011607824 */ /* 0x040fe400078e025c */
[----:B------:R-:W-:Y:S02]  /*6e70*/  IMAD R92, R17, 0x5400, R146 ;  /* 0x00005400115c7824 */ /* 0x000fe400078e0292 */
[--C-:B------:R-:W-:Y:S02]  /*6e80*/  IMAD R96, R96, 0x2, R16.reuse ;  /* 0x0000000260607824 */ /* 0x100fe400078e0210 */
[----:B------:R-:W-:-:S04]  /*6e90*/  IMAD R92, R92, 0x2, R16 ;  /* 0x000000025c5c7824 */ /* 0x000fc800078e0210 */
[----:B------:R-:W0:Y:S04]  /*6ea0*/  LDS.128 R96, [R96+0x21400] ;  /* 0x0214000060607984 */ /* 0x000e280000000c00 */
[----:B------:R-:W2:Y:S01]  /*6eb0*/  LDS.128 R92, [R92+0x21400] ;  /* 0x021400005c5c7984 */ /* 0x000ea20000000c00 */
[----:B------:R-:W-:Y:S05]  /*6ec0*/  @P4 BRA `(.L_x_702) ;  /* 0x0000000400684947 */ /* 0x000fea0003800000 */
[----:B0-----:R-:W-:Y:S01]  /*6ed0*/  MOV R167, R97 ;  /* 0x0000006100a77202 */ /* 0x001fe20000000f00 */
[----:B--2---:R-:W-:Y:S01]  /*6ee0*/  IMAD.MOV.U32 R166, RZ, RZ, R93 ;  /* 0x000000ffffa67224 */ /* 0x004fe200078e005d */
[--C-:B------:R-:W-:Y:S01]  /*6ef0*/  SHF.R.U64 R52, R52, 0x10, R53.reuse ;  /* 0x0000001034347819 */ /* 0x100fe20000001235 */
[----:B------:R-:W-:Y:S01]  /*6f00*/  HADD2.F32 R165, -RZ, R165.H0_H0 ;  /* 0x200000a5ffa57230 */ /* 0x000fe20000004100 */
[----:B------:R-:W-:Y:S01]  /*6f10*/  SHF.R.U32.HI R53, RZ, 0x10, R53 ;  /* 0x00000010ff357819 */ /* 0x000fe20000011635 */
[----:B------:R-:W-:Y:S01]  /*6f20*/  HADD2.F32 R93, -RZ, R167.H0_H0 ;  /* 0x200000a7ff5d7230 */ /* 0x000fe20000004100 */
[----:B------:R-:W-:Y:S01]  /*6f30*/  SHF.R.U64 R54, R54, 0x10, R55 ;  /* 0x0000001036367819 */ /* 0x000fe20000001237 */
[----:B------:R-:W-:Y:S02]  /*6f40*/  HADD2.F32 R169, -RZ, R166.H0_H0 ;  /* 0x200000a6ffa97230 */ /* 0x000fe40000004100 */
[----:B------:R-:W-:Y:S02]  /*6f50*/  HADD2.F32 R168, -RZ, R168.H0_H0 ;  /* 0x200000a8ffa87230 */ /* 0x000fe40000004100 */
[----:B------:R-:W-:Y:S01]  /*6f60*/  FMUL.FTZ R97, R93, R165 ;  /* 0x000000a55d617220 */ /* 0x000fe20000410000 */
[----:B------:R-:W-:-:S02]  /*6f70*/  HADD2.F32 R53, -RZ, R53.H0_H0 ;  /* 0x20000035ff357230 */ /* 0x000fc40000004100 */
[C---:B------:R-:W-:Y:S01]  /*6f80*/  FMUL.FTZ R165, R169.reuse, R165 ;  /* 0x000000a5a9a57220 */ /* 0x040fe20000410000 */
[----:B------:R-:W-:Y:S02]  /*6f90*/  HADD2.F32 R54, -RZ, R54.H0_H0 ;  /* 0x20000036ff367230 */ /* 0x000fe40000004100 */
[-C--:B------:R-:W-:Y:S01]  /*6fa0*/  FFMA.FTZ R97, R169, R168.reuse, -R97 ;  /* 0x000000a8a9617223 */ /* 0x080fe20000010861 */
[----:B------:R-:W-:Y:S01]  /*6fb0*/  FFMA.FTZ R93, R93, R168, R165 ;  /* 0x000000a85d5d7223 */ /* 0x000fe200000100a5 */
[--C-:B------:R-:W-:Y:S02]  /*6fc0*/  SHF.R.U32.HI R168, RZ, 0x10, R65.reuse ;  /* 0x00000010ffa87819 */ /* 0x100fe40000011641 */
[----:B------:R-:W-:Y:S01]  /*6fd0*/  SHF.R.U64 R165, R64, 0x10, R65 ;  /* 0x0000001040a57819 */ /* 0x000fe20000001241 */
[----:B------:R-:W-:Y:S02]  /*6fe0*/  HADD2.F32 R64, -RZ, R167.H1_H1 ;  /* 0x300000a7ff407230 */ /* 0x000fe40000004100 */
[----:B------:R-:W-:-:S02]  /*6ff0*/  HADD2.F32 R168, -RZ, R168.H0_H0 ;  /* 0x200000a8ffa87230 */ /* 0x000fc40000004100 */
[----:B------:R-:W-:Y:S02]  /*7000*/  HADD2.F32 R65, -RZ, R166.H1_H1 ;  /* 0x300000a6ff417230 */ /* 0x000fe40000004100 */
[----:B------:R-:W-:Y:S02]  /*7010*/  HADD2.F32 R165, -RZ, R165.H0_H0 ;  /* 0x200000a5ffa57230 */ /* 0x000fe40000004100 */
[-C--:B------:R-:W-:Y:S01]  /*7020*/  FMUL.FTZ R166, R64, R168.reuse ;  /* 0x000000a840a67220 */ /* 0x080fe20000410000 */
[----:B------:R-:W-:-:S03]  /*7030*/  FMUL.FTZ R168, R65, R168 ;  /* 0x000000a841a87220 */ /* 0x000fc60000410000 */
[-C--:B------:R-:W-:Y:S01]  /*7040*/  FFMA.FTZ R65, R65, R53.reuse, -R166 ;  /* 0x0000003541417223 */ /* 0x080fe200000108a6 */
[----:B------:R-:W-:Y:S02]  /*7050*/  HADD2.F32 R166, -RZ, R183.H0_H0 ;  /* 0x200000b7ffa67230 */ /* 0x000fe40000004100 */
[----:B------:R-:W-:Y:S01]  /*7060*/  FFMA.FTZ R53, R64, R53, R168 ;  /* 0x0000003540357223 */ /* 0x000fe200000100a8 */
[----:B------:R-:W-:Y:S02]  /*7070*/  IMAD.MOV.U32 R64, RZ, RZ, R95 ;  /* 0x000000ffff407224 */ /* 0x000fe400078e005f */
[----:B------:R-:W-:Y:S01]  /*7080*/  HADD2.F32 R168, -RZ, R185.H0_H0 ;  /* 0x200000b9ffa87230 */ /* 0x000fe20000004100 */
[----:B------:R-:W-:Y:S01]  /*7090*/  F2FP.F16.F32.PACK_AB R65, R65, R97 ;  /* 0x000000614141723e */ /* 0x000fe200000000ff */
[----:B------:R-:W-:Y:S01]  /*70a0*/  HADD2.F32 R95, -RZ, R99.H0_H0 ;  /* 0x20000063ff5f7230 */ /* 0x000fe20000004100 */
[----:B------:R-:W-:Y:S01]  /*70b0*/  F2FP.F16.F32.PACK_AB R53, R53, R93 ;  /* 0x0000005d3535723e */ /* 0x000fe200000000ff */
[--C-:B------:R-:W-:Y:S01]  /*70c0*/  HADD2.F32 R167, -RZ, R64.reuse.H0_H0 ;  /* 0x20000040ffa77230 */ /* 0x100fe20000004100 */
[----:B------:R-:W-:Y:S01]  /*70d0*/  MOV R93, R65 ;  /* 0x00000041005d7202 */ /* 0x000fe20000000f00 */
[----:B------:R-:W-:-:S02]  /*70e0*/  HADD2.F32 R64, -RZ, R64.H1_H1 ;  /* 0x30000040ff407230 */ /* 0x000fc40000004100 */
[----:B------:R-:W-:Y:S01]  /*70f0*/  FMUL.FTZ R169, R95, R168 ;  /* 0x000000a85fa97220 */ /* 0x000fe20000410000 */
[----:B------:R-:W-:-:S03]  /*7100*/  IMAD.MOV.U32 R97, RZ, RZ, R53 ;  /* 0x000000ffff617224 */ /* 0x000fc600078e0035 */
[C---:B------:R-:W-:Y:S01]  /*7110*/  FFMA.FTZ R169, R167.reuse, R166, -R169 ;  /* 0x000000a6a7a97223 */ /* 0x040fe200000108a9 */
[----:B------:R-:W-:Y:S01]  /*7120*/  FMUL.FTZ R167, R167, R168 ;  /* 0x000000a8a7a77220 */ /* 0x000fe20000410000 */
[----:B------:R-:W-:-:S03]  /*7130*/  HADD2.F32 R168, -RZ, R185.H1_H1 ;  /* 0x300000b9ffa87230 */ /* 0x000fc60000004100 */
[----:B------:R-:W-:Y:S01]  /*7140*/  FFMA.FTZ R167, R95, R166, R167 ;  /* 0x000000a65fa77223 */ /* 0x000fe200000100a7 */
[----:B------:R-:W-:Y:S02]  /*7150*/  SHF.R.U32.HI R95, RZ, 0x10, R55 ;  /* 0x00000010ff5f7819 */ /* 0x000fe40000011637 */
[--C-:B------:R-:W-:Y:S01]  /*7160*/  SHF.R.U64 R55, R66, 0x10, R67.reuse ;  /* 0x0000001042377819 */ /* 0x100fe20000001243 */
[----:B------:R-:W-:Y:S01]  /*7170*/  HADD2.F32 R66, -RZ, R99.H1_H1 ;  /* 0x30000063ff427230 */ /* 0x000fe20000004100 */
[----:B------:R-:W-:Y:S01]  /*7180*/  SHF.R.U32.HI R67, RZ, 0x10, R67 ;  /* 0x00000010ff437819 */ /* 0x000fe20000011643 */
[----:B------:R-:W-:Y:S02]  /*7190*/  HADD2.F32 R99, -RZ, R95.H0_H0 ;  /* 0x2000005fff637230 */ /* 0x000fe40000004100 */
[----:B------:R-:W-:Y:S02]  /*71a0*/  HADD2.F32 R55, -RZ, R55.H0_H0 ;  /* 0x20000037ff377230 */ /* 0x000fe40000004100 */
[----:B------:R-:W-:-:S05]  /*71b0*/  HADD2.F32 R67, -RZ, R67.H0_H0 ;  /* 0x20000043ff437230 */ /* 0x000fca0000004100 */
[----:B------:R-:W-:-:S04]  /*71c0*/  FMUL.FTZ R95, R66, R67 ;  /* 0x00000043425f7220 */ /* 0x000fc80000410000 */
[C---:B------:R-:W-:Y:S01]  /*71d0*/  FFMA.FTZ R95, R64.reuse, R99, -R95 ;  /* 0x00000063405f7223 */ /* 0x040fe2000001085f */
[----:B------:R-:W-:Y:S01]  /*71e0*/  FMUL.FTZ R64, R64, R67 ;  /* 0x0000004340407220 */ /* 0x000fe20000410000 */
[----:B------:R-:W-:-:S03]  /*71f0*/  HADD2.F32 R67, -RZ, R183.H1_H1 ;  /* 0x300000b7ff437230 */ /* 0x000fc60000004100 */
[----:B------:R-:W-:Y:S01]  /*7200*/  FFMA.FTZ R64, R66, R99, R64 ;  /* 0x0000006342407223 */ /* 0x000fe20000010040 */
[----:B------:R-:W-:Y:S01]  /*7210*/  HADD2.F32 R66, -RZ, R96.H0_H0 ;  /* 0x20000060ff427230 */ /* 0x000fe20000004100 */
[----:B------:R-:W-:Y:S01]  /*7220*/  F2FP.F16.F32.PACK_AB R95, R95, R169 ;  /* 0x000000a95f5f723e */ /* 0x000fe200000000ff */
[--C-:B------:R-:W-:Y:S02]  /*7230*/  HADD2.F32 R99, -RZ, R92.reuse.H0_H0 ;  /* 0x2000005cff637230 */ /* 0x100fe40000004100 */
[----:B------:R-:W-:Y:S02]  /*7240*/  HADD2.F32 R92, -RZ, R92.H1_H1 ;  /* 0x3000005cff5c7230 */ /* 0x000fe40000004100 */
[-C--:B------:R-:W-:Y:S01]  /*7250*/  FMUL.FTZ R166, R66, R168.reuse ;  /* 0x000000a842a67220 */ /* 0x080fe20000410000 */
[----:B------:R-:W-:Y:S01]  /*7260*/  F2FP.F16.F32.PACK_AB R64, R64, R167 ;  /* 0x000000a74040723e */ /* 0x000fe200000000ff */
[C---:B------:R-:W-:Y:S02]  /*7270*/  FMUL.FTZ R168, R99.reuse, R168 ;  /* 0x000000a863a87220 */ /* 0x040fe40000410000 */
[----:B------:R-:W-:-:S02]  /*7280*/  FFMA.FTZ R166, R99, R67, -R166 ;  /* 0x0000004363a67223 */ /* 0x000fc400000108a6 */
[----:B------:R-:W-:Y:S01]  /*7290*/  FFMA.FTZ R168, R66, R67, R168 ;  /* 0x0000004342a87223 */ /* 0x000fe200000100a8 */
[----:B------:R-:W-:Y:S02]  /*72a0*/  HADD2.F32 R66, -RZ, R96.H1_H1 ;  /* 0x30000060ff427230 */ /* 0x000fe40000004100 */
[----:B------:R-:W-:Y:S02]  /*72b0*/  HADD2.F32 R67, -RZ, R52.H0_H0 ;  /* 0x20000034ff437230 */ /* 0x000fe40000004100 */
[--C-:B------:R-:W-:Y:S02]  /*72c0*/  HADD2.F32 R96, -RZ, R94.reuse.H0_H0 ;  /* 0x2000005eff607230 */ /* 0x100fe40000004100 */
[-C--:B------:R-:W-:Y:S01]  /*72d0*/  FMUL.FTZ R52, R66, R165.reuse ;  /* 0x000000a542347220 */ /* 0x080fe20000410000 */
[C---:B------:R-:W-:Y:S01]  /*72e0*/  FMUL.FTZ R165, R92.reuse, R165 ;  /* 0x000000a55ca57220 */ /* 0x040fe20000410000 */
[----:B------:R-:W-:Y:S02]  /*72f0*/  HADD2.F32 R94, -RZ, R94.H1_H1 ;  /* 0x3000005eff5e7230 */ /* 0x000fe40000004100 */
[-C--:B------:R-:W-:Y:S01]  /*7300*/  FFMA.FTZ R52, R92, R67.reuse, -R52 ;  /* 0x000000435c347223 */ /* 0x080fe20000010834 */
[----:B------:R-:W-:Y:S01]  /*7310*/  FFMA.FTZ R66, R66, R67, R165 ;  /* 0x0000004342427223 */ /* 0x000fe200000100a5 */
[----:B------:R-:W-:-:S02]  /*7320*/  HADD2.F32 R165, -RZ, R184.H1_H1 ;  /* 0x300000b8ffa57230 */ /* 0x000fc40000004100 */
[----:B------:R-:W-:Y:S01]  /*7330*/  HADD2.F32 R67, -RZ, R98.H0_H0 ;  /* 0x20000062ff437230 */ /* 0x000fe20000004100 */
[----:B------:R-:W-:Y:S01]  /*7340*/  F2FP.F16.F32.PACK_AB R52, R52, R166 ;  /* 0x000000a63434723e */ /* 0x000fe200000000ff */
[----:B------:R-:W-:Y:S01]  /*7350*/  HADD2.F32 R92, -RZ, R182.H1_H1 ;  /* 0x300000b6ff5c7230 */ /* 0x000fe20000004100 */
[----:B------:R-:W-:Y:S01]  /*7360*/  F2FP.F16.F32.PACK_AB R66, R66, R168 ;  /* 0x000000a84242723e */ /* 0x000fe200000000ff */
[----:B------:R-:W-:Y:S02]  /*7370*/  HADD2.F32 R98, -RZ, R98.H1_H1 ;  /* 0x30000062ff627230 */ /* 0x000fe40000004100 */
[-C--:B------:R-:W-:Y:S01]  /*7380*/  FMUL.FTZ R99, R67, R165.reuse ;  /* 0x000000a543637220 */ /* 0x080fe20000410000 */
[----:B------:R-:W-:-:S03]  /*7390*/  FMUL.FTZ R165, R96, R165 ;  /* 0x000000a560a57220 */ /* 0x000fc60000410000 */
[-C--:B------:R-:W-:Y:S01]  /*73a0*/  FFMA.FTZ R99, R96, R92.reuse, -R99 ;  /* 0x0000005c60637223 */ /* 0x080fe20000010863 */
[----:B------:R-:W-:Y:S01]  /*73b0*/  FFMA.FTZ R165, R67, R92, R165 ;  /* 0x0000005c43a57223 */ /* 0x000fe200000100a5 */
[-C--:B------:R-:W-:Y:S01]  /*73c0*/  FMUL.FTZ R67, R98, R55.reuse ;  /* 0x0000003762437220 */ /* 0x080fe20000410000 */
[C---:B------:R-:W-:Y:S01]  /*73d0*/  FMUL.FTZ R55, R94.reuse, R55 ;  /* 0x000000375e377220 */ /* 0x040fe20000410000 */
[----:B------:R-:W-:Y:S02]  /*73e0*/  IMAD.MOV.U32 R92, RZ, RZ, R52 ;  /* 0x000000ffff5c7224 */ /* 0x000fe400078e0034 */
[-C--:B------:R-:W-:Y:S01]  /*73f0*/  FFMA.FTZ R67, R94, R54.reuse, -R67 ;  /* 0x000000365e437223 */ /* 0x080fe20000010843 */
[----:B------:R-:W-:Y:S01]  /*7400*/  FFMA.FTZ R55, R98, R54, R55 ;  /* 0x0000003662377223 */ /* 0x000fe20000010037 */
[----:B------:R-:W-:-:S03]  /*7410*/  IMAD.MOV.U32 R96, RZ, RZ, R66 ;  /* 0x000000ffff607224 */ /* 0x000fc600078e0042 */
[----:B------:R-:W-:Y:S01]  /*7420*/  F2FP.F16.F32.PACK_AB R67, R67, R99 ;  /* 0x000000634343723e */ /* 0x000fe200000000ff */
[----:B------:R-:W-:Y:S01]  /*7430*/  IMAD.MOV.U32 R99, RZ, RZ, R64 ;  /* 0x000000ffff637224 */ /* 0x000fe200078e0040 */
[----:B------:R-:W-:-:S03]  /*7440*/  F2FP.F16.F32.PACK_AB R55, R55, R165 ;  /* 0x000000a53737723e */ /* 0x000fc600000000ff */
[----:B------:R-:W-:Y:S01]  /*7450*/  IMAD.MOV.U32 R94, RZ, RZ, R67 ;  /* 0x000000ffff5e7224 */ /* 0x000fe200078e0043 */
[----:B------:R-:W-:-:S07]  /*7460*/  MOV R98, R55 ;  /* 0x0000003700627202 */ /* 0x000fce0000000f00 */
.L_x_702:
[----:B------:R-:W-:Y:S05]  /*7470*/  BSYNC B3 ;  /* 0x0000000000037941 */ /* 0x000fea0003800000 */
.L_x_701:
[----:B------:R-:W-:-:S13]  /*7480*/  ISETP.GE.AND P4, PT, R164, R147, PT ;  /* 0x00000093a400720c */ /* 0x000fda0003f86270 */
[--C-:B------:R-:W-:Y:S02]  /*7490*/  @!P4 SHF.R.S32.HI R55, RZ, 0x1f, R164.reuse ;  /* 0x0000001fff37c819 */ /* 0x100fe400000114a4 */
[----:B------:R-:W-:-:S04]  /*74a0*/  @!P4 IADD3 R164, P5, P6, R118, R130, R164 ;  /* 0x0000008276a4c210 */ /* 0x000fc80007ebe0a4 */
[----:B------:R-:W-:Y:S02]  /*74b0*/  @!P4 IADD3.X R55, R7, R156, R55, P5, P6 ;  /* 0x0000009c0737c210 */ /* 0x000fe40002fec437 */
[----:B------:R-:W-:-:S04]  /*74c0*/  IADD3 R53, P5, P6, R118, R130, R25 ;  /* 0x0000008276357210 */ /* 0x000fc80007ebe019 */
[----:B------:R-:W-:Y:S02]  /*74d0*/  IADD3.X R54, R7, R156, R31, P5, P6 ;  /* 0x0000009c07367210 */ /* 0x000fe40002fec41f */
[----:B------:R-:W-:-:S04]  /*74e0*/  LEA R52, P5, R53, R124, 0x1 ;  /* 0x0000007c35347211 */ /* 0x000fc800078a08ff */
[----:B------:R-:W-:Y:S02]  /*74f0*/  LEA.HI.X R53, R53, R125, R54, 0x1, P5 ;  /* 0x0000007d35357211 */ /* 0x000fe400028f0c36 */
[----:B------:R-:W-:-:S03]  /*7500*/  @!P4 LEA R54, P5, R164, R124, 0x1 ;  /* 0x0000007ca436c211 */ /* 0x000fc600078a08ff */
[----:B--2---:R2:W-:Y:S01]  /*7510*/  STG.E.128 desc[UR60][R52.64], R92 ;  /* 0x0000005c34007986 */ /* 0x0045e2000c101d3c */
[----:B------:R-:W-:-:S05]  /*7520*/  @!P4 LEA.HI.X R55, R164, R125, R55, 0x1, P5 ;  /* 0x0000007da437c211 */ /* 0x000fca00028f0c37 */
[----:B0-----:R2:W-:Y:S04]  /*7530*/  @!P4 STG.E.128 desc[UR60][R54.64], R96 ;  /* 0x000000603600c986 */ /* 0x0015e8000c101d3c */
.L_x_700:
[----:B------:R-:W-:Y:S05]  /*7540*/  BSYNC B2 ;  /* 0x0000000000027941 */ /* 0x000fea0003800000 */
.L_x_699:
[----:B------:R-:W-:Y:S01]  /*7550*/  ISETP.NE.AND P4, PT, R34, RZ, PT ;  /* 0x000000ff2200720c */ /* 0x000fe20003f85270 */
[----:B------:R-:W-:-:S12]  /*7560*/  BSSY B2, `(.L_x_703) ;  /* 0x000007e000027945 */ /* 0x000fd80003800000 */
[----:B------:R-:W-:Y:S05]  /*7570*/  @!P4 BRA `(.L_x_704) ;  /* 0x0000000400f0c947 */ /* 0x000fea0003800000 */
[----:B--2---:R-:W-:Y:S01]  /*7580*/  SEL R52, R132, R149, !P1 ;  /* 0x0000009584347207 */ /* 0x004fe20004800000 */
[----:B------:R-:W-:Y:S01]  /*7590*/  BSSY B3, `(.L_x_705) ;  /* 0x0000070000037945 */ /* 0x000fe20003800000 */
[----:B------:R-:W-:Y:S02]  /*75a0*/  IADD3 R92, P4, P5, R118, R130, R27 ;  /* 0x00000082765c7210 */ /* 0x000fe40007d9e01b */
[----:B------:R-:W-:Y:S02]  /*75b0*/  SHF.R.S32.HI R53, RZ, 0x1f, R52 ;  /* 0x0000001fff357819 */ /* 0x000fe40000011434 */
[----:B------:R-:W-:Y:S02]  /*75c0*/  IADD3.X R93, R7, R156, R32, P4, P5 ;  /* 0x0000009c075d7210 */ /* 0x000fe400027ea420 */
[----:B------:R-:W-:Y:S02]  /*75d0*/  LEA.HI R53, R53, R52, RZ, 0x4 ;  /* 0x0000003435357211 */ /* 0x000fe400078f20ff */
[----:B------:R-:W-:-:S02]  /*75e0*/  ISETP.GE.AND P4, PT, R0, R121, PT ;  /* 0x000000790000720c */ /* 0x000fc40003f86270 */
[----:B------:R-:W-:-:S04]  /*75f0*/  LEA.HI.SX32 R94, R53, R26, 0x1c ;  /* 0x0000001a355e7211 */ /* 0x000fc800078fe2ff */
[----:B------:R-:W-:-:S04]  /*7600*/  SHF.R.S32.HI R53, RZ, 0x1f, R94 ;  /* 0x0000001fff357819 */ /* 0x000fc8000001145e */
[----:B------:R-:W-:Y:S01]  /*7610*/  LEA.HI R53, R53, R94, RZ, 0x3 ;  /* 0x0000005e35357211 */ /* 0x000fe200078f18ff */
[----:B------:R-:W-:-:S03]  /*7620*/  IMAD.SHL.U32 R94, R94, 0x8, RZ ;  /* 0x000000085e5e7824 */ /* 0x000fc600078e00ff */
[----:B------:R-:W-:Y:S02]  /*7630*/  SHF.R.S32.HI R53, RZ, 0x3, R53 ;  /* 0x00000003ff357819 */ /* 0x000fe40000011435 */
[----:B------:R-:W-:-:S03]  /*7640*/  LOP3.LUT R52, R212, 0x38, R94, 0xf8, !PT ;  /* 0x00000038d4347812 */ /* 0x000fc600078ef85e */
[----:B------:R-:W-:Y:S01]  /*7650*/  IMAD R53, R53, 0x1c00, R214 ;  /* 0x00001c0035357824 */ /* 0x000fe200078e02d6 */
[----:B------:R-:W-:-:S05]  /*7660*/  LOP3.LUT R52, R52, R213, RZ, 0x3c, !PT ;  /* 0x000000d534347212 */ /* 0x000fca00078e3cff */
[----:B------:R-:W-:-:S04]  /*7670*/  IMAD.IADD R52, R53, 0x1, R52 ;  /* 0x0000000135347824 */ /* 0x000fc800078e0234 */
[C---:B------:R-:W-:Y:S02]  /*7680*/  IMAD R64, R17.reuse, 0x5400, R52 ;  /* 0x0000540011407824 */ /* 0x040fe400078e0234 */
[----:B------:R-:W-:Y:S02]  /*7690*/  IMAD R52, R17, 0x5400, R145 ;  /* 0x0000540011347824 */ /* 0x000fe400078e0291 */
[----:B------:R-:W-:-:S03]  /*76a0*/  IMAD R64, R64, 0x2, R16 ;  /* 0x0000000240407824 */ /* 0x000fc600078e0210 */
[----:B------:R-:W-:-:S03]  /*76b0*/  LEA R52, R52, R16, 0x1 ;  /* 0x0000001034347211 */ /* 0x000fc600078e08ff */
[----:B------:R-:W0:Y:S04]  /*76c0*/  LDS.128 R64, [R64+0x21400] ;  /* 0x0214000040407984 */ /* 0x000e280000000c00 */
[----:B------:R-:W2:Y:S01]  /*76d0*/  LDS.128 R52, [R52+0x21400] ;  /* 0x0214000034347984 */ /* 0x000ea20000000c00 */
[----:B------:R-:W-:Y:S05]  /*76e0*/  @P4 BRA `(.L_x_706) ;  /* 0x0000000400684947 */ /* 0x000fea0003800000 */
[----:B0-----:R-:W-:Y:S01]  /*76f0*/  IMAD.MOV.U32 R97, RZ, RZ, R65 ;  /* 0x000000ffff617224 */ /* 0x001fe200078e0041 */
[----:B------:R-:W-:Y:S01]  /*7700*/  SHF.R.U64 R48, R48, 0x10, R49 ;  /* 0x0000001030307819 */ /* 0x000fe20000001231 */
[----:B--2---:R-:W-:Y:S01]  /*7710*/  IMAD.MOV.U32 R65, RZ, RZ, R53 ;  /* 0x000000ffff417224 */ /* 0x004fe200078e0035 */
[----:B------:R-:W-:Y:S01]  /*7720*/  SHF.R.U64 R60, R60, 0x10, R61 ;  /* 0x000000103c3c7819 */ /* 0x000fe2000000123d */
[----:B------:R-:W-:Y:S01]  /*7730*/  HADD2.F32 R98, -RZ, R184.H0_H0 ;  /* 0x200000b8ff627230 */ /* 0x000fe20000004100 */
[----:B------:R-:W-:Y:S01]  /*7740*/  SHF.R.U64 R62, R62, 0x10, R63 ;  /* 0x000000103e3e7819 */ /* 0x000fe2000000123f */
[----:B------:R-:W-:Y:S01]  /*7750*/  HADD2.F32 R95, -RZ, R97.H0_H0 ;  /* 0x20000061ff5f7230 */ /* 0x000fe20000004100 */
[----:B------:R-:W-:Y:S01]  /*7760*/  SHF.R.U64 R50, R50, 0x10, R51 ;  /* 0x0000001032327819 */ /* 0x000fe20000001233 */
[----:B------:R-:W-:Y:S02]  /*7770*/  HADD2.F32 R96, -RZ, R65.H0_H0 ;  /* 0x20000041ff607230 */ /* 0x000fe40000004100 */
[----:B------:R-:W-:-:S02]  /*7780*/  HADD2.F32 R53, -RZ, R182.H0_H0 ;  /* 0x200000b6ff357230 */ /* 0x000fc40000004100 */
[CC--:B------:R-:W-:Y:S01]  /*7790*/  FMUL.FTZ R99, R95.reuse, R98.reuse ;  /* 0x000000625f637220 */ /* 0x0c0fe20000410000 */
[----:B------:R-:W-:Y:S02]  /*77a0*/  HADD2.F32 R65, -RZ, R65.H1_H1 ;  /* 0x30000041ff417230 */ /* 0x000fe40000004100 */
[C---:B------:R-:W-:Y:S01]  /*77b0*/  FMUL.FTZ R98, R96.reuse, R98 ;  /* 0x0000006260627220 */ /* 0x040fe20000410000 */
[----:B------:R-:W-:Y:S02]  /*77c0*/  HADD2.F32 R165, -RZ, R180.H1_H1 ;  /* 0x300000b4ffa57230 */ /* 0x000fe40000004100 */
[-C--:B------:R-:W-:Y:S01]  /*77d0*/  FFMA.FTZ R96, R96, R53.reuse, -R99 ;  /* 0x0000003560607223 */ /* 0x080fe20000010863 */
[----:B------:R-:W-:Y:S02]  /*77e0*/  HADD2.F32 R60, -RZ, R60.H0_H0 ;  /* 0x2000003cff3c7230 */ /* 0x000fe40000004100 */
[----:B------:R-:W-:Y:S01]  /*77f0*/  FFMA.FTZ R95, R95, R53, R98 ;  /* 0x000000355f5f7223 */ /* 0x000fe20000010062 */
[----:B------:R-:W-:Y:S01]  /*7800*/  SHF.R.U32.HI R98, RZ, 0x10, R61 ;  /* 0x00000010ff627819 */ /* 0x000fe2000001163d */
[----:B------:R-:W-:Y:S01]  /*7810*/  HADD2.F32 R53, -RZ, R97.H1_H1 ;  /* 0x30000061ff357230 */ /* 0x000fe20000004100 */
[----:B------:R-:W-:Y:S01]  /*7820*/  SHF.R.U32.HI R97, RZ, 0x10, R49 ;  /* 0x00000010ff617819 */ /* 0x000fe20000011631 */
[----:B------:R-:W-:Y:S01]  /*7830*/  HADD2.F32 R61, -RZ, R55.H0_H0 ;  /* 0x20000037ff3d7230 */ /* 0x000fe20000004100 */
[----:B------:R-:W-:Y:S01]  /*7840*/  MOV R49, R67 ;  /* 0x0000004300317202 */ /* 0x000fe20000000f00 */
[----:B------:R-:W-:-:S02]  /*7850*/  HADD2.F32 R98, -RZ, R98.H0_H0 ;  /* 0x20000062ff627230 */ /* 0x000fc40000004100 */
        /* <DEDUP_REMOVED lines=10> */
[----:B------:R-:W-:Y:S02]  /*7900*/  HADD2.F32 R55, -RZ, R55.H1_H1 ;  /* 0x30000037ff377230 */ /* 0x000fe40000004100 */
[-C--:B------:R-:W-:Y:S01]  /*7910*/  FMUL.FTZ R99, R67, R98.reuse ;  /* 0x0000006243637220 */ /* 0x080fe20000410000 */
[----:B------:R-:W-:Y:S01]  /*7920*/  FMUL.FTZ R98, R61, R98 ;  /* 0x000000623d627220 */ /* 0x000fe20000410000 */
[----:B------:R-:W-:Y:S01]  /*7930*/  HADD2.F32 R48, -RZ, R48.H0_H0 ;  /* 0x20000030ff307230 */ /* 0x000fe20000004100 */
[----:B------:R-:W-:Y:S01]  /*7940*/  F2FP.F16.F32.PACK_AB R95, R53, R95 ;  /* 0x0000005f355f723e */ /* 0x000fe200000000ff */
[-C--:B------:R-:W-:Y:S01]  /*7950*/  FFMA.FTZ R61, R61, R97.reuse, -R99 ;  /* 0x000000613d3d7223 */ /* 0x080fe20000010863 */
[----:B------:R-:W-:Y:S01]  /*7960*/  FFMA.FTZ R98, R67, R97, R98 ;  /* 0x0000006143627223 */ /* 0x000fe20000010062 */
[----:B------:R-:W-:Y:S01]  /*7970*/  SHF.R.U32.HI R97, RZ, 0x10, R63 ;  /* 0x00000010ff617819 */ /* 0x000fe2000001163f */
[----:B------:R-:W-:Y:S01]  /*7980*/  HADD2.F32 R63, -RZ, R54.H0_H0 ;  /* 0x20000036ff3f7230 */ /* 0x000fe20000004100 */
[----:B------:R-:W-:Y:S01]  /*7990*/  SHF.R.U32.HI R67, RZ, 0x10, R51 ;  /* 0x00000010ff437819 */ /* 0x000fe20000011633 */
[----:B------:R-:W-:-:S02]  /*79a0*/  HADD2.F32 R62, -RZ, R62.H0_H0 ;  /* 0x2000003eff3e7230 */ /* 0x000fc40000004100 */
[----:B------:R-:W-:Y:S02]  /*79b0*/  HADD2.F32 R97, -RZ, R97.H0_H0 ;  /* 0x20000061ff617230 */ /* 0x000fe40000004100 */
[----:B------:R-:W-:Y:S02]  /*79c0*/  HADD2.F32 R67, -RZ, R67.H0_H0 ;  /* 0x20000043ff437230 */ /* 0x000fe40000004100 */
[----:B------:R-:W-:Y:S02]  /*79d0*/  HADD2.F32 R54, -RZ, R54.H1_H1 ;  /* 0x30000036ff367230 */ /* 0x000fe40000004100 */
[-C--:B------:R-:W-:Y:S01]  /*79e0*/  FMUL.FTZ R99, R49, R97.reuse ;  /* 0x0000006131637220 */ /* 0x080fe20000410000 */
[C---:B------:R-:W-:Y:S01]  /*79f0*/  FMUL.FTZ R97, R55.reuse, R97 ;  /* 0x0000006137617220 */ /* 0x040fe20000410000 */
[----:B------:R-:W-:Y:S02]  /*7a00*/  HADD2.F32 R50, -RZ, R50.H0_H0 ;  /* 0x20000032ff327230 */ /* 0x000fe40000004100 */
[-C--:B------:R-:W-:Y:S01]  /*7a10*/  FFMA.FTZ R55, R55, R67.reuse, -R99 ;  /* 0x0000004337377223 */ /* 0x080fe20000010863 */
[----:B------:R-:W-:Y:S01]  /*7a20*/  FFMA.FTZ R49, R49, R67, R97 ;  /* 0x0000004331317223 */ /* 0x000fe20000010061 */
[----:B------:R-:W-:-:S02]  /*7a30*/  HADD2.F32 R67, -RZ, R64.H0_H0 ;  /* 0x20000040ff437230 */ /* 0x000fc40000004100 */
[----:B------:R-:W-:Y:S01]  /*7a40*/  HADD2.F32 R99, -RZ, R52.H0_H0 ;  /* 0x20000034ff637230 */ /* 0x000fe20000004100 */
[----:B------:R-:W-:Y:S01]  /*7a50*/  F2FP.F16.F32.PACK_AB R55, R55, R61 ;  /* 0x0000003d3737723e */ /* 0x000fe200000000ff */
[----:B------:R-:W-:Y:S02]  /*7a60*/  HADD2.F32 R97, -RZ, R180.H0_H0 ;  /* 0x200000b4ff617230 */ /* 0x000fe40000004100 */
[-C--:B------:R-:W-:Y:S01]  /*7a70*/  FMUL.FTZ R164, R67, R165.reuse ;  /* 0x000000a543a47220 */ /* 0x080fe20000410000 */
[----:B------:R-:W-:Y:S02]  /*7a80*/  HADD2.F32 R64, -RZ, R64.H1_H1 ;  /* 0x30000040ff407230 */ /* 0x000fe40000004100 */
[C---:B------:R-:W-:Y:S01]  /*7a90*/  FMUL.FTZ R165, R99.reuse, R165 ;  /* 0x000000a563a57220 */ /* 0x040fe20000410000 */
[----:B------:R-:W-:Y:S02]  /*7aa0*/  HADD2.F32 R52, -RZ, R52.H1_H1 ;  /* 0x30000034ff347230 */ /* 0x000fe40000004100 */
[-C--:B------:R-:W-:Y:S01]  /*7ab0*/  FFMA.FTZ R164, R99, R97.reuse, -R164 ;  /* 0x0000006163a47223 */ /* 0x080fe200000108a4 */
[----:B------:R-:W-:Y:S01]  /*7ac0*/  F2FP.F16.F32.PACK_AB R49, R49, R98 ;  /* 0x000000623131723e */ /* 0x000fe200000000ff */
[----:B------:R-:W-:Y:S01]  /*7ad0*/  FFMA.FTZ R165, R67, R97, R165 ;  /* 0x0000006143a57223 */ /* 0x000fe200000100a5 */
[-C--:B------:R-:W-:Y:S01]  /*7ae0*/  FMUL.FTZ R67, R64, R60.reuse ;  /* 0x0000003c40437220 */ /* 0x080fe20000410000 */
[----:B------:R-:W-:Y:S01]  /*7af0*/  FMUL.FTZ R60, R52, R60 ;  /* 0x0000003c343c7220 */ /* 0x000fe20000410000 */
[----:B------:R-:W-:-:S02]  /*7b00*/  HADD2.F32 R97, -RZ, R179.H1_H1 ;  /* 0x300000b3ff617230 */ /* 0x000fc40000004100 */
[-C--:B------:R-:W-:Y:S01]  /*7b10*/  FFMA.FTZ R67, R52, R48.reuse, -R67 ;  /* 0x0000003034437223 */ /* 0x080fe20000010843 */
[----:B------:R-:W-:Y:S01]  /*7b20*/  FFMA.FTZ R60, R64, R48, R60 ;  /* 0x00000030403c7223 */ /* 0x000fe2000001003c */
[--C-:B------:R-:W-:Y:S02]  /*7b30*/  HADD2.F32 R48, -RZ, R66.reuse.H0_H0 ;  /* 0x20000042ff307230 */ /* 0x100fe40000004100 */
[----:B------:R-:W-:Y:S01]  /*7b40*/  HADD2.F32 R52, -RZ, R179.H0_H0 ;  /* 0x200000b3ff347230 */ /* 0x000fe20000004100 */
[----:B------:R-:W-:Y:S01]  /*7b50*/  F2FP.F16.F32.PACK_AB R67, R67, R164 ;  /* 0x000000a44343723e */ /* 0x000fe200000000ff */
[----:B------:R-:W-:Y:S02]  /*7b60*/  HADD2.F32 R66, -RZ, R66.H1_H1 ;  /* 0x30000042ff427230 */ /* 0x000fe40000004100 */
[-C--:B------:R-:W-:Y:S01]  /*7b70*/  FMUL.FTZ R64, R48, R97.reuse ;  /* 0x0000006130407220 */ /* 0x080fe20000410000 */
[----:B------:R-:W-:Y:S01]  /*7b80*/  FMUL.FTZ R97, R63, R97 ;  /* 0x000000613f617220 */ /* 0x000fe20000410000 */
[----:B------:R-:W-:Y:S01]  /*7b90*/  F2FP.F16.F32.PACK_AB R60, R60, R165 ;  /* 0x000000a53c3c723e */ /* 0x000fe200000000ff */
[----:B------:R-:W-:-:S02]  /*7ba0*/  IMAD.MOV.U32 R53, RZ, RZ, R65 ;  /* 0x000000ffff357224 */ /* 0x000fc400078e0041 */
[-C--:B------:R-:W-:Y:S01]  /*7bb0*/  FFMA.FTZ R64, R63, R52.reuse, -R64 ;  /* 0x000000343f407223 */ /* 0x080fe20000010840 */
[----:B------:R-:W-:Y:S01]  /*7bc0*/  FFMA.FTZ R97, R48, R52, R97 ;  /* 0x0000003430617223 */ /* 0x000fe20000010061 */
[-C--:B------:R-:W-:Y:S01]  /*7bd0*/  FMUL.FTZ R48, R66, R62.reuse ;  /* 0x0000003e42307220 */ /* 0x080fe20000410000 */
[C---:B------:R-:W-:Y:S01]  /*7be0*/  FMUL.FTZ R62, R54.reuse, R62 ;  /* 0x0000003e363e7220 */ /* 0x040fe20000410000 */
[----:B------:R-:W-:Y:S01]  /*7bf0*/  IMAD.MOV.U32 R52, RZ, RZ, R67 ;  /* 0x000000ffff347224 */ /* 0x000fe200078e0043 */
[----:B------:R-:W-:Y:S01]  /*7c00*/  MOV R65, R95 ;  /* 0x0000005f00417202 */ /* 0x000fe20000000f00 */
[-C--:B------:R-:W-:Y:S01]  /*7c10*/  FFMA.FTZ R48, R54, R50.reuse, -R48 ;  /* 0x0000003236307223 */ /* 0x080fe20000010830 */
[----:B------:R-:W-:Y:S01]  /*7c20*/  FFMA.FTZ R62, R66, R50, R62 ;  /* 0x00000032423e7223 */ /* 0x000fe2000001003e */
[----:B------:R-:W-:-:S03]  /*7c30*/  IMAD.MOV.U32 R67, RZ, RZ, R49 ;  /* 0x000000ffff437224 */ /* 0x000fc600078e0031 */
[----:B------:R-:W-:Y:S01]  /*7c40*/  F2FP.F16.F32.PACK_AB R48, R48, R64 ;  /* 0x000000403030723e */ /* 0x000fe200000000ff */
[----:B------:R-:W-:Y:S01]  /*7c50*/  IMAD.MOV.U32 R64, RZ, RZ, R60 ;  /* 0x000000ffff407224 */ /* 0x000fe200078e003c */
[----:B------:R-:W-:-:S03]  /*7c60*/  F2FP.F16.F32.PACK_AB R62, R62, R97 ;  /* 0x000000613e3e723e */ /* 0x000fc600000000ff */
[----:B------:R-:W-:Y:S02]  /*7c70*/  IMAD.MOV.U32 R54, RZ, RZ, R48 ;  /* 0x000000ffff367224 */ /* 0x000fe400078e0030 */
[----:B------:R-:W-:-:S07]  /*7c80*/  IMAD.MOV.U32 R66, RZ, RZ, R62 ;  /* 0x000000ffff427224 */ /* 0x000fce00078e003e */
.L_x_706:
[----:B------:R-:W-:Y:S05]  /*7c90*/  BSYNC B3 ;  /* 0x0000000000037941 */ /* 0x000fea0003800000 */
.L_x_705:
[----:B------:R-:W-:-:S13]  /*7ca0*/  ISETP.GE.AND P4, PT, R94, R147, PT ;  /* 0x000000935e00720c */ /* 0x000fda0003f86270 */
[--C-:B------:R-:W-:Y:S02]  /*7cb0*/  @!P4 SHF.R.S32.HI R51, RZ, 0x1f, R94.reuse ;  /* 0x0000001fff33c819 */ /* 0x100fe4000001145e */
[----:B------:R-:W-:-:S04]  /*7cc0*/  @!P4 IADD3 R94, P5, P6, R118, R130, R94 ;  /* 0x00000082765ec210 */ /* 0x000fc80007ebe05e */
[----:B------:R-:W-:Y:S02]  /*7cd0*/  @!P4 IADD3.X R51, R7, R156, R51, P5, P6 ;  /* 0x0000009c0733c210 */ /* 0x000fe40002fec433 */
[----:B------:R-:W-:-:S04]  /*7ce0*/  LEA R48, P5, R92, R124, 0x1 ;  /* 0x0000007c5c307211 */ /* 0x000fc800078a08ff */
[----:B------:R-:W-:Y:S02]  /*7cf0*/  LEA.HI.X R49, R92, R125, R93, 0x1, P5 ;  /* 0x0000007d5c317211 */ /* 0x000fe400028f0c5d */
[----:B------:R-:W-:-:S03]  /*7d00*/  @!P4 LEA R50, P5, R94, R124, 0x1 ;  /* 0x0000007c5e32c211 */ /* 0x000fc600078a08ff */
[----:B--2---:R3:W-:Y:S01]  /*7d10*/  STG.E.128 desc[UR60][R48.64], R52 ;  /* 0x0000003430007986 */ /* 0x0047e2000c101d3c */
[----:B------:R-:W-:-:S05]  /*7d20*/  @!P4 LEA.HI.X R51, R94, R125, R51, 0x1, P5 ;  /* 0x0000007d5e33c211 */ /* 0x000fca00028f0c33 */
[----:B0-----:R3:W-:Y:S04]  /*7d30*/  @!P4 STG.E.128 desc[UR60][R50.64], R64 ;  /* 0x000000403200c986 */ /* 0x0017e8000c101d3c */
.L_x_704:
[----:B------:R-:W-:Y:S05]  /*7d40*/  BSYNC B2 ;  /* 0x0000000000027941 */ /* 0x000fea0003800000 */
.L_x_703:
[----:B------:R-:W-:-:S13]  /*7d50*/  ISETP.NE.AND P4, PT, R35, RZ, PT ;  /* 0x000000ff2300720c */ /* 0x000fda0003f85270 */
[----:B------:R-:W-:Y:S05]  /*7d60*/  @!P4 BRA `(.L_x_698) ;  /* 0x0000000400f0c947 */ /* 0x000fea0003800000 */
[----:B---3--:R-:W3:Y:S01]  /*7d70*/  LDL R48, [R1+0x10] ;  /* 0x0000100001307983 */ /* 0x008ee20000100800 */
[----:B------:R-:W-:Y:S01]  /*7d80*/  IADD3 R60, P4, P5, R118, R130, R29 ;  /* 0x00000082763c7210 */ /* 0x000fe20007d9e01d */
[----:B------:R-:W-:Y:S03]  /*7d90*/  BSSY B2, `(.L_x_707) ;  /* 0x000006f000027945 */ /* 0x000fe60003800000 */
[----:B------:R-:W-:Y:S02]  /*7da0*/  IADD3.X R61, R7, R156, R33, P4, P5 ;  /* 0x0000009c073d7210 */ /* 0x000fe400027ea421 */
[----:B------:R-:W-:Y:S02]  /*7db0*/  ISETP.GE.AND P4, PT, R3, R121, PT ;  /* 0x000000790300720c */ /* 0x000fe40003f86270 */
[----:B---3--:R-:W-:-:S04]  /*7dc0*/  LOP3.LUT P6, RZ, R48, 0x1, RZ, 0xc0, !PT ;  /* 0x0000000130ff7812 */ /* 0x008fc800078cc0ff */
[----:B------:R-:W-:-:S04]  /*7dd0*/  SEL R48, R132, R149, !P6 ;  /* 0x0000009584307207 */ /* 0x000fc80007000000 */
        /* <DEDUP_REMOVED lines=10> */
[----:B------:R-:W-:Y:S02]  /*7e80*/  IMAD.IADD R49, R49, 0x1, R48 ;  /* 0x0000000131317824 */ /* 0x000fe400078e0230 */
[C---:B------:R-:W-:Y:S02]  /*7e90*/  IMAD R48, R17.reuse, 0x5400, R143 ;  /* 0x0000540011307824 */ /* 0x040fe400078e028f */
[----:B--2---:R-:W-:Y:S02]  /*7ea0*/  IMAD R52, R17, 0x5400, R49 ;  /* 0x0000540011347824 */ /* 0x004fe400078e0231 */
[--C-:B------:R-:W-:Y:S02]  /*7eb0*/  IMAD R48, R48, 0x2, R16.reuse ;  /* 0x0000000230307824 */ /* 0x100fe400078e0210 */
[----:B------:R-:W-:-:S04]  /*7ec0*/  IMAD R52, R52, 0x2, R16 ;  /* 0x0000000234347824 */ /* 0x000fc800078e0210 */
[----:B------:R-:W0:Y:S04]  /*7ed0*/  LDS.128 R48, [R48+0x21400] ;  /* 0x0214000030307984 */ /* 0x000e280000000c00 */
[----:B------:R-:W2:Y:S01]  /*7ee0*/  LDS.128 R52, [R52+0x21400] ;  /* 0x0214000034347984 */ /* 0x000ea20000000c00 */
[----:B------:R-:W-:Y:S05]  /*7ef0*/  @P4 BRA `(.L_x_708) ;  /* 0x0000000400604947 */ /* 0x000fea0003800000 */
[--C-:B------:R-:W-:Y:S01]  /*7f00*/  SHF.R.U64 R44, R44, 0x10, R45.reuse ;  /* 0x000000102c2c7819 */ /* 0x100fe2000000122d */
[----:B--2---:R-:W-:Y:S01]  /*7f10*/  HADD2.F32 R64, -RZ, R53.H0_H0 ;  /* 0x20000035ff407230 */ /* 0x004fe20000004100 */
[----:B------:R-:W-:Y:S01]  /*7f20*/  SHF.R.U32.HI R63, RZ, 0x10, R45 ;  /* 0x00000010ff3f7819 */ /* 0x000fe2000001162d */
[----:B------:R-:W-:Y:S01]  /*7f30*/  HADD2.F32 R65, -RZ, R176.H1_H1 ;  /* 0x300000b0ff417230 */ /* 0x000fe20000004100 */
[--C-:B------:R-:W-:Y:S01]  /*7f40*/  SHF.R.U64 R45, R56, 0x10, R57.reuse ;  /* 0x00000010382d7819 */ /* 0x100fe20000001239 */
[----:B0-----:R-:W-:Y:S01]  /*7f50*/  HADD2.F32 R66, -RZ, R49.H0_H0 ;  /* 0x20000031ff427230 */ /* 0x001fe20000004100 */
[----:B------:R-:W-:Y:S01]  /*7f60*/  SHF.R.U32.HI R56, RZ, 0x10, R57 ;  /* 0x00000010ff387819 */ /* 0x000fe20000011639 */
[----:B------:R-:W-:Y:S01]  /*7f70*/  HADD2.F32 R67, -RZ, R53.H1_H1 ;  /* 0x30000035ff437230 */ /* 0x000fe20000004100 */
[--C-:B------:R-:W-:Y:S01]  /*7f80*/  SHF.R.U64 R57, R58, 0x10, R59.reuse ;  /* 0x000000103a397819 */ /* 0x100fe2000000123b */
[----:B------:R-:W-:Y:S01]  /*7f90*/  HADD2.F32 R49, -RZ, R49.H1_H1 ;  /* 0x30000031ff317230 */ /* 0x000fe20000004100 */
[----:B------:R-:W-:Y:S01]  /*7fa0*/  SHF.R.U32.HI R58, RZ, 0x10, R59 ;  /* 0x00000010ff3a7819 */ /* 0x000fe2000001163b */
[----:B------:R-:W-:Y:S01]  /*7fb0*/  HADD2.F32 R59, -RZ, R178.H1_H1 ;  /* 0x300000b2ff3b7230 */ /* 0x000fe20000004100 */
[--C-:B------:R-:W-:Y:S01]  /*7fc0*/  SHF.R.U64 R46, R46, 0x10, R47.reuse ;  /* 0x000000102e2e7819 */ /* 0x100fe2000000122f */
[----:B------:R-:W-:Y:S01]  /*7fd0*/  HADD2.F32 R56, -RZ, R56.H0_H0 ;  /* 0x20000038ff387230 */ /* 0x000fe20000004100 */
[----:B------:R-:W-:Y:S01]  /*7fe0*/  SHF.R.U32.HI R47, RZ, 0x10, R47 ;  /* 0x00000010ff2f7819 */ /* 0x000fe2000001162f */
[----:B------:R-:W-:-:S02]  /*7ff0*/  HADD2.F32 R58, -RZ, R58.H0_H0 ;  /* 0x2000003aff3a7230 */ /* 0x000fc40000004100 */
[-C--:B------:R-:W-:Y:S01]  /*8000*/  FMUL.FTZ R53, R64, R59.reuse ;  /* 0x0000003b40357220 */ /* 0x080fe20000410000 */
[C---:B------:R-:W-:Y:S01]  /*8010*/  FMUL.FTZ R59, R66.reuse, R59 ;  /* 0x0000003b423b7220 */ /* 0x040fe20000410000 */
[----:B------:R-:W-:Y:S02]  /*8020*/  HADD2.F32 R178, -RZ, R178.H0_H0 ;  /* 0x200000b2ffb27230 */ /* 0x000fe40000004100 */
[-C--:B------:R-:W-:Y:S01]  /*8030*/  FFMA.FTZ R53, R66, R65.reuse, -R53 ;  /* 0x0000004142357223 */ /* 0x080fe20000010835 */
[----:B------:R-:W-:Y:S02]  /*8040*/  HADD2.F32 R66, -RZ, R63.H0_H0 ;  /* 0x2000003fff427230 */ /* 0x000fe40000004100 */
[-C--:B------:R-:W-:Y:S01]  /*8050*/  FMUL.FTZ R63, R67, R56.reuse ;  /* 0x00000038433f7220 */ /* 0x080fe20000410000 */
[----:B------:R-:W-:Y:S01]  /*8060*/  FMUL.FTZ R56, R49, R56 ;  /* 0x0000003831387220 */ /* 0x000fe20000410000 */
[----:B------:R-:W-:Y:S01]  /*8070*/  FFMA.FTZ R59, R64, R65, R59 ;  /* 0x00000041403b7223 */ /* 0x000fe2000001003b */
[----:B------:R-:W-:-:S02]  /*8080*/  HADD2.F32 R65, -RZ, R55.H0_H0 ;  /* 0x20000037ff417230 */ /* 0x000fc40000004100 */
[-C--:B------:R-:W-:Y:S01]  /*8090*/  FFMA.FTZ R63, R49, R66.reuse, -R63 ;  /* 0x00000042313f7223 */ /* 0x080fe2000001083f */
[----:B------:R-:W-:Y:S01]  /*80a0*/  FFMA.FTZ R56, R67, R66, R56 ;  /* 0x0000004243387223 */ /* 0x000fe20000010038 */
[----:B------:R-:W-:Y:S02]  /*80b0*/  HADD2.F32 R66, -RZ, R55.H1_H1 ;  /* 0x30000037ff427230 */ /* 0x000fe40000004100 */
[----:B------:R-:W-:Y:S01]  /*80c0*/  HADD2.F32 R64, -RZ, R177.H1_H1 ;  /* 0x300000b1ff407230 */ /* 0x000fe20000004100 */
[----:B------:R-:W-:Y:S01]  /*80d0*/  F2FP.F16.F32.PACK_AB R53, R63, R53 ;  /* 0x000000353f35723e */ /* 0x000fe200000000ff */
[----:B------:R-:W-:Y:S01]  /*80e0*/  HADD2.F32 R55, -RZ, R51.H0_H0 ;  /* 0x20000033ff377230 */ /* 0x000fe20000004100 */
[----:B------:R-:W-:Y:S01]  /*80f0*/  F2FP.F16.F32.PACK_AB R56, R56, R59 ;  /* 0x0000003b3838723e */ /* 0x000fe200000000ff */
[----:B------:R-:W-:Y:S02]  /*8100*/  HADD2.F32 R67, -RZ, R47.H0_H0 ;  /* 0x2000002fff437230 */ /* 0x000fe40000004100 */
[----:B------:R-:W-:Y:S01]  /*8110*/  FMUL.FTZ R47, R65, R64 ;  /* 0x00000040412f7220 */ /* 0x000fe20000410000 */
[----:B------:R-:W-:-:S02]  /*8120*/  HADD2.F32 R51, -RZ, R51.H1_H1 ;  /* 0x30000033ff337230 */ /* 0x000fc40000004100 */
[----:B------:R-:W-:Y:S01]  /*8130*/  FMUL.FTZ R92, R55, R64 ;  /* 0x00000040375c7220 */ /* 0x000fe20000410000 */
[-C--:B------:R-:W-:Y:S01]  /*8140*/  FMUL.FTZ R64, R66, R58.reuse ;  /* 0x0000003a42407220 */ /* 0x080fe20000410000 */
[----:B------:R-:W-:Y:S02]  /*8150*/  HADD2.F32 R49, -RZ, R175.H1_H1 ;  /* 0x300000afff317230 */ /* 0x000fe40000004100 */
[C---:B------:R-:W-:Y:S01]  /*8160*/  FMUL.FTZ R58, R51.reuse, R58 ;  /* 0x0000003a333a7220 */ /* 0x040fe20000410000 */
[----:B------:R-:W-:Y:S01]  /*8170*/  FFMA.FTZ R64, R51, R67, -R64 ;  /* 0x0000004333407223 */ /* 0x000fe20000010840 */
[--C-:B------:R-:W-:Y:S02]  /*8180*/  HADD2.F32 R51, -RZ, R52.reuse.H0_H0 ;  /* 0x20000034ff337230 */ /* 0x100fe40000004100 */
[-C--:B------:R-:W-:Y:S01]  /*8190*/  FFMA.FTZ R47, R55, R49.reuse, -R47 ;  /* 0x00000031372f7223 */ /* 0x080fe2000001082f */
[----:B------:R-:W-:Y:S02]  /*81a0*/  HADD2.F32 R45, -RZ, R45.H0_H0 ;  /* 0x2000002dff2d7230 */ /* 0x000fe40000004100 */
[----:B------:R-:W-:Y:S01]  /*81b0*/  FFMA.FTZ R92, R65, R49, R92 ;  /* 0x00000031415c7223 */ /* 0x000fe2000001005c */
[----:B------:R-:W-:-:S02]  /*81c0*/  HADD2.F32 R52, -RZ, R52.H1_H1 ;  /* 0x30000034ff347230 */ /* 0x000fc40000004100 */
[----:B------:R-:W-:Y:S01]  /*81d0*/  FFMA.FTZ R58, R66, R67, R58 ;  /* 0x00000043423a7223 */ /* 0x000fe2000001003a */
[----:B------:R-:W-:Y:S01]  /*81e0*/  HADD2.F32 R176, -RZ, R176.H0_H0 ;  /* 0x200000b0ffb07230 */ /* 0x000fe20000004100 */
[----:B------:R-:W-:Y:S01]  /*81f0*/  F2FP.F16.F32.PACK_AB R47, R64, R47 ;  /* 0x0000002f402f723e */ /* 0x000fe200000000ff */
[----:B------:R-:W-:Y:S02]  /*8200*/  HADD2.F32 R49, -RZ, R48.H0_H0 ;  /* 0x20000030ff317230 */ /* 0x000fe40000004100 */
[----:B------:R-:W-:Y:S01]  /*8210*/  FMUL.FTZ R65, R52, R45 ;  /* 0x0000002d34417220 */ /* 0x000fe20000410000 */
[----:B------:R-:W-:Y:S02]  /*8220*/  HADD2.F32 R55, -RZ, R44.H0_H0 ;  /* 0x2000002cff377230 */ /* 0x000fe40000004100 */
[-C--:B------:R-:W-:Y:S01]  /*8230*/  FMUL.FTZ R44, R51, R178.reuse ;  /* 0x000000b2332c7220 */ /* 0x080fe20000410000 */
[----:B------:R-:W-:Y:S02]  /*8240*/  HADD2.F32 R48, -RZ, R48.H1_H1 ;  /* 0x30000030ff307230 */ /* 0x000fe40000004100 */
[----:B------:R-:W-:Y:S01]  /*8250*/  FMUL.FTZ R178, R49, R178 ;  /* 0x000000b231b27220 */ /* 0x000fe20000410000 */
[----:B------:R-:W-:-:S02]  /*8260*/  HADD2.F32 R177, -RZ, R177.H0_H0 ;  /* 0x200000b1ffb17230 */ /* 0x000fc40000004100 */
[-C--:B------:R-:W-:Y:S01]  /*8270*/  FFMA.FTZ R44, R49, R176.reuse, -R44 ;  /* 0x000000b0312c7223 */ /* 0x080fe2000001082c */
[----:B------:R-:W-:Y:S02]  /*8280*/  HADD2.F32 R49, -RZ, R54.H0_H0 ;  /* 0x20000036ff317230 */ /* 0x000fe40000004100 */
[C---:B------:R-:W-:Y:S01]  /*8290*/  FMUL.FTZ R45, R48.reuse, R45 ;  /* 0x0000002d302d7220 */ /* 0x040fe20000410000 */
[-C--:B------:R-:W-:Y:S01]  /*82a0*/  FFMA.FTZ R65, R48, R55.reuse, -R65 ;  /* 0x0000003730417223 */ /* 0x080fe20000010841 */
[----:B------:R-:W-:Y:S02]  /*82b0*/  HADD2.F32 R57, -RZ, R57.H0_H0 ;  /* 0x20000039ff397230 */ /* 0x000fe40000004100 */
[----:B------:R-:W-:Y:S01]  /*82c0*/  FFMA.FTZ R178, R51, R176, R178 ;  /* 0x000000b033b27223 */ /* 0x000fe200000100b2 */
[----:B------:R-:W-:Y:S02]  /*82d0*/  HADD2.F32 R48, -RZ, R50.H0_H0 ;  /* 0x20000032ff307230 */ /* 0x000fe40000004100 */
[----:B------:R-:W-:Y:S01]  /*82e0*/  FFMA.FTZ R45, R52, R55, R45 ;  /* 0x00000037342d7223 */ /* 0x000fe2000001002d */
[----:B------:R-:W-:Y:S01]  /*82f0*/  HADD2.F32 R54, -RZ, R54.H1_H1 ;  /* 0x30000036ff367230 */ /* 0x000fe20000004100 */
[----:B------:R-:W-:Y:S01]  /*8300*/  F2FP.F16.F32.PACK_AB R58, R58, R92 ;  /* 0x0000005c3a3a723e */ /* 0x000fe200000000ff */
[----:B------:R-:W-:Y:S01]  /*8310*/  HADD2.F32 R50, -RZ, R50.H1_H1 ;  /* 0x30000032ff327230 */ /* 0x000fe20000004100 */
[----:B------:R-:W-:Y:S01]  /*8320*/  F2FP.F16.F32.PACK_AB R44, R65, R44 ;  /* 0x0000002c412c723e */ /* 0x000fe200000000ff */
[----:B------:R-:W-:-:S02]  /*8330*/  HADD2.F32 R51, -RZ, R46.H0_H0 ;  /* 0x2000002eff337230 */ /* 0x000fc40000004100 */
[----:B------:R-:W-:Y:S01]  /*8340*/  FMUL.FTZ R46, R49, R177 ;  /* 0x000000b1312e7220 */ /* 0x000fe20000410000 */
[----:B------:R-:W-:Y:S02]  /*8350*/  HADD2.F32 R175, -RZ, R175.H0_H0 ;  /* 0x200000afffaf7230 */ /* 0x000fe40000004100 */
[----:B------:R-:W-:Y:S01]  /*8360*/  FMUL.FTZ R52, R54, R57 ;  /* 0x0000003936347220 */ /* 0x000fe20000410000 */
[----:B------:R-:W-:Y:S01]  /*8370*/  FMUL.FTZ R177, R48, R177 ;  /* 0x000000b130b17220 */ /* 0x000fe20000410000 */
[----:B------:R-:W-:Y:S01]  /*8380*/  FMUL.FTZ R57, R50, R57 ;  /* 0x0000003932397220 */ /* 0x000fe20000410000 */
[----:B------:R-:W-:Y:S01]  /*8390*/  F2FP.F16.F32.PACK_AB R45, R45, R178 ;  /* 0x000000b22d2d723e */ /* 0x000fe200000000ff */
[-C--:B------:R-:W-:Y:S01]  /*83a0*/  FFMA.FTZ R46, R48, R175.reuse, -R46 ;  /* 0x000000af302e7223 */ /* 0x080fe2000001082e */
[----:B------:R-:W-:Y:S01]  /*83b0*/  FFMA.FTZ R177, R49, R175, R177 ;  /* 0x000000af31b17223 */ /* 0x000fe200000100b1 */
[-C--:B------:R-:W-:Y:S01]  /*83c0*/  FFMA.FTZ R57, R54, R51.reuse, R57 ;  /* 0x0000003336397223 */ /* 0x080fe20000010039 */
[----:B------:R-:W-:Y:S01]  /*83d0*/  FFMA.FTZ R52, R50, R51, -R52 ;  /* 0x0000003332347223 */ /* 0x000fe20000010834 */
[----:B------:R-:W-:Y:S01]  /*83e0*/  IMAD.MOV.U32 R49, RZ, RZ, R53 ;  /* 0x000000ffff317224 */ /* 0x000fe200078e0035 */
[----:B------:R-:W-:Y:S01]  /*83f0*/  MOV R48, R44 ;  /* 0x0000002c00307202 */ /* 0x000fe20000000f00 */
[----:B------:R-:W-:Y:S01]  /*8400*/  IMAD.MOV.U32 R53, RZ, RZ, R56 ;  /* 0x000000ffff357224 */ /* 0x000fe200078e0038 */
[----:B------:R-:W-:Y:S01]  /*8410*/  F2FP.F16.F32.PACK_AB R57, R57, R177 ;  /* 0x000000b13939723e */ /* 0x000fe200000000ff */
[----:B------:R-:W-:Y:S01]  /*8420*/  IMAD.MOV.U32 R51, RZ, RZ, R47 ;  /* 0x000000ffff337224 */ /* 0x000fe200078e002f */
[----:B------:R-:W-:Y:S01]  /*8430*/  F2FP.F16.F32.PACK_AB R46, R52, R46 ;  /* 0x0000002e342e723e */ /* 0x000fe200000000ff */
[----:B------:R-:W-:-:S02]  /*8440*/  IMAD.MOV.U32 R52, RZ, RZ, R45 ;  /* 0x000000ffff347224 */ /* 0x000fc400078e002d */
[----:B------:R-:W-:Y:S01]  /*8450*/  IMAD.MOV.U32 R54, RZ, RZ, R57 ;  /* 0x000000ffff367224 */ /* 0x000fe200078e0039 */
[----:B------:R-:W-:Y:S01]  /*8460*/  MOV R50, R46 ;  /* 0x0000002e00327202 */ /* 0x000fe20000000f00 */
[----:B------:R-:W-:-:S07]  /*8470*/  IMAD.MOV.U32 R55, RZ, RZ, R58 ;  /* 0x000000ffff377224 */ /* 0x000fce00078e003a */
.L_x_708:
[----:B------:R-:W-:Y:S05]  /*8480*/  BSYNC B2 ;  /* 0x0000000000027941 */ /* 0x000fea0003800000 */
.L_x_707:
[----:B------:R-:W-:-:S13]  /*8490*/  ISETP.GE.AND P4, PT, R62, R147, PT ;  /* 0x000000933e00720c */ /* 0x000fda0003f86270 */
[--C-:B------:R-:W-:Y:S02]  /*84a0*/  @!P4 SHF.R.S32.HI R44, RZ, 0x1f, R62.reuse ;  /* 0x0000001fff2cc819 */ /* 0x100fe4000001143e */
[----:B------:R-:W-:-:S04]  /*84b0*/  @!P4 IADD3 R62, P5, P6, R118, R130, R62 ;  /* 0x00000082763ec210 */ /* 0x000fc80007ebe03e */
[----:B------:R-:W-:Y:S02]  /*84c0*/  @!P4 IADD3.X R156, R7, R156, R44, P5, P6 ;  /* 0x0000009c079cc210 */ /* 0x000fe40002fec42c */
[----:B------:R-:W-:-:S04]  /*84d0*/  LEA R44, P5, R60, R124, 0x1 ;  /* 0x0000007c3c2c7211 */ /* 0x000fc800078a08ff */
[----:B------:R-:W-:Y:S02]  /*84e0*/  LEA.HI.X R45, R60, R125, R61, 0x1, P5 ;  /* 0x0000007d3c2d7211 */ /* 0x000fe400028f0c3d */
[----:B------:R-:W-:-:S03]  /*84f0*/  @!P4 LEA R46, P5, R62, R124, 0x1 ;  /* 0x0000007c3e2ec211 */ /* 0x000fc600078a08ff */
[----:B0-----:R0:W-:Y:S01]  /*8500*/  STG.E.128 desc[UR60][R44.64], R48 ;  /* 0x000000302c007986 */ /* 0x0011e2000c101d3c */
[----:B------:R-:W-:-:S05]  /*8510*/  @!P4 LEA.HI.X R47, R62, R125, R156, 0x1, P5 ;  /* 0x0000007d3e2fc211 */ /* 0x000fca00028f0c9c */
[----:B--2---:R0:W-:Y:S04]  /*8520*/  @!P4 STG.E.128 desc[UR60][R46.64], R52 ;  /* 0x000000342e00c986 */ /* 0x0041e8000c101d3c */
.L_x_698:
[----:B------:R-:W-:Y:S05]  /*8530*/  BSYNC B1 ;  /* 0x0000000000017941 */ /* 0x000fea0003800000 */
.L_x_697:
[-C--:B0-2---:R-:W-:Y:S02]  /*8540*/  IMAD R44, R151, R128.reuse, RZ ;  /* 0x00000080972c7224 */ /* 0x085fe400078e02ff */
[----:B------:R-:W-:-:S04]  /*8550*/  IMAD.WIDE.U32 R126, R229, R128, R126 ;  /* 0x00000080e57e7225 */ /* 0x000fc800078e007e */
[----:B------:R-:W-:Y:S01]  /*8560*/  IMAD R129, R229, R129, R44 ;  /* 0x00000081e5817224 */ /* 0x000fe200078e022c */
[----:B------:R-:W-:Y:S06]  /*8570*/  @P3 BRA `(.L_x_667) ;  /* 0x0000001800b43947 */ /* 0x000fec0003800000 */
[----:B------:R-:W-:Y:S01]  /*8580*/  ISETP.NE.AND P3, PT, R30, RZ, PT ;  /* 0x000000ff1e00720c */ /* 0x000fe20003f65270 */
[----:B------:R-:W-:Y:S01]  /*8590*/  BSSY B1, `(.L_x_709) ;  /* 0x0000079000017945 */ /* 0x000fe20003800000 */
[----:B------:R-:W-:-:S11]  /*85a0*/  IADD3 R56, R127, R129, RZ ;  /* 0x000000817f387210 */ /* 0x000fd60007ffe0ff */
[----:B------:R-:W-:Y:S05]  /*85b0*/  @!P3 BRA `(.L_x_710) ;  /* 0x0000000400d8b947 */ /* 0x000fea0003800000 */
[----:B------:R-:W-:Y:S01]  /*85c0*/  SEL R44, R132, R149, !P0 ;  /* 0x00000095842c7207 */ /* 0x000fe20004000000 */
[----:B------:R-:W-:Y:S01]  /*85d0*/  BSSY B2, `(.L_x_711) ;  /* 0x0000072000027945 */ /* 0x000fe20003800000 */
[----:B------:R-:W-:Y:S02]  /*85e0*/  IADD3 R47, P3, P4, R118, R126, R25 ;  /* 0x0000007e762f7210 */ /* 0x000fe40007c7e019 */
[----:B------:R-:W-:Y:S02]  /*85f0*/  SHF.R.S32.HI R45, RZ, 0x1f, R44 ;  /* 0x0000001fff2d7819 */ /* 0x000fe4000001142c */
[----:B---3--:R-:W-:Y:S02]  /*8600*/  IADD3.X R48, R7, R56, R31, P3, P4 ;  /* 0x0000003807307210 */ /* 0x008fe40001fe841f */
[----:B------:R-:W-:Y:S02]  /*8610*/  LEA.HI R44, R45, R44, RZ, 0x4 ;  /* 0x0000002c2d2c7211 */ /* 0x000fe400078f20ff */
[----:B------:R-:W-:-:S02]  /*8620*/  SHF.R.U32.HI R50, RZ, 0x3, R206 ;  /* 0x00000003ff327819 */ /* 0x000fc400000116ce */
[----:B------:R-:W-:-:S05]  /*8630*/  LEA.HI.SX32 R49, R44, R101, 0x1c ;  /* 0x000000652c317211 */ /* 0x000fca00078fe2ff */
[----:B------:R-:W-:-:S05]  /*8640*/  IMAD.SHL.U32 R45, R49, 0x8, RZ ;  /* 0x00000008312d7824 */ /* 0x000fca00078e00ff */
[----:B------:R-:W-:-:S13]  /*8650*/  ISETP.GE.AND P3, PT, R45, R147, PT ;  /* 0x000000932d00720c */ /* 0x000fda0003f66270 */
[--C-:B------:R-:W-:Y:S02]  /*8660*/  @!P3 SHF.R.S32.HI R46, RZ, 0x1f, R45.reuse ;  /* 0x0000001fff2eb819 */ /* 0x100fe4000001142d */
[--C-:B------:R-:W-:Y:S02]  /*8670*/  @!P3 IADD3 R44, P4, P5, R118, R126, R45.reuse ;  /* 0x0000007e762cb210 */ /* 0x100fe40007d9e02d */
[----:B------:R-:W-:Y:S02]  /*8680*/  LOP3.LUT R45, R206, 0x38, R45, 0xf8, !PT ;  /* 0x00000038ce2d7812 */ /* 0x000fe400078ef82d */
[----:B------:R-:W-:Y:S02]  /*8690*/  @!P3 IADD3.X R46, R7, R56, R46, P4, P5 ;  /* 0x00000038072eb210 */ /* 0x000fe400027ea42e */
[----:B------:R-:W-:Y:S02]  /*86a0*/  LEA R52, P4, R47, R124, 0x1 ;  /* 0x0000007c2f347211 */ /* 0x000fe400078808ff */
[----:B------:R-:W-:-:S02]  /*86b0*/  LOP3.LUT R45, R45, R50, RZ, 0x3c, !PT ;  /* 0x000000322d2d7212 */ /* 0x000fc400078e3cff */
[----:B------:R-:W-:Y:S02]  /*86c0*/  LEA.HI.X R53, R47, R125, R48, 0x1, P4 ;  /* 0x0000007d2f357211 */ /* 0x000fe400020f0c30 */
[----:B------:R-:W-:-:S04]  /*86d0*/  @!P3 LEA R54, P4, R44, R124, 0x1 ;  /* 0x0000007c2c36b211 */ /* 0x000fc800078808ff */
[----:B------:R-:W-:Y:S02]  /*86e0*/  @!P3 LEA.HI.X R55, R44, R125, R46, 0x1, P4 ;  /* 0x0000007d2c37b211 */ /* 0x000fe400020f0c2e */
[----:B------:R-:W-:Y:S02]  /*86f0*/  SHF.R.S32.HI R44, RZ, 0x1f, R49 ;  /* 0x0000001fff2c7819 */ /* 0x000fe40000011431 */
[----:B------:R-:W-:Y:S02]  /*8700*/  ISETP.GE.AND P4, PT, R18, R121, PT ;  /* 0x000000791200720c */ /* 0x000fe40003f86270 */
[----:B------:R-:W-:-:S04]  /*8710*/  LEA.HI R44, R44, R49, RZ, 0x3 ;  /* 0x000000312c2c7211 */ /* 0x000fc800078f18ff */
[----:B------:R-:W-:-:S05]  /*8720*/  SHF.R.S32.HI R47, RZ, 0x3, R44 ;  /* 0x00000003ff2f7819 */ /* 0x000fca000001142c */
[----:B------:R-:W-:-:S04]  /*8730*/  IMAD R44, R47, 0x1c00, R216 ;  /* 0x00001c002f2c7824 */ /* 0x000fc800078e02d8 */
[----:B------:R-:W-:Y:S02]  /*8740*/  IMAD.IADD R44, R44, 0x1, R45 ;  /* 0x000000012c2c7824 */ /* 0x000fe400078e022d */
[C---:B------:R-:W-:Y:S02]  /*8750*/  IMAD R45, R17.reuse, 0x5400, R144 ;  /* 0x00005400112d7824 */ /* 0x040fe400078e0290 */
[----:B------:R-:W-:Y:S02]  /*8760*/  IMAD R47, R17, 0x5400, R44 ;  /* 0x00005400112f7824 */ /* 0x000fe400078e022c */
[----:B------:R-:W-:-:S03]  /*8770*/  IMAD R45, R45, 0x2, R16 ;  /* 0x000000022d2d7824 */ /* 0x000fc600078e0210 */
[----:B------:R-:W-:-:S03]  /*8780*/  LEA R48, R47, R16, 0x1 ;  /* 0x000000102f307211 */ /* 0x000fc600078e08ff */
[----:B------:R-:W0:Y:S04]  /*8790*/  LDS.128 R44, [R45+0x21400] ;  /* 0x021400002d2c7984 */ /* 0x000e280000000c00 */
[----:B------:R-:W2:Y:S01]  /*87a0*/  LDS.128 R48, [R48+0x21400] ;  /* 0x0214000030307984 */ /* 0x000ea20000000c00 */
[----:B------:R-:W-:Y:S05]  /*87b0*/  @P4 BRA `(.L_x_712) ;  /* 0x00000004004c4947 */ /* 0x000fea0003800000 */
[--C-:B------:R-:W-:Y:S01]  /*87c0*/  SHF.R.U64 R58, R88, 0x10, R89.reuse ;  /* 0x00000010583a7819 */ /* 0x100fe20000001259 */
[--C-:B--2---:R-:W-:Y:S01]  /*87d0*/  HADD2.F32 R63, -RZ, R49.reuse.H0_H0 ;  /* 0x20000031ff3f7230 */ /* 0x104fe20000004100 */
[----:B------:R-:W-:Y:S01]  /*87e0*/  SHF.R.U32.HI R88, RZ, 0x10, R89 ;  /* 0x00000010ff587819 */ /* 0x000fe20000011659 */
[----:B------:R-:W-:Y:S01]  /*87f0*/  HADD2.F32 R64, -RZ, R49.H1_H1 ;  /* 0x30000031ff407230 */ /* 0x000fe20000004100 */
[--C-:B------:R-:W-:Y:S01]  /*8800*/  SHF.R.U64 R57, R76, 0x10, R77.reuse ;  /* 0x000000104c397819 */ /* 0x100fe2000000124d */
[----:B------:R-:W-:Y:S01]  /*8810*/  HADD2.F32 R62, -RZ, R174.H1_H1 ;  /* 0x300000aeff3e7230 */ /* 0x000fe20000004100 */
[----:B------:R-:W-:Y:S01]  /*8820*/  SHF.R.U32.HI R76, RZ, 0x10, R77 ;  /* 0x00000010ff4c7819 */ /* 0x000fe2000001164d */
[----:B0-----:R-:W-:Y:S01]  /*8830*/  HADD2.F32 R49, -RZ, R45.H0_H0 ;  /* 0x2000002dff317230 */ /* 0x001fe20000004100 */
[----:B------:R-:W-:Y:S01]  /*8840*/  SHF.R.U64 R60, R90, 0x10, R91 ;  /* 0x000000105a3c7819 */ /* 0x000fe2000000125b */
[----:B------:R-:W-:Y:S02]  /*8850*/  HADD2.F32 R61, -RZ, R172.H1_H1 ;  /* 0x300000acff3d7230 */ /* 0x000fe40000004100 */
[----:B------:R-:W-:Y:S01]  /*8860*/  FMUL.FTZ R65, R63, R62 ;  /* 0x0000003e3f417220 */ /* 0x000fe20000410000 */
[----:B------:R-:W-:-:S02]  /*8870*/  HADD2.F32 R88, -RZ, R88.H0_H0 ;  /* 0x20000058ff587230 */ /* 0x000fc40000004100 */
[C---:B------:R-:W-:Y:S01]  /*8880*/  FMUL.FTZ R66, R49.reuse, R62 ;  /* 0x0000003e31427220 */ /* 0x040fe20000410000 */
[----:B------:R-:W-:Y:S01]  /*8890*/  HADD2.F32 R45, -RZ, R45.H1_H1 ;  /* 0x3000002dff2d7230 */ /* 0x000fe20000004100 */
[----:B------:R-:W-:Y:S01]  /*88a0*/  SHF.R.U32.HI R90, RZ, 0x10, R91 ;  /* 0x00000010ff5a7819 */ /* 0x000fe2000001165b */
[----:B------:R-:W-:Y:S02]  /*88b0*/  HADD2.F32 R76, -RZ, R76.H0_H0 ;  /* 0x2000004cff4c7230 */ /* 0x000fe40000004100 */
[-C--:B------:R-:W-:Y:S01]  /*88c0*/  FMUL.FTZ R62, R64, R88.reuse ;  /* 0x00000058403e7220 */ /* 0x080fe20000410000 */
[-C--:B------:R-:W-:Y:S01]  /*88d0*/  FFMA.FTZ R65, R49, R61.reuse, -R65 ;  /* 0x0000003d31417223 */ /* 0x080fe20000010841 */
[----:B------:R-:W-:Y:S01]  /*88e0*/  FFMA.FTZ R66, R63, R61, R66 ;  /* 0x0000003d3f427223 */ /* 0x000fe20000010042 */
[--C-:B------:R-:W-:Y:S01]  /*88f0*/  SHF.R.U64 R59, R78, 0x10, R79.reuse ;  /* 0x000000104e3b7819 */ /* 0x100fe2000000124f */
[----:B------:R-:W-:Y:S01]  /*8900*/  FMUL.FTZ R88, R45, R88 ;  /* 0x000000582d587220 */ /* 0x000fe20000410000 */
[----:B------:R-:W-:Y:S01]  /*8910*/  HADD2.F32 R49, -RZ, R173.H1_H1 ;  /* 0x300000adff317230 */ /* 0x000fe20000004100 */
[----:B------:R-:W-:Y:S01]  /*8920*/  SHF.R.U32.HI R78, RZ, 0x10, R79 ;  /* 0x00000010ff4e7819 */ /* 0x000fe2000001164f */
[----:B------:R-:W-:-:S02]  /*8930*/  HADD2.F32 R61, -RZ, R51.H0_H0 ;  /* 0x20000033ff3d7230 */ /* 0x000fc40000004100 */
[-C--:B------:R-:W-:Y:S01]  /*8940*/  FFMA.FTZ R62, R45, R76.reuse, -R62 ;  /* 0x0000004c2d3e7223 */ /* 0x080fe2000001083e */
[----:B------:R-:W-:Y:S02]  /*8950*/  HADD2.F32 R63, -RZ, R51.H1_H1 ;  /* 0x30000033ff3f7230 */ /* 0x000fe40000004100 */
[----:B------:R-:W-:Y:S01]  /*8960*/  FFMA.FTZ R88, R64, R76, R88 ;  /* 0x0000004c40587223 */ /* 0x000fe20000010058 */
[----:B------:R-:W-:Y:S02]  /*8970*/  HADD2.F32 R51, -RZ, R47.H0_H0 ;  /* 0x2000002fff337230 */ /* 0x000fe40000004100 */
[----:B------:R-:W-:Y:S01]  /*8980*/  FMUL.FTZ R64, R61, R49 ;  /* 0x000000313d407220 */ /* 0x000fe20000410000 */
[----:B------:R-:W-:Y:S01]  /*8990*/  HADD2.F32 R90, -RZ, R90.H0_H0 ;  /* 0x2000005aff5a7230 */ /* 0x000fe20000004100 */
[----:B------:R-:W-:Y:S01]  /*89a0*/  F2FP.F16.F32.PACK_AB R62, R62, R65 ;  /* 0x000000413e3e723e */ /* 0x000fe200000000ff */
[----:B------:R-:W-:Y:S02]  /*89b0*/  HADD2.F32 R45, -RZ, R171.H1_H1 ;  /* 0x300000abff2d7230 */ /* 0x000fe40000004100 */
[----:B------:R-:W-:Y:S01]  /*89c0*/  FMUL.FTZ R67, R51, R49 ;  /* 0x0000003133437220 */ /* 0x000fe20000410000 */
[----:B------:R-:W-:-:S02]  /*89d0*/  HADD2.F32 R47, -RZ, R47.H1_H1 ;  /* 0x3000002fff2f7230 */ /* 0x000fc40000004100 */
[-C--:B------:R-:W-:Y:S01]  /*89e0*/  FMUL.FTZ R49, R63, R90.reuse ;  /* 0x0000005a3f317220 */ /* 0x080fe20000410000 */
[----:B------:R-:W-:Y:S02]  /*89f0*/  HADD2.F32 R78, -RZ, R78.H0_H0 ;  /* 0x2000004eff4e7230 */ /* 0x000fe40000004100 */
[-C--:B------:R-:W-:Y:S01]  /*8a00*/  FFMA.FTZ R64, R51, R45.reuse, -R64 ;  /* 0x0000002d33407223 */ /* 0x080fe20000010840 */
[----:B------:R-:W-:Y:S01]  /*8a10*/  FFMA.FTZ R67, R61, R45, R67 ;  /* 0x0000002d3d437223 */ /* 0x000fe20000010043 */
[----:B------:R-:W-:Y:S02]  /*8a20*/  HADD2.F32 R58, -RZ, R58.H0_H0 ;  /* 0x2000003aff3a7230 */ /* 0x000fe40000004100 */
[C---:B------:R-:W-:Y:S01]  /*8a30*/  FMUL.FTZ R90, R47.reuse, R90 ;  /* 0x0000005a2f5a7220 */ /* 0x040fe20000410000 */
[----:B------:R-:W-:Y:S02]  /*8a40*/  HADD2.F32 R51, -RZ, R48.H1_H1 ;  /* 0x30000030ff337230 */ /* 0x000fe40000004100 */
[----:B------:R-:W-:Y:S01]  /*8a50*/  FFMA.FTZ R49, R47, R78, -R49 ;  /* 0x0000004e2f317223 */ /* 0x000fe20000010831 */
[----:B------:R-:W-:-:S02]  /*8a60*/  HADD2.F32 R61, -RZ, R44.H1_H1 ;  /* 0x3000002cff3d7230 */ /* 0x000fc40000004100 */
[----:B------:R-:W-:Y:S01]  /*8a70*/  FFMA.FTZ R90, R63, R78, R90 ;  /* 0x0000004e3f5a7223 */ /* 0x000fe2000001005a */
[----:B------:R-:W-:Y:S02]  /*8a80*/  HADD2.F32 R174, -RZ, R174.H0_H0 ;  /* 0x200000aeffae7230 */ /* 0x000fe40000004100 */
[-C--:B------:R-:W-:Y:S01]  /*8a90*/  FMUL.FTZ R76, R51, R58.reuse ;  /* 0x0000003a334c7220 */ /* 0x080fe20000410000 */
[----:B------:R-:W-:Y:S02]  /*8aa0*/  HADD2.F32 R47, -RZ, R48.H0_H0 ;  /* 0x20000030ff2f7230 */ /* 0x000fe40000004100 */
[----:B------:R-:W-:Y:S01]  /*8ab0*/  FMUL.FTZ R58, R61, R58 ;  /* 0x0000003a3d3a7220 */ /* 0x000fe20000410000 */
[----:B------:R-:W-:Y:S01]  /*8ac0*/  HADD2.F32 R45, -RZ, R44.H0_H0 ;  /* 0x2000002cff2d7230 */ /* 0x000fe20000004100 */
[----:B------:R-:W-:Y:S01]  /*8ad0*/  F2FP.F16.F32.PACK_AB R67, R90, R67 ;  /* 0x000000435a43723e */ /* 0x000fe200000000ff */
[----:B------:R-:W-:Y:S02]  /*8ae0*/  HADD2.F32 R44, -RZ, R57.H0_H0 ;  /* 0x20000039ff2c7230 */ /* 0x000fe40000004100 */
[----:B------:R-:W-:Y:S01]  /*8af0*/  FMUL.FTZ R48, R47, R174 ;  /* 0x000000ae2f307220 */ /* 0x000fe20000410000 */
[----:B------:R-:W-:-:S02]  /*8b00*/  HADD2.F32 R172, -RZ, R172.H0_H0 ;  /* 0x200000acffac7230 */ /* 0x000fc40000004100 */
[----:B------:R-:W-:Y:S01]  /*8b10*/  FMUL.FTZ R174, R45, R174 ;  /* 0x000000ae2dae7220 */ /* 0x000fe20000410000 */
[----:B------:R-:W-:Y:S02]  /*8b20*/  HADD2.F32 R173, -RZ, R173.H0_H0 ;  /* 0x200000adffad7230 */ /* 0x000fe40000004100 */
[-C--:B------:R-:W-:Y:S01]  /*8b30*/  FFMA.FTZ R61, R61, R44.reuse, -R76 ;  /* 0x0000002c3d3d7223 */ /* 0x080fe2000001084c */
[----:B------:R-:W-:Y:S01]  /*8b40*/  FFMA.FTZ R51, R51, R44, R58 ;  /* 0x0000002c33337223 */ /* 0x000fe2000001003a */
[-C--:B------:R-:W-:Y:S01]  /*8b50*/  FFMA.FTZ R48, R45, R172.reuse, -R48 ;  /* 0x000000ac2d307223 */ /* 0x080fe20000010830 */
[----:B------:R-:W-:Y:S02]  /*8b60*/  HADD2.F32 R44, -RZ, R50.H0_H0 ;  /* 0x20000032ff2c7230 */ /* 0x000fe40000004100 */
[----:B------:R-:W-:Y:S01]  /*8b70*/  FFMA.FTZ R174, R47, R172, R174 ;  /* 0x000000ac2fae7223 */ /* 0x000fe200000100ae */
[----:B------:R-:W-:Y:S02]  /*8b80*/  HADD2.F32 R45, -RZ, R60.H0_H0 ;  /* 0x2000003cff2d7230 */ /* 0x000fe40000004100 */
[----:B------:R-:W-:-:S02]  /*8b90*/  HADD2.F32 R58, -RZ, R46.H0_H0 ;  /* 0x2000002eff3a7230 */ /* 0x000fc40000004100 */
[-C--:B------:R-:W-:Y:S01]  /*8ba0*/  FMUL.FTZ R47, R44, R173.reuse ;  /* 0x000000ad2c2f7220 */ /* 0x080fe20000410000 */
[----:B------:R-:W-:Y:S01]  /*8bb0*/  HADD2.F32 R50, -RZ, R50.H1_H1 ;  /* 0x30000032ff327230 */ /* 0x000fe20000004100 */
[----:B------:R-:W-:Y:S01]  /*8bc0*/  F2FP.F16.F32.PACK_AB R61, R61, R48 ;  /* 0x000000303d3d723e */ /* 0x000fe200000000ff */
[----:B------:R-:W-:Y:S02]  /*8bd0*/  HADD2.F32 R46, -RZ, R46.H1_H1 ;  /* 0x3000002eff2e7230 */ /* 0x000fe40000004100 */
[----:B------:R-:W-:Y:S01]  /*8be0*/  FMUL.FTZ R173, R58, R173 ;  /* 0x000000ad3aad7220 */ /* 0x000fe20000410000 */
[----:B------:R-:W-:Y:S02]  /*8bf0*/  HADD2.F32 R171, -RZ, R171.H0_H0 ;  /* 0x200000abffab7230 */ /* 0x000fe40000004100 */
[-C--:B------:R-:W-:Y:S01]  /*8c00*/  FMUL.FTZ R57, R50, R45.reuse ;  /* 0x0000002d32397220 */ /* 0x080fe20000410000 */
[----:B------:R-:W-:Y:S02]  /*8c10*/  HADD2.F32 R59, -RZ, R59.H0_H0 ;  /* 0x2000003bff3b7230 */ /* 0x000fe40000004100 */
[----:B------:R-:W-:Y:S01]  /*8c20*/  FMUL.FTZ R45, R46, R45 ;  /* 0x0000002d2e2d7220 */ /* 0x000fe20000410000 */
[----:B------:R-:W-:Y:S01]  /*8c30*/  F2FP.F16.F32.PACK_AB R48, R51, R174 ;  /* 0x000000ae3330723e */ /* 0x000fe200000000ff */
[-C--:B------:R-:W-:Y:S01]  /*8c40*/  FFMA.FTZ R44, R44, R171.reuse, R173 ;  /* 0x000000ab2c2c7223 */ /* 0x080fe200000100ad */
[----:B------:R-:W-:Y:S01]  /*8c50*/  FFMA.FTZ R58, R58, R171, -R47 ;  /* 0x000000ab3a3a7223 */ /* 0x000fe2000001082f */
[-C--:B------:R-:W-:Y:S01]  /*8c60*/  FFMA.FTZ R45, R50, R59.reuse, R45 ;  /* 0x0000003b322d7223 */ /* 0x080fe2000001002d */
[----:B------:R-:W-:Y:S01]  /*8c70*/  FFMA.FTZ R57, R46, R59, -R57 ;  /* 0x0000003b2e397223 */ /* 0x000fe20000010839 */
[----:B------:R-:W-:Y:S01]  /*8c80*/  F2FP.F16.F32.PACK_AB R47, R49, R64 ;  /* 0x00000040312f723e */ /* 0x000fe200000000ff */
[----:B------:R-:W-:Y:S01]  /*8c90*/  IMAD.MOV.U32 R51, RZ, RZ, R67 ;  /* 0x000000ffff337224 */ /* 0x000fe200078e0043 */
[----:B------:R-:W-:-:S02]  /*8ca0*/  F2FP.F16.F32.PACK_AB R49, R88, R66 ;  /* 0x000000425831723e */ /* 0x000fc400000000ff */
[----:B------:R-:W-:Y:S01]  /*8cb0*/  F2FP.F16.F32.PACK_AB R50, R45, R44 ;  /* 0x0000002c2d32723e */ /* 0x000fe200000000ff */
[----:B------:R-:W-:Y:S01]  /*8cc0*/  IMAD.MOV.U32 R44, RZ, RZ, R61 ;  /* 0x000000ffff2c7224 */ /* 0x000fe200078e003d */
[----:B------:R-:W-:Y:S01]  /*8cd0*/  F2FP.F16.F32.PACK_AB R46, R57, R58 ;  /* 0x0000003a392e723e */ /* 0x000fe200000000ff */
[----:B------:R-:W-:-:S07]  /*8ce0*/  IMAD.MOV.U32 R45, RZ, RZ, R62 ;  /* 0x000000ffff2d7224 */ /* 0x000fce00078e003e */
.L_x_712:
[----:B------:R-:W-:Y:S05]  /*8cf0*/  BSYNC B2 ;  /* 0x0000000000027941 */ /* 0x000fea0003800000 */
.L_x_711:
[----:B0-----:R0:W-:Y:S04]  /*8d00*/  STG.E.128 desc[UR60][R52.64], R44 ;  /* 0x0000002c34007986 */ /* 0x0011e8000c101d3c */
[----:B--2---:R0:W-:Y:S02]  /*8d10*/  @!P3 STG.E.128 desc[UR60][R54.64], R48 ;  /* 0x000000303600b986 */ /* 0x0041e4000c101d3c */
.L_x_710:
[----:B------:R-:W-:Y:S05]  /*8d20*/  BSYNC B1 ;  /* 0x0000000000017941 */ /* 0x000fea0003800000 */
.L_x_709:
[----:B------:R-:W-:Y:S01]  /*8d30*/  ISETP.NE.AND P3, PT, R34, RZ, PT ;  /* 0x000000ff2200720c */ /* 0x000fe20003f65270 */
[----:B------:R-:W-:-:S12]  /*8d40*/  BSSY B1, `(.L_x_713) ;  /* 0x0000078000017945 */ /* 0x000fd80003800000 */
[----:B------:R-:W-:Y:S05]  /*8d50*/  @!P3 BRA `(.L_x_714) ;  /* 0x0000000400d8b947 */ /* 0x000fea0003800000 */
[----:B0-----:R-:W-:Y:S01]  /*8d60*/  SEL R44, R132, R149, !P1 ;  /* 0x00000095842c7207 */ /* 0x001fe20004800000 */
[----:B------:R-:W-:Y:S01]  /*8d70*/  BSSY B2, `(.L_x_715) ;  /* 0x0000072000027945 */ /* 0x000fe20003800000 */
[----:B------:R-:W-:Y:S02]  /*8d80*/  IADD3 R46, P3, P4, R118, R126, R27 ;  /* 0x0000007e762e7210 */ /* 0x000fe40007c7e01b */
[----:B------:R-:W-:Y:S02]  /*8d90*/  SHF.R.S32.HI R45, RZ, 0x1f, R44 ;  /* 0x0000001fff2d7819 */ /* 0x000fe4000001142c */
[----:B------:R-:W-:Y:S02]  /*8da0*/  IADD3.X R47, R7, R56, R32, P3, P4 ;  /* 0x00000038072f7210 */ /* 0x000fe40001fe8420 */
[----:B------:R-:W-:Y:S02]  /*8db0*/  LEA.HI R45, R45, R44, RZ, 0x4 ;  /* 0x0000002c2d2d7211 */ /* 0x000fe400078f20ff */
[----:B---3--:R-:W-:-:S02]  /*8dc0*/  SHF.R.U32.HI R50, RZ, 0x3, R206 ;  /* 0x00000003ff327819 */ /* 0x008fc400000116ce */
[----:B------:R-:W-:-:S04]  /*8dd0*/  LEA.HI.SX32 R48, R45, R26, 0x1c ;  /* 0x0000001a2d307211 */ /* 0x000fc800078fe2ff */
[----:B------:R-:W-:-:S04]  /*8de0*/  SHF.L.U32 R49, R48, 0x3, RZ ;  /* 0x0000000330317819 */ /* 0x000fc800000006ff */
[----:B------:R-:W-:-:S13]  /*8df0*/  ISETP.GE.AND P3, PT, R49, R147, PT ;  /* 0x000000933100720c */ /* 0x000fda0003f66270 */
[--C-:B------:R-:W-:Y:S02]  /*8e00*/  @!P3 SHF.R.S32.HI R45, RZ, 0x1f, R49.reuse ;  /* 0x0000001fff2db819 */ /* 0x100fe40000011431 */
[----:B------:R-:W-:-:S04]  /*8e10*/  @!P3 IADD3 R44, P4, P5, R118, R126, R49 ;  /* 0x0000007e762cb210 */ /* 0x000fc80007d9e031 */
[----:B------:R-:W-:Y:S02]  /*8e20*/  @!P3 IADD3.X R45, R7, R56, R45, P4, P5 ;  /* 0x00000038072db210 */ /* 0x000fe400027ea42d */
[----:B------:R-:W-:-:S04]  /*8e30*/  LEA R52, P4, R46, R124, 0x1 ;  /* 0x0000007c2e347211 */ /* 0x000fc800078808ff */
[----:B------:R-:W-:Y:S02]  /*8e40*/  LEA.HI.X R53, R46, R125, R47, 0x1, P4 ;  /* 0x0000007d2e357211 */ /* 0x000fe400020f0c2f */
[----:B------:R-:W-:-:S04]  /*8e50*/  @!P3 LEA R54, P4, R44, R124, 0x1 ;  /* 0x0000007c2c36b211 */ /* 0x000fc800078808ff */
[----:B------:R-:W-:Y:S02]  /*8e60*/  @!P3 LEA.HI.X R55, R44, R125, R45, 0x1, P4 ;  /* 0x0000007d2c37b211 */ /* 0x000fe400020f0c2d */
[----:B------:R-:W-:Y:S02]  /*8e70*/  SHF.R.S32.HI R45, RZ, 0x1f, R48 ;  /* 0x0000001fff2d7819 */ /* 0x000fe40000011430 */
[----:B------:R-:W-:Y:S02]  /*8e80*/  LOP3.LUT R44, R206, 0x38, R49, 0xf8, !PT ;  /* 0x00000038ce2c7812 */ /* 0x000fe400078ef831 */
[----:B------:R-:W-:Y:S02]  /*8e90*/  LEA.HI R45, R45, R48, RZ, 0x3 ;  /* 0x000000302d2d7211 */ /* 0x000fe400078f18ff */
[----:B------:R-:W-:Y:S02]  /*8ea0*/  LOP3.LUT R44, R44, R50, RZ, 0x3c, !PT ;  /* 0x000000322c2c7212 */ /* 0x000fe400078e3cff */
[----:B------:R-:W-:-:S02]  /*8eb0*/  SHF.R.S32.HI R45, RZ, 0x3, R45 ;  /* 0x00000003ff2d7819 */ /* 0x000fc4000001142d */
[----:B------:R-:W-:-:S03]  /*8ec0*/  ISETP.GE.AND P4, PT, R0, R121, PT ;  /* 0x000000790000720c */ /* 0x000fc60003f86270 */
[----:B------:R-:W-:-:S04]  /*8ed0*/  IMAD R45, R45, 0x1c00, R216 ;  /* 0x00001c002d2d7824 */ /* 0x000fc800078e02d8 */
[----:B------:R-:W-:Y:S02]  /*8ee0*/  IMAD.IADD R44, R45, 0x1, R44 ;  /* 0x000000012d2c7824 */ /* 0x000fe400078e022c */
[C---:B------:R-:W-:Y:S02]  /*8ef0*/  IMAD R45, R17.reuse, 0x5400, R142 ;  /* 0x00005400112d7824 */ /* 0x040fe400078e028e */
[----:B------:R-:W-:Y:S02]  /*8f00*/  IMAD R47, R17, 0x5400, R44 ;  /* 0x00005400112f7824 */ /* 0x000fe400078e022c */
[--C-:B------:R-:W-:Y:S02]  /*8f10*/  IMAD R45, R45, 0x2, R16.reuse ;  /* 0x000000022d2d7824 */ /* 0x100fe400078e0210 */
[----:B------:R-:W-:-:S04]  /*8f20*/  IMAD R48, R47, 0x2, R16 ;  /* 0x000000022f307824 */ /* 0x000fc800078e0210 */
[----:B------:R-:W0:Y:S04]  /*8f30*/  LDS.128 R44, [R45+0x21400] ;  /* 0x021400002d2c7984 */ /* 0x000e280000000c00 */
[----:B------:R-:W2:Y:S01]  /*8f40*/  LDS.128 R48, [R48+0x21400] ;  /* 0x0214000030307984 */ /* 0x000ea20000000c00 */
[----:B------:R-:W-:Y:S05]  /*8f50*/  @P4 BRA `(.L_x_716) ;  /* 0x00000004004c4947 */ /* 0x000fea0003800000 */
[----:B--2---:R-:W-:Y:S01]  /*8f60*/  MOV R61, R49 ;  /* 0x00000031003d7202 */ /* 0x004fe20000000f00 */
[----:B0-----:R-:W-:Y:S01]  /*8f70*/  IMAD.MOV.U32 R49, RZ, RZ, R47 ;  /* 0x000000ffff317224 */ /* 0x001fe200078e002f */
[----:B------:R-:W-:Y:S01]  /*8f80*/  SHF.R.U32.HI R65, RZ, 0x10, R85 ;  /* 0x00000010ff417819 */ /* 0x000fe20000011655 */
[----:B------:R-:W-:Y:S01]  /*8f90*/  HADD2.F32 R66, -RZ, R170.H1_H1 ;  /* 0x300000aaff427230 */ /* 0x000fe20000004100 */
[--C-:B------:R-:W-:Y:S01]  /*8fa0*/  SHF.R.U64 R57, R72, 0x10, R73.reuse ;  /* 0x0000001048397819 */ /* 0x100fe20000001249 */
[----:B------:R-:W-:Y:S01]  /*8fb0*/  HADD2.F32 R63, -RZ, R61.H0_H0 ;  /* 0x2000003dff3f7230 */ /* 0x000fe20000004100 */
[----:B------:R-:W-:Y:S01]  /*8fc0*/  SHF.R.U32.HI R72, RZ, 0x10, R73 ;  /* 0x00000010ff487819 */ /* 0x000fe20000011649 */
[----:B------:R-:W-:Y:S01]  /*8fd0*/  HADD2.F32 R47, -RZ, R45.H0_H0 ;  /* 0x2000002dff2f7230 */ /* 0x000fe20000004100 */
[----:B------:R-:W-:Y:S01]  /*8fe0*/  SHF.R.U64 R60, R86, 0x10, R87 ;  /* 0x00000010563c7819 */ /* 0x000fe20000001257 */
[----:B------:R-:W-:Y:S02]  /*8ff0*/  HADD2.F32 R61, -RZ, R61.H1_H1 ;  /* 0x3000003dff3d7230 */ /* 0x000fe40000004100 */
[----:B------:R-:W-:Y:S01]  /*9000*/  FMUL.FTZ R76, R63, R66 ;  /* 0x000000423f4c7220 */ /* 0x000fe20000410000 */
[----:B------:R-:W-:-:S02]  /*9010*/  HADD2.F32 R65, -RZ, R65.H0_H0 ;  /* 0x20000041ff417230 */ /* 0x000fc40000004100 */
[----:B------:R-:W-:Y:S01]  /*9020*/  FMUL.FTZ R66, R47, R66 ;  /* 0x000000422f427220 */ /* 0x000fe20000410000 */
[----:B------:R-:W-:Y:S01]  /*9030*/  HADD2.F32 R62, -RZ, R45.H1_H1 ;  /* 0x3000002dff3e7230 */ /* 0x000fe20000004100 */
[----:B------:R-:W-:Y:S01]  /*9040*/  SHF.R.U32.HI R86, RZ, 0x10, R87 ;  /* 0x00000010ff567819 */ /* 0x000fe20000011657 */
[----:B------:R-:W-:Y:S02]  /*9050*/  HADD2.F32 R64, -RZ, R162.H0_H0 ;  /* 0x200000a2ff407230 */ /* 0x000fe40000004100 */
[-C--:B------:R-:W-:Y:S01]  /*9060*/  FMUL.FTZ R67, R61, R65.reuse ;  /* 0x000000413d437220 */ /* 0x080fe20000410000 */
[----:B------:R-:W-:Y:S02]  /*9070*/  HADD2.F32 R72, -RZ, R72.H0_H0 ;  /* 0x20000048ff487230 */ /* 0x000fe40000004100 */
[----:B------:R-:W-:Y:S01]  /*9080*/  FMUL.FTZ R78, R62, R65 ;  /* 0x000000413e4e7220 */ /* 0x000fe20000410000 */
[--C-:B------:R-:W-:Y:S01]  /*9090*/  SHF.R.U64 R59, R74, 0x10, R75.reuse ;  /* 0x000000104a3b7819 */ /* 0x100fe2000000124b */
[-C--:B------:R-:W-:Y:S01]  /*90a0*/  FFMA.FTZ R45, R47, R64.reuse, -R76 ;  /* 0x000000402f2d7223 */ /* 0x080fe2000001084c */
[----:B------:R-:W-:Y:S01]  /*90b0*/  FFMA.FTZ R47, R63, R64, R66 ;  /* 0x000000403f2f7223 */ /* 0x000fe20000010042 */
[----:B------:R-:W-:Y:S01]  /*90c0*/  SHF.R.U32.HI R74, RZ, 0x10, R75 ;  /* 0x00000010ff4a7819 */ /* 0x000fe2000001164b */
[-C--:B------:R-:W-:Y:S01]  /*90d0*/  FFMA.FTZ R62, R62, R72.reuse, -R67 ;  /* 0x000000483e3e7223 */ /* 0x080fe20000010843 */
[----:B------:R-:W-:Y:S01]  /*90e0*/  FFMA.FTZ R64, R61, R72, R78 ;  /* 0x000000483d407223 */ /* 0x000fe2000001004e */
[----:B------:R-:W-:Y:S01]  /*90f0*/  HADD2.F32 R78, -RZ, R161.H0_H0 ;  /* 0x200000a1ff4e7230 */ /* 0x000fe20000004100 */
[----:B------:R-:W-:Y:S01]  /*9100*/  SHF.R.U64 R58, R84, 0x10, R85 ;  /* 0x00000010543a7819 */ /* 0x000fe20000001255 */
[--C-:B------:R-:W-:Y:S01]  /*9110*/  HADD2.F32 R61, -RZ, R51.reuse.H0_H0 ;  /* 0x20000033ff3d7230 */ /* 0x100fe20000004100 */
[----:B------:R-:W-:Y:S01]  /*9120*/  F2FP.F16.F32.PACK_AB R45, R62, R45 ;  /* 0x0000002d3e2d723e */ /* 0x000fe200000000ff */
[----:B------:R-:W-:-:S02]  /*9130*/  HADD2.F32 R72, -RZ, R51.H1_H1 ;  /* 0x30000033ff487230 */ /* 0x000fc40000004100 */
[--C-:B------:R-:W-:Y:S02]  /*9140*/  HADD2.F32 R51, -RZ, R49.reuse.H0_H0 ;  /* 0x20000031ff337230 */ /* 0x100fe40000004100 */
[----:B------:R-:W-:Y:S02]  /*9150*/  HADD2.F32 R65, -RZ, R86.H0_H0 ;  /* 0x20000056ff417230 */ /* 0x000fe40000004100 */
[----:B------:R-:W-:Y:S02]  /*9160*/  HADD2.F32 R66, -RZ, R49.H1_H1 ;  /* 0x30000031ff427230 */ /* 0x000fe40000004100 */
[----:B------:R-:W-:Y:S02]  /*9170*/  HADD2.F32 R76, -RZ, R163.H0_H0 ;  /* 0x200000a3ff4c7230 */ /* 0x000fe40000004100 */
[-C--:B------:R-:W-:Y:S01]  /*9180*/  FMUL.FTZ R67, R72, R65.reuse ;  /* 0x0000004148437220 */ /* 0x080fe20000410000 */
[----:B------:R-:W-:Y:S02]  /*9190*/  HADD2.F32 R63, -RZ, R74.H0_H0 ;  /* 0x2000004aff3f7230 */ /* 0x000fe40000004100 */
[-C--:B------:R-:W-:Y:S01]  /*91a0*/  FMUL.FTZ R74, R61, R78.reuse ;  /* 0x0000004e3d4a7220 */ /* 0x080fe20000410000 */
[----:B------:R-:W-:Y:S01]  /*91b0*/  FMUL.FTZ R78, R51, R78 ;  /* 0x0000004e334e7220 */ /* 0x000fe20000410000 */
[----:B------:R-:W-:Y:S01]  /*91c0*/  FMUL.FTZ R65, R66, R65 ;  /* 0x0000004142417220 */ /* 0x000fe20000410000 */
[----:B------:R-:W-:-:S02]  /*91d0*/  HADD2.F32 R170, -RZ, R170.H0_H0 ;  /* 0x200000aaffaa7230 */ /* 0x000fc40000004100 */
[-C--:B------:R-:W-:Y:S01]  /*91e0*/  FFMA.FTZ R49, R51, R76.reuse, -R74 ;  /* 0x0000004c33317223 */ /* 0x080fe2000001084a */
[----:B------:R-:W-:Y:S01]  /*91f0*/  FFMA.FTZ R51, R61, R76, R78 ;  /* 0x0000004c3d337223 */ /* 0x000fe2000001004e */
[-C--:B------:R-:W-:Y:S01]  /*9200*/  FFMA.FTZ R66, R66, R63.reuse, -R67 ;  /* 0x0000003f42427223 */ /* 0x080fe20000010843 */
[----:B------:R-:W-:Y:S01]  /*9210*/  FFMA.FTZ R72, R72, R63, R65 ;  /* 0x0000003f48487223 */ /* 0x000fe20000010041 */
[----:B------:R-:W-:Y:S02]  /*9220*/  HADD2.F32 R76, -RZ, R58.H0_H0 ;  /* 0x2000003aff4c7230 */ /* 0x000fe40000004100 */
[----:B------:R-:W-:Y:S01]  /*9230*/  HADD2.F32 R63, -RZ, R48.H0_H0 ;  /* 0x20000030ff3f7230 */ /* 0x000fe20000004100 */
[----:B------:R-:W-:Y:S01]  /*9240*/  F2FP.F16.F32.PACK_AB R66, R66, R49 ;  /* 0x000000314242723e */ /* 0x000fe200000000ff */
[----:B------:R-:W-:Y:S01]  /*9250*/  HADD2.F32 R58, -RZ, R44.H0_H0 ;  /* 0x2000002cff3a7230 */ /* 0x000fe20000004100 */
[----:B------:R-:W-:Y:S01]  /*9260*/  F2FP.F16.F32.PACK_AB R49, R64, R47 ;  /* 0x0000002f4031723e */ /* 0x000fe200000000ff */
[----:B------:R-:W-:Y:S01]  /*9270*/  HADD2.F32 R65, -RZ, R48.H1_H1 ;  /* 0x30000030ff417230 */ /* 0x000fe20000004100 */
[----:B------:R-:W-:Y:S01]  /*9280*/  F2FP.F16.F32.PACK_AB R51, R72, R51 ;  /* 0x000000334833723e */ /* 0x000fe200000000ff */
[----:B------:R-:W-:-:S02]  /*9290*/  HADD2.F32 R162, -RZ, R162.H1_H1 ;  /* 0x300000a2ffa27230 */ /* 0x000fc40000004100 */
[CC--:B------:R-:W-:Y:S01]  /*92a0*/  FMUL.FTZ R48, R58.reuse, R170.reuse ;  /* 0x000000aa3a307220 */ /* 0x0c0fe20000410000 */
[----:B------:R-:W-:Y:S02]  /*92b0*/  HADD2.F32 R74, -RZ, R57.H0_H0 ;  /* 0x20000039ff4a7230 */ /* 0x000fe40000004100 */
[----:B------:R-:W-:Y:S01]  /*92c0*/  FMUL.FTZ R57, R63, R170 ;  /* 0x000000aa3f397220 */ /* 0x000fe20000410000 */
[----:B------:R-:W-:Y:S02]  /*92d0*/  HADD2.F32 R61, -RZ, R44.H1_H1 ;  /* 0x3000002cff3d7230 */ /* 0x000fe40000004100 */
[----:B------:R-:W-:Y:S01]  /*92e0*/  FMUL.FTZ R78, R65, R76 ;  /* 0x0000004c414e7220 */ /* 0x000fe20000410000 */
[-C--:B------:R-:W-:Y:S01]  /*92f0*/  FFMA.FTZ R48, R63, R162.reuse, R48 ;  /* 0x000000a23f307223 */ /* 0x080fe20000010030 */
[----:B------:R-:W-:Y:S01]  /*9300*/  FFMA.FTZ R44, R58, R162, -R57 ;  /* 0x000000a23a2c7223 */ /* 0x000fe20000010839 */
[----:B------:R-:W-:Y:S02]  /*9310*/  HADD2.F32 R58, -RZ, R50.H0_H0 ;  /* 0x20000032ff3a7230 */ /* 0x000fe40000004100 */
[C---:B------:R-:W-:Y:S01]  /*9320*/  FMUL.FTZ R76, R61.reuse, R76 ;  /* 0x0000004c3d4c7220 */ /* 0x040fe20000410000 */
[----:B------:R-:W-:Y:S01]  /*9330*/  FFMA.FTZ R63, R61, R74, -R78 ;  /* 0x0000004a3d3f7223 */ /* 0x000fe2000001084e */
[----:B------:R-:W-:-:S02]  /*9340*/  HADD2.F32 R161, -RZ, R161.H1_H1 ;  /* 0x300000a1ffa17230 */ /* 0x000fc40000004100 */
[----:B------:R-:W-:Y:S02]  /*9350*/  HADD2.F32 R61, -RZ, R60.H0_H0 ;  /* 0x2000003cff3d7230 */ /* 0x000fe40000004100 */
[----:B------:R-:W-:Y:S01]  /*9360*/  FFMA.FTZ R65, R65, R74, R76 ;  /* 0x0000004a41417223 */ /* 0x000fe2000001004c */
[----:B------:R-:W-:Y:S02]  /*9370*/  HADD2.F32 R57, -RZ, R46.H0_H0 ;  /* 0x2000002eff397230 */ /* 0x000fe40000004100 */
[-C--:B------:R-:W-:Y:S01]  /*9380*/  FMUL.FTZ R60, R58, R161.reuse ;  /* 0x000000a13a3c7220 */ /* 0x080fe20000410000 */
[----:B------:R-:W-:Y:S01]  /*9390*/  HADD2.F32 R50, -RZ, R50.H1_H1 ;  /* 0x30000032ff327230 */ /* 0x000fe20000004100 */
[----:B------:R-:W-:Y:S01]  /*93a0*/  F2FP.F16.F32.PACK_AB R44, R63, R44 ;  /* 0x0000002c3f2c723e */ /* 0x000fe200000000ff */
[----:B------:R-:W-:Y:S02]  /*93b0*/  HADD2.F32 R46, -RZ, R46.H1_H1 ;  /* 0x3000002eff2e7230 */ /* 0x000fe40000004100 */
[----:B------:R-:W-:Y:S01]  /*93c0*/  FMUL.FTZ R161, R57, R161 ;  /* 0x000000a139a17220 */ /* 0x000fe20000410000 */
[----:B------:R-:W-:-:S02]  /*93d0*/  HADD2.F32 R163, -RZ, R163.H1_H1 ;  /* 0x300000a3ffa37230 */ /* 0x000fc40000004100 */
[-C--:B------:R-:W-:Y:S01]  /*93e0*/  FMUL.FTZ R67, R50, R61.reuse ;  /* 0x0000003d32437220 */ /* 0x080fe20000410000 */
[----:B------:R-:W-:Y:S02]  /*93f0*/  HADD2.F32 R59, -RZ, R59.H0_H0 ;  /* 0x2000003bff3b7230 */ /* 0x000fe40000004100 */
[----:B------:R-:W-:Y:S01]  /*9400*/  FMUL.FTZ R61, R46, R61 ;  /* 0x0000003d2e3d7220 */ /* 0x000fe20000410000 */
[----:B------:R-:W-:Y:S01]  /*9410*/  F2FP.F16.F32.PACK_AB R48, R65, R48 ;  /* 0x000000304130723e */ /* 0x000fe200000000ff */
[-C--:B------:R-:W-:Y:S01]  /*9420*/  FFMA.FTZ R60, R57, R163.reuse, -R60 ;  /* 0x000000a3393c7223 */ /* 0x080fe2000001083c */
[----:B------:R-:W-:Y:S01]  /*9430*/  FFMA.FTZ R161, R58, R163, R161 ;  /* 0x000000a33aa17223 */ /* 0x000fe200000100a1 */
[-C--:B------:R-:W-:Y:S01]  /*9440*/  FFMA.FTZ R67, R46, R59.reuse, -R67 ;  /* 0x0000003b2e437223 */ /* 0x080fe20000010843 */
[----:B------:R-:W-:Y:S01]  /*9450*/  FFMA.FTZ R50, R50, R59, R61 ;  /* 0x0000003b32327223 */ /* 0x000fe2000001003d */
[----:B------:R-:W-:-:S03]  /*9460*/  IMAD.MOV.U32 R47, RZ, RZ, R66 ;  /* 0x000000ffff2f7224 */ /* 0x000fc600078e0042 */
[----:B------:R-:W-:Y:S02]  /*9470*/  F2FP.F16.F32.PACK_AB R46, R67, R60 ;  /* 0x0000003c432e723e */ /* 0x000fe400000000ff */
[----:B------:R-:W-:-:S07]  /*9480*/  F2FP.F16.F32.PACK_AB R50, R50, R161 ;  /* 0x000000a13232723e */ /* 0x000fce00000000ff */
.L_x_716:
[----:B------:R-:W-:Y:S05]  /*9490*/  BSYNC B2 ;  /* 0x0000000000027941 */ /* 0x000fea0003800000 */
.L_x_715:
[----:B0-----:R4:W-:Y:S04]  /*94a0*/  STG.E.128 desc[UR60][R52.64], R44 ;  /* 0x0000002c34007986 */ /* 0x0019e8000c101d3c */
[----:B--2---:R4:W-:Y:S02]  /*94b0*/  @!P3 STG.E.128 desc[UR60][R54.64], R48 ;  /* 0x000000303600b986 */ /* 0x0049e4000c101d3c */
.L_x_714:
[----:B------:R-:W-:Y:S05]  /*94c0*/  BSYNC B1 ;  /* 0x0000000000017941 */ /* 0x000fea0003800000 */
.L_x_713:
[----:B------:R-:W-:-:S13]  /*94d0*/  ISETP.NE.AND P3, PT, R35, RZ, PT ;  /* 0x000000ff2300720c */ /* 0x000fda0003f65270 */
[----:B------:R-:W-:Y:S05]  /*94e0*/  @!P3 BRA `(.L_x_667) ;  /* 0x0000000800d8b947 */ /* 0x000fea0003800000 */
[----:B0---4-:R-:W2:Y:S01]  /*94f0*/  LDL R44, [R1+0x10] ;  /* 0x00001000012c7983 */ /* 0x011ea20000100800 */
[----:B------:R-:W-:Y:S01]  /*9500*/  SHF.R.U32.HI R47, RZ, 0x3, R206 ;  /* 0x00000003ff2f7819 */ /* 0x000fe200000116ce */
[----:B------:R-:W-:Y:S01]  /*9510*/  BSSY B1, `(.L_x_717) ;  /* 0x0000071000017945 */ /* 0x000fe20003800000 */
[----:B------:R-:W-:-:S04]  /*9520*/  IADD3 R46, P3, P4, R118, R126, R29 ;  /* 0x0000007e762e7210 */ /* 0x000fc80007c7e01d */
[----:B---3--:R-:W-:Y:S02]  /*9530*/  IADD3.X R49, R7, R56, R33, P3, P4 ;  /* 0x0000003807317210 */ /* 0x008fe40001fe8421 */
[----:B------:R-:W-:-:S04]  /*9540*/  LEA R52, P3, R46, R124, 0x1 ;  /* 0x0000007c2e347211 */ /* 0x000fc800078608ff */
[----:B------:R-:W-:Y:S02]  /*9550*/  LEA.HI.X R53, R46, R125, R49, 0x1, P3 ;  /* 0x0000007d2e357211 */ /* 0x000fe400018f0c31 */
[----:B------:R-:W-:Y:S02]  /*9560*/  ISETP.GE.AND P3, PT, R3, R121, PT ;  /* 0x000000790300720c */ /* 0x000fe40003f66270 */
[----:B--2---:R-:W-:-:S04]  /*9570*/  LOP3.LUT P5, RZ, R44, 0x1, RZ, 0xc0, !PT ;  /* 0x000000012cff7812 */ /* 0x004fc800078ac0ff */
[----:B------:R-:W-:-:S04]  /*9580*/  SEL R149, R132, R149, !P5 ;  /* 0x0000009584957207 */ /* 0x000fc80006800000 */
[----:B------:R-:W-:-:S04]  /*9590*/  SHF.R.S32.HI R44, RZ, 0x1f, R149 ;  /* 0x0000001fff2c7819 */ /* 0x000fc80000011495 */
[----:B------:R-:W-:-:S04]  /*95a0*/  LEA.HI R149, R44, R149, RZ, 0x4 ;  /* 0x000000952c957211 */ /* 0x000fc800078f20ff */
[----:B------:R-:W-:-:S04]  /*95b0*/  LEA.HI.SX32 R149, R149, R28, 0x1c ;  /* 0x0000001c95957211 */ /* 0x000fc800078fe2ff */
[----:B------:R-:W-:Y:S01]  /*95c0*/  SHF.R.S32.HI R44, RZ, 0x1f, R149 ;  /* 0x0000001fff2c7819 */ /* 0x000fe20000011495 */
[----:B------:R-:W-:-:S03]  /*95d0*/  IMAD.SHL.U32 R55, R149, 0x8, RZ ;  /* 0x0000000895377824 */ /* 0x000fc600078e00ff */
[----:B------:R-:W-:-:S04]  /*95e0*/  LEA.HI R44, R44, R149, RZ, 0x3 ;  /* 0x000000952c2c7211 */ /* 0x000fc800078f18ff */
[----:B------:R-:W-:Y:S02]  /*95f0*/  SHF.R.S32.HI R45, RZ, 0x3, R44 ;  /* 0x00000003ff2d7819 */ /* 0x000fe4000001142c */
[----:B------:R-:W-:-:S03]  /*9600*/  LOP3.LUT R44, R206, 0x38, R55, 0xf8, !PT ;  /* 0x00000038ce2c7812 */ /* 0x000fc600078ef837 */
[----:B------:R-:W-:Y:S01]  /*9610*/  IMAD R45, R45, 0x1c00, R216 ;  /* 0x00001c002d2d7824 */ /* 0x000fe200078e02d8 */
[----:B------:R-:W-:-:S04]  /*9620*/  LOP3.LUT R44, R44, R47, RZ, 0x3c, !PT ;  /* 0x0000002f2c2c7212 */ /* 0x000fc800078e3cff */
[----:B------:R-:W-:Y:S01]  /*9630*/  IADD3 R44, R45, R44, RZ ;  /* 0x0000002c2d2c7210 */ /* 0x000fe20007ffe0ff */
[----:B------:R-:W-:-:S04]  /*9640*/  IMAD R45, R17, 0x5400, R141 ;  /* 0x00005400112d7824 */ /* 0x000fc800078e028d */
[----:B------:R-:W-:Y:S02]  /*9650*/  IMAD R47, R17, 0x5400, R44 ;  /* 0x00005400112f7824 */ /* 0x000fe400078e022c */
[--C-:B------:R-:W-:Y:S02]  /*9660*/  IMAD R45, R45, 0x2, R16.reuse ;  /* 0x000000022d2d7824 */ /* 0x100fe400078e0210 */
[----:B------:R-:W-:-:S04]  /*9670*/  IMAD R48, R47, 0x2, R16 ;  /* 0x000000022f307824 */ /* 0x000fc800078e0210 */
[----:B------:R-:W0:Y:S04]  /*9680*/  LDS.128 R44, [R45+0x21400] ;  /* 0x021400002d2c7984 */ /* 0x000e280000000c00 */
[----:B------:R-:W2:Y:S01]  /*9690*/  LDS.128 R48, [R48+0x21400] ;  /* 0x0214000030307984 */ /* 0x000ea20000000c00 */
[----:B------:R-:W-:Y:S05]  /*96a0*/  @P3 BRA `(.L_x_718) ;  /* 0x00000004005c3947 */ /* 0x000fea0003800000 */
[----:B0-----:R-:W-:Y:S01]  /*96b0*/  IMAD.MOV.U32 R60, RZ, RZ, R44 ;  /* 0x000000ffff3c7224 */ /* 0x001fe200078e002c */
[----:B--2---:R-:W-:Y:S01]  /*96c0*/  MOV R44, R49 ;  /* 0x00000031002c7202 */ /* 0x004fe20000000f00 */
[----:B------:R-:W-:Y:S01]  /*96d0*/  IMAD.MOV.U32 R61, RZ, RZ, R48 ;  /* 0x000000ffff3d7224 */ /* 0x000fe200078e0030 */
[----:B------:R-:W-:Y:S01]  /*96e0*/  SHF.R.U32.HI R66, RZ, 0x10, R81 ;  /* 0x00000010ff427819 */ /* 0x000fe20000011651 */
[----:B------:R-:W-:Y:S01]  /*96f0*/  IMAD.MOV.U32 R62, RZ, RZ, R51 ;  /* 0x000000ffff3e7224 */ /* 0x000fe200078e0033 */
[--C-:B------:R-:W-:Y:S01]  /*9700*/  SHF.R.U32.HI R64, RZ, 0x10, R69.reuse ;  /* 0x00000010ff407819 */ /* 0x100fe20000011645 */
[----:B------:R-:W-:Y:S01]  /*9710*/  HADD2.F32 R65, -RZ, R160.H1_H1 ;  /* 0x300000a0ff417230 */ /* 0x000fe20000004100 */
[----:B------:R-:W-:Y:S01]  /*9720*/  SHF.R.U64 R57, R68, 0x10, R69 ;  /* 0x0000001044397819 */ /* 0x000fe20000001245 */
[--C-:B------:R-:W-:Y:S01]  /*9730*/  HADD2.F32 R48, -RZ, R44.reuse.H0_H0 ;  /* 0x2000002cff307230 */ /* 0x100fe20000004100 */
[--C-:B------:R-:W-:Y:S01]  /*9740*/  SHF.R.U64 R54, R70, 0x10, R71.reuse ;  /* 0x0000001046367819 */ /* 0x100fe20000001247 */
[----:B------:R-:W-:Y:S01]  /*9750*/  HADD2.F32 R51, -RZ, R44.H1_H1 ;  /* 0x3000002cff337230 */ /* 0x000fe20000004100 */
[----:B------:R-:W-:Y:S01]  /*9760*/  SHF.R.U32.HI R70, RZ, 0x10, R71 ;  /* 0x00000010ff467819 */ /* 0x000fe20000011647 */
[----:B------:R-:W-:Y:S01]  /*9770*/  IMAD.MOV.U32 R49, RZ, RZ, R47 ;  /* 0x000000ffff317224 */ /* 0x000fe200078e002f */
[----:B------:R-:W-:Y:S01]  /*9780*/  SHF.R.U32.HI R67, RZ, 0x10, R83 ;  /* 0x00000010ff437819 */ /* 0x000fe20000011653 */
[--C-:B------:R-:W-:Y:S01]  /*9790*/  HADD2.F32 R44, -RZ, R45.reuse.H0_H0 ;  /* 0x2000002dff2c7230 */ /* 0x100fe20000004100 */
[----:B------:R-:W-:Y:S01]  /*97a0*/  SHF.R.U64 R59, R80, 0x10, R81 ;  /* 0x00000010503b7819 */ /* 0x000fe20000001251 */
[----:B------:R-:W-:Y:S01]  /*97b0*/  HADD2.F32 R66, -RZ, R66.H0_H0 ;  /* 0x20000042ff427230 */ /* 0x000fe20000004100 */
[----:B------:R-:W-:Y:S01]  /*97c0*/  SHF.R.U64 R58, R82, 0x10, R83 ;  /* 0x00000010523a7819 */ /* 0x000fe20000001253 */
[----:B------:R-:W-:-:S02]  /*97d0*/  HADD2.F32 R47, -RZ, R45.H1_H1 ;  /* 0x3000002dff2f7230 */ /* 0x000fc40000004100 */
[-C--:B------:R-:W-:Y:S01]  /*97e0*/  FMUL.FTZ R45, R48, R65.reuse ;  /* 0x00000041302d7220 */ /* 0x080fe20000410000 */
[----:B------:R-:W-:Y:S02]  /*97f0*/  HADD2.F32 R63, -RZ, R157.H0_H0 ;  /* 0x2000009dff3f7230 */ /* 0x000fe40000004100 */
[C---:B------:R-:W-:Y:S01]  /*9800*/  FMUL.FTZ R65, R44.reuse, R65 ;  /* 0x000000412c417220 */ /* 0x040fe20000410000 */
[----:B------:R-:W-:Y:S02]  /*9810*/  HADD2.F32 R64, -RZ, R64.H0_H0 ;  /* 0x20000040ff407230 */ /* 0x000fe40000004100 */
[-C--:B------:R-:W-:Y:S01]  /*9820*/  FMUL.FTZ R68, R51, R66.reuse ;  /* 0x0000004233447220 */ /* 0x080fe20000410000 */
[C---:B------:R-:W-:Y:S01]  /*9830*/  FMUL.FTZ R66, R47.reuse, R66 ;  /* 0x000000422f427220 */ /* 0x040fe20000410000 */
[-C--:B------:R-:W-:Y:S01]  /*9840*/  FFMA.FTZ R44, R44, R63.reuse, -R45 ;  /* 0x0000003f2c2c7223 */ /* 0x080fe2000001082d */
[----:B------:R-:W-:Y:S01]  /*9850*/  FFMA.FTZ R45, R48, R63, R65 ;  /* 0x0000003f302d7223 */ /* 0x000fe20000010041 */
[-C--:B------:R-:W-:Y:S01]  /*9860*/  FFMA.FTZ R47, R47, R64.reuse, -R68 ;  /* 0x000000402f2f7223 */ /* 0x080fe20000010844 */
[----:B------:R-:W-:Y:S01]  /*9870*/  FFMA.FTZ R48, R51, R64, R66 ;  /* 0x0000004033307223 */ /* 0x000fe20000010042 */
[----:B------:R-:W-:-:S02]  /*9880*/  HADD2.F32 R68, -RZ, R159.H1_H1 ;  /* 0x3000009fff447230 */ /* 0x000fc40000004100 */
[----:B------:R-:W-:Y:S01]  /*9890*/  HADD2.F32 R63, -RZ, R62.H0_H0 ;  /* 0x2000003eff3f7230 */ /* 0x000fe20000004100 */
[----:B------:R-:W-:Y:S01]  /*98a0*/  F2FP.F16.F32.PACK_AB R47, R47, R44 ;  /* 0x0000002c2f2f723e */ /* 0x000fe200000000ff */
[----:B------:R-:W-:Y:S02]  /*98b0*/  HADD2.F32 R51, -RZ, R49.H0_H0 ;  /* 0x20000031ff337230 */ /* 0x000fe40000004100 */
[----:B------:R-:W-:Y:S02]  /*98c0*/  HADD2.F32 R65, -RZ, R70.H0_H0 ;  /* 0x20000046ff417230 */ /* 0x000fe40000004100 */
[-C--:B------:R-:W-:Y:S01]  /*98d0*/  FMUL.FTZ R70, R63, R68.reuse ;  /* 0x000000443f467220 */ /* 0x080fe20000410000 */
[----:B------:R-:W-:Y:S02]  /*98e0*/  HADD2.F32 R66, -RZ, R158.H0_H0 ;  /* 0x2000009eff427230 */ /* 0x000fe40000004100 */
[----:B------:R-:W-:Y:S01]  /*98f0*/  FMUL.FTZ R68, R51, R68 ;  /* 0x0000004433447220 */ /* 0x000fe20000410000 */
[----:B------:R-:W-:-:S02]  /*9900*/  HADD2.F32 R64, -RZ, R62.H1_H1 ;  /* 0x3000003eff407230 */ /* 0x000fc40000004100 */
[----:B------:R-:W-:Y:S02]  /*9910*/  HADD2.F32 R67, -RZ, R67.H0_H0 ;  /* 0x20000043ff437230 */ /* 0x000fe40000004100 */
[-C--:B------:R-:W-:Y:S01]  /*9920*/  FFMA.FTZ R68, R63, R66.reuse, R68 ;  /* 0x000000423f447223 */ /* 0x080fe20000010044 */
[----:B------:R-:W-:Y:S02]  /*9930*/  HADD2.F32 R62, -RZ, R49.H1_H1 ;  /* 0x30000031ff3e7230 */ /* 0x000fe40000004100 */
[----:B------:R-:W-:Y:S01]  /*9940*/  FFMA.FTZ R49, R51, R66, -R70 ;  /* 0x0000004233317223 */ /* 0x000fe20000010846 */
[----:B------:R-:W-:Y:S02]  /*9950*/  HADD2.F32 R63, -RZ, R59.H0_H0 ;  /* 0x2000003bff3f7230 */ /* 0x000fe40000004100 */
[-C--:B------:R-:W-:Y:S01]  /*9960*/  FMUL.FTZ R69, R64, R67.reuse ;  /* 0x0000004340457220 */ /* 0x080fe20000410000 */
[----:B------:R-:W-:Y:S02]  /*9970*/  HADD2.F32 R59, -RZ, R61.H0_H0 ;  /* 0x2000003dff3b7230 */ /* 0x000fe40000004100 */
[----:B------:R-:W-:Y:S01]  /*9980*/  FMUL.FTZ R67, R62, R67 ;  /* 0x000000433e437220 */ /* 0x000fe20000410000 */
[----:B------:R-:W-:-:S02]  /*9990*/  HADD2.F32 R51, -RZ, R60.H0_H0 ;  /* 0x2000003cff337230 */ /* 0x000fc40000004100 */
[-C--:B------:R-:W-:Y:S01]  /*99a0*/  FFMA.FTZ R70, R62, R65.reuse, -R69 ;  /* 0x000000413e467223 */ /* 0x080fe20000010845 */
[----:B------:R-:W-:Y:S02]  /*99b0*/  HADD2.F32 R61, -RZ, R61.H1_H1 ;  /* 0x3000003dff3d7230 */ /* 0x000fe40000004100 */
[----:B------:R-:W-:Y:S01]  /*99c0*/  FFMA.FTZ R69, R64, R65, R67 ;  /* 0x0000004140457223 */ /* 0x000fe20000010043 */
[----:B------:R-:W-:Y:S02]  /*99d0*/  HADD2.F32 R60, -RZ, R60.H1_H1 ;  /* 0x3000003cff3c7230 */ /* 0x000fe40000004100 */
[----:B------:R-:W-:Y:S02]  /*99e0*/  HADD2.F32 R160, -RZ, R160.H0_H0 ;  /* 0x200000a0ffa07230 */ /* 0x000fe40000004100 */
[-C--:B------:R-:W-:Y:S01]  /*99f0*/  FMUL.FTZ R65, R61, R63.reuse ;  /* 0x0000003f3d417220 */ /* 0x080fe20000410000 */
[----:B------:R-:W-:Y:S02]  /*9a00*/  HADD2.F32 R57, -RZ, R57.H0_H0 ;  /* 0x20000039ff397230 */ /* 0x000fe40000004100 */
[----:B------:R-:W-:Y:S01]  /*9a10*/  FMUL.FTZ R66, R60, R63 ;  /* 0x0000003f3c427220 */ /* 0x000fe20000410000 */
[----:B------:R-:W-:-:S02]  /*9a20*/  HADD2.F32 R62, -RZ, R157.H1_H1 ;  /* 0x3000009dff3e7230 */ /* 0x000fc40000004100 */
[-C--:B------:R-:W-:Y:S01]  /*9a30*/  FMUL.FTZ R64, R59, R160.reuse ;  /* 0x000000a03b407220 */ /* 0x080fe20000410000 */
[----:B------:R-:W-:Y:S01]  /*9a40*/  FMUL.FTZ R160, R51, R160 ;  /* 0x000000a033a07220 */ /* 0x000fe20000410000 */
[-C--:B------:R-:W-:Y:S01]  /*9a50*/  FFMA.FTZ R65, R60, R57.reuse, -R65 ;  /* 0x000000393c417223 */ /* 0x080fe20000010841 */
[----:B------:R-:W-:Y:S01]  /*9a60*/  FFMA.FTZ R63, R61, R57, R66 ;  /* 0x000000393d3f7223 */ /* 0x000fe20000010042 */
[-C--:B------:R-:W-:Y:S01]  /*9a70*/  FFMA.FTZ R64, R51, R62.reuse, -R64 ;  /* 0x0000003e33407223 */ /* 0x080fe20000010840 */
[----:B------:R-:W-:Y:S02]  /*9a80*/  HADD2.F32 R57, -RZ, R50.H0_H0 ;  /* 0x20000032ff397230 */ /* 0x000fe40000004100 */
[----:B------:R-:W-:Y:S01]  /*9a90*/  FFMA.FTZ R160, R59, R62, R160 ;  /* 0x0000003e3ba07223 */ /* 0x000fe200000100a0 */
[----:B------:R-:W-:Y:S01]  /*9aa0*/  HADD2.F32 R60, -RZ, R159.H0_H0 ;  /* 0x2000009fff3c7230 */ /* 0x000fe20000004100 */
[----:B------:R-:W-:Y:S01]  /*9ab0*/  F2FP.F16.F32.PACK_AB R70, R70, R49 ;  /* 0x000000314646723e */ /* 0x000fe200000000ff */
[----:B------:R-:W-:Y:S01]  /*9ac0*/  HADD2.F32 R61, -RZ, R58.H0_H0 ;  /* 0x2000003aff3d7230 */ /* 0x000fe20000004100 */
[----:B------:R-:W-:Y:S01]  /*9ad0*/  F2FP.F16.F32.PACK_AB R49, R48, R45 ;  /* 0x0000002d3031723e */ /* 0x000fe200000000ff */
[----:B------:R-:W-:Y:S01]  /*9ae0*/  HADD2.F32 R51, -RZ, R46.H0_H0 ;  /* 0x2000002eff337230 */ /* 0x000fe20000004100 */
[----:B------:R-:W-:Y:S01]  /*9af0*/  MOV R45, R47 ;  /* 0x0000002f002d7202 */ /* 0x000fe20000000f00 */
[----:B------:R-:W-:Y:S01]  /*9b00*/  HADD2.F32 R50, -RZ, R50.H1_H1 ;  /* 0x30000032ff327230 */ /* 0x000fe20000004100 */
[----:B------:R-:W-:Y:S01]  /*9b10*/  F2FP.F16.F32.PACK_AB R44, R65, R64 ;  /* 0x00000040412c723e */ /* 0x000fe200000000ff */
[----:B------:R-:W-:Y:S01]  /*9b20*/  HADD2.F32 R46, -RZ, R46.H1_H1 ;  /* 0x3000002eff2e7230 */ /* 0x000fe20000004100 */
[----:B------:R-:W-:Y:S01]  /*9b30*/  F2FP.F16.F32.PACK_AB R48, R63, R160 ;  /* 0x000000a03f30723e */ /* 0x000fe200000000ff */
[----:B------:R-:W-:-:S02]  /*9b40*/  HADD2.F32 R59, -RZ, R54.H0_H0 ;  /* 0x20000036ff3b7230 */ /* 0x000fc40000004100 */
[-C--:B------:R-:W-:Y:S01]  /*9b50*/  FMUL.FTZ R54, R57, R60.reuse ;  /* 0x0000003c39367220 */ /* 0x080fe20000410000 */
[----:B------:R-:W-:Y:S02]  /*9b60*/  HADD2.F32 R158, -RZ, R158.H1_H1 ;  /* 0x3000009eff9e7230 */ /* 0x000fe40000004100 */
[-C--:B------:R-:W-:Y:S01]  /*9b70*/  FMUL.FTZ R67, R50, R61.reuse ;  /* 0x0000003d32437220 */ /* 0x080fe20000410000 */
[C---:B------:R-:W-:Y:S01]  /*9b80*/  FMUL.FTZ R60, R51.reuse, R60 ;  /* 0x0000003c333c7220 */ /* 0x040fe20000410000 */
[C---:B------:R-:W-:Y:S01]  /*9b90*/  FMUL.FTZ R61, R46.reuse, R61 ;  /* 0x0000003d2e3d7220 */ /* 0x040fe20000410000 */
[----:B------:R-:W-:Y:S02]  /*9ba0*/  IMAD.MOV.U32 R47, RZ, RZ, R70 ;  /* 0x000000ffff2f7224 */ /* 0x000fe400078e0046 */
[-C--:B------:R-:W-:Y:S01]  /*9bb0*/  FFMA.FTZ R54, R51, R158.reuse, -R54 ;  /* 0x0000009e33367223 */ /* 0x080fe20000010836 */
[----:B------:R-:W-:Y:S01]  /*9bc0*/  FFMA.FTZ R60, R57, R158, R60 ;  /* 0x0000009e393c7223 */ /* 0x000fe2000001003c */
[-C--:B------:R-:W-:Y:S01]  /*9bd0*/  FFMA.FTZ R67, R46, R59.reuse, -R67 ;  /* 0x0000003b2e437223 */ /* 0x080fe20000010843 */
[----:B------:R-:W-:Y:S01]  /*9be0*/  FFMA.FTZ R61, R50, R59, R61 ;  /* 0x0000003b323d7223 */ /* 0x000fe2000001003d */
[----:B------:R-:W-:-:S03]  /*9bf0*/  F2FP.F16.F32.PACK_AB R51, R69, R68 ;  /* 0x000000444533723e */ /* 0x000fc600000000ff */
[----:B------:R-:W-:Y:S02]  /*9c00*/  F2FP.F16.F32.PACK_AB R46, R67, R54 ;  /* 0x00000036432e723e */ /* 0x000fe400000000ff */
[----:B------:R-:W-:-:S07]  /*9c10*/  F2FP.F16.F32.PACK_AB R50, R61, R60 ;  /* 0x0000003c3d32723e */ /* 0x000fce00000000ff */
.L_x_718:
[----:B------:R-:W-:Y:S05]  /*9c20*/  BSYNC B1 ;  /* 0x0000000000017941 */ /* 0x000fea0003800000 */
.L_x_717:
[----:B0-----:R0:W-:Y:S01]  /*9c30*/  STG.E.128 desc[UR60][R52.64], R44 ;  /* 0x0000002c34007986 */ /* 0x0011e2000c101d3c */
[----:B------:R-:W-:-:S13]  /*9c40*/  ISETP.GE.AND P3, PT, R55, R147, PT ;  /* 0x000000933700720c */ /* 0x000fda0003f66270 */
[----:B------:R-:W-:Y:S05]  /*9c50*/  @P3 BRA `(.L_x_667) ;  /* 0x0000000000fc3947 */ /* 0x000fea0003800000 */
[--C-:B0-----:R-:W-:Y:S02]  /*9c60*/  SHF.R.S32.HI R44, RZ, 0x1f, R55.reuse ;  /* 0x0000001fff2c7819 */ /* 0x101fe40000011437 */
[----:B------:R-:W-:-:S04]  /*9c70*/  IADD3 R55, P3, P4, R118, R126, R55 ;  /* 0x0000007e76377210 */ /* 0x000fc80007c7e037 */
[----:B------:R-:W-:Y:S02]  /*9c80*/  IADD3.X R56, R7, R56, R44, P3, P4 ;  /* 0x0000003807387210 */ /* 0x000fe40001fe842c */
[----:B------:R-:W-:-:S04]  /*9c90*/  LEA R124, P3, R55, R124, 0x1 ;  /* 0x0000007c377c7211 */ /* 0x000fc800078608ff */
[----:B------:R-:W-:-:S05]  /*9ca0*/  LEA.HI.X R125, R55, R125, R56, 0x1, P3 ;  /* 0x0000007d377d7211 */ /* 0x000fca00018f0c38 */
[----:B--2---:R0:W-:Y:S01]  /*9cb0*/  STG.E.128 desc[UR60][R124.64], R48 ;  /* 0x000000307c007986 */ /* 0x0041e2000c101d3c */
[----:B------:R-:W-:Y:S05]  /*9cc0*/  BRA `(.L_x_667) ;  /* 0x0000000000e07947 */ /* 0x000fea0003800000 */
.L_x_634:
[----:B------:R-:W2:Y:S02]  /*9cd0*/  LDL R44, [R1+0x1c] ;  /* 0x00001c00012c7983 */ /* 0x000ea40000100800 */
[----:B--2---:R-:W-:-:S13]  /*9ce0*/  R2UR UR4, R44 ;  /* 0x000000002c0472ca */ /* 0x004fda00000e0000 */
[----:B------:R-:W-:-:S06]  /*9cf0*/  UISETP.NE.AND UP0, UPT, UR4, 0x3, UPT ;  /* 0x000000030400788c */ /* 0x000fcc000bf05270 */
[----:B------:R-:W-:-:S13]  /*9d00*/  PLOP3.LUT P2, PT, PT, PT, UP0, 0x80, 0x0 ;  /* 0x000000000000781c */ /* 0x000fda0003f4f008 */
[----:B------:R-:W-:Y:S05]  /*9d10*/  @!P2 BRA `(.L_x_719) ;  /* 0x000000000004a947 */ /* 0x000fea0003800000 */
[----:B------:R-:W-:Y:S01]  /*9d20*/  BPT.TRAP 0x1 ;  /* 0x000000040000795c */ /* 0x000fe20000300000 */
.L_x_719:
[----:B------:R-:W-:Y:S01]  /*9d30*/  IMAD R43, R17, 0x8, R16 ;  /* 0x00000008112b7824 */ /* 0x000fe200078e0210 */
[----:B------:R-:W-:Y:S01]  /*9d40*/  SHF.L.U32 R100, R205, 0x1f, RZ ;  /* 0x0000001fcd647819 */ /* 0x000fe200000006ff */
[----:B------:R-:W-:Y:S01]  /*9d50*/  IMAD R42, R24, -0x70, R2 ;  /* 0xffffff90182a7824 */ /* 0x000fe200078e0202 */
[----:B------:R-:W-:Y:S02]  /*9d60*/  BSSY B1, `(.L_x_720) ;  /* 0x0000004000017945 */ /* 0x000fe40003800000 */
[----:B------:R-:W1:Y:S02]  /*9d70*/  SYNCS.PHASECHK.TRANS64.TRYWAIT P3, [R43+URZ+0x36890], R100 ;  /* 0x036890642b0075a7 */ /* 0x000e64000806017f */
[----:B------:R-:W-:Y:S01]  /*9d80*/  VIMNMX R42, R42, 0x70, PT ;  /* 0x000000702a2a7848 */ /* 0x000fe20003fe0100 */
[----:B-1----:R-:W-:Y:S06]  /*9d90*/  @!P3 BRA `(.L_x_721) ;  /* 0x000001c000b4b947 */ /* 0x002fec0003800000 */
.L_x_998:
[----:B------:R-:W-:Y:S05]  /*9da0*/  BSYNC B1 ;  /* 0x0000000000017941 */ /* 0x000fea0003800000 */
.L_x_720:
[----:B------:R-:W-:Y:S01]  /*9db0*/  ISETP.GE.AND P3, PT, R204, R42, PT ;  /* 0x0000002acc00720c */ /* 0x000fe20003f66270 */
[----:B------:R-:W-:-:S12]  /*9dc0*/  BSSY B1, `(.L_x_722) ;  /* 0x0000014000017945 */ /* 0x000fd80003800000 */
[----:B------:R-:W-:Y:S05]  /*9dd0*/  @P3 BRA `(.L_x_723) ;  /* 0x0000000000483947 */ /* 0x000fea0003800000 */
[----:B------:R-:W-:-:S13]  /*9de0*/  ISETP.NE.AND P3, PT, R30, RZ, PT ;  /* 0x000000ff1e00720c */ /* 0x000fda0003f65270 */
[----:B0-----:R-:W0:Y:S04]  /*9df0*/  @P3 LDS.128 R44, [R40+0x21000] ;  /* 0x02100000282c3984 */ /* 0x001e280000000c00 */
[----:B0-----:R-:W-:Y:S01]  /*9e00*/  @P3 STG.E.128 desc[UR60][R50.64], R44 ;  /* 0x0000002c32003986 */ /* 0x001fe2000c101d3c */
[----:B------:R-:W-:-:S13]  /*9e10*/  ISETP.NE.AND P3, PT, R34, RZ, PT ;  /* 0x000000ff2200720c */ /* 0x000fda0003f65270 */
[----:B------:R-:W0:Y:S04]  /*9e20*/  @P3 LDS.128 R44, [R41+0x21000] ;  /* 0x02100000292c3984 */ /* 0x000e280000000c00 */
        /* <DEDUP_REMOVED lines=12> */
[----:B0-----:R2:W-:Y:S02]  /*9ef0*/  @P3 STG.E.128 desc[UR60][R50.64+0x140], R44 ;  /* 0x0001402c32003986 */ /* 0x0015e4000c101d3c */
.L_x_723:
[----:B------:R-:W-:Y:S05]  /*9f00*/  BSYNC B1 ;  /* 0x0000000000017941 */ /* 0x000fea0003800000 */
.L_x_722:
[----:B------:R-:W-:-:S13]  /*9f10*/  ISETP.GE.AND P3, PT, R229, R42, PT ;  /* 0x0000002ae500720c */ /* 0x000fda0003f66270 */
[----:B------:R-:W-:Y:S05]  /*9f20*/  @P3 BRA `(.L_x_667) ;  /* 0x0000000000483947 */ /* 0x000fea0003800000 */
[----:B------:R-:W-:-:S13]  /*9f30*/  ISETP.NE.AND P3, PT, R30, RZ, PT ;  /* 0x000000ff1e00720c */ /* 0x000fda0003f65270 */
[----:B0-2---:R-:W0:Y:S04]  /*9f40*/  @P3 LDS.128 R44, [R40+0x23000] ;  /* 0x02300000282c3984 */ /* 0x005e280000000c00 */
        /* <DEDUP_REMOVED lines=16> */
.L_x_667:
[----:B------:R-:W-:Y:S05]  /*a050*/  BSYNC B0 ;  /* 0x0000000000007941 */ /* 0x000fea0003800000 */
.L_x_633:
[----:B01234-:R-:W0:Y:S01]  /*a060*/  S2R R44, SR_TID.X ;  /* 0x00000000002c7919 */ /* 0x01fe220000002100 */
[----:B------:R-:W-:Y:S01]  /*a070*/  @!PT LDS RZ, [RZ] ;  /* 0x00000000fffff984 */ /* 0x000fe20000000800 */
[----:B------:R-:W-:Y:S01]  /*a080*/  @!PT LDS RZ, [RZ] ;  /* 0x00000000fffff984 */ /* 0x000fe20000000800 */
[----:B------:R-:W-:Y:S01]  /*a090*/  @!PT LDS RZ, [RZ] ;  /* 0x00000000fffff984 */ /* 0x000fe20000000800 */
[----:B------:R-:W-:Y:S01]  /*a0a0*/  @!PT LDS RZ, [RZ] ;  /* 0x00000000fffff984 */ /* 0x000fe20000000800 */
[----:B------:R1:W-:Y:S06]  /*a0b0*/  MEMBAR.ALL.CTA ;  /* 0x0000000000007992 */ /* 0x0003ec0000008000 */
[----:B-1----:R-:W1:Y:S01]  /*a0c0*/  FENCE.VIEW.ASYNC.S ;  /* 0x00000000000073c6 */ /* 0x002e620000000000 */
[----:B------:R-:W-:Y:S05]  /*a0d0*/  WARPSYNC.ALL ;  /* 0x0000000000007948 */ /* 0x000fea0003800000 */
[----:B------:R-:W-:Y:S01]  /*a0e0*/  BSSY B0, `(.L_x_724) ;  /* 0x0000009000007945 */ /* 0x000fe20003800000 */
[----:B0-----:R-:W-:Y:S01]  /*a0f0*/  LOP3.LUT R44, R44, 0x7f, RZ, 0xc0, !PT ;  /* 0x0000007f2c2c7812 */ /* 0x001fe200078ec0ff */
[----:B-1----:R0:W-:Y:S03]  /*a100*/  BAR.SYNC.DEFER_BLOCKING R155, 0x80 ;  /* 0x0002009b0000751d */ /* 0x0021e60000010000 */
[----:B------:R-:W-:-:S13]  /*a110*/  ISETP.NE.AND P3, PT, R44, RZ, PT ;  /* 0x000000ff2c00720c */ /* 0x000fda0003f65270 */
[----:B------:R-:W-:-:S05]  /*a120*/  @!P3 VIADD R44, R43, 0x368a0 ;  /* 0x000368a02b2cb836 */ /* 0x000fca0000000000 */
[----:B------:R-:W-:-:S04]  /*a130*/  @!P3 PRMT R44, RZ, 0x654, R44 ;  /* 0x00000654ff2cb816 */ /* 0x000fc8000000002c */
[----:B------:R0:W-:Y:S01]  /*a140*/  @!P3 SYNCS.ARRIVE.TRANS64.RED.A1T0 RZ, [R44+URZ], RZ ;  /* 0x000000ff2cffb9a7 */ /* 0x0001e2000810043f */
[----:B------:R-:W-:Y:S05]  /*a150*/  @!P2 BRA `(.L_x_725) ;  /* 0x000000000004a947 */ /* 0x000fea0003800000 */
[----:B------:R-:W-:Y:S01]  /*a160*/  BPT.TRAP 0x1 ;  /* 0x000000040000795c */ /* 0x000fe20000300000 */
.L_x_725:
[----:B------:R-:W-:Y:S05]  /*a170*/  BSYNC B0 ;  /* 0x0000000000007941 */ /* 0x000fea0003800000 */
.L_x_724:
[----:B------:R-:W1:Y:S01]  /*a180*/  SYNCS.PHASECHK.TRANS64.TRYWAIT P2, [R43+URZ+0x368b0], R100 ;  /* 0x0368b0642b0075a7 */ /* 0x000e62000804017f */
[----:B------:R-:W-:Y:S01]  /*a190*/  ULDC.64 UR4, c[0x0][0x318] ;  /* 0x0000c60000047ab9 */ /* 0x000fe20000000a00 */
[----:B------:R-:W-:Y:S01]  /*a1a0*/  ULDC.64 UR6, c[0x0][0x328] ;  /* 0x0000ca0000067ab9 */ /* 0x000fe20000000a00 */
[----:B0-----:R-:W-:Y:S01]  /*a1b0*/  MOV R44, UR4 ;  /* 0x00000004002c7c02 */ /* 0x001fe20008000f00 */
[----:B------:R-:W-:Y:S01]  /*a1c0*/  IMAD.U32 R46, RZ, RZ, UR6 ;  /* 0x00000006ff2e7e24 */ /* 0x000fe2000f8e00ff */
[----:B------:R-:W-:Y:S01]  /*a1d0*/  BSSY B0, `(.L_x_726) ;  /* 0x0000008000007945 */ /* 0x000fe20003800000 */
[----:B------:R-:W-:Y:S02]  /*a1e0*/  IMAD.U32 R45, RZ, RZ, UR7 ;  /* 0x00000007ff2d7e24 */ /* 0x000fe4000f8e00ff */
[----:B------:R0:W-:Y:S04]  /*a1f0*/  STL [R1+0xc], R44 ;  /* 0x00000c2c01007387 */ /* 0x0001e80000100800 */
[----:B------:R2:W-:Y:S01]  /*a200*/  STL [R1+0x18], R46 ;  /* 0x0000182e01007387 */ /* 0x0005e20000100800 */
[----:B0-----:R-:W-:-:S05]  /*a210*/  IMAD.U32 R44, RZ, RZ, UR5 ;  /* 0x00000005ff2c7e24 */ /* 0x001fca000f8e00ff */
[----:B------:R2:W-:Y:S04]  /*a220*/  STL [R1+0x8], R44 ;  /* 0x0000082c01007387 */ /* 0x0005e80000100800 */
[----:B------:R2:W-:Y:S02]  /*a230*/  STL [R1+0x14], R45 ;  /* 0x0000142d01007387 */ /* 0x0005e40000100800 */
[----:B-12---:R-:W-:Y:S05]  /*a240*/  @!P2 BRA `(.L_x_727) ;  /* 0x000001bc009ca947 */ /* 0x006fea0003800000 */
.L_x_999:
[----:B------:R-:W-:Y:S05]  /*a250*/  BSYNC B0 ;  /* 0x0000000000007941 */ /* 0x000fea0003800000 */
.L_x_726:
[----:B------:R1:W5:Y:S04]  /*a260*/  LDL R55, [R1+0x18] ;  /* 0x0000180001377983 */ /* 0x0003680000100800 */
[----:B------:R1:W5:Y:S04]  /*a270*/  LDL R54, [R1+0x14] ;  /* 0x0000140001367983 */ /* 0x0003680000100800 */
[----:B------:R1:W5:Y:S04]  /*a280*/  LDL R53, [R1+0xc] ;  /* 0x00000c0001357983 */ /* 0x0003680000100800 */
[----:B------:R1:W5:Y:S01]  /*a290*/  LDL R52, [R1+0x8] ;  /* 0x0000080001347983 */ /* 0x0003620000100800 */
[----:B------:R-:W-:Y:S01]  /*a2a0*/  ISETP.GE.AND P2, PT, R204, R42, PT ;  /* 0x0000002acc00720c */ /* 0x000fe20003f46270 */
[----:B------:R-:W-:Y:S01]  /*a2b0*/  BSSY B0, `(.L_x_728) ;  /* 0x0000022000007945 */ /* 0x000fe20003800000 */
[----:B------:R-:W-:-:S11]  /*a2c0*/  IMAD.WIDE R48, R24, 0x70, R122 ;  /* 0x0000007018307825 */ /* 0x000fd600078e027a */
[----:B-1----:R-:W-:Y:S05]  /*a2d0*/  @P2 BRA `(.L_x_729) ;  /* 0x00000000007c2947 */ /* 0x002fea0003800000 */
[----:B-----5:R-:W-:Y:S01]  /*a2e0*/  R2UR UR7, R55 ;  /* 0x00000000370772ca */ /* 0x020fe200000e0000 */
[----:B------:R-:W-:Y:S01]  /*a2f0*/  IMAD.MOV.U32 R45, RZ, RZ, R39 ;  /* 0x000000ffff2d7224 */ /* 0x000fe200078e0027 */
[----:B------:R-:W-:Y:S02]  /*a300*/  R2UR UR4, R54 ;  /* 0x00000000360472ca */ /* 0x000fe400000e0000 */
[----:B------:R-:W-:Y:S02]  /*a310*/  R2UR UR6, R53 ;  /* 0x00000000350672ca */ /* 0x000fe400000e0000 */
[----:B------:R-:W-:Y:S02]  /*a320*/  MOV R44, R116 ;  /* 0x00000074002c7202 */ /* 0x000fe40000000f00 */
[----:B------:R-:W-:-:S05]  /*a330*/  R2UR UR5, R52 ;  /* 0x00000000340572ca */ /* 0x000fca00000e0000 */
[----:B------:R-:W-:Y:S02]  /*a340*/  IMAD R47, R49, UR7, RZ ;  /* 0x00000007312f7c24 */ /* 0x000fe4000f8e02ff */
[----:B------:R-:W-:-:S04]  /*a350*/  IMAD.WIDE.U32 R44, R48, UR7, R44 ;  /* 0x00000007302c7c25 */ /* 0x000fc8000f8e002c */
[----:B------:R-:W-:Y:S01]  /*a360*/  IMAD R47, R48, UR4, R47 ;  /* 0x00000004302f7c24 */ /* 0x000fe2000f8e022f */
[----:B------:R-:W-:Y:S01]  /*a370*/  LEA R50, P2, R44, UR6, 0x1 ;  /* 0x000000062c327c11 */ /* 0x000fe2000f8408ff */
[----:B------:R-:W-:Y:S02]  /*a380*/  ULDC UR4, c[0x0][0x2f4] ;  /* 0x0000bd0000047ab9 */ /* 0x000fe40000000800 */
[----:B------:R-:W-:-:S05]  /*a390*/  IMAD.IADD R45, R45, 0x1, R47 ;  /* 0x000000012d2d7824 */ /* 0x000fca00078e022f */
[----:B------:R-:W-:Y:S02]  /*a3a0*/  LEA.HI.X R51, R44, UR5, R45, 0x1, P2 ;  /* 0x000000052c337c11 */ /* 0x000fe400090f0c2d */
[----:B------:R-:W-:-:S13]  /*a3b0*/  ISETP.GE.AND P2, PT, R18, UR4, PT ;  /* 0x0000000412007c0c */ /* 0x000fda000bf46270 */
[----:B------:R-:W1:Y:S04]  /*a3c0*/  @!P2 LDS.128 R44, [R40] ;  /* 0x00000000282ca984 */ /* 0x000e680000000c00 */
[----:B-1----:R-:W-:Y:S01]  /*a3d0*/  @!P2 STG.E.128 desc[UR60][R50.64], R44 ;  /* 0x0000002c3200a986 */ /* 0x002fe2000c101d3c */
[----:B------:R-:W-:-:S13]  /*a3e0*/  ISETP.GE.AND P2, PT, R0, UR4, PT ;  /* 0x0000000400007c0c */ /* 0x000fda000bf46270 */
[----:B------:R-:W1:Y:S04]  /*a3f0*/  @!P2 LDS.128 R44, [R41] ;  /* 0x00000000292ca984 */ /* 0x000e680000000c00 */
[----:B-1----:R-:W-:Y:S01]  /*a400*/  @!P2 STG.E.128 desc[UR60][R50.64+0x40], R44 ;  /* 0x0000402c3200a986 */ /* 0x002fe2000c101d3c */
[----:B------:R-:W-:-:S13]  /*a410*/  ISETP.GE.AND P2, PT, R3, UR4, PT ;  /* 0x0000000403007c0c */ /* 0x000fda000bf46270 */
[----:B------:R-:W1:Y:S04]  /*a420*/  @!P2 LDS.128 R44, [R40+0x3800] ;  /* 0x00380000282ca984 */ /* 0x000e680000000c00 */
        /* <DEDUP_REMOVED lines=9> */
[----:B-1----:R1:W-:Y:S02]  /*a4c0*/  @!P2 STG.E.128 desc[UR60][R50.64+0x140], R44 ;  /* 0x0001402c3200a986 */ /* 0x0023e4000c101d3c */
.L_x_729:
[----:B------:R-:W-:Y:S05]  /*a4d0*/  BSYNC B0 ;  /* 0x0000000000007941 */ /* 0x000fea0003800000 */
.L_x_728:
[----:B------:R-:W-:Y:S01]  /*a4e0*/  ISETP.GE.AND P2, PT, R229, R42, PT ;  /* 0x0000002ae500720c */ /* 0x000fe20003f46270 */
[----:B------:R-:W-:-:S12]  /*a4f0*/  BSSY B0, `(.L_x_730) ;  /* 0x0000023000007945 */ /* 0x000fd80003800000 */
[----:B------:R-:W-:Y:S05]  /*a500*/  @P2 BRA `(.L_x_731) ;  /* 0x0000000000842947 */ /* 0x000fea0003800000 */
[----:B-----5:R-:W-:Y:S01]  /*a510*/  R2UR UR7, R55 ;  /* 0x00000000370772ca */ /* 0x020fe200000e0000 */
[----:B-1----:R-:W-:Y:S01]  /*a520*/  IMAD.MOV.U32 R45, RZ, RZ, R39 ;  /* 0x000000ffff2d7224 */ /* 0x002fe200078e0027 */
[----:B------:R-:W-:Y:S02]  /*a530*/  R2UR UR4, R54 ;  /* 0x00000000360472ca */ /* 0x000fe400000e0000 */
[----:B------:R-:W-:Y:S02]  /*a540*/  IADD3 R47, P2, R48, 0x40, RZ ;  /* 0x00000040302f7810 */ /* 0x000fe40007f5e0ff */
[----:B------:R-:W-:Y:S02]  /*a550*/  R2UR UR6, R53 ;  /* 0x00000000350672ca */ /* 0x000fe400000e0000 */
[----:B------:R-:W-:Y:S01]  /*a560*/  MOV R44, R116 ;  /* 0x00000074002c7202 */ /* 0x000fe20000000f00 */
[----:B------:R-:W-:Y:S01]  /*a570*/  IMAD.X R48, RZ, RZ, R49, P2 ;  /* 0x000000ffff307224 */ /* 0x000fe200010e0631 */
[----:B------:R-:W-:-:S03]  /*a580*/  R2UR UR5, R52 ;  /* 0x00000000340572ca */ /* 0x000fc600000e0000 */
        /* <DEDUP_REMOVED lines=25> */
.L_x_731:
[----:B------:R-:W-:Y:S05]  /*a720*/  BSYNC B0 ;  /* 0x0000000000007941 */ /* 0x000fea0003800000 */
.L_x_730:
[----:B------:R-:W3:Y:S01]  /*a730*/  LDL R40, [R1+0x10] ;  /* 0x0000100001287983 */ /* 0x000ee20000100800 */
[----:B0-----:R-:W-:Y:S01]  /*a740*/  @!P3 VIADD R43, R43, 0x368c0 ;  /* 0x000368c02b2bb836 */ /* 0x001fe20000000000 */
[----:B------:R-:W-:Y:S01]  /*a750*/  IADD3 R17, R17, 0x1, RZ ;  /* 0x0000000111117810 */ /* 0x000fe20007ffe0ff */
[----:B------:R-:W-:Y:S01]  /*a760*/  @!PT LDS RZ, [RZ] ;  /* 0x00000000fffff984 */ /* 0x000fe20000000800 */
[----:B------:R-:W-:Y:S01]  /*a770*/  @!PT LDS RZ, [RZ] ;  /* 0x00000000fffff984 */ /* 0x000fe20000000800 */
[----:B------:R-:W-:Y:S01]  /*a780*/  @!PT LDS RZ, [RZ] ;  /* 0x00000000fffff984 */ /* 0x000fe20000000800 */
[----:B------:R-:W-:Y:S01]  /*a790*/  @!PT LDS RZ, [RZ] ;  /* 0x00000000fffff984 */ /* 0x000fe20000000800 */
[----:B------:R0:W-:Y:S06]  /*a7a0*/  MEMBAR.ALL.CTA ;  /* 0x0000000000007992 */ /* 0x0001ec0000008000 */
[----:B0-----:R-:W0:Y:S02]  /*a7b0*/  FENCE.VIEW.ASYNC.S ;  /* 0x00000000000073c6 */ /* 0x001e240000000000 */
[----:B0-----:R0:W-:Y:S01]  /*a7c0*/  BAR.SYNC.DEFER_BLOCKING R155, 0x80 ;  /* 0x0002009b0000751d */ /* 0x0011e20000010000 */
[----:B------:R-:W-:-:S02]  /*a7d0*/  @!P3 PRMT R43, RZ, 0x654, R43 ;  /* 0x00000654ff2bb816 */ /* 0x000fc4000000002b */
[----:B------:R-:W-:-:S03]  /*a7e0*/  PLOP3.LUT P2, PT, PT, PT, PT, 0x8, 0x0 ;  /* 0x000000000000781c */ /* 0x000fc60003f4e170 */
[----:B------:R0:W-:Y:S01]  /*a7f0*/  @!P3 SYNCS.ARRIVE.TRANS64.RED.A1T0 RZ, [R43+URZ], RZ ;  /* 0x000000ff2bffb9a7 */ /* 0x0001e2000810043f */
[----:B------:R-:W-:-:S04]  /*a800*/  ISETP.NE.AND P3, PT, R17, 0x2, PT ;  /* 0x000000021100780c */ /* 0x000fc80003f65270 */
[----:B------:R-:W-:Y:S02]  /*a810*/  SEL R17, R17, RZ, P3 ;  /* 0x000000ff11117207 */ /* 0x000fe40001800000 */
[----:B---3--:R-:W-:Y:S02]  /*a820*/  LOP3.LUT P4, RZ, R40, 0x2, RZ, 0xc0, !PT ;  /* 0x0000000228ff7812 */ /* 0x008fe4000788c0ff */
[----:B------:R-:W-:-:S04]  /*a830*/  SEL R40, RZ, 0x1, P3 ;  /* 0x00000001ff287807 */ /* 0x000fc80001800000 */
[----:B------:R-:W-:-:S07]  /*a840*/  LOP3.LUT R205, R205, R40, RZ, 0x3c, !PT ;  /* 0x00000028cdcd7212 */ /* 0x000fce00078e3cff */
[----:B0-----:R-:W-:Y:S05]  /*a850*/  @P4 BRA `(.L_x_732) ;  /* 0xffffff8000544947 */ /* 0x001fea000383ffff */
.L_x_628:
[----:B------:R-:W-:Y:S01]  /*a860*/  BSSY B0, `(.L_x_733) ;  /* 0x0000039000007945 */ /* 0x000fe20003800000 */
[----:B------:R-:W-:Y:S02]  /*a870*/  ISETP.GE.AND P1, PT, R153, 0x1, PT ;  /* 0x000000019900780c */ /* 0x000fe40003f26270 */
[----:B------:R-:W-:Y:S02]  /*a880*/  CS2R R2, SRZ ;  /* 0x0000000000027805 */ /* 0x000fe4000001ff00 */
[----:B------:R-:W-:Y:S02]  /*a890*/  PLOP3.LUT P0, PT, PT, PT, PT, 0x80, 0x0 ;  /* 0x000000000000781c */ /* 0x000fe40003f0f070 */
[----:B------:R-:W-:Y:S02]  /*a8a0*/  CS2R R118, SRZ ;  /* 0x0000000000767805 */ /* 0x000fe4000001ff00 */
[----:B------:R-:W-:Y:S02]  /*a8b0*/  CS2R R116, SRZ ;  /* 0x0000000000747805 */ /* 0x000fe4000001ff00 */
[----:B------:R-:W-:-:S02]  /*a8c0*/  CS2R R114, SRZ ;  /* 0x0000000000727805 */ /* 0x000fc4000001ff00 */
[----:B------:R-:W-:Y:S01]  /*a8d0*/  CS2R R112, SRZ ;  /* 0x0000000000707805 */ /* 0x000fe2000001ff00 */
[----:B------:R-:W-:Y:S01]  /*a8e0*/  IMAD.MOV.U32 R111, RZ, RZ, RZ ;  /* 0x000000ffff6f7224 */ /* 0x000fe200078e00ff */
[----:B------:R-:W-:Y:S02]  /*a8f0*/  CS2R R106, SRZ ;  /* 0x00000000006a7805 */ /* 0x000fe4000001ff00 */
[----:B------:R-:W-:Y:S02]  /*a900*/  CS2R R108, SRZ ;  /* 0x00000000006c7805 */ /* 0x000fe4000001ff00 */
[----:B-----5:R-:W-:Y:S02]  /*a910*/  CS2R R54, SRZ ;  /* 0x0000000000367805 */ /* 0x020fe4000001ff00 */
[----:B------:R-:W-:Y:S01]  /*a920*/  CS2R R104, SRZ ;  /* 0x0000000000687805 */ /* 0x000fe2000001ff00 */
[----:B------:R-:W-:Y:S01]  /*a930*/  IMAD.MOV.U32 R103, RZ, RZ, RZ ;  /* 0x000000ffff677224 */ /* 0x000fe200078e00ff */
[----:B------:R-:W-:-:S02]  /*a940*/  CS2R R98, SRZ ;  /* 0x0000000000627805 */ /* 0x000fc4000001ff00 */
[----:B------:R-:W-:Y:S02]  /*a950*/  CS2R R100, SRZ ;  /* 0x0000000000647805 */ /* 0x000fe4000001ff00 */
[----:B------:R-:W-:Y:S01]  /*a960*/  CS2R R96, SRZ ;  /* 0x0000000000607805 */ /* 0x000fe2000001ff00 */
[----:B------:R-:W-:Y:S01]  /*a970*/  IMAD.MOV.U32 R95, RZ, RZ, RZ ;  /* 0x000000ffff5f7224 */ /* 0x000fe200078e00ff */
[----:B------:R-:W-:Y:S02]  /*a980*/  CS2R R90, SRZ ;  /* 0x00000000005a7805 */ /* 0x000fe4000001ff00 */
[----:B------:R-:W-:Y:S02]  /*a990*/  CS2R R92, SRZ ;  /* 0x00000000005c7805 */ /* 0x000fe4000001ff00 */
[----:B------:R-:W-:Y:S02]  /*a9a0*/  CS2R R62, SRZ ;  /* 0x00000000003e7805 */ /* 0x000fe4000001ff00 */
[----:B------:R-:W-:-:S02]  /*a9b0*/  CS2R R88, SRZ ;  /* 0x0000000000587805 */ /* 0x000fc4000001ff00 */
[----:B------:R-:W-:Y:S02]  /*a9c0*/  MOV R87, RZ ;  /* 0x000000ff00577202 */ /* 0x000fe40000000f00 */
[----:B------:R-:W-:Y:S02]  /*a9d0*/  CS2R R82, SRZ ;  /* 0x0000000000527805 */ /* 0x000fe4000001ff00 */
[----:B------:R-:W-:Y:S02]  /*a9e0*/  CS2R R84, SRZ ;  /* 0x0000000000547805 */ /* 0x000fe4000001ff00 */
[----:B------:R-:W-:Y:S01]  /*a9f0*/  CS2R R80, SRZ ;  /* 0x0000000000507805 */ /* 0x000fe2000001ff00 */
[----:B------:R-:W-:Y:S01]  /*aa00*/  IMAD.MOV.U32 R79, RZ, RZ, RZ ;  /* 0x000000ffff4f7224 */ /* 0x000fe200078e00ff */
        /* <DEDUP_REMOVED lines=13> */
[----:B-1----:R-:W-:-:S02]  /*aae0*/  CS2R R50, SRZ ;  /* 0x0000000000327805 */ /* 0x002fc4000001ff00 */
[----:B------:R-:W-:Y:S02]  /*aaf0*/  CS2R R52, SRZ ;  /* 0x0000000000347805 */ /* 0x000fe4000001ff00 */
[----:B--2---:R-:W-:Y:S02]  /*ab00*/  CS2R R48, SRZ ;  /* 0x0000000000307805 */ /* 0x004fe4000001ff00 */
[----:B------:R-:W-:Y:S01]  /*ab10*/  CS2R R130, SRZ ;  /* 0x0000000000827805 */ /* 0x000fe2000001ff00 */
[----:B------:R-:W-:Y:S01]  /*ab20*/  IMAD.MOV.U32 R0, RZ, RZ, RZ ;  /* 0x000000ffff007224 */ /* 0x000fe200078e00ff */
        /* <DEDUP_REMOVED lines=9> */
[----:B------:R-:W-:Y:S06]  /*abc0*/  @P2 BRA `(.L_x_734) ;  /* 0x0000000000082947 */ /* 0x000fec0003800000 */
[----:B------:R-:W0:Y:S02]  /*abd0*/  FENCE.VIEW.ASYNC.G ;  /* 0x00000000000073c6 */ /* 0x000e240000000100 */
[----:B0-----:R-:W-:Y:S06]  /*abe0*/  BAR.ARV 0xc, 0x180 ;  /* 0x0306000000007b1d */ /* 0x001fec0000002000 */
.L_x_734:
[----:B------:R-:W-:Y:S05]  /*abf0*/  BSYNC B0 ;  /* 0x0000000000007941 */ /* 0x000fea0003800000 */
.L_x_733:
[----:B------:R-:W-:Y:S01]  /*ac00*/  CS2R R24, SRZ ;  /* 0x0000000000187805 */ /* 0x000fe2000001ff00 */
[----:B------:R-:W-:Y:S06]  /*ac10*/  @!P1 BRA `(.L_x_735) ;  /* 0x00000110001c9947 */ /* 0x000fec0003800000 */
[----:B------:R-:W2:Y:S01]  /*ac20*/  LDL R5, [R1+0x88] ;  /* 0x0000880001057983 */ /* 0x000ea20000100800 */
[----:B------:R-:W0:Y:S02]  /*ac30*/  S2R R6, SR_TID.X ;  /* 0x0000000000067919 */ /* 0x000e240000002100 */
[----:B0-----:R-:W-:-:S05]  /*ac40*/  VIADD R6, R6, 0xffffff80 ;  /* 0xffffff8006067836 */ /* 0x001fca0000000000 */
[----:B------:R-:W-:-:S04]  /*ac50*/  SHF.R.S32.HI R4, RZ, 0x1f, R6 ;  /* 0x0000001fff047819 */ /* 0x000fc80000011406 */
[----:B------:R-:W-:-:S04]  /*ac60*/  LEA.HI R4, R4, R6, RZ, 0x7 ;  /* 0x0000000604047211 */ /* 0x000fc800078f38ff */
[----:B------:R-:W-:-:S05]  /*ac70*/  SHF.R.S32.HI R4, RZ, 0x7, R4 ;  /* 0x00000007ff047819 */ /* 0x000fca0000011404 */
[----:B------:R-:W0:Y:S02]  /*ac80*/  SHFL.IDX PT, R0, R4, RZ, 0x1f ;  /* 0x00001fff04007589 */ /* 0x000e2400000e0000 */
[----:B0-----:R-:W-:-:S04]  /*ac90*/  LEA.HI R2, R0, R0, RZ, 0x1 ;  /* 0x0000000000027211 */ /* 0x001fc800078f08ff */
[----:B------:R-:W-:-:S04]  /*aca0*/  LOP3.LUT R3, R2, 0x1e, RZ, 0xc0, !PT ;  /* 0x0000001e02037812 */ /* 0x000fc800078ec0ff */
[----:B------:R-:W-:Y:S02]  /*acb0*/  IADD3 R3, R0, -R3, RZ ;  /* 0x8000000300037210 */ /* 0x000fe40007ffe0ff */
[----:B--2---:R-:W-:-:S13]  /*acc0*/  R2UR UR4, R5 ;  /* 0x00000000050472ca */ /* 0x004fda00000e0000 */
[----:B------:R-:W-:-:S06]  /*acd0*/  ULOP3.LUT UP0, URZ, UR4, 0x9f, URZ, 0xc0, !UPT ;  /* 0x0000009f043f7892 */ /* 0x000fcc000f80c03f */
[----:B------:R-:W-:Y:S02]  /*ace0*/  PLOP3.LUT P0, PT, PT, PT, UP0, 0x80, 0x0 ;  /* 0x000000000000781c */ /* 0x000fe40003f0f008 */
[----:B------:R-:W-:-:S04]  /*acf0*/  LEA R3, R3, UR4, 0xd ;  /* 0x0000000403037c11 */ /* 0x000fc8000f8e68ff */
[----:B------:R-:W-:-:S04]  /*ad00*/  SHF.R.U32.HI R2, RZ, 0x4, R3 ;  /* 0x00000004ff027819 */ /* 0x000fc80000011603 */
[----:B------:R-:W-:-:S03]  /*ad10*/  LOP3.LUT R2, R2, 0x3fff, RZ, 0xc0, !PT ;  /* 0x00003fff02027812 */ /* 0x000fc600078ec0ff */
        /* <DEDUP_REMOVED lines=16> */
[----:B-1----:R-:W-:Y:S05]  /*ae20*/  CALL.ABS.NOINC R14 ;  /* 0x000000000e007343 */ /* 0x002fea0003c00000 */
.L_x_736:
[----:B------:R-:W-:Y:S02]  /*ae30*/  ULDC UR4, c[0x0][0x3f4] ;  /* 0x0000fd0000047ab9 */ /* 0x000fe40000000800 */
[----:B------:R-:W-:-:S13]  /*ae40*/  ISETP.LT.AND P0, PT, RZ, UR4, PT ;  /* 0x00000004ff007c0c */ /* 0x000fda000bf01270 */
[----:B------:R-:W-:Y:S05]  /*ae50*/  @P0 BRA `(.L_x_737) ;  /* 0x00000000003c0947 */ /* 0x000fea0003800000 */
[----:B------:R-:W-:-:S04]  /*ae60*/  LEA.HI R0, R228, R228, RZ, 0x1 ;  /* 0x000000e4e4007211 */ /* 0x000fc800078f08ff */
[----:B------:R-:W-:-:S05]  /*ae70*/  LOP3.LUT R3, R0, 0xfffffffe, RZ, 0xc0, !PT ;  /* 0xfffffffe00037812 */ /* 0x000fca00078ec0ff */
[----:B------:R-:W-:-:S05]  /*ae80*/  IMAD.IADD R3, R228, 0x1, -R3 ;  /* 0x00000001e4037824 */ /* 0x000fca00078e0a03 */
[----:B------:R-:W-:-:S04]  /*ae90*/  SHF.L.U32 R3, R3, 0x1f, RZ ;  /* 0x0000001f03037819 */ /* 0x000fc800000006ff */
[----:B------:R0:W1:Y:S03]  /*aea0*/  SYNCS.PHASECHK.TRANS64.TRYWAIT P0, [R16+URZ+0x36800], R3 ;  /* 0x03680003100075a7 */ /* 0x000066000800017f */
[----:B-1----:R-:W-:Y:S05]  /*aeb0*/  @!P0 NANOSLEEP.SYNCS 0x989680 ;  /* 0x009896800000895d */ /* 0x002fea0003900000 */
[----:B------:R-:W1:Y:S01]  /*aec0*/  @!P0 SYNCS.PHASECHK.TRANS64 P0, [R16+URZ+0x36800], R3 ;  /* 0x03680003100085a7 */ /* 0x000e62000800007f */
[----:B------:R-:W-:Y:S04]  /*aed0*/  BSSY B0, `(.L_x_738) ;  /* 0x0000006000007945 */ /* 0x000fe80003800000 */
[----:B-1----:R-:W-:Y:S05]  /*aee0*/  @P0 BRA `(.L_x_739) ;  /* 0x0000000000100947 */ /* 0x002fea0003800000 */
.L_x_740:
[----:B-1----:R1:W2:Y:S02]  /*aef0*/  SYNCS.PHASECHK.TRANS64.TRYWAIT P0, [R16+URZ+0x36800], R3 ;  /* 0x03680003100075a7 */ /* 0x0022a4000800017f */
[----:B--2---:R-:W-:Y:S05]  /*af00*/  @!P0 NANOSLEEP.SYNCS 0x989680 ;  /* 0x009896800000895d */ /* 0x004fea0003900000 */
[----:B------:R-:W2:Y:S02]  /*af10*/  @!P0 SYNCS.PHASECHK.TRANS64 P0, [R16+URZ+0x36800], R3 ;  /* 0x03680003100085a7 */ /* 0x000ea4000800007f */
[----:B--2---:R-:W-:Y:S05]  /*af20*/  @!P0 BRA `(.L_x_740) ;  /* 0xfffffffc00f08947 */ /* 0x004fea000383ffff */
.L_x_739:
[----:B------:R-:W-:Y:S05]  /*af30*/  BSYNC B0 ;  /* 0x0000000000007941 */ /* 0x000fea0003800000 */
.L_x_738:
[----:B------:R-:W-:Y:S05]  /*af40*/  BRA `(.L_x_741) ;  /* 0x0000005800807947 */ /* 0x000fea0003800000 */
.L_x_737:
[----:B------:R-:W2:Y:S01]  /*af50*/  LDL R0, [R1+0x88] ;  /* 0x0000880001007983 */ /* 0x000ea20000100800 */
[----:B------:R-:W-:Y:S01]  /*af60*/  ULDC.64 UR4, c[0x0][0x3f8] ;  /* 0x0000fe0000047ab9 */ /* 0x000fe20000000a00 */
[----:B------:R-:W-:Y:S01]  /*af70*/  ULDC.64 UR6, c[0x0][0x408] ;  /* 0x0001020000067ab9 */ /* 0x000fe20000000a00 */
[----:B------:R-:W-:Y:S01]  /*af80*/  IMAD.WIDE.U32 R4, R148, UR4, RZ ;  /* 0x0000000494047c25 */ /* 0x000fe2000f8e00ff */
[----:B--2---:R-:W-:Y:S02]  /*af90*/  R2UR UR8, R0 ;  /* 0x00000000000872ca */ /* 0x004fe400000e0000 */
[----:B------:R-:W-:-:S05]  /*afa0*/  SHF.R.S32.HI R0, RZ, 0x1f, R148 ;  /* 0x0000001fff007819 */ /* 0x000fca0000011494 */
[C---:B------:R-:W-:Y:S02]  /*afb0*/  IMAD R3, R0.reuse, UR4, RZ ;  /* 0x0000000400037c24 */ /* 0x040fe4000f8e02ff */
[----:B------:R-:W-:Y:S02]  /*afc0*/  IMAD R7, R0, UR6, RZ ;  /* 0x0000000600077c24 */ /* 0x000fe4000f8e02ff */
[C---:B------:R-:W-:Y:S01]  /*afd0*/  IMAD R3, R148.reuse, UR5, R3 ;  /* 0x0000000594037c24 */ /* 0x040fe2000f8e0203 */
[----:B------:R-:W-:Y:S01]  /*afe0*/  ULDC.64 UR4, c[0x0][0x3e8] ;  /* 0x0000fa0000047ab9 */ /* 0x000fe20000000a00 */
[----:B------:R-:W-:Y:S01]  /*aff0*/  ULOP3.LUT UP0, URZ, UR8, 0x3ff, URZ, 0xc0, !UPT ;  /* 0x000003ff083f7892 */ /* 0x000fe2000f80c03f */
[----:B------:R-:W-:Y:S01]  /*b000*/  IMAD R7, R148, UR7, R7 ;  /* 0x0000000794077c24 */ /* 0x000fe2000f8e0207 */
[----:B------:R-:W-:Y:S01]  /*b010*/  LEA R24, P0, R4, UR4, 0x1 ;  /* 0x0000000404187c11 */ /* 0x000fe2000f8008ff */
[----:B------:R-:W-:Y:S01]  /*b020*/  IMAD.WIDE.U32 R148, R148, UR6, RZ ;  /* 0x0000000694947c25 */ /* 0x000fe2000f8e00ff */
[----:B------:R-:W-:-:S02]  /*b030*/  ULDC.64 UR6, c[0x0][0x400] ;  /* 0x0001000000067ab9 */ /* 0x000fc40000000a00 */
[----:B------:R-:W-:Y:S01]  /*b040*/  PLOP3.LUT P2, PT, PT, PT, UP0, 0x80, 0x0 ;  /* 0x000000000000781c */ /* 0x000fe20003f4f008 */
[----:B------:R-:W-:Y:S01]  /*b050*/  IMAD.IADD R25, R3, 0x1, R5 ;  /* 0x0000000103197824 */ /* 0x000fe200078e0205 */
[----:B------:R-:W-:Y:S02]  /*b060*/  LEA R26, P1, R148, UR6, 0x1 ;  /* 0x00000006941a7c11 */ /* 0x000fe4000f8208ff */
[----:B------:R-:W-:Y:S02]  /*b070*/  IADD3 R27, R7, R149, RZ ;  /* 0x00000095071b7210 */ /* 0x000fe40007ffe0ff */
[----:B------:R-:W-:Y:S02]  /*b080*/  LEA.HI.X R25, R4, UR5, R25, 0x1, P0 ;  /* 0x0000000504197c11 */ /* 0x000fe400080f0c19 */
[----:B------:R-:W-:-:S05]  /*b090*/  LEA.HI.X R27, R148, UR7, R27, 0x1, P1 ;  /* 0x00000007941b7c11 */ /* 0x000fca00088f0c1b */
        /* <DEDUP_REMOVED lines=17> */
.L_x_742:
[----:B------:R-:W-:Y:S01]  /*b1b0*/  ULDC.U8 UR4, c[0x0][0x410] ;  /* 0x0001040000047ab9 */ /* 0x000fe20000000000 */
[----:B------:R-:W-:Y:S01]  /*b1c0*/  BSSY B0, `(.L_x_743) ;  /* 0x0000570000007945 */ /* 0x000fe20003800000 */
[----:B------:R-:W-:Y:S01]  /*b1d0*/  ISETP.NE.AND P0, PT, RZ, UR4, PT ;  /* 0x00000004ff007c0c */ /* 0x000fe2000bf05270 */
[----:B------:R-:W-:-:S12]  /*b1e0*/  IMAD R6, R133, 0x80, R204 ;  /* 0x0000008085067824 */ /* 0x000fd800078e02cc */
[----:B------:R-:W-:Y:S05]  /*b1f0*/  @!P0 BRA `(.L_x_744) ;  /* 0x0000002800c08947 */ /* 0x000fea0003800000 */
[----:B------:R-:W-:-:S03]  /*b200*/  UMOV UR4, 0xffffffff ;  /* 0xffffffff00047882 */ /* 0x000fc60000000000 */
[----:B------:R-:W-:Y:S05]  /*b210*/  BRA.DIV UR4, `(.L_x_745) ;  /* 0x000001ae04bc7947 */ /* 0x000fea000b800000 */
[----:B------:R0:W1:Y:S04]  /*b220*/  SHFL.IDX PT, R0, R25, RZ, 0x1c1f ;  /* 0x001c1fff19007589 */ /* 0x00006800000e0000 */
[----:B------:R0:W2:Y:S04]  /*b230*/  SHFL.IDX PT, R3, R24, RZ, 0x1c1f ;  /* 0x001c1fff18037589 */ /* 0x0000a800000e0000 */
[----:B------:R0:W3:Y:S04]  /*b240*/  SHFL.IDX PT, R4, R27, RZ, 0x1c1f ;  /* 0x001c1fff1b047589 */ /* 0x0000e800000e0000 */
[----:B------:R0:W4:Y:S02]  /*b250*/  SHFL.IDX PT, R14, R26, RZ, 0x1c1f ;  /* 0x001c1fff1a0e7589 */ /* 0x00012400000e0000 */
.L_x_1005:
[----:B------:R-:W-:Y:S01]  /*b260*/  ULDC UR4, c[0x0][0x448] ;  /* 0x0001120000047ab9 */ /* 0x000fe20000000800 */
[----:B------:R-:W-:Y:S01]  /*b270*/  LOP3.LUT R8, R212, 0x18, R18, 0xf8, !PT ;  /* 0x00000018d4087812 */ /* 0x000fe200078ef812 */
[----:B------:R-:W-:Y:S01]  /*b280*/  IMAD R5, R152, UR4, RZ ;  /* 0x0000000498057c24 */ /* 0x000fe2000f8e02ff */
[----:B------:R-:W-:Y:S01]  /*b290*/  BSSY B1, `(.L_x_746) ;  /* 0x0000057000017945 */ /* 0x000fe20003800000 */
[----:B------:R-:W-:Y:S02]  /*b2a0*/  LOP3.LUT P0, RZ, R220, 0x4, RZ, 0xc0, !PT ;  /* 0x00000004dcff7812 */ /* 0x000fe4000780c0ff */
[----:B0-----:R-:W-:Y:S02]  /*b2b0*/  CS2R R24, SRZ ;  /* 0x0000000000187805 */ /* 0x001fe4000001ff00 */
[----:B------:R-:W-:Y:S02]  /*b2c0*/  LOP3.LUT R9, R8, R213, RZ, 0x3c, !PT ;  /* 0x000000d508097212 */ /* 0x000fe400078e3cff */
[----:B------:R-:W-:-:S02]  /*b2d0*/  CS2R R10, SRZ ;  /* 0x00000000000a7805 */ /* 0x000fc4000001ff00 */
[----:B------:R-:W-:Y:S01]  /*b2e0*/  ISETP.GE.AND P1, PT, R6, R5, PT ;  /* 0x000000050600720c */ /* 0x000fe20003f26270 */
[----:B------:R-:W-:Y:S01]  /*b2f0*/  IMAD R5, R133, -0x80, R5 ;  /* 0xffffff8085057824 */ /* 0x000fe200078e0205 */
[----:B------:R-:W-:Y:S01]  /*b300*/  CS2R R6, SRZ ;  /* 0x0000000000067805 */ /* 0x000fe2000001ff00 */
[----:B------:R-:W-:Y:S01]  /*b310*/  IMAD.IADD R9, R214, 0x1, R9 ;  /* 0x00000001d6097824 */ /* 0x000fe200078e0209 */
[----:B------:R-:W-:Y:S02]  /*b320*/  CS2R R20, SRZ ;  /* 0x0000000000147805 */ /* 0x000fe4000001ff00 */
[----:B------:R-:W-:Y:S02]  /*b330*/  CS2R R26, SRZ ;  /* 0x00000000001a7805 */ /* 0x000fe4000001ff00 */
[----:B------:R-:W-:Y:S02]  /*b340*/  CS2R R12, SRZ ;  /* 0x00000000000c7805 */ /* 0x000fe4000001ff00 */
[----:B------:R-:W-:-:S02]  /*b350*/  CS2R R38, SRZ ;  /* 0x0000000000267805 */ /* 0x000fc4000001ff00 */
[----:B------:R-:W-:Y:S02]  /*b360*/  LEA R9, R9, R16, 0x1 ;  /* 0x0000001009097211 */ /* 0x000fe400078e08ff */
[----:B------:R-:W-:Y:S02]  /*b370*/  CS2R R28, SRZ ;  /* 0x00000000001c7805 */ /* 0x000fe4000001ff00 */
[----:B------:R-:W-:Y:S02]  /*b380*/  CS2R R34, SRZ ;  /* 0x0000000000227805 */ /* 0x000fe4000001ff00 */
[----:B------:R-:W-:Y:S02]  /*b390*/  CS2R R36, SRZ ;  /* 0x0000000000247805 */ /* 0x000fe4000001ff00 */
[----:B------:R-:W-:Y:S01]  /*b3a0*/  CS2R R30, SRZ ;  /* 0x00000000001e7805 */ /* 0x000fe2000001ff00 */
[C---:B------:R-:W-:Y:S01]  /*b3b0*/  VIADD R50, R9.reuse, 0x15400 ;  /* 0x0001540009327836 */ /* 0x040fe20000000000 */
[----:B------:R-:W-:Y:S01]  /*b3c0*/  CS2R R32, SRZ ;  /* 0x0000000000207805 */ /* 0x000fe2000001ff00 */
[----:B------:R-:W-:Y:S01]  /*b3d0*/  VIADD R8, R9, 0x15440 ;  /* 0x0001544009087836 */ /* 0x000fe20000000000 */
[----:B------:R-:W-:Y:S06]  /*b3e0*/  @P1 BRA `(.L_x_747) ;  /* 0x0000000400041947 */ /* 0x000fec0003800000 */
[----:B------:R-:W4:Y:S01]  /*b3f0*/  LDL R41, [R1+0x50] ;  /* 0x0000500001297983 */ /* 0x000f220000100800 */
[----:B------:R-:W-:-:S03]  /*b400*/  ULDC UR4, c[0x0][0x3f4] ;  /* 0x0000fd0000047ab9 */ /* 0x000fc60000000800 */
[----:B------:R-:W4:Y:S04]  /*b410*/  LDL R40, [R1+0x58] ;  /* 0x0000580001287983 */ /* 0x000f280000100800 */
[----:B------:R-:W4:Y:S04]  /*b420*/  LDL R42, [R1+0x54] ;  /* 0x00005400012a7983 */ /* 0x000f280000100800 */
[----:B------:R-:W4:Y:S04]  /*b430*/  LDL R44, [R1+0x60] ;  /* 0x00006000012c7983 */ /* 0x000f280000100800 */
[----:B------:R-:W4:Y:S04]  /*b440*/  LDL R49, [R1+0x5c] ;  /* 0x00005c0001317983 */ /* 0x000f280000100800 */
[----:B------:R-:W4:Y:S04]  /*b450*/  LDL R48, [R1+0x68] ;  /* 0x0000680001307983 */ /* 0x000f280000100800 */
[----:B------:R-:W4:Y:S04]  /*b460*/  LDL R53, [R1+0x70] ;  /* 0x0000700001357983 */ /* 0x000f280000100800 */
[----:B------:R-:W4:Y:S01]  /*b470*/  LDL R52, [R1+0x64] ;  /* 0x0000640001347983 */ /* 0x000f220000100800 */
[----:B------:R-:W-:-:S02]  /*b480*/  ISETP.GE.AND P2, PT, R22, UR4, PT ;  /* 0x0000000416007c0c */ /* 0x000fc4000bf46270 */
[----:B------:R-:W-:Y:S02]  /*b490*/  CS2R R38, SRZ ;  /* 0x0000000000267805 */ /* 0x000fe4000001ff00 */
[----:B------:R-:W-:Y:S01]  /*b4a0*/  ISETP.GE.AND P3, PT, R208, UR4, PT ;  /* 0x00000004d0007c0c */ /* 0x000fe2000bf66270 */
[----:B------:R-:W4:Y:S01]  /*b4b0*/  LDL R51, [R1+0x6c] ;  /* 0x00006c0001337983 */ /* 0x000f220000100800 */
[----:B------:R-:W-:Y:S02]  /*b4c0*/  ISETP.GE.AND P4, PT, R207, UR4, PT ;  /* 0x00000004cf007c0c */ /* 0x000fe4000bf86270 */
[----:B------:R-:W-:Y:S02]  /*b4d0*/  CS2R R6, SRZ ;  /* 0x0000000000067805 */ /* 0x000fe4000001ff00 */
[----:B------:R-:W-:-:S03]  /*b4e0*/  CS2R R28, SRZ ;  /* 0x00000000001c7805 */ /* 0x000fc6000001ff00 */
[----:B-1----:R-:W-:Y:S01]  /*b4f0*/  @!P2 MOV R11, R0 ;  /* 0x00000000000ba202 */ /* 0x002fe20000000f00 */
[----:B--2---:R-:W-:Y:S02]  /*b500*/  @!P2 IMAD.MOV.U32 R10, RZ, RZ, R3 ;  /* 0x000000ffff0aa224 */ /* 0x004fe400078e0003 */
[----:B---3--:R-:W-:Y:S02]  /*b510*/  @!P2 IMAD.MOV.U32 R15, RZ, RZ, R4 ;  /* 0x000000ffff0fa224 */ /* 0x008fe400078e0004 */
[----:B------:R-:W-:-:S04]  /*b520*/  @!P2 IMAD.WIDE R10, R22, 0x2, R10 ;  /* 0x00000002160aa825 */ /* 0x000fc800078e020a */
[----:B----4-:R-:W-:Y:S01]  /*b530*/  @!P2 IMAD.WIDE R12, R22, 0x2, R14 ;  /* 0x00000002160ca825 */ /* 0x010fe200078e020e */
[----:B------:R0:W5:Y:S04]  /*b540*/  @!P2 LD.E.64 R38, desc[UR60][R10.64] ;  /* 0x0000003c0a26a980 */ /* 0x000168000c101b00 */
[----:B------:R1:W5:Y:S01]  /*b550*/  @!P2 LD.E.64 R6, desc[UR60][R12.64] ;  /* 0x0000003c0c06a980 */ /* 0x000362000c101b00 */
[----:B------:R-:W-:Y:S02]  /*b560*/  ISETP.GE.AND P2, PT, R210, UR4, PT ;  /* 0x00000004d2007c0c */ /* 0x000fe4000bf46270 */
[----:B------:R-:W-:Y:S02]  /*b570*/  CS2R R24, SRZ ;  /* 0x0000000000187805 */ /* 0x000fe4000001ff00 */
[----:B------:R-:W-:-:S02]  /*b580*/  CS2R R34, SRZ ;  /* 0x0000000000227805 */ /* 0x000fc4000001ff00 */
[----:B0-----:R-:W-:Y:S02]  /*b590*/  CS2R R10, SRZ ;  /* 0x00000000000a7805 */ /* 0x001fe4000001ff00 */
[----:B------:R-:W-:Y:S02]  /*b5a0*/  CS2R R36, SRZ ;  /* 0x0000000000247805 */ /* 0x000fe4000001ff00 */
[----:B------:R-:W-:Y:S02]  /*b5b0*/  CS2R R30, SRZ ;  /* 0x00000000001e7805 */ /* 0x000fe4000001ff00 */
[----:B-1----:R-:W-:Y:S02]  /*b5c0*/  CS2R R12, SRZ ;  /* 0x00000000000c7805 */ /* 0x002fe4000001ff00 */
[C---:B------:R-:W-:Y:S02]  /*b5d0*/  @!P3 IADD3 R20, P1, R3.reuse, R41, RZ ;  /* 0x000000290314b210 */ /* 0x040fe40007f3e0ff */
[----:B------:R-:W-:-:S03]  /*b5e0*/  @!P4 IADD3 R32, P5, R3, R40, RZ ;  /* 0x000000280320c210 */ /* 0x000fc60007fbe0ff */
[--C-:B------:R-:W-:Y:S01]  /*b5f0*/  @!P3 IMAD.X R21, R0, 0x1, R237.reuse, P1 ;  /* 0x000000010015b824 */ /* 0x100fe200008e06ed */
[C---:B------:R-:W-:Y:S02]  /*b600*/  @!P3 IADD3 R26, P1, R14.reuse, R41, RZ ;  /* 0x000000290e1ab210 */ /* 0x040fe40007f3e0ff */
[----:B------:R-:W-:Y:S02]  /*b610*/  @!P4 IADD3 R40, P6, R14, R40, RZ ;  /* 0x000000280e28c210 */ /* 0x000fe40007fde0ff */
[----:B------:R-:W-:Y:S01]  /*b620*/  @!P4 IADD3.X R33, R0, R42, RZ, P5, !PT ;  /* 0x0000002a0021c210 */ /* 0x000fe20002ffe4ff */
[C---:B------:R-:W-:Y:S01]  /*b630*/  @!P3 IMAD.X R27, R4.reuse, 0x1, R237, P1 ;  /* 0x00000001041bb824 */ /* 0x040fe200008e06ed */
[----:B------:R0:W5:Y:S01]  /*b640*/  @!P3 LD.E.64 R28, desc[UR60][R20.64] ;  /* 0x0000003c141cb980 */ /* 0x000162000c101b00 */
[----:B------:R-:W-:Y:S01]  /*b650*/  @!P4 IMAD.X R41, R4, 0x1, R42, P6 ;  /* 0x000000010429c824 */ /* 0x000fe200030e062a */
[----:B------:R-:W-:Y:S02]  /*b660*/  ISETP.GE.AND P1, PT, R209, UR4, PT ;  /* 0x00000004d1007c0c */ /* 0x000fe4000bf26270 */
[----:B------:R-:W5:Y:S01]  /*b670*/  @!P3 LD.E.64 R24, desc[UR60][R26.64] ;  /* 0x0000003c1a18b980 */ /* 0x000f62000c101b00 */
[----:B------:R-:W-:-:S03]  /*b680*/  ISETP.GE.AND P3, PT, R211, UR4, PT ;  /* 0x00000004d3007c0c */ /* 0x000fc6000bf66270 */
[----:B------:R-:W5:Y:S04]  /*b690*/  @!P4 LD.E.64 R34, desc[UR60][R32.64] ;  /* 0x0000003c2022c980 */ /* 0x000f68000c101b00 */
[----:B------:R1:W5:Y:S01]  /*b6a0*/  @!P4 LD.E.64 R10, desc[UR60][R40.64] ;  /* 0x0000003c280ac980 */ /* 0x000362000c101b00 */
[-C--:B------:R-:W-:Y:S02]  /*b6b0*/  @!P2 IADD3 R42, P4, R3, R44.reuse, RZ ;  /* 0x0000002c032aa210 */ /* 0x080fe40007f9e0ff */
[----:B------:R-:W-:Y:S02]  /*b6c0*/  @!P2 IADD3 R44, P5, R14, R44, RZ ;  /* 0x0000002c0e2ca210 */ /* 0x000fe40007fbe0ff */
[----:B0-----:R-:W-:Y:S01]  /*b6d0*/  CS2R R20, SRZ ;  /* 0x0000000000147805 */ /* 0x001fe2000001ff00 */
[----:B------:R-:W-:-:S02]  /*b6e0*/  @!P2 IMAD.X R43, R0, 0x1, R49, P4 ;  /* 0x00000001002ba824 */ /* 0x000fc400020e0631 */
[----:B------:R-:W-:Y:S01]  /*b6f0*/  @!P2 IMAD.X R45, R4, 0x1, R49, P5 ;  /* 0x00000001042da824 */ /* 0x000fe200028e0631 */
[CC--:B------:R-:W-:Y:S02]  /*b700*/  @!P1 IADD3 R46, P6, R3.reuse, R48.reuse, RZ ;  /* 0x00000030032e9210 */ /* 0x0c0fe40007fde0ff */
[----:B------:R0:W5:Y:S04]  /*b710*/  @!P2 LD.E.64 R36, desc[UR60][R42.64] ;  /* 0x0000003c2a24a980 */ /* 0x000168000c101b00 */
[----:B------:R0:W5:Y:S01]  /*b720*/  @!P2 LD.E.64 R20, desc[UR60][R44.64] ;  /* 0x0000003c2c14a980 */ /* 0x000162000c101b00 */
[----:B-1----:R-:W-:Y:S02]  /*b730*/  @!P1 IADD3 R40, P2, R14, R48, RZ ;  /* 0x000000300e289210 */ /* 0x002fe40007f5e0ff */
[----:B------:R-:W-:-:S02]  /*b740*/  @!P3 IADD3 R48, P4, R3, R53, RZ ;  /* 0x000000350330b210 */ /* 0x000fc40007f9e0ff */
[----:B------:R-:W-:Y:S02]  /*b750*/  @!P3 IADD3 R14, P5, R14, R53, RZ ;  /* 0x000000350e0eb210 */ /* 0x000fe40007fbe0ff */
[----:B------:R-:W-:Y:S02]  /*b760*/  CS2R R26, SRZ ;  /* 0x00000000001a7805 */ /* 0x000fe4000001ff00 */
[----:B------:R-:W-:Y:S02]  /*b770*/  CS2R R32, SRZ ;  /* 0x0000000000207805 */ /* 0x000fe4000001ff00 */
[----:B------:R-:W-:Y:S01]  /*b780*/  @!P1 IADD3.X R47, R0, R52, RZ, P6, !PT ;  /* 0x00000034002f9210 */ /* 0x000fe200037fe4ff */
[----:B------:R-:W-:Y:S02]  /*b790*/  @!P1 IMAD.X R41, R4, 0x1, R52, P2 ;  /* 0x0000000104299824 */ /* 0x000fe400010e0634 */
[--C-:B------:R-:W-:Y:S02]  /*b7a0*/  @!P3 IMAD.X R49, R0, 0x1, R51.reuse, P4 ;  /* 0x000000010031b824 */ /* 0x100fe400020e0633 */
[----:B------:R-:W-:Y:S01]  /*b7b0*/  @!P3 IMAD.X R15, R4, 0x1, R51, P5 ;  /* 0x00000001040fb824 */ /* 0x000fe200028e0633 */
[----:B------:R0:W5:Y:S04]  /*b7c0*/  @!P1 LD.E.64 R30, desc[UR60][R46.64] ;  /* 0x0000003c2e1e9980 */ /* 0x000168000c101b00 */
[----:B------:R0:W5:Y:S04]  /*b7d0*/  @!P1 LD.E.64 R26, desc[UR60][R40.64] ;  /* 0x0000003c281a9980 */ /* 0x000168000c101b00 */
[----:B------:R0:W5:Y:S04]  /*b7e0*/  @!P3 LD.E.64 R32, desc[UR60][R48.64] ;  /* 0x0000003c3020b980 */ /* 0x000168000c101b00 */
[----:B------:R0:W5:Y:S02]  /*b7f0*/  @!P3 LD.E.64 R12, desc[UR60][R14.64] ;  /* 0x0000003c0e0cb980 */ /* 0x000164000c101b00 */
.L_x_747:
[----:B------:R-:W-:Y:S05]  /*b800*/  BSYNC B1 ;  /* 0x0000000000017941 */ /* 0x000fea0003800000 */
.L_x_746:
[----:B-1---5:R-:W-:Y:S01]  /*b810*/  IMAD.MOV.U32 R0, RZ, RZ, R38 ;  /* 0x000000ffff007224 */ /* 0x022fe200078e0026 */
[----:B------:R-:W-:Y:S01]  /*b820*/  SHF.R.U64 R51, R34, 0x10, R35 ;  /* 0x0000001022337819 */ /* 0x000fe20000001223 */
[----:B--2---:R-:W-:Y:S01]  /*b830*/  IMAD.MOV.U32 R3, RZ, RZ, R39 ;  /* 0x000000ffff037224 */ /* 0x004fe200078e0027 */
[--C-:B------:R-:W-:Y:S01]  /*b840*/  SHF.R.U32.HI R52, RZ, 0x10, R35.reuse ;  /* 0x00000010ff347819 */ /* 0x100fe20000011623 */
[----:B0-----:R-:W-:Y:S01]  /*b850*/  IMAD.MOV.U32 R42, RZ, RZ, R35 ;  /* 0x000000ffff2a7224 */ /* 0x001fe200078e0023 */
[--C-:B------:R-:W-:Y:S01]  /*b860*/  SHF.R.U64 R59, R6, 0x10, R7.reuse ;  /* 0x00000010063b7819 */ /* 0x100fe20000001207 */
[----:B---3--:R-:W-:Y:S01]  /*b870*/  IMAD.MOV.U32 R4, RZ, RZ, R7 ;  /* 0x000000ffff047224 */ /* 0x008fe200078e0007 */
[----:B------:R-:W-:Y:S01]  /*b880*/  PRMT R35, R0, 0x5410, R3 ;  /* 0x0000541000237816 */ /* 0x000fe20000000003 */
[----:B----4-:R-:W-:Y:S01]  /*b890*/  IMAD.MOV.U32 R14, RZ, RZ, R28 ;  /* 0x000000ffff0e7224 */ /* 0x010fe200078e001c */
[----:B------:R-:W-:Y:S01]  /*b8a0*/  LEA.HI R0, R228, R228, RZ, 0x1 ;  /* 0x000000e4e4007211 */ /* 0x000fe200078f08ff */
[----:B------:R-:W-:Y:S01]  /*b8b0*/  IMAD.MOV.U32 R44, RZ, RZ, R30 ;  /* 0x000000ffff2c7224 */ /* 0x000fe200078e001e */
[----:B------:R-:W-:Y:S01]  /*b8c0*/  SHF.R.U32.HI R60, RZ, 0x10, R7 ;  /* 0x00000010ff3c7819 */ /* 0x000fe20000011607 */
[----:B------:R-:W-:Y:S01]  /*b8d0*/  IMAD.MOV.U32 R15, RZ, RZ, R11 ;  /* 0x000000ffff0f7224 */ /* 0x000fe200078e000b */
[----:B------:R-:W-:Y:S01]  /*b8e0*/  LOP3.LUT R3, R0, 0xfffffffe, RZ, 0xc0, !PT ;  /* 0xfffffffe00037812 */ /* 0x000fe200078ec0ff */
[----:B------:R-:W-:Y:S01]  /*b8f0*/  IMAD.MOV.U32 R45, RZ, RZ, R31 ;  /* 0x000000ffff2d7224 */ /* 0x000fe200078e001f */
[----:B------:R-:W-:Y:S01]  /*b900*/  @P0 IADD3 R8, R50, -0x40, RZ ;  /* 0xffffffc032080810 */ /* 0x000fe20007ffe0ff */
[----:B------:R-:W-:Y:S01]  /*b910*/  IMAD.MOV.U32 R40, RZ, RZ, R12 ;  /* 0x000000ffff287224 */ /* 0x000fe200078e000c */
[----:B------:R-:W-:Y:S01]  /*b920*/  MOV R43, R37 ;  /* 0x00000025002b7202 */ /* 0x000fe20000000f00 */
[----:B------:R-:W-:Y:S01]  /*b930*/  IMAD.IADD R3, R228, 0x1, -R3 ;  /* 0x00000001e4037824 */ /* 0x000fe200078e0a03 */
[--C-:B------:R-:W-:Y:S01]  /*b940*/  SHF.R.U64 R53, R36, 0x10, R37.reuse ;  /* 0x0000001024357819 */ /* 0x100fe20000001225 */
[----:B------:R-:W-:Y:S01]  /*b950*/  BSSY B1, `(.L_x_748) ;  /* 0x000003d000017945 */ /* 0x000fe20003800000 */
[----:B------:R-:W-:Y:S01]  /*b960*/  SHF.R.U32.HI R54, RZ, 0x10, R37 ;  /* 0x00000010ff367819 */ /* 0x000fe20000011625 */
[----:B------:R-:W-:Y:S01]  /*b970*/  IMAD.MOV.U32 R37, RZ, RZ, R6 ;  /* 0x000000ffff257224 */ /* 0x000fe200078e0006 */
[----:B------:R-:W-:-:S02]  /*b980*/  SHF.L.U32 R7, R3, 0x1f, RZ ;  /* 0x0000001f03077819 */ /* 0x000fc400000006ff */
[----:B------:R-:W-:Y:S02]  /*b990*/  SHF.R.U64 R47, R38, 0x10, R39 ;  /* 0x00000010262f7819 */ /* 0x000fe40000001227 */
[----:B------:R-:W0:Y:S01]  /*b9a0*/  SYNCS.PHASECHK.TRANS64.TRYWAIT P0, [R16+URZ+0x36800], R7 ;  /* 0x03680007100075a7 */ /* 0x000e22000800017f */
[----:B------:R-:W-:Y:S02]  /*b9b0*/  MOV R38, R29 ;  /* 0x0000001d00267202 */ /* 0x000fe40000000f00 */
[--C-:B------:R-:W-:Y:S01]  /*b9c0*/  SHF.R.U64 R49, R28, 0x10, R29.reuse ;  /* 0x000000101c317819 */ /* 0x100fe2000000121d */
[----:B------:R-:W-:Y:S01]  /*b9d0*/  IMAD.MOV.U32 R28, RZ, RZ, R34 ;  /* 0x000000ffff1c7224 */ /* 0x000fe200078e0022 */
[----:B------:R-:W-:Y:S01]  /*b9e0*/  SHF.R.U32.HI R50, RZ, 0x10, R29 ;  /* 0x00000010ff327819 */ /* 0x000fe2000001161d */
[----:B------:R-:W-:Y:S01]  /*b9f0*/  IMAD.MOV.U32 R29, RZ, RZ, R10 ;  /* 0x000000ffff1d7224 */ /* 0x000fe200078e000a */
[----:B------:R-:W-:Y:S01]  /*ba00*/  MOV R6, R25 ;  /* 0x0000001900067202 */ /* 0x000fe20000000f00 */
[----:B------:R-:W-:Y:S01]  /*ba10*/  IMAD.MOV.U32 R34, RZ, RZ, R36 ;  /* 0x000000ffff227224 */ /* 0x000fe200078e0024 */
[----:B------:R-:W-:-:S02]  /*ba20*/  SHF.R.U64 R61, R24, 0x10, R25 ;  /* 0x00000010183d7819 */ /* 0x000fc40000001219 */
[----:B------:R-:W-:Y:S01]  /*ba30*/  SHF.R.U32.HI R62, RZ, 0x10, R25 ;  /* 0x00000010ff3e7819 */ /* 0x000fe20000011619 */
[----:B------:R-:W-:Y:S01]  /*ba40*/  IMAD.MOV.U32 R25, RZ, RZ, R20 ;  /* 0x000000ffff197224 */ /* 0x000fe200078e0014 */
[----:B------:R-:W-:Y:S01]  /*ba50*/  SHF.R.U32.HI R48, RZ, 0x10, R39 ;  /* 0x00000010ff307819 */ /* 0x000fe20000011627 */
[----:B------:R-:W-:Y:S01]  /*ba60*/  IMAD.MOV.U32 R39, RZ, RZ, R27 ;  /* 0x000000ffff277224 */ /* 0x000fe200078e001b */
[----:B------:R-:W-:Y:S01]  /*ba70*/  SHF.R.U64 R55, R30, 0x10, R31 ;  /* 0x000000101e377819 */ /* 0x000fe2000000121f */
[----:B------:R-:W-:Y:S01]  /*ba80*/  IMAD.MOV.U32 R30, RZ, RZ, R32 ;  /* 0x000000ffff1e7224 */ /* 0x000fe200078e0020 */
[----:B------:R-:W-:Y:S01]  /*ba90*/  SHF.R.U64 R65, R20, 0x10, R21 ;  /* 0x0000001014417819 */ /* 0x000fe20000001215 */
[----:B------:R-:W-:Y:S01]  /*baa0*/  IMAD.MOV.U32 R20, RZ, RZ, R26 ;  /* 0x000000ffff147224 */ /* 0x000fe200078e001a */
[----:B------:R-:W-:Y:S02]  /*bab0*/  MOV R46, R33 ;  /* 0x00000021002e7202 */ /* 0x000fe40000000f00 */
[----:B------:R-:W-:-:S02]  /*bac0*/  SHF.R.U64 R57, R32, 0x10, R33 ;  /* 0x0000001020397819 */ /* 0x000fc40000001221 */
[----:B------:R-:W-:Y:S01]  /*bad0*/  SHF.R.U32.HI R58, RZ, 0x10, R33 ;  /* 0x00000010ff3a7819 */ /* 0x000fe20000011621 */
[----:B------:R-:W-:Y:S01]  /*bae0*/  IMAD.MOV.U32 R33, RZ, RZ, R24 ;  /* 0x000000ffff217224 */ /* 0x000fe200078e0018 */
[--C-:B------:R-:W-:Y:S02]  /*baf0*/  SHF.R.U64 R63, R10, 0x10, R11.reuse ;  /* 0x000000100a3f7819 */ /* 0x100fe4000000120b */
[----:B------:R-:W-:Y:S02]  /*bb00*/  SHF.R.U32.HI R64, RZ, 0x10, R11 ;  /* 0x00000010ff407819 */ /* 0x000fe4000001160b */
[----:B------:R-:W-:Y:S02]  /*bb10*/  MOV R11, R21 ;  /* 0x00000015000b7202 */ /* 0x000fe40000000f00 */
[----:B------:R-:W-:Y:S02]  /*bb20*/  SHF.R.U32.HI R56, RZ, 0x10, R31 ;  /* 0x00000010ff387819 */ /* 0x000fe4000001161f */
[----:B------:R-:W-:-:S02]  /*bb30*/  SHF.R.U32.HI R66, RZ, 0x10, R21 ;  /* 0x00000010ff427819 */ /* 0x000fc40000011615 */
[--C-:B------:R-:W-:Y:S02]  /*bb40*/  SHF.R.U64 R67, R26, 0x10, R27.reuse ;  /* 0x000000101a437819 */ /* 0x100fe4000000121b */
[----:B------:R-:W-:Y:S02]  /*bb50*/  SHF.R.U32.HI R68, RZ, 0x10, R27 ;  /* 0x00000010ff447819 */ /* 0x000fe4000001161b */
[----:B------:R-:W-:Y:S02]  /*bb60*/  MOV R41, R13 ;  /* 0x0000000d00297202 */ /* 0x000fe40000000f00 */
[----:B------:R-:W-:Y:S02]  /*bb70*/  VIMNMX R0, R5, 0x80, PT ;  /* 0x0000008005007848 */ /* 0x000fe40003fe0100 */
[----:B------:R-:W-:Y:S02]  /*bb80*/  PRMT R29, R29, 0x5410, R15 ;  /* 0x000054101d1d7816 */ /* 0x000fe4000000000f */
[----:B------:R-:W-:-:S02]  /*bb90*/  SHF.R.U64 R12, R12, 0x10, R13 ;  /* 0x000000100c0c7819 */ /* 0x000fc4000000120d */
[----:B------:R-:W-:Y:S02]  /*bba0*/  SHF.R.U32.HI R69, RZ, 0x10, R13 ;  /* 0x00000010ff457819 */ /* 0x000fe4000001160d */
[----:B------:R-:W-:Y:S02]  /*bbb0*/  PRMT R31, R14, 0x5410, R38 ;  /* 0x000054100e1f7816 */ /* 0x000fe40000000026 */
[----:B------:R-:W-:Y:S02]  /*bbc0*/  PRMT R27, R28, 0x5410, R42 ;  /* 0x000054101c1b7816 */ /* 0x000fe4000000002a */
[----:B------:R-:W-:Y:S02]  /*bbd0*/  PRMT R21, R34, 0x5410, R43 ;  /* 0x0000541022157816 */ /* 0x000fe4000000002b */
[----:B------:R-:W-:Y:S02]  /*bbe0*/  PRMT R3, R30, 0x5410, R46 ;  /* 0x000054101e037816 */ /* 0x000fe4000000002e */
[----:B------:R-:W-:-:S02]  /*bbf0*/  PRMT R25, R25, 0x5410, R11 ;  /* 0x0000541019197816 */ /* 0x000fc4000000000b */
[----:B------:R-:W-:Y:S02]  /*bc00*/  PRMT R15, R20, 0x5410, R39 ;  /* 0x00005410140f7816 */ /* 0x000fe40000000027 */
        /* <DEDUP_REMOVED lines=13> */
[----:B------:R-:W-:Y:S02]  /*bce0*/  ISETP.GE.AND P1, PT, R204, R0, PT ;  /* 0x00000000cc00720c */ /* 0x000fe40003f26270 */
[----:B------:R-:W-:Y:S02]  /*bcf0*/  PRMT R20, R67, 0x5410, R68 ;  /* 0x0000541043147816 */ /* 0x000fe40000000044 */
[----:B------:R-:W-:Y:S01]  /*bd00*/  PRMT R11, R40, 0x5410, R41 ;  /* 0x00005410280b7816 */ /* 0x000fe20000000029 */
[----:B0-----:R-:W-:Y:S08]  /*bd10*/  @!P0 BRA `(.L_x_749) ;  /* 0x000001a4006c8947 */ /* 0x001ff00003800000 */
.L_x_1006:
[----:B------:R-:W-:Y:S05]  /*bd20*/  BSYNC B1 ;  /* 0x0000000000017941 */ /* 0x000fea0003800000 */
.L_x_748:
[----:B------:R-:W-:Y:S01]  /*bd30*/  BSSY B1, `(.L_x_750) ;  /* 0x00000fe000017945 */ /* 0x000fe20003800000 */
[----:B------:R-:W-:-:S03]  /*bd40*/  PRMT R12, R12, 0x5410, R69 ;  /* 0x000054100c0c7816 */ /* 0x000fc60000000045 */
[----:B------:R-:W-:Y:S05]  /*bd50*/  @P1 BRA `(.L_x_751) ;  /* 0x0000000c00ec1947 */ /* 0x000fea0003800000 */
[----:B------:R-:W1:Y:S01]  /*bd60*/  LDC R4, c[0x0][0x3f4] ;  /* 0x0000fd00ff047b82 */ /* 0x000e620000000800 */
[----:B------:R-:W-:Y:S01]  /*bd70*/  BSSY B2, `(.L_x_752) ;  /* 0x000002e000027945 */ /* 0x000fe20003800000 */
[-C--:B-1----:R-:W-:Y:S02]  /*bd80*/  ISETP.GE.AND P0, PT, R22, R4.reuse, PT ;  /* 0x000000041600720c */ /* 0x082fe40003f06270 */
[-C--:B------:R-:W-:Y:S02]  /*bd90*/  ISETP.GE.AND P1, PT, R208, R4.reuse, PT ;  /* 0x00000004d000720c */ /* 0x080fe40003f26270 */
[-C--:B------:R-:W-:Y:S02]  /*bda0*/  ISETP.GE.AND P2, PT, R207, R4.reuse, PT ;  /* 0x00000004cf00720c */ /* 0x080fe40003f46270 */
[-C--:B------:R-:W-:Y:S02]  /*bdb0*/  ISETP.GE.AND P3, PT, R210, R4.reuse, PT ;  /* 0x00000004d200720c */ /* 0x080fe40003f66270 */
[----:B------:R-:W-:-:S02]  /*bdc0*/  ISETP.GE.AND P4, PT, R209, R4, PT ;  /* 0x00000004d100720c */ /* 0x000fc40003f86270 */
[----:B------:R-:W-:-:S03]  /*bdd0*/  ISETP.GE.AND P5, PT, R211, R4, PT ;  /* 0x00000004d300720c */ /* 0x000fc60003fa6270 */
[----:B------:R-:W-:Y:S10]  /*bde0*/  @P0 BRA `(.L_x_753) ;  /* 0x0000000000980947 */ /* 0x000ff40003800000 */
[----:B0-----:R-:W0:Y:S01]  /*bdf0*/  LDS.128 R4, [R9+0x15400] ;  /* 0x0154000009047984 */ /* 0x001e220000000c00 */
[----:B------:R-:W-:Y:S02]  /*be00*/  HADD2.F32 R45, -RZ, R37.H0_H0 ;  /* 0x20000025ff2d7230 */ /* 0x000fe40000004100 */
[----:B------:R-:W-:Y:S02]  /*be10*/  HADD2.F32 R43, -RZ, R35.H0_H0 ;  /* 0x20000023ff2b7230 */ /* 0x000fe40000004100 */
[----:B------:R-:W-:Y:S02]  /*be20*/  HADD2.F32 R44, -RZ, R36.H0_H0 ;  /* 0x20000024ff2c7230 */ /* 0x000fe40000004100 */
[----:B------:R-:W-:Y:S02]  /*be30*/  HADD2.F32 R46, -RZ, R38.H0_H0 ;  /* 0x20000026ff2e7230 */ /* 0x000fe40000004100 */
[--C-:B0-----:R-:W-:Y:S02]  /*be40*/  HADD2.F32 R39, -RZ, R4.reuse.H0_H0 ;  /* 0x20000004ff277230 */ /* 0x101fe40000004100 */
[----:B------:R-:W-:-:S02]  /*be50*/  HADD2.F32 R4, -RZ, R4.H1_H1 ;  /* 0x30000004ff047230 */ /* 0x000fc40000004100 */
[--C-:B------:R-:W-:Y:S02]  /*be60*/  HADD2.F32 R40, -RZ, R5.reuse.H0_H0 ;  /* 0x20000005ff287230 */ /* 0x100fe40000004100 */
[----:B------:R-:W-:Y:S02]  /*be70*/  HADD2.F32 R5, -RZ, R5.H1_H1 ;  /* 0x30000005ff057230 */ /* 0x000fe40000004100 */
[C---:B------:R-:W-:Y:S01]  /*be80*/  FMUL.FTZ R48, R4.reuse, R45 ;  /* 0x0000002d04307220 */ /* 0x040fe20000410000 */
[-C--:B------:R-:W-:Y:S01]  /*be90*/  FMUL.FTZ R4, R4, R43.reuse ;  /* 0x0000002b04047220 */ /* 0x080fe20000410000 */
[--C-:B------:R-:W-:Y:S02]  /*bea0*/  HADD2.F32 R41, -RZ, R6.reuse.H0_H0 ;  /* 0x20000006ff297230 */ /* 0x100fe40000004100 */
[----:B------:R-:W-:Y:S02]  /*beb0*/  HADD2.F32 R42, -RZ, R7.H0_H0 ;  /* 0x20000007ff2a7230 */ /* 0x000fe40000004100 */
[----:B------:R-:W-:Y:S01]  /*bec0*/  FMUL.FTZ R47, R5, R46 ;  /* 0x0000002e052f7220 */ /* 0x000fe20000410000 */
[C---:B------:R-:W-:Y:S01]  /*bed0*/  FFMA.FTZ R48, R39.reuse, R43, -R48 ;  /* 0x0000002b27307223 */ /* 0x040fe20000010830 */
[----:B------:R-:W-:Y:S01]  /*bee0*/  FFMA.FTZ R45, R39, R45, R4 ;  /* 0x0000002d272d7223 */ /* 0x000fe20000010004 */
[----:B------:R-:W-:Y:S01]  /*bef0*/  FMUL.FTZ R49, R5, R44 ;  /* 0x0000002c05317220 */ /* 0x000fe20000410000 */
[----:B------:R-:W-:-:S02]  /*bf00*/  HADD2.F32 R6, -RZ, R6.H1_H1 ;  /* 0x30000006ff067230 */ /* 0x000fc40000004100 */
[C---:B------:R-:W-:Y:S01]  /*bf10*/  FFMA.FTZ R47, R40.reuse, R44, -R47 ;  /* 0x0000002c282f7223 */ /* 0x040fe2000001082f */
[----:B------:R-:W-:Y:S02]  /*bf20*/  HADD2.F32 R7, -RZ, R7.H1_H1 ;  /* 0x30000007ff077230 */ /* 0x000fe40000004100 */
[----:B------:R-:W-:Y:S01]  /*bf30*/  FFMA.FTZ R40, R40, R46, R49 ;  /* 0x0000002e28287223 */ /* 0x000fe20000010031 */
[----:B------:R-:W-:Y:S02]  /*bf40*/  HADD2.F32 R39, -RZ, R37.H1_H1 ;  /* 0x30000025ff277230 */ /* 0x000fe40000004100 */
[----:B------:R-:W-:Y:S02]  /*bf50*/  HADD2.F32 R4, -RZ, R35.H1_H1 ;  /* 0x30000023ff047230 */ /* 0x000fe40000004100 */
[----:B------:R-:W-:Y:S02]  /*bf60*/  HADD2.F32 R43, -RZ, R38.H1_H1 ;  /* 0x30000026ff2b7230 */ /* 0x000fe40000004100 */
[----:B------:R-:W-:Y:S01]  /*bf70*/  FMUL.FTZ R44, R6, R39 ;  /* 0x00000027062c7220 */ /* 0x000fe20000410000 */
[----:B------:R-:W-:-:S02]  /*bf80*/  HADD2.F32 R5, -RZ, R36.H1_H1 ;  /* 0x30000024ff057230 */ /* 0x000fc40000004100 */
[-C--:B------:R-:W-:Y:S01]  /*bf90*/  FMUL.FTZ R46, R6, R4.reuse ;  /* 0x00000004062e7220 */ /* 0x080fe20000410000 */
[----:B------:R-:W-:Y:S01]  /*bfa0*/  FMUL.FTZ R49, R7, R43 ;  /* 0x0000002b07317220 */ /* 0x000fe20000410000 */
[----:B------:R-:W-:Y:S01]  /*bfb0*/  FFMA.FTZ R6, R41, R4, -R44 ;  /* 0x0000000429067223 */ /* 0x000fe2000001082c */
[----:B------:R-:W-:Y:S01]  /*bfc0*/  FMUL.FTZ R50, R7, R5 ;  /* 0x0000000507327220 */ /* 0x000fe20000410000 */
[----:B------:R-:W-:Y:S01]  /*bfd0*/  FFMA.FTZ R39, R41, R39, R46 ;  /* 0x0000002729277223 */ /* 0x000fe2000001002e */
[C---:B------:R-:W-:Y:S01]  /*bfe0*/  FFMA.FTZ R7, R42.reuse, R5, -R49 ;  /* 0x000000052a077223 */ /* 0x040fe20000010831 */
[----:B------:R-:W-:Y:S01]  /*bff0*/  F2FP.F16.F32.PACK_AB R4, R45, R48 ;  /* 0x000000302d04723e */ /* 0x000fe200000000ff */
[----:B------:R-:W-:Y:S01]  /*c000*/  FFMA.FTZ R50, R42, R43, R50 ;  /* 0x0000002b2a327223 */ /* 0x000fe20000010032 */
[----:B------:R-:W-:Y:S02]  /*c010*/  F2FP.F16.F32.PACK_AB R5, R40, R47 ;  /* 0x0000002f2805723e */ /* 0x000fe400000000ff */
[----:B------:R-:W-:-:S02]  /*c020*/  F2FP.F16.F32.PACK_AB R6, R39, R6 ;  /* 0x000000062706723e */ /* 0x000fc400000000ff */
[----:B------:R-:W-:-:S05]  /*c030*/  F2FP.F16.F32.PACK_AB R7, R50, R7 ;  /* 0x000000073207723e */ /* 0x000fca00000000ff */
[----:B------:R1:W-:Y:S02]  /*c040*/  STS.128 [R9+0x15400], R4 ;  /* 0x0154000409007388 */ /* 0x0003e40000000c00 */
.L_x_753:
[----:B------:R-:W-:Y:S05]  /*c050*/  BSYNC B2 ;  /* 0x0000000000027941 */ /* 0x000fea0003800000 */
.L_x_752:
[----:B------:R-:W-:Y:S04]  /*c060*/  BSSY B2, `(.L_x_754) ;  /* 0x0000028000027945 */ /* 0x000fe80003800000 */
[----:B------:R-:W-:Y:S05]  /*c070*/  @P1 BRA `(.L_x_755) ;  /* 0x0000000000981947 */ /* 0x000fea0003800000 */
[----:B01----:R-:W0:Y:S01]  /*c080*/  LDS.128 R4, [R8] ;  /* 0x0000000008047984 */ /* 0x003e220000000c00 */
        /* <DEDUP_REMOVED lines=36> */
[----:B------:R2:W-:Y:S02]  /*c2d0*/  STS.128 [R8], R4 ;  /* 0x0000000408007388 */ /* 0x0005e40000000c00 */
.L_x_755:
[----:B------:R-:W-:Y:S05]  /*c2e0*/  BSYNC B2 ;  /* 0x0000000000027941 */ /* 0x000fea0003800000 */
.L_x_754:
[----:B------:R-:W-:Y:S04]  /*c2f0*/  BSSY B2, `(.L_x_756) ;  /* 0x0000028000027945 */ /* 0x000fe80003800000 */
[----:B------:R-:W-:Y:S05]  /*c300*/  @P2 BRA `(.L_x_757) ;  /* 0x0000000000982947 */ /* 0x000fea0003800000 */
[----:B012---:R-:W0:Y:S01]  /*c310*/  LDS.128 R4, [R9+0x19400] ;  /* 0x0194000009047984 */ /* 0x007e220000000c00 */
        /* <DEDUP_REMOVED lines=37> */
.L_x_757:
[----:B------:R-:W-:Y:S05]  /*c570*/  BSYNC B2 ;  /* 0x0000000000027941 */ /* 0x000fea0003800000 */
.L_x_756:
[----:B------:R-:W-:Y:S04]  /*c580*/  BSSY B2, `(.L_x_758) ;  /* 0x0000028000027945 */ /* 0x000fe80003800000 */
[----:B------:R-:W-:Y:S05]  /*c590*/  @P3 BRA `(.L_x_759) ;  /* 0x0000000000983947 */ /* 0x000fea0003800000 */
[----:B0123--:R-:W0:Y:S01]  /*c5a0*/  LDS.128 R4, [R8+0x4000] ;  /* 0x0040000008047984 */ /* 0x00fe220000000c00 */
        /* <DEDUP_REMOVED lines=37> */
.L_x_759:
[----:B------:R-:W-:Y:S05]  /*c800*/  BSYNC B2 ;  /* 0x0000000000027941 */ /* 0x000fea0003800000 */
.L_x_758:
[----:B------:R-:W-:Y:S04]  /*c810*/  BSSY B2, `(.L_x_760) ;  /* 0x0000028000027945 */ /* 0x000fe80003800000 */
[----:B------:R-:W-:Y:S05]  /*c820*/  @P4 BRA `(.L_x_761) ;  /* 0x0000000000984947 */ /* 0x000fea0003800000 */
[----:B01234-:R-:W0:Y:S01]  /*c830*/  LDS.128 R4, [R9+0x1d400] ;  /* 0x01d4000009047984 */ /* 0x01fe220000000c00 */
        /* <DEDUP_REMOVED lines=37> */
.L_x_761:
[----:B------:R-:W-:Y:S05]  /*ca90*/  BSYNC B2 ;  /* 0x0000000000027941 */ /* 0x000fea0003800000 */
.L_x_760:
        /* <DEDUP_REMOVED lines=39> */
.L_x_751:
[----:B------:R-:W-:Y:S05]  /*cd10*/  BSYNC B1 ;  /* 0x0000000000017941 */ /* 0x000fea0003800000 */
.L_x_750:
[----:B------:R-:W-:-:S13]  /*cd20*/  ISETP.GE.AND P0, PT, R229, R0, PT ;  /* 0x00000000e500720c */ /* 0x000fda0003f06270 */
[----:B------:R-:W-:Y:S05]  /*cd30*/  @P0 BRA `(.L_x_762) ;  /* 0x0000003800e00947 */ /* 0x000fea0003800000 */
[----:B------:R-:W5:Y:S01]  /*cd40*/  LDC R0, c[0x0][0x3f4] ;  /* 0x0000fd00ff007b82 */ /* 0x000f620000000800 */
[----:B------:R-:W-:Y:S01]  /*cd50*/  BSSY B1, `(.L_x_763) ;  /* 0x000002e000017945 */ /* 0x000fe20003800000 */
[-C--:B-----5:R-:W-:Y:S02]  /*cd60*/  ISETP.GE.AND P0, PT, R22, R0.reuse, PT ;  /* 0x000000001600720c */ /* 0x0a0fe40003f06270 */
[-C--:B------:R-:W-:Y:S02]  /*cd70*/  ISETP.GE.AND P1, PT, R208, R0.reuse, PT ;  /* 0x00000000d000720c */ /* 0x080fe40003f26270 */
[-C--:B------:R-:W-:Y:S02]  /*cd80*/  ISETP.GE.AND P2, PT, R207, R0.reuse, PT ;  /* 0x00000000cf00720c */ /* 0x080fe40003f46270 */
[-C--:B------:R-:W-:Y:S02]  /*cd90*/  ISETP.GE.AND P3, PT, R210, R0.reuse, PT ;  /* 0x00000000d200720c */ /* 0x080fe40003f66270 */
[----:B------:R-:W-:-:S02]  /*cda0*/  ISETP.GE.AND P4, PT, R209, R0, PT ;  /* 0x00000000d100720c */ /* 0x000fc40003f86270 */
[----:B------:R-:W-:-:S03]  /*cdb0*/  ISETP.GE.AND P5, PT, R211, R0, PT ;  /* 0x00000000d300720c */ /* 0x000fc60003fa6270 */
[----:B------:R-:W-:Y:S10]  /*cdc0*/  @P0 BRA `(.L_x_764) ;  /* 0x0000000000980947 */ /* 0x000ff40003800000 */
        /* <DEDUP_REMOVED lines=9> */
[-C--:B------:R-:W-:Y:S01]  /*ce60*/  FMUL.FTZ R43, R46, R4.reuse ;  /* 0x000000042e2b7220 */ /* 0x080fe20000410000 */
[C---:B------:R-:W-:Y:S01]  /*ce70*/  FMUL.FTZ R45, R44.reuse, R4 ;  /* 0x000000042c2d7220 */ /* 0x040fe20000410000 */
[----:B------:R-:W-:Y:S02]  /*ce80*/  HADD2.F32 R40, -RZ, R6.H0_H0 ;  /* 0x20000006ff287230 */ /* 0x000fe40000004100 */
[-C--:B------:R-:W-:Y:S01]  /*ce90*/  FMUL.FTZ R42, R49, R5.reuse ;  /* 0x00000005312a7220 */ /* 0x080fe20000410000 */
[-C--:B------:R-:W-:Y:S01]  /*cea0*/  FFMA.FTZ R4, R44, R0.reuse, -R43 ;  /* 0x000000002c047223 */ /* 0x080fe2000001082b */
[----:B------:R-:W-:Y:S01]  /*ceb0*/  FFMA.FTZ R45, R46, R0, R45 ;  /* 0x000000002e2d7223 */ /* 0x000fe2000001002d */
[----:B------:R-:W-:Y:S01]  /*cec0*/  FMUL.FTZ R0, R47, R5 ;  /* 0x000000052f007220 */ /* 0x000fe20000410000 */
[----:B------:R-:W-:-:S02]  /*ced0*/  HADD2.F32 R41, -RZ, R7.H0_H0 ;  /* 0x20000007ff297230 */ /* 0x000fc40000004100 */
[-C--:B------:R-:W-:Y:S01]  /*cee0*/  FFMA.FTZ R5, R47, R39.reuse, -R42 ;  /* 0x000000272f057223 */ /* 0x080fe2000001082a */
[----:B------:R-:W-:Y:S02]  /*cef0*/  HADD2.F32 R6, -RZ, R6.H1_H1 ;  /* 0x30000006ff067230 */ /* 0x000fe40000004100 */
[----:B------:R-:W-:Y:S01]  /*cf00*/  FFMA.FTZ R0, R49, R39, R0 ;  /* 0x0000002731007223 */ /* 0x000fe20000010000 */
[----:B------:R-:W-:Y:S01]  /*cf10*/  HADD2.F32 R7, -RZ, R7.H1_H1 ;  /* 0x30000007ff077230 */ /* 0x000fe20000004100 */
[----:B------:R-:W-:Y:S01]  /*cf20*/  F2FP.F16.F32.PACK_AB R4, R45, R4 ;  /* 0x000000042d04723e */ /* 0x000fe200000000ff */
[----:B------:R-:W-:Y:S02]  /*cf30*/  HADD2.F32 R44, -RZ, R37.H1_H1 ;  /* 0x30000025ff2c7230 */ /* 0x000fe40000004100 */
[----:B------:R-:W-:Y:S01]  /*cf40*/  HADD2.F32 R42, -RZ, R35.H1_H1 ;  /* 0x30000023ff2a7230 */ /* 0x000fe20000004100 */
[----:B------:R-:W-:Y:S01]  /*cf50*/  F2FP.F16.F32.PACK_AB R5, R0, R5 ;  /* 0x000000050005723e */ /* 0x000fe200000000ff */
[----:B------:R-:W-:-:S02]  /*cf60*/  HADD2.F32 R47, -RZ, R38.H1_H1 ;  /* 0x30000026ff2f7230 */ /* 0x000fc40000004100 */
[-C--:B------:R-:W-:Y:S01]  /*cf70*/  FMUL.FTZ R35, R44, R6.reuse ;  /* 0x000000062c237220 */ /* 0x080fe20000410000 */
[----:B------:R-:W-:Y:S02]  /*cf80*/  HADD2.F32 R43, -RZ, R36.H1_H1 ;  /* 0x30000024ff2b7230 */ /* 0x000fe40000004100 */
[C---:B------:R-:W-:Y:S01]  /*cf90*/  FMUL.FTZ R37, R42.reuse, R6 ;  /* 0x000000062a257220 */ /* 0x040fe20000410000 */
[-C--:B------:R-:W-:Y:S01]  /*cfa0*/  FMUL.FTZ R36, R47, R7.reuse ;  /* 0x000000072f247220 */ /* 0x080fe20000410000 */
[-C--:B------:R-:W-:Y:S01]  /*cfb0*/  FFMA.FTZ R6, R42, R40.reuse, -R35 ;  /* 0x000000282a067223 */ /* 0x080fe20000010823 */
[C---:B------:R-:W-:Y:S01]  /*cfc0*/  FMUL.FTZ R38, R43.reuse, R7 ;  /* 0x000000072b267220 */ /* 0x040fe20000410000 */
[----:B------:R-:W-:Y:S01]  /*cfd0*/  FFMA.FTZ R37, R44, R40, R37 ;  /* 0x000000282c257223 */ /* 0x000fe20000010025 */
[-C--:B------:R-:W-:Y:S02]  /*cfe0*/  FFMA.FTZ R7, R43, R41.reuse, -R36 ;  /* 0x000000292b077223 */ /* 0x080fe40000010824 */
[----:B------:R-:W-:-:S02]  /*cff0*/  FFMA.FTZ R38, R47, R41, R38 ;  /* 0x000000292f267223 */ /* 0x000fc40000010026 */
[----:B------:R-:W-:-:S03]  /*d000*/  F2FP.F16.F32.PACK_AB R6, R37, R6 ;  /* 0x000000062506723e */ /* 0x000fc600000000ff */
[----:B------:R-:W-:-:S05]  /*d010*/  F2FP.F16.F32.PACK_AB R7, R38, R7 ;  /* 0x000000072607723e */ /* 0x000fca00000000ff */
[----:B------:R0:W-:Y:S02]  /*d020*/  STS.128 [R9+0x17400], R4 ;  /* 0x0174000409007388 */ /* 0x0001e40000000c00 */
.L_x_764:
[----:B------:R-:W-:Y:S05]  /*d030*/  BSYNC B1 ;  /* 0x0000000000017941 */ /* 0x000fea0003800000 */
.L_x_763:
        /* <DEDUP_REMOVED lines=40> */
.L_x_766:
[----:B------:R-:W-:Y:S05]  /*d2c0*/  BSYNC B1 ;  /* 0x0000000000017941 */ /* 0x000fea0003800000 */
.L_x_765:
        /* <DEDUP_REMOVED lines=40> */
.L_x_768:
[----:B------:R-:W-:Y:S05]  /*d550*/  BSYNC B1 ;  /* 0x0000000000017941 */ /* 0x000fea0003800000 */
.L_x_767:
        /* <DEDUP_REMOVED lines=40> */
.L_x_770:
[----:B------:R-:W-:Y:S05]  /*d7e0*/  BSYNC B1 ;  /* 0x0000000000017941 */ /* 0x000fea0003800000 */
.L_x_769:
        /* <DEDUP_REMOVED lines=40> */
.L_x_772:
[----:B------:R-:W-:Y:S05]  /*da70*/  BSYNC B1 ;  /* 0x0000000000017941 */ /* 0x000fea0003800000 */
.L_x_771:
        /* <DEDUP_REMOVED lines=13> */
[----:B------:R-:W-:Y:S01]  /*db50*/  FMUL.FTZ R20, R27, R5 ;  /* 0x000000051b147220 */ /* 0x000fe20000410000 */
[-C--:B------:R-:W-:Y:S01]  /*db60*/  FFMA.FTZ R4, R24, R0.reuse, -R15 ;  /* 0x0000000018047223 */ /* 0x080fe2000001080f */
[----:B------:R-:W-:Y:S01]  /*db70*/  FFMA.FTZ R21, R26, R0, R21 ;  /* 0x000000001a157223 */ /* 0x000fe20000010015 */
[----:B------:R-:W-:-:S02]  /*db80*/  HADD2.F32 R14, -RZ, R7.H0_H0 ;  /* 0x20000007ff0e7230 */ /* 0x000fc40000004100 */
[C---:B------:R-:W-:Y:S01]  /*db90*/  FMUL.FTZ R0, R25.reuse, R5 ;  /* 0x0000000519007220 */ /* 0x040fe20000410000 */
[----:B------:R-:W-:Y:S02]  /*dba0*/  HADD2.F32 R6, -RZ, R6.H1_H1 ;  /* 0x30000006ff067230 */ /* 0x000fe40000004100 */
        /* <DEDUP_REMOVED lines=10> */
[-C--:B------:R-:W-:Y:S01]  /*dc50*/  FMUL.FTZ R3, R24, R7.reuse ;  /* 0x0000000718037220 */ /* 0x080fe20000410000 */
[C---:B------:R-:W-:Y:S01]  /*dc60*/  FMUL.FTZ R12, R11.reuse, R6 ;  /* 0x000000060b0c7220 */ /* 0x040fe20000410000 */
[C---:B------:R-:W-:Y:S01]  /*dc70*/  FMUL.FTZ R7, R20.reuse, R7 ;  /* 0x0000000714077220 */ /* 0x040fe20000410000 */
[-C--:B------:R-:W-:Y:S01]  /*dc80*/  FFMA.FTZ R6, R11, R13.reuse, -R10 ;  /* 0x0000000d0b067223 */ /* 0x080fe2000001080a */
[-C--:B------:R-:W-:Y:S01]  /*dc90*/  FFMA.FTZ R3, R20, R14.reuse, -R3 ;  /* 0x0000000e14037223 */ /* 0x080fe20000010803 */
[----:B------:R-:W-:Y:S01]  /*dca0*/  FFMA.FTZ R13, R15, R13, R12 ;  /* 0x0000000d0f0d7223 */ /* 0x000fe2000001000c */
[----:B------:R-:W-:-:S04]  /*dcb0*/  FFMA.FTZ R14, R24, R14, R7 ;  /* 0x0000000e180e7223 */ /* 0x000fc80000010007 */
[----:B------:R-:W-:Y:S02]  /*dcc0*/  F2FP.F16.F32.PACK_AB R6, R13, R6 ;  /* 0x000000060d06723e */ /* 0x000fe400000000ff */
[----:B------:R-:W-:-:S05]  /*dcd0*/  F2FP.F16.F32.PACK_AB R7, R14, R3 ;  /* 0x000000030e07723e */ /* 0x000fca00000000ff */
[----:B------:R0:W-:Y:S01]  /*dce0*/  STS.128 [R8+0xa000], R4 ;  /* 0x00a0000408007388 */ /* 0x0001e20000000c00 */
[----:B------:R-:W-:Y:S05]  /*dcf0*/  BRA `(.L_x_762) ;  /* 0x0000002800f07947 */ /* 0x000fea0003800000 */
.L_x_744:
[----:B------:R-:W-:-:S03]  /*dd00*/  UMOV UR4, 0xffffffff ;  /* 0xffffffff00047882 */ /* 0x000fc60000000000 */
[----:B------:R-:W-:Y:S05]  /*dd10*/  BRA.DIV UR4, `(.L_x_773) ;  /* 0x0000018604807947 */ /* 0x000fea000b800000 */
[----:B------:R-:W0:Y:S04]  /*dd20*/  SHFL.IDX PT, R3, R25, RZ, 0x1c1f ;  /* 0x001c1fff19037589 */ /* 0x000e2800000e0000 */
[----:B------:R-:W1:Y:S04]  /*dd30*/  SHFL.IDX PT, R0, R24, RZ, 0x1c1f ;  /* 0x001c1fff18007589 */ /* 0x000e6800000e0000 */
[----:B------:R2:W3:Y:S04]  /*dd40*/  SHFL.IDX PT, R5, R27, RZ, 0x1c1f ;  /* 0x001c1fff1b057589 */ /* 0x0004e800000e0000 */
[----:B------:R2:W4:Y:S01]  /*dd50*/  SHFL.IDX PT, R14, R26, RZ, 0x1c1f ;  /* 0x001c1fff1a0e7589 */ /* 0x00052200000e0000 */
[----:B0-----:R-:W-:-:S02]  /*dd60*/  IMAD.MOV.U32 R41, RZ, RZ, R3 ;  /* 0x000000ffff297224 */ /* 0x001fc400078e0003 */
[----:B-12---:R-:W-:-:S07]  /*dd70*/  IMAD.MOV.U32 R40, RZ, RZ, R0 ;  /* 0x000000ffff287224 */ /* 0x006fce00078e0000 */
.L_x_1012:
[----:B------:R-:W-:Y:S01]  /*dd80*/  ULDC UR4, c[0x0][0x448] ;  /* 0x0001120000047ab9 */ /* 0x000fe20000000800 */
[----:B------:R-:W-:Y:S01]  /*dd90*/  BSSY B1, `(.L_x_774) ;  /* 0x0000033000017945 */ /* 0x000fe20003800000 */
[----:B------:R-:W-:Y:S01]  /*dda0*/  IMAD R0, R152, UR4, RZ ;  /* 0x0000000498007c24 */ /* 0x000fe2000f8e02ff */
[----:B----4-:R-:W-:Y:S01]  /*ddb0*/  MOV R20, R14 ;  /* 0x0000000e00147202 */ /* 0x010fe20000000f00 */
[----:B---3--:R-:W-:Y:S01]  /*ddc0*/  IMAD.MOV.U32 R21, RZ, RZ, R5 ;  /* 0x000000ffff157224 */ /* 0x008fe200078e0005 */
[----:B------:R-:W-:Y:S02]  /*ddd0*/  CS2R R4, SRZ ;  /* 0x0000000000047805 */ /* 0x000fe4000001ff00 */
[----:B------:R-:W-:Y:S02]  /*dde0*/  CS2R R8, SRZ ;  /* 0x0000000000087805 */ /* 0x000fe4000001ff00 */
[----:B------:R-:W-:Y:S01]  /*ddf0*/  ISETP.GE.AND P0, PT, R6, R0, PT ;  /* 0x000000000600720c */ /* 0x000fe20003f06270 */
[----:B------:R-:W-:Y:S01]  /*de00*/  IMAD R0, R133, -0x80, R0 ;  /* 0xffffff8085007824 */ /* 0x000fe200078e0200 */
        /* <DEDUP_REMOVED lines=9> */
[----:B------:R-:W-:Y:S01]  /*dea0*/  CS2R R34, SRZ ;  /* 0x0000000000227805 */ /* 0x000fe2000001ff00 */
[----:B------:R-:W-:Y:S06]  /*deb0*/  @P0 BRA `(.L_x_775) ;  /* 0x0000000000800947 */ /* 0x000fec0003800000 */
[C---:B------:R-:W-:Y:S01]  /*dec0*/  VIADD R3, R18.reuse, 0x20 ;  /* 0x0000002012037836 */ /* 0x040fe20000000000 */
[----:B------:R-:W-:Y:S01]  /*ded0*/  ULDC UR4, c[0x0][0x3f4] ;  /* 0x0000fd0000047ab9 */ /* 0x000fe20000000800 */
[C---:B------:R-:W-:Y:S01]  /*dee0*/  VIADD R4, R18.reuse, 0x40 ;  /* 0x0000004012047836 */ /* 0x040fe20000000000 */
[----:B------:R-:W-:Y:S02]  /*def0*/  ISETP.GE.AND P0, PT, R18, UR4, PT ;  /* 0x0000000412007c0c */ /* 0x000fe4000bf06270 */
[----:B------:R-:W-:Y:S02]  /*df00*/  CS2R R24, SRZ ;  /* 0x0000000000187805 */ /* 0x000fe4000001ff00 */
[----:B------:R-:W-:Y:S02]  /*df10*/  ISETP.GE.AND P1, PT, R3, UR4, PT ;  /* 0x0000000403007c0c */ /* 0x000fe4000bf26270 */
[----:B------:R-:W-:Y:S02]  /*df20*/  CS2R R26, SRZ ;  /* 0x00000000001a7805 */ /* 0x000fe4000001ff00 */
[----:B------:R-:W-:-:S02]  /*df30*/  ISETP.GE.AND P2, PT, R4, UR4, PT ;  /* 0x0000000404007c0c */ /* 0x000fc4000bf46270 */
[----:B------:R-:W-:Y:S02]  /*df40*/  CS2R R4, SRZ ;  /* 0x0000000000047805 */ /* 0x000fe4000001ff00 */
[----:B------:R-:W-:Y:S02]  /*df50*/  CS2R R6, SRZ ;  /* 0x0000000000067805 */ /* 0x000fe4000001ff00 */
[----:B------:R-:W-:Y:S01]  /*df60*/  CS2R R28, SRZ ;  /* 0x00000000001c7805 */ /* 0x000fe2000001ff00 */
[----:B------:R-:W-:Y:S02]  /*df70*/  @!P0 IMAD.WIDE R12, R18, 0x2, R40 ;  /* 0x00000002120c8825 */ /* 0x000fe400078e0228 */
[----:B------:R-:W-:-:S04]  /*df80*/  @!P1 SHF.L.U32 R39, R234, 0x3, RZ ;  /* 0x00000003ea279819 */ /* 0x000fc800000006ff */
[----:B------:R-:W-:Y:S01]  /*df90*/  @!P2 IMAD.SHL.U32 R43, R235, 0x8, RZ ;  /* 0x00000008eb2ba824 */ /* 0x000fe200078e00ff */
[----:B------:R0:W5:Y:S01]  /*dfa0*/  @!P0 LD.E.128 R24, desc[UR60][R12.64] ;  /* 0x0000003c0c188980 */ /* 0x000162000c101d00 */
[----:B------:R-:W-:Y:S01]  /*dfb0*/  CS2R R30, SRZ ;  /* 0x00000000001e7805 */ /* 0x000fe2000001ff00 */
[--C-:B------:R-:W-:Y:S01]  /*dfc0*/  @!P1 IMAD.WIDE R36, R39, 0x2, R40.reuse ;  /* 0x0000000227249825 */ /* 0x100fe200078e0228 */
[----:B------:R-:W-:Y:S02]  /*dfd0*/  CS2R R8, SRZ ;  /* 0x0000000000087805 */ /* 0x000fe4000001ff00 */
[----:B------:R-:W-:Y:S02]  /*dfe0*/  CS2R R10, SRZ ;  /* 0x00000000000a7805 */ /* 0x000fe4000001ff00 */
[----:B------:R-:W-:Y:S01]  /*dff0*/  CS2R R32, SRZ ;  /* 0x0000000000207805 */ /* 0x000fe2000001ff00 */
[----:B------:R-:W-:Y:S01]  /*e000*/  @!P2 IMAD.WIDE R40, R43, 0x2, R40 ;  /* 0x000000022b28a825 */ /* 0x000fe200078e0228 */
[----:B------:R-:W-:-:S02]  /*e010*/  CS2R R34, SRZ ;  /* 0x0000000000227805 */ /* 0x000fc4000001ff00 */
[----:B------:R-:W-:Y:S01]  /*e020*/  CS2R R14, SRZ ;  /* 0x00000000000e7805 */ /* 0x000fe2000001ff00 */
[----:B------:R1:W5:Y:S01]  /*e030*/  @!P1 LD.E.128 R28, desc[UR60][R36.64] ;  /* 0x0000003c241c9980 */ /* 0x000362000c101d00 */
[--C-:B------:R-:W-:Y:S01]  /*e040*/  @!P1 IMAD.WIDE R38, R39, 0x2, R20.reuse ;  /* 0x0000000227269825 */ /* 0x100fe200078e0214 */
[----:B0-----:R-:W-:Y:S02]  /*e050*/  CS2R R12, SRZ ;  /* 0x00000000000c7805 */ /* 0x001fe4000001ff00 */
[----:B------:R1:W5:Y:S01]  /*e060*/  @!P2 LD.E.128 R32, desc[UR60][R40.64] ;  /* 0x0000003c2820a980 */ /* 0x000362000c101d00 */
[----:B------:R-:W-:-:S03]  /*e070*/  @!P2 IMAD.WIDE R42, R43, 0x2, R20 ;  /* 0x000000022b2aa825 */ /* 0x000fc600078e0214 */
[----:B------:R1:W5:Y:S01]  /*e080*/  @!P1 LD.E.128 R8, desc[UR60][R38.64] ;  /* 0x0000003c26089980 */ /* 0x000362000c101d00 */
[----:B------:R-:W-:-:S03]  /*e090*/  @!P0 IMAD.WIDE R20, R18, 0x2, R20 ;  /* 0x0000000212148825 */ /* 0x000fc600078e0214 */
[----:B------:R1:W5:Y:S04]  /*e0a0*/  @!P2 LD.E.128 R12, desc[UR60][R42.64] ;  /* 0x0000003c2a0ca980 */ /* 0x000368000c101d00 */
[----:B------:R1:W5:Y:S02]  /*e0b0*/  @!P0 LD.E.128 R4, desc[UR60][R20.64] ;  /* 0x0000003c14048980 */ /* 0x000364000c101d00 */
.L_x_775:
[----:B------:R-:W-:Y:S05]  /*e0c0*/  BSYNC B1 ;  /* 0x0000000000017941 */ /* 0x000fea0003800000 */
.L_x_774:
[----:B-----5:R-:W-:Y:S01]  /*e0d0*/  IMAD.MOV.U32 R3, RZ, RZ, R24 ;  /* 0x000000ffff037224 */ /* 0x020fe200078e0018 */
[----:B------:R-:W-:Y:S01]  /*e0e0*/  SHF.R.U64 R49, R32, 0x10, R33 ;  /* 0x0000001020317819 */ /* 0x000fe20000001221 */
[----:B-1----:R-:W-:Y:S01]  /*e0f0*/  IMAD.MOV.U32 R36, RZ, RZ, R25 ;  /* 0x000000ffff247224 */ /* 0x002fe200078e0019 */
[--C-:B------:R-:W-:Y:S01]  /*e100*/  SHF.R.U32.HI R50, RZ, 0x10, R33.reuse ;  /* 0x00000010ff327819 */ /* 0x100fe20000011621 */
[----:B------:R-:W-:Y:S01]  /*e110*/  IMAD.MOV.U32 R39, RZ, RZ, R33 ;  /* 0x000000ffff277224 */ /* 0x000fe200078e0021 */
[----:B------:R-:W-:Y:S01]  /*e120*/  MOV R33, R34 ;  /* 0x0000002200217202 */ /* 0x000fe20000000f00 */
[----:B------:R-:W-:Y:S01]  /*e130*/  IMAD.MOV.U32 R20, RZ, RZ, R5 ;  /* 0x000000ffff147224 */ /* 0x000fe200078e0005 */
[--C-:B------:R-:W-:Y:S01]  /*e140*/  SHF.R.U64 R51, R34, 0x10, R35.reuse ;  /* 0x0000001022337819 */ /* 0x100fe20000001223 */
[----:B------:R-:W-:Y:S01]  /*e150*/  IMAD.MOV.U32 R38, RZ, RZ, R4 ;  /* 0x000000ffff267224 */ /* 0x000fe200078e0004 */
[----:B------:R-:W-:Y:S01]  /*e160*/  PRMT R34, R3, 0x5410, R36 ;  /* 0x0000541003227816 */ /* 0x000fe20000000024 */
[----:B------:R-:W-:Y:S01]  /*e170*/  IMAD.MOV.U32 R41, RZ, RZ, R35 ;  /* 0x000000ffff297224 */ /* 0x000fe200078e0023 */
[----:B------:R-:W-:Y:S01]  /*e180*/  LEA.HI R3, R228, R228, RZ, 0x1 ;  /* 0x000000e4e4037211 */ /* 0x000fe200078f08ff */
[----:B------:R-:W-:Y:S01]  /*e190*/  BSSY B1, `(.L_x_776) ;  /* 0x0000044000017945 */ /* 0x000fe20003800000 */
[----:B------:R-:W-:Y:S01]  /*e1a0*/  SHF.R.U64 R53, R4, 0x10, R5 ;  /* 0x0000001004357819 */ /* 0x000fe20000001205 */
[----:B------:R-:W-:Y:S01]  /*e1b0*/  IMAD.MOV.U32 R4, RZ, RZ, R7 ;  /* 0x000000ffff047224 */ /* 0x000fe200078e0007 */
[----:B------:R-:W-:-:S02]  /*e1c0*/  LOP3.LUT R3, R3, 0xfffffffe, RZ, 0xc0, !PT ;  /* 0xfffffffe03037812 */ /* 0x000fc400078ec0ff */
[----:B------:R-:W-:Y:S02]  /*e1d0*/  SHF.R.U32.HI R54, RZ, 0x10, R5 ;  /* 0x00000010ff367819 */ /* 0x000fe40000011605 */
[----:B------:R-:W-:Y:S01]  /*e1e0*/  SHF.R.U64 R37, R24, 0x10, R25 ;  /* 0x0000001018257819 */ /* 0x000fe20000001219 */
[----:B------:R-:W-:Y:S01]  /*e1f0*/  IMAD.IADD R3, R228, 0x1, -R3 ;  /* 0x00000001e4037824 */ /* 0x000fe200078e0a03 */
[----:B------:R-:W-:Y:S01]  /*e200*/  SHF.R.U32.HI R42, RZ, 0x10, R25 ;  /* 0x00000010ff2a7819 */ /* 0x000fe20000011619 */
[--C-:B------:R-:W-:Y:S01]  /*e210*/  IMAD.MOV.U32 R25, RZ, RZ, R27.reuse ;  /* 0x000000ffff197224 */ /* 0x100fe200078e001b */
[--C-:B------:R-:W-:Y:S02]  /*e220*/  SHF.R.U64 R43, R26, 0x10, R27.reuse ;  /* 0x000000101a2b7819 */ /* 0x100fe4000000121b */
[----:B------:R-:W-:Y:S02]  /*e230*/  SHF.L.U32 R5, R3, 0x1f, RZ ;  /* 0x0000001f03057819 */ /* 0x000fe400000006ff */
[----:B------:R-:W-:Y:S01]  /*e240*/  SHF.R.U32.HI R44, RZ, 0x10, R27 ;  /* 0x00000010ff2c7819 */ /* 0x000fe2000001161b */
[--C-:B------:R-:W-:Y:S01]  /*e250*/  IMAD.MOV.U32 R27, RZ, RZ, R29.reuse ;  /* 0x000000ffff1b7224 */ /* 0x100fe200078e001d */
[----:B------:R-:W0:Y:S01]  /*e260*/  SYNCS.PHASECHK.TRANS64.TRYWAIT P0, [R16+URZ+0x36800], R5 ;  /* 0x03680005100075a7 */ /* 0x000e22000800017f */
[----:B------:R-:W-:Y:S01]  /*e270*/  MOV R24, R26 ;  /* 0x0000001a00187202 */ /* 0x000fe20000000f00 */
[----:B------:R-:W-:Y:S01]  /*e280*/  IMAD.MOV.U32 R26, RZ, RZ, R28 ;  /* 0x000000ffff1a7224 */ /* 0x000fe200078e001c */
[----:B------:R-:W-:-:S02]  /*e290*/  SHF.R.U64 R45, R28, 0x10, R29 ;  /* 0x000000101c2d7819 */ /* 0x000fc4000000121d */
[----:B------:R-:W-:Y:S01]  /*e2a0*/  SHF.R.U32.HI R46, RZ, 0x10, R29 ;  /* 0x00000010ff2e7819 */ /* 0x000fe2000001161d */
[--C-:B------:R-:W-:Y:S01]  /*e2b0*/  IMAD.MOV.U32 R29, RZ, RZ, R31.reuse ;  /* 0x000000ffff1d7224 */ /* 0x100fe200078e001f */
[--C-:B------:R-:W-:Y:S02]  /*e2c0*/  SHF.R.U64 R47, R30, 0x10, R31.reuse ;  /* 0x000000101e2f7819 */ /* 0x100fe4000000121f */
[----:B------:R-:W-:Y:S01]  /*e2d0*/  SHF.R.U32.HI R48, RZ, 0x10, R31 ;  /* 0x00000010ff307819 */ /* 0x000fe2000001161f */
[----:B------:R-:W-:Y:S01]  /*e2e0*/  IMAD.MOV.U32 R31, RZ, RZ, R32 ;  /* 0x000000ffff1f7224 */ /* 0x000fe200078e0020 */
[----:B------:R-:W-:Y:S01]  /*e2f0*/  MOV R28, R30 ;  /* 0x0000001e001c7202 */ /* 0x000fe20000000f00 */
[----:B------:R-:W-:Y:S01]  /*e300*/  IMAD.MOV.U32 R30, RZ, RZ, R8 ;  /* 0x000000ffff1e7224 */ /* 0x000fe200078e0008 */
[----:B------:R-:W-:Y:S02]  /*e310*/  MOV R40, R6 ;  /* 0x0000000600287202 */ /* 0x000fe40000000f00 */
[----:B------:R-:W-:Y:S01]  /*e320*/  SHF.R.U64 R55, R6, 0x10, R7 ;  /* 0x0000001006377819 */ /* 0x000fe20000001207 */
[----:B------:R-:W-:Y:S01]  /*e330*/  IMAD.MOV.U32 R6, RZ, RZ, R9 ;  /* 0x000000ffff067224 */ /* 0x000fe200078e0009 */
[----:B------:R-:W-:Y:S01]  /*e340*/  SHF.R.U32.HI R56, RZ, 0x10, R7 ;  /* 0x00000010ff387819 */ /* 0x000fe20000011607 */
[----:B------:R-:W-:Y:S01]  /*e350*/  IMAD.MOV.U32 R7, RZ, RZ, R11 ;  /* 0x000000ffff077224 */ /* 0x000fe200078e000b */
[--C-:B------:R-:W-:Y:S01]  /*e360*/  SHF.R.U64 R57, R8, 0x10, R9.reuse ;  /* 0x0000001008397819 */ /* 0x100fe20000001209 */
[----:B------:R-:W-:Y:S01]  /*e370*/  IMAD.MOV.U32 R8, RZ, RZ, R12 ;  /* 0x000000ffff087224 */ /* 0x000fe200078e000c */
[----:B------:R-:W-:Y:S01]  /*e380*/  SHF.R.U32.HI R58, RZ, 0x10, R9 ;  /* 0x00000010ff3a7819 */ /* 0x000fe20000011609 */
[----:B------:R-:W-:Y:S01]  /*e390*/  IMAD.MOV.U32 R9, RZ, RZ, R13 ;  /* 0x000000ffff097224 */ /* 0x000fe200078e000d */
[----:B------:R-:W-:-:S02]  /*e3a0*/  MOV R32, R10 ;  /* 0x0000000a00207202 */ /* 0x000fc40000000f00 */
[----:B------:R-:W-:Y:S01]  /*e3b0*/  SHF.R.U64 R59, R10, 0x10, R11 ;  /* 0x000000100a3b7819 */ /* 0x000fe2000000120b */
[----:B------:R-:W-:Y:S01]  /*e3c0*/  IMAD.MOV.U32 R10, RZ, RZ, R15 ;  /* 0x000000ffff0a7224 */ /* 0x000fe200078e000f */
[----:B------:R-:W-:Y:S02]  /*e3d0*/  SHF.R.U32.HI R52, RZ, 0x10, R35 ;  /* 0x00000010ff347819 */ /* 0x000fe40000011623 */
[----:B------:R-:W-:Y:S02]  /*e3e0*/  SHF.R.U32.HI R11, RZ, 0x10, R11 ;  /* 0x00000010ff0b7819 */ /* 0x000fe4000001160b */
[--C-:B------:R-:W-:Y:S02]  /*e3f0*/  SHF.R.U64 R60, R12, 0x10, R13.reuse ;  /* 0x000000100c3c7819 */ /* 0x100fe4000000120d */
[----:B------:R-:W-:Y:S02]  /*e400*/  SHF.R.U32.HI R61, RZ, 0x10, R13 ;  /* 0x00000010ff3d7819 */ /* 0x000fe4000001160d */
[----:B------:R-:W-:-:S02]  /*e410*/  MOV R21, R14 ;  /* 0x0000000e00157202 */ /* 0x000fc40000000f00 */
[----:B------:R-:W-:Y:S02]  /*e420*/  VIMNMX R0, R0, 0x80, PT ;  /* 0x0000008000007848 */ /* 0x000fe40003fe0100 */
[--C-:B------:R-:W-:Y:S02]  /*e430*/  SHF.R.U64 R62, R14, 0x10, R15.reuse ;  /* 0x000000100e3e7819 */ /* 0x100fe4000000120f */
[----:B------:R-:W-:Y:S02]  /*e440*/  SHF.R.U32.HI R63, RZ, 0x10, R15 ;  /* 0x00000010ff3f7819 */ /* 0x000fe4000001160f */
        /* <DEDUP_REMOVED lines=19> */
[----:B------:R-:W-:Y:S02]  /*e580*/  ISETP.GE.AND P1, PT, R204, R0, PT ;  /* 0x00000000cc00720c */ /* 0x000fe40003f26270 */
[----:B------:R-:W-:-:S02]  /*e590*/  PRMT R15, R8, 0x5410, R9 ;  /* 0x00005410080f7816 */ /* 0x000fc40000000009 */
[----:B------:R-:W-:Y:S02]  /*e5a0*/  PRMT R20, R60, 0x5410, R61 ;  /* 0x000054103c147816 */ /* 0x000fe4000000003d */
[----:B------:R-:W-:Y:S01]  /*e5b0*/  PRMT R21, R21, 0x5410, R10 ;  /* 0x0000541015157816 */ /* 0x000fe2000000000a */
[----:B0-----:R-:W-:Y:S06]  /*e5c0*/  @!P0 BRA `(.L_x_777) ;  /* 0x0000017c00cc8947 */ /* 0x001fec0003800000 */
.L_x_1013:
[----:B------:R-:W-:Y:S05]  /*e5d0*/  BSYNC B1 ;  /* 0x0000000000017941 */ /* 0x000fea0003800000 */
.L_x_776:
[----:B------:R-:W-:Y:S01]  /*e5e0*/  BSSY B1, `(.L_x_778) ;  /* 0x0000118000017945 */ /* 0x000fe20003800000 */
[----:B------:R-:W-:-:S03]  /*e5f0*/  PRMT R24, R62, 0x5410, R63 ;  /* 0x000054103e187816 */ /* 0x000fc6000000003f */
[----:B------:R-:W-:Y:S05]  /*e600*/  @P1 BRA `(.L_x_779) ;  /* 0x0000001000541947 */ /* 0x000fea0003800000 */
[----:B------:R-:W1:Y:S01]  /*e610*/  LDC R25, c[0x0][0x3f4] ;  /* 0x0000fd00ff197b82 */ /* 0x000e620000000800 */
[C---:B------:R-:W-:Y:S01]  /*e620*/  VIADD R4, R18.reuse, 0x20 ;  /* 0x0000002012047836 */ /* 0x040fe20000000000 */
[C---:B------:R-:W-:Y:S01]  /*e630*/  IADD3 R6, R18.reuse, 0x40, RZ ;  /* 0x0000004012067810 */ /* 0x040fe20007ffe0ff */
[----:B------:R-:W-:Y:S01]  /*e640*/  BSSY B2, `(.L_x_780) ;  /* 0x000005f000027945 */ /* 0x000fe20003800000 */
[-C--:B-1----:R-:W-:Y:S02]  /*e650*/  ISETP.GE.AND P0, PT, R18, R25.reuse, PT ;  /* 0x000000191200720c */ /* 0x082fe40003f06270 */
[-C--:B------:R-:W-:Y:S02]  /*e660*/  ISETP.GE.AND P1, PT, R4, R25.reuse, PT ;  /* 0x000000190400720c */ /* 0x080fe40003f26270 */
[----:B------:R-:W-:-:S09]  /*e670*/  ISETP.GE.AND P2, PT, R6, R25, PT ;  /* 0x000000190600720c */ /* 0x000fd20003f46270 */
[----:B------:R-:W-:Y:S05]  /*e680*/  @P0 BRA `(.L_x_781) ;  /* 0x0000000400680947 */ /* 0x000fea0003800000 */
[----:B------:R-:W-:Y:S01]  /*e690*/  LEA.HI R6, R25, R233, RZ, 0x1d ;  /* 0x000000e919067211 */ /* 0x000fe200078fe8ff */
[----:B------:R-:W-:Y:S01]  /*e6a0*/  HADD2.F32 R53, -RZ, R38.H0_H0 ;  /* 0x20000026ff357230 */ /* 0x000fe20000004100 */
[----:B------:R-:W-:Y:S01]  /*e6b0*/  LOP3.LUT R4, R212, 0x38, R18, 0xf8, !PT ;  /* 0x00000038d4047812 */ /* 0x000fe200078ef812 */
[----:B------:R-:W-:Y:S01]  /*e6c0*/  HADD2.F32 R51, -RZ, R34.H0_H0 ;  /* 0x20000022ff337230 */ /* 0x000fe20000004100 */
[----:B------:R-:W-:Y:S01]  /*e6d0*/  SHF.R.S32.HI R9, RZ, 0x1f, R6 ;  /* 0x0000001fff097819 */ /* 0x000fe20000011406 */
[----:B------:R-:W-:Y:S01]  /*e6e0*/  IMAD.SHL.U32 R7, R6, 0x8, RZ ;  /* 0x0000000806077824 */ /* 0x000fe200078e00ff */
[----:B0-----:R-:W-:Y:S01]  /*e6f0*/  LOP3.LUT R5, R4, R213, RZ, 0x3c, !PT ;  /* 0x000000d504057212 */ /* 0x001fe200078e3cff */
[----:B------:R-:W-:Y:S01]  /*e700*/  HADD2.F32 R55, -RZ, R39.H0_H0 ;  /* 0x20000027ff377230 */ /* 0x000fe20000004100 */
[----:B------:R-:W-:Y:S02]  /*e710*/  LEA.HI R9, R9, R6, RZ, 0x3 ;  /* 0x0000000609097211 */ /* 0x000fe400078f18ff */
[----:B------:R-:W-:Y:S01]  /*e720*/  LOP3.LUT R4, R212, 0x38, R7, 0xf8, !PT ;  /* 0x00000038d4047812 */ /* 0x000fe200078ef807 */
[----:B------:R-:W-:-:S02]  /*e730*/  IMAD.IADD R5, R214, 0x1, R5 ;  /* 0x00000001d6057824 */ /* 0x000fc400078e0205 */
[----:B------:R-:W-:Y:S01]  /*e740*/  IMAD.SHL.U32 R9, R9, 0x400, RZ ;  /* 0x0000040009097824 */ /* 0x000fe200078e00ff */
[----:B------:R-:W-:Y:S02]  /*e750*/  LOP3.LUT R8, R4, R213, RZ, 0x3c, !PT ;  /* 0x000000d504087212 */ /* 0x000fe400078e3cff */
[----:B------:R-:W-:Y:S02]  /*e760*/  LEA R58, R5, R16, 0x1 ;  /* 0x00000010053a7211 */ /* 0x000fe400078e08ff */
[----:B------:R-:W-:-:S03]  /*e770*/  LOP3.LUT R9, R9, 0x7fffe000, RZ, 0xc0, !PT ;  /* 0x7fffe00009097812 */ /* 0x000fc600078ec0ff */
[----:B------:R-:W0:Y:S01]  /*e780*/  LDS.128 R4, [R58+0x15400] ;  /* 0x015400003a047984 */ /* 0x000e220000000c00 */
[----:B------:R-:W-:-:S05]  /*e790*/  IADD3 R9, R8, R9, R214 ;  /* 0x0000000908097210 */ /* 0x000fca0007ffe0d6 */
[----:B------:R-:W-:-:S05]  /*e7a0*/  IMAD R60, R9, 0x2, R16 ;  /* 0x00000002093c7824 */ /* 0x000fca00078e0210 */
[----:B------:R-:W1:Y:S01]  /*e7b0*/  LDS.128 R8, [R60+0x15400] ;  /* 0x015400003c087984 */ /* 0x000e620000000c00 */
[--C-:B0-----:R-:W-:Y:S02]  /*e7c0*/  HADD2.F32 R42, -RZ, R4.reuse.H0_H0 ;  /* 0x20000004ff2a7230 */ /* 0x101fe40000004100 */
[----:B------:R-:W-:Y:S02]  /*e7d0*/  HADD2.F32 R4, -RZ, R4.H1_H1 ;  /* 0x30000004ff047230 */ /* 0x000fe40000004100 */
[--C-:B------:R-:W-:Y:S02]  /*e7e0*/  HADD2.F32 R43, -RZ, R5.reuse.H0_H0 ;  /* 0x20000005ff2b7230 */ /* 0x100fe40000004100 */
[----:B------:R-:W-:Y:S02]  /*e7f0*/  HADD2.F32 R5, -RZ, R5.H1_H1 ;  /* 0x30000005ff057230 */ /* 0x000fe40000004100 */
[--C-:B------:R-:W-:Y:S02]  /*e800*/  HADD2.F32 R44, -RZ, R6.reuse.H0_H0 ;  /* 0x20000006ff2c7230 */ /* 0x100fe40000004100 */
[----:B------:R-:W-:-:S02]  /*e810*/  HADD2.F32 R6, -RZ, R6.H1_H1 ;  /* 0x30000006ff067230 */ /* 0x000fc40000004100 */
[--C-:B-1----:R-:W-:Y:S02]  /*e820*/  HADD2.F32 R46, -RZ, R8.reuse.H0_H0 ;  /* 0x20000008ff2e7230 */ /* 0x102fe40000004100 */
[----:B------:R-:W-:Y:S02]  /*e830*/  HADD2.F32 R8, -RZ, R8.H1_H1 ;  /* 0x30000008ff087230 */ /* 0x000fe40000004100 */
[----:B------:R-:W-:Y:S02]  /*e840*/  HADD2.F32 R47, -RZ, R9.H0_H0 ;  /* 0x20000009ff2f7230 */ /* 0x000fe40000004100 */
[C---:B------:R-:W-:Y:S01]  /*e850*/  FMUL.FTZ R57, R46.reuse, R53 ;  /* 0x000000352e397220 */ /* 0x040fe20000410000 */
[----:B------:R-:W-:Y:S01]  /*e860*/  FMUL.FTZ R59, R46, R51 ;  /* 0x000000332e3b7220 */ /* 0x000fe20000410000 */
[----:B------:R-:W-:Y:S02]  /*e870*/  HADD2.F32 R46, -RZ, R38.H1_H1 ;  /* 0x30000026ff2e7230 */ /* 0x000fe40000004100 */
[----:B------:R-:W-:Y:S01]  /*e880*/  FMUL.FTZ R61, R8, R55 ;  /* 0x00000037083d7220 */ /* 0x000fe20000410000 */
[----:B------:R-:W-:Y:S01]  /*e890*/  FFMA.FTZ R57, R42, R51, -R57 ;  /* 0x000000332a397223 */ /* 0x000fe20000010839 */
[----:B------:R-:W-:-:S02]  /*e8a0*/  HADD2.F32 R51, -RZ, R35.H0_H0 ;  /* 0x20000023ff337230 */ /* 0x000fc40000004100 */
[----:B------:R-:W-:Y:S01]  /*e8b0*/  FFMA.FTZ R59, R42, R53, R59 ;  /* 0x000000352a3b7223 */ /* 0x000fe2000001003b */
[----:B------:R-:W-:Y:S02]  /*e8c0*/  HADD2.F32 R42, -RZ, R34.H1_H1 ;  /* 0x30000022ff2a7230 */ /* 0x000fe40000004100 */
[C---:B------:R-:W-:Y:S01]  /*e8d0*/  FMUL.FTZ R54, R47.reuse, R46 ;  /* 0x0000002e2f367220 */ /* 0x040fe20000410000 */
[----:B------:R-:W-:Y:S02]  /*e8e0*/  HADD2.F32 R9, -RZ, R9.H1_H1 ;  /* 0x30000009ff097230 */ /* 0x000fe40000004100 */
[-C--:B------:R-:W-:Y:S01]  /*e8f0*/  FMUL.FTZ R53, R8, R51.reuse ;  /* 0x0000003308357220 */ /* 0x080fe20000410000 */
[C---:B------:R-:W-:Y:S01]  /*e900*/  FFMA.FTZ R50, R4.reuse, R51, -R61 ;  /* 0x0000003304327223 */ /* 0x040fe2000001083d */
[----:B------:R-:W-:Y:S01]  /*e910*/  FMUL.FTZ R47, R47, R42 ;  /* 0x0000002a2f2f7220 */ /* 0x000fe20000410000 */
[----:B------:R-:W-:Y:S02]  /*e920*/  HADD2.F32 R8, -RZ, R39.H1_H1 ;  /* 0x30000027ff087230 */ /* 0x000fe40000004100 */
[----:B------:R-:W-:Y:S01]  /*e930*/  FFMA.FTZ R52, R4, R55, R53 ;  /* 0x0000003704347223 */ /* 0x000fe20000010035 */
[----:B------:R-:W-:-:S02]  /*e940*/  HADD2.F32 R4, -RZ, R35.H1_H1 ;  /* 0x30000023ff047230 */ /* 0x000fc40000004100 */
[C---:B------:R-:W-:Y:S01]  /*e950*/  FFMA.FTZ R46, R43.reuse, R46, R47 ;  /* 0x0000002e2b2e7223 */ /* 0x040fe2000001002f */
[----:B------:R-:W-:Y:S02]  /*e960*/  HADD2.F32 R48, -RZ, R10.H0_H0 ;  /* 0x2000000aff307230 */ /* 0x000fe40000004100 */
[----:B------:R-:W-:Y:S01]  /*e970*/  FFMA.FTZ R54, R43, R42, -R54 ;  /* 0x0000002a2b367223 */ /* 0x000fe20000010836 */
[----:B------:R-:W-:Y:S02]  /*e980*/  HADD2.F32 R47, -RZ, R40.H0_H0 ;  /* 0x20000028ff2f7230 */ /* 0x000fe40000004100 */
[C---:B------:R-:W-:Y:S01]  /*e990*/  FMUL.FTZ R42, R9.reuse, R8 ;  /* 0x00000008092a7220 */ /* 0x040fe20000410000 */
[----:B------:R-:W-:Y:S02]  /*e9a0*/  HADD2.F32 R43, -RZ, R36.H0_H0 ;  /* 0x20000024ff2b7230 */ /* 0x000fe40000004100 */
[----:B------:R-:W-:Y:S01]  /*e9b0*/  FMUL.FTZ R56, R9, R4 ;  /* 0x0000000409387220 */ /* 0x000fe20000410000 */
[----:B------:R-:W-:-:S02]  /*e9c0*/  HADD2.F32 R10, -RZ, R10.H1_H1 ;  /* 0x3000000aff0a7230 */ /* 0x000fc40000004100 */
[C---:B------:R-:W-:Y:S01]  /*e9d0*/  FMUL.FTZ R61, R48.reuse, R47 ;  /* 0x0000002f303d7220 */ /* 0x040fe20000410000 */
[----:B------:R-:W-:Y:S02]  /*e9e0*/  HADD2.F32 R51, -RZ, R41.H0_H0 ;  /* 0x20000029ff337230 */ /* 0x000fe40000004100 */
[C---:B------:R-:W-:Y:S01]  /*e9f0*/  FFMA.FTZ R53, R5.reuse, R4, -R42 ;  /* 0x0000000405357223 */ /* 0x040fe2000001082a */
[----:B------:R-:W-:Y:S02]  /*ea00*/  HADD2.F32 R9, -RZ, R37.H0_H0 ;  /* 0x20000025ff097230 */ /* 0x000fe40000004100 */
[-C--:B------:R-:W-:Y:S01]  /*ea10*/  FMUL.FTZ R48, R48, R43.reuse ;  /* 0x0000002b30307220 */ /* 0x080fe20000410000 */
[----:B------:R-:W-:Y:S01]  /*ea20*/  FFMA.FTZ R55, R5, R8, R56 ;  /* 0x0000000805377223 */ /* 0x000fe20000010038 */
[----:B------:R-:W-:Y:S01]  /*ea30*/  FFMA.FTZ R61, R44, R43, -R61 ;  /* 0x0000002b2c3d7223 */ /* 0x000fe2000001083d */
[--C-:B------:R-:W-:Y:S02]  /*ea40*/  HADD2.F32 R49, -RZ, R11.reuse.H0_H0 ;  /* 0x2000000bff317230 */ /* 0x100fe40000004100 */
[C---:B------:R-:W-:Y:S01]  /*ea50*/  FMUL.FTZ R5, R10.reuse, R51 ;  /* 0x000000330a057220 */ /* 0x040fe20000410000 */
[----:B------:R-:W-:Y:S01]  /*ea60*/  FMUL.FTZ R43, R10, R9 ;  /* 0x000000090a2b7220 */ /* 0x000fe20000410000 */
[----:B------:R-:W-:-:S02]  /*ea70*/  HADD2.F32 R11, -RZ, R11.H1_H1 ;  /* 0x3000000bff0b7230 */ /* 0x000fc40000004100 */
[----:B------:R-:W-:Y:S01]  /*ea80*/  FFMA.FTZ R48, R44, R47, R48 ;  /* 0x0000002f2c307223 */ /* 0x000fe20000010030 */
[----:B------:R-:W-:Y:S02]  /*ea90*/  HADD2.F32 R10, -RZ, R40.H1_H1 ;  /* 0x30000028ff0a7230 */ /* 0x000fe40000004100 */
[C---:B------:R-:W-:Y:S01]  /*eaa0*/  FFMA.FTZ R44, R6.reuse, R9, -R5 ;  /* 0x00000009062c7223 */ /* 0x040fe20000010805 */
[----:B------:R-:W-:Y:S02]  /*eab0*/  HADD2.F32 R42, -RZ, R41.H1_H1 ;  /* 0x30000029ff2a7230 */ /* 0x000fe40000004100 */
[----:B------:R-:W-:Y:S01]  /*eac0*/  FFMA.FTZ R43, R6, R51, R43 ;  /* 0x00000033062b7223 */ /* 0x000fe2000001002b */
[----:B------:R-:W-:Y:S02]  /*ead0*/  HADD2.F32 R4, -RZ, R36.H1_H1 ;  /* 0x30000024ff047230 */ /* 0x000fe40000004100 */
[----:B------:R-:W-:Y:S01]  /*eae0*/  FMUL.FTZ R6, R49, R10 ;  /* 0x0000000a31067220 */ /* 0x000fe20000410000 */
[----:B------:R-:W-:-:S02]  /*eaf0*/  HADD2.F32 R8, -RZ, R37.H1_H1 ;  /* 0x30000025ff087230 */ /* 0x000fc40000004100 */
[----:B------:R-:W-:Y:S01]  /*eb00*/  FMUL.FTZ R56, R11, R42 ;  /* 0x0000002a0b387220 */ /* 0x000fe20000410000 */
[--C-:B------:R-:W-:Y:S02]  /*eb10*/  HADD2.F32 R45, -RZ, R7.reuse.H0_H0 ;  /* 0x20000007ff2d7230 */ /* 0x100fe40000004100 */
[----:B------:R-:W-:Y:S01]  /*eb20*/  FMUL.FTZ R49, R49, R4 ;  /* 0x0000000431317220 */ /* 0x000fe20000410000 */
[----:B------:R-:W-:Y:S02]  /*eb30*/  HADD2.F32 R7, -RZ, R7.H1_H1 ;  /* 0x30000007ff077230 */ /* 0x000fe40000004100 */
[----:B------:R-:W-:Y:S01]  /*eb40*/  FMUL.FTZ R5, R11, R8 ;  /* 0x000000080b057220 */ /* 0x000fe20000410000 */
[----:B------:R-:W-:Y:S01]  /*eb50*/  F2FP.F16.F32.PACK_AB R9, R55, R46 ;  /* 0x0000002e3709723e */ /* 0x000fe200000000ff */
[C---:B------:R-:W-:Y:S01]  /*eb60*/  FFMA.FTZ R11, R45.reuse, R4, -R6 ;  /* 0x000000042d0b7223 */ /* 0x040fe20000010806 */
[----:B------:R-:W-:Y:S01]  /*eb70*/  FFMA.FTZ R49, R45, R10, R49 ;  /* 0x0000000a2d317223 */ /* 0x000fe20000010031 */
[C---:B------:R-:W-:Y:S01]  /*eb80*/  FFMA.FTZ R56, R7.reuse, R8, -R56 ;  /* 0x0000000807387223 */ /* 0x040fe20000010838 */
[----:B------:R-:W-:Y:S01]  /*eb90*/  FFMA.FTZ R42, R7, R42, R5 ;  /* 0x0000002a072a7223 */ /* 0x000fe20000010005 */
[----:B------:R-:W-:-:S02]  /*eba0*/  F2FP.F16.F32.PACK_AB R4, R50, R57 ;  /* 0x000000393204723e */ /* 0x000fc400000000ff */
[----:B------:R-:W-:Y:S02]  /*ebb0*/  F2FP.F16.F32.PACK_AB R5, R53, R54 ;  /* 0x000000363505723e */ /* 0x000fe400000000ff */
[----:B------:R-:W-:Y:S02]  /*ebc0*/  F2FP.F16.F32.PACK_AB R6, R44, R61 ;  /* 0x0000003d2c06723e */ /* 0x000fe400000000ff */
[----:B------:R-:W-:Y:S02]  /*ebd0*/  F2FP.F16.F32.PACK_AB R7, R56, R11 ;  /* 0x0000000b3807723e */ /* 0x000fe400000000ff */
[----:B------:R-:W-:Y:S02]  /*ebe0*/  F2FP.F16.F32.PACK_AB R8, R52, R59 ;  /* 0x0000003b3408723e */ /* 0x000fe400000000ff */
[----:B------:R-:W-:Y:S01]  /*ebf0*/  F2FP.F16.F32.PACK_AB R10, R43, R48 ;  /* 0x000000302b0a723e */ /* 0x000fe200000000ff */
[----:B------:R1:W-:Y:S01]  /*ec00*/  STS.128 [R58+0x15400], R4 ;  /* 0x015400043a007388 */ /* 0x0003e20000000c00 */
[----:B------:R-:W-:-:S05]  /*ec10*/  F2FP.F16.F32.PACK_AB R11, R42, R49 ;  /* 0x000000312a0b723e */ /* 0x000fca00000000ff */
[----:B------:R1:W-:Y:S02]  /*ec20*/  STS.128 [R60+0x15400], R8 ;  /* 0x015400083c007388 */ /* 0x0003e40000000c00 */
.L_x_781:
[----:B------:R-:W-:Y:S05]  /*ec30*/  BSYNC B2 ;  /* 0x0000000000027941 */ /* 0x000fea0003800000 */
.L_x_780:
[----:B------:R-:W-:Y:S04]  /*ec40*/  BSSY B2, `(.L_x_782) ;  /* 0x0000059000027945 */ /* 0x000fe80003800000 */
[----:B------:R-:W-:Y:S05]  /*ec50*/  @P1 BRA `(.L_x_783) ;  /* 0x00000004005c1947 */ /* 0x000fea0003800000 */
[----:B------:R-:W2:Y:S01]  /*ec60*/  LDL R59, [R1+0x84] ;  /* 0x00008400013b7983 */ /* 0x000ea20000100800 */
[----:B-1----:R-:W-:Y:S01]  /*ec70*/  LEA.HI R4, R25, R234, RZ, 0x1d ;  /* 0x000000ea19047211 */ /* 0x002fe200078fe8ff */
[----:B------:R-:W-:Y:S02]  /*ec80*/  HADD2.F32 R52, -RZ, R26.H0_H0 ;  /* 0x2000001aff347230 */ /* 0x000fe40000004100 */
[--C-:B------:R-:W-:Y:S01]  /*ec90*/  HADD2.F32 R54, -RZ, R30.reuse.H0_H0 ;  /* 0x2000001eff367230 */ /* 0x100fe20000004100 */
[----:B------:R-:W-:Y:S01]  /*eca0*/  SHF.R.S32.HI R7, RZ, 0x1f, R4 ;  /* 0x0000001fff077819 */ /* 0x000fe20000011404 */
[----:B0-----:R-:W-:Y:S02]  /*ecb0*/  IMAD.SHL.U32 R5, R4, 0x8, RZ ;  /* 0x0000000804057824 */ /* 0x001fe400078e00ff */
[----:B------:R-:W-:Y:S01]  /*ecc0*/  HADD2.F32 R51, -RZ, R31.H0_H0 ;  /* 0x2000001fff337230 */ /* 0x000fe20000004100 */
[----:B------:R-:W-:Y:S01]  /*ecd0*/  LEA.HI R7, R7, R4, RZ, 0x3 ;  /* 0x0000000407077211 */ /* 0x000fe200078f18ff */
[----:B------:R-:W-:Y:S01]  /*ece0*/  HADD2.F32 R53, -RZ, R30.H1_H1 ;  /* 0x3000001eff357230 */ /* 0x000fe20000004100 */
[----:B------:R-:W-:-:S03]  /*ecf0*/  LOP3.LUT R4, R212, 0x38, R5, 0xf8, !PT ;  /* 0x00000038d4047812 */ /* 0x000fc600078ef805 */
[----:B------:R-:W-:Y:S01]  /*ed00*/  IMAD.SHL.U32 R7, R7, 0x400, RZ ;  /* 0x0000040007077824 */ /* 0x000fe200078e00ff */
[----:B------:R-:W-:-:S04]  /*ed10*/  LOP3.LUT R8, R4, R213, RZ, 0x3c, !PT ;  /* 0x000000d504087212 */ /* 0x000fc800078e3cff */
[----:B------:R-:W-:-:S04]  /*ed20*/  LOP3.LUT R9, R7, 0x7fffe000, RZ, 0xc0, !PT ;  /* 0x7fffe00007097812 */ /* 0x000fc800078ec0ff */
[----:B------:R-:W-:-:S04]  /*ed30*/  IADD3 R9, R8, R9, R214 ;  /* 0x0000000908097210 */ /* 0x000fc80007ffe0d6 */
[----:B------:R-:W-:-:S05]  /*ed40*/  LEA R42, R9, R16, 0x1 ;  /* 0x00000010092a7211 */ /* 0x000fca00078e08ff */
[----:B------:R-:W0:Y:S02]  /*ed50*/  LDS.128 R8, [R42+0x15400] ;  /* 0x015400002a087984 */ /* 0x000e240000000c00 */
[--C-:B0-----:R-:W-:Y:S02]  /*ed60*/  HADD2.F32 R47, -RZ, R8.reuse.H0_H0 ;  /* 0x20000008ff2f7230 */ /* 0x101fe40000004100 */
[----:B------:R-:W-:Y:S02]  /*ed70*/  HADD2.F32 R8, -RZ, R8.H1_H1 ;  /* 0x30000008ff087230 */ /* 0x000fe40000004100 */
[----:B------:R-:W-:Y:S02]  /*ed80*/  HADD2.F32 R48, -RZ, R9.H0_H0 ;  /* 0x20000009ff307230 */ /* 0x000fe40000004100 */
[C---:B------:R-:W-:Y:S01]  /*ed90*/  FMUL.FTZ R56, R47.reuse, R54 ;  /* 0x000000362f387220 */ /* 0x040fe20000410000 */
[----:B------:R-:W-:Y:S01]  /*eda0*/  FMUL.FTZ R58, R47, R52 ;  /* 0x000000342f3a7220 */ /* 0x000fe20000410000 */
[----:B------:R-:W-:-:S02]  /*edb0*/  HADD2.F32 R47, -RZ, R27.H0_H0 ;  /* 0x2000001bff2f7230 */ /* 0x000fc40000004100 */
[C---:B------:R-:W-:Y:S01]  /*edc0*/  FMUL.FTZ R55, R8.reuse, R51 ;  /* 0x0000003308377220 */ /* 0x040fe20000410000 */
[----:B------:R-:W-:Y:S02]  /*edd0*/  HADD2.F32 R9, -RZ, R9.H1_H1 ;  /* 0x30000009ff097230 */ /* 0x000fe40000004100 */
[----:B------:R-:W-:Y:S02]  /*ede0*/  HADD2.F32 R49, -RZ, R10.H0_H0 ;  /* 0x2000000aff317230 */ /* 0x000fe40000004100 */
[----:B------:R-:W-:Y:S01]  /*edf0*/  FMUL.FTZ R57, R8, R47 ;  /* 0x0000002f08397220 */ /* 0x000fe20000410000 */
[----:B------:R-:W-:Y:S02]  /*ee00*/  HADD2.F32 R8, -RZ, R28.H0_H0 ;  /* 0x2000001cff087230 */ /* 0x000fe40000004100 */
[----:B------:R-:W-:Y:S02]  /*ee10*/  HADD2.F32 R10, -RZ, R10.H1_H1 ;  /* 0x3000000aff0a7230 */ /* 0x000fe40000004100 */
[----:B------:R-:W-:-:S02]  /*ee20*/  HADD2.F32 R50, -RZ, R11.H0_H0 ;  /* 0x2000000bff327230 */ /* 0x000fc40000004100 */
[----:B------:R-:W-:Y:S01]  /*ee30*/  HADD2.F32 R11, -RZ, R11.H1_H1 ;  /* 0x3000000bff0b7230 */ /* 0x000fe20000004100 */
[----:B--2---:R-:W0:Y:S02]  /*ee40*/  LDS.128 R4, [R59] ;  /* 0x000000003b047984 */ /* 0x004e240000000c00 */
[--C-:B0-----:R-:W-:Y:S02]  /*ee50*/  HADD2.F32 R43, -RZ, R4.reuse.H0_H0 ;  /* 0x20000004ff2b7230 */ /* 0x101fe40000004100 */
[----:B------:R-:W-:Y:S02]  /*ee60*/  HADD2.F32 R4, -RZ, R4.H1_H1 ;  /* 0x30000004ff047230 */ /* 0x000fe40000004100 */
[----:B------:R-:W-:Y:S02]  /*ee70*/  HADD2.F32 R44, -RZ, R5.H0_H0 ;  /* 0x20000005ff2c7230 */ /* 0x000fe40000004100 */
[C---:B------:R-:W-:Y:S01]  /*ee80*/  FFMA.FTZ R56, R43.reuse, R52, -R56 ;  /* 0x000000342b387223 */ /* 0x040fe20000010838 */
[----:B------:R-:W-:Y:S01]  /*ee90*/  FFMA.FTZ R58, R43, R54, R58 ;  /* 0x000000362b3a7223 */ /* 0x000fe2000001003a */
[----:B------:R-:W-:-:S02]  /*eea0*/  HADD2.F32 R43, -RZ, R26.H1_H1 ;  /* 0x3000001aff2b7230 */ /* 0x000fc40000004100 */
[----:B------:R-:W-:Y:S01]  /*eeb0*/  FFMA.FTZ R55, R4, R47, -R55 ;  /* 0x0000002f04377223 */ /* 0x000fe20000010837 */
[----:B------:R-:W-:Y:S01]  /*eec0*/  FMUL.FTZ R47, R48, R53 ;  /* 0x00000035302f7220 */ /* 0x000fe20000410000 */
[----:B------:R-:W-:Y:S02]  /*eed0*/  HADD2.F32 R52, -RZ, R31.H1_H1 ;  /* 0x3000001fff347230 */ /* 0x000fe40000004100 */
[----:B------:R-:W-:Y:S01]  /*eee0*/  FFMA.FTZ R57, R4, R51, R57 ;  /* 0x0000003304397223 */ /* 0x000fe20000010039 */
[-C--:B------:R-:W-:Y:S01]  /*eef0*/  FMUL.FTZ R48, R48, R43.reuse ;  /* 0x0000002b30307220 */ /* 0x080fe20000410000 */
[----:B------:R-:W-:Y:S02]  /*ef00*/  HADD2.F32 R4, -RZ, R27.H1_H1 ;  /* 0x3000001bff047230 */ /* 0x000fe40000004100 */
[C---:B------:R-:W-:Y:S01]  /*ef10*/  FFMA.FTZ R47, R44.reuse, R43, -R47 ;  /* 0x0000002b2c2f7223 */ /* 0x040fe2000001082f */
[----:B------:R-:W-:Y:S02]  /*ef20*/  HADD2.F32 R5, -RZ, R5.H1_H1 ;  /* 0x30000005ff057230 */ /* 0x000fe40000004100 */
[----:B------:R-:W-:Y:S01]  /*ef30*/  FFMA.FTZ R48, R44, R53, R48 ;  /* 0x000000352c307223 */ /* 0x000fe20000010030 */
[----:B------:R-:W-:Y:S01]  /*ef40*/  FMUL.FTZ R54, R9, R52 ;  /* 0x0000003409367220 */ /* 0x000fe20000410000 */
[----:B------:R-:W-:-:S02]  /*ef50*/  HADD2.F32 R44, -RZ, R32.H0_H0 ;  /* 0x20000020ff2c7230 */ /* 0x000fc40000004100 */
[-C--:B------:R-:W-:Y:S01]  /*ef60*/  FMUL.FTZ R60, R9, R4.reuse ;  /* 0x00000004093c7220 */ /* 0x080fe20000410000 */
[----:B------:R-:W-:Y:S02]  /*ef70*/  HADD2.F32 R43, -RZ, R33.H0_H0 ;  /* 0x20000021ff2b7230 */ /* 0x000fe40000004100 */
[----:B------:R-:W-:Y:S01]  /*ef80*/  FFMA.FTZ R54, R5, R4, -R54 ;  /* 0x0000000405367223 */ /* 0x000fe20000010836 */
[--C-:B------:R-:W-:Y:S02]  /*ef90*/  HADD2.F32 R45, -RZ, R6.reuse.H0_H0 ;  /* 0x20000006ff2d7230 */ /* 0x100fe40000004100 */
[C---:B------:R-:W-:Y:S01]  /*efa0*/  FMUL.FTZ R4, R49.reuse, R44 ;  /* 0x0000002c31047220 */ /* 0x040fe20000410000 */
[----:B------:R-:W-:Y:S02]  /*efb0*/  HADD2.F32 R9, -RZ, R29.H0_H0 ;  /* 0x2000001dff097230 */ /* 0x000fe40000004100 */
[----:B------:R-:W-:Y:S01]  /*efc0*/  FMUL.FTZ R53, R49, R8 ;  /* 0x0000000831357220 */ /* 0x000fe20000410000 */
[----:B------:R-:W-:-:S02]  /*efd0*/  HADD2.F32 R6, -RZ, R6.H1_H1 ;  /* 0x30000006ff067230 */ /* 0x000fc40000004100 */
[----:B------:R-:W-:Y:S01]  /*efe0*/  FFMA.FTZ R49, R5, R52, R60 ;  /* 0x0000003405317223 */ /* 0x000fe2000001003c */
[C---:B------:R-:W-:Y:S01]  /*eff0*/  FMUL.FTZ R5, R10.reuse, R43 ;  /* 0x0000002b0a057220 */ /* 0x040fe20000410000 */
[C---:B------:R-:W-:Y:S01]  /*f000*/  FFMA.FTZ R51, R45.reuse, R8, -R4 ;  /* 0x000000082d337223 */ /* 0x040fe20000010804 */
[----:B------:R-:W-:Y:S01]  /*f010*/  FFMA.FTZ R53, R45, R44, R53 ;  /* 0x0000002c2d357223 */ /* 0x000fe20000010035 */
[-C--:B------:R-:W-:Y:S01]  /*f020*/  FMUL.FTZ R45, R10, R9.reuse ;  /* 0x000000090a2d7220 */ /* 0x080fe20000410000 */
[C---:B------:R-:W-:Y:S01]  /*f030*/  FFMA.FTZ R10, R6.reuse, R9, -R5 ;  /* 0x00000009060a7223 */ /* 0x040fe20000010805 */
[----:B------:R-:W-:Y:S02]  /*f040*/  HADD2.F32 R9, -RZ, R32.H1_H1 ;  /* 0x30000020ff097230 */ /* 0x000fe40000004100 */
[----:B------:R-:W-:Y:S02]  /*f050*/  HADD2.F32 R5, -RZ, R28.H1_H1 ;  /* 0x3000001cff057230 */ /* 0x000fe40000004100 */
[----:B------:R-:W-:Y:S01]  /*f060*/  FFMA.FTZ R44, R6, R43, R45 ;  /* 0x0000002b062c7223 */ /* 0x000fe2000001002d */
[----:B------:R-:W-:-:S02]  /*f070*/  HADD2.F32 R8, -RZ, R33.H1_H1 ;  /* 0x30000021ff087230 */ /* 0x000fc40000004100 */
[C---:B------:R-:W-:Y:S01]  /*f080*/  FMUL.FTZ R43, R50.reuse, R9 ;  /* 0x00000009322b7220 */ /* 0x040fe20000410000 */
[----:B------:R-:W-:Y:S02]  /*f090*/  HADD2.F32 R4, -RZ, R29.H1_H1 ;  /* 0x3000001dff047230 */ /* 0x000fe40000004100 */
[-C--:B------:R-:W-:Y:S01]  /*f0a0*/  FMUL.FTZ R50, R50, R5.reuse ;  /* 0x0000000532327220 */ /* 0x080fe20000410000 */
[--C-:B------:R-:W-:Y:S02]  /*f0b0*/  HADD2.F32 R46, -RZ, R7.reuse.H0_H0 ;  /* 0x20000007ff2e7230 */ /* 0x100fe40000004100 */
[C---:B------:R-:W-:Y:S01]  /*f0c0*/  FMUL.FTZ R6, R11.reuse, R8 ;  /* 0x000000080b067220 */ /* 0x040fe20000410000 */
[----:B------:R-:W-:Y:S02]  /*f0d0*/  HADD2.F32 R7, -RZ, R7.H1_H1 ;  /* 0x30000007ff077230 */ /* 0x000fe40000004100 */
[-C--:B------:R-:W-:Y:S01]  /*f0e0*/  FMUL.FTZ R45, R11, R4.reuse ;  /* 0x000000040b2d7220 */ /* 0x080fe20000410000 */
        /* <DEDUP_REMOVED lines=10> */
[----:B------:R2:W-:Y:S01]  /*f190*/  STS.128 [R59], R4 ;  /* 0x000000043b007388 */ /* 0x0005e20000000c00 */
[----:B------:R-:W-:-:S02]  /*f1a0*/  F2FP.F16.F32.PACK_AB R10, R44, R53 ;  /* 0x000000352c0a723e */ /* 0x000fc400000000ff */
[----:B------:R-:W-:-:S05]  /*f1b0*/  F2FP.F16.F32.PACK_AB R11, R50, R11 ;  /* 0x0000000b320b723e */ /* 0x000fca00000000ff */
[----:B------:R2:W-:Y:S02]  /*f1c0*/  STS.128 [R42+0x15400], R8 ;  /* 0x015400082a007388 */ /* 0x0005e40000000c00 */
.L_x_783:
[----:B------:R-:W-:Y:S05]  /*f1d0*/  BSYNC B2 ;  /* 0x0000000000027941 */ /* 0x000fea0003800000 */
.L_x_782:
[----:B------:R-:W-:Y:S05]  /*f1e0*/  @P2 BRA `(.L_x_779) ;  /* 0x00000004005c2947 */ /* 0x000fea0003800000 */
[----:B-1----:R-:W3:Y:S01]  /*f1f0*/  LDL R58, [R1+0x7c] ;  /* 0x00007c00013a7983 */ /* 0x002ee20000100800 */
[----:B------:R-:W-:Y:S01]  /*f200*/  LEA.HI R25, R25, R235, RZ, 0x1d ;  /* 0x000000eb19197211 */ /* 0x000fe200078fe8ff */
[----:B------:R-:W-:Y:S02]  /*f210*/  HADD2.F32 R53, -RZ, R15.H0_H0 ;  /* 0x2000000fff357230 */ /* 0x000fe40000004100 */
[----:B------:R-:W-:Y:S01]  /*f220*/  HADD2.F32 R51, -RZ, R3.H0_H0 ;  /* 0x20000003ff337230 */ /* 0x000fe20000004100 */
[----:B--2---:R-:W-:Y:S01]  /*f230*/  SHF.R.S32.HI R4, RZ, 0x1f, R25 ;  /* 0x0000001fff047819 */ /* 0x004fe20000011419 */
[----:B0-----:R-:W-:Y:S02]  /*f240*/  IMAD.SHL.U32 R5, R25, 0x8, RZ ;  /* 0x0000000819057824 */ /* 0x001fe400078e00ff */
[----:B------:R-:W-:Y:S01]  /*f250*/  HADD2.F32 R55, -RZ, R20.H0_H0 ;  /* 0x20000014ff377230 */ /* 0x000fe20000004100 */
[----:B------:R-:W-:Y:S02]  /*f260*/  LEA.HI R25, R4, R25, RZ, 0x3 ;  /* 0x0000001904197211 */ /* 0x000fe400078f18ff */
[----:B------:R-:W-:-:S03]  /*f270*/  LOP3.LUT R4, R212, 0x38, R5, 0xf8, !PT ;  /* 0x00000038d4047812 */ /* 0x000fc600078ef805 */
[----:B------:R-:W-:Y:S01]  /*f280*/  IMAD.SHL.U32 R25, R25, 0x400, RZ ;  /* 0x0000040019197824 */ /* 0x000fe200078e00ff */
[----:B------:R-:W-:-:S04]  /*f290*/  LOP3.LUT R8, R4, R213, RZ, 0x3c, !PT ;  /* 0x000000d504087212 */ /* 0x000fc800078e3cff */
[----:B------:R-:W-:-:S04]  /*f2a0*/  LOP3.LUT R25, R25, 0x7fffe000, RZ, 0xc0, !PT ;  /* 0x7fffe00019197812 */ /* 0x000fc800078ec0ff */
[----:B------:R-:W-:-:S05]  /*f2b0*/  IADD3 R25, R8, R25, R214 ;  /* 0x0000001908197210 */ /* 0x000fca0007ffe0d6 */
[----:B------:R-:W-:-:S05]  /*f2c0*/  IMAD R25, R25, 0x2, R16 ;  /* 0x0000000219197824 */ /* 0x000fca00078e0210 */
[----:B------:R-:W0:Y:S02]  /*f2d0*/  LDS.128 R8, [R25+0x15400] ;  /* 0x0154000019087984 */ /* 0x000e240000000c00 */
[--C-:B0-----:R-:W-:Y:S02]  /*f2e0*/  HADD2.F32 R46, -RZ, R8.reuse.H0_H0 ;  /* 0x20000008ff2e7230 */ /* 0x101fe40000004100 */
[----:B------:R-:W-:Y:S02]  /*f2f0*/  HADD2.F32 R8, -RZ, R8.H1_H1 ;  /* 0x30000008ff087230 */ /* 0x000fe40000004100 */
[----:B------:R-:W-:Y:S02]  /*f300*/  HADD2.F32 R47, -RZ, R9.H0_H0 ;  /* 0x20000009ff2f7230 */ /* 0x000fe40000004100 */
[C---:B------:R-:W-:Y:S01]  /*f310*/  FMUL.FTZ R57, R46.reuse, R53 ;  /* 0x000000352e397220 */ /* 0x040fe20000410000 */
[----:B------:R-:W-:Y:S01]  /*f320*/  FMUL.FTZ R59, R46, R51 ;  /* 0x000000332e3b7220 */ /* 0x000fe20000410000 */
[----:B------:R-:W-:-:S02]  /*f330*/  HADD2.F32 R46, -RZ, R15.H1_H1 ;  /* 0x3000000fff2e7230 */ /* 0x000fc40000004100 */
[----:B------:R-:W-:Y:S01]  /*f340*/  FMUL.FTZ R61, R8, R55 ;  /* 0x00000037083d7220 */ /* 0x000fe20000410000 */
[----:B------:R-:W-:Y:S02]  /*f350*/  HADD2.F32 R9, -RZ, R9.H1_H1 ;  /* 0x30000009ff097230 */ /* 0x000fe40000004100 */
[--C-:B------:R-:W-:Y:S02]  /*f360*/  HADD2.F32 R48, -RZ, R10.reuse.H0_H0 ;  /* 0x2000000aff307230 */ /* 0x100fe40000004100 */
[----:B------:R-:W-:Y:S01]  /*f370*/  FMUL.FTZ R54, R47, R46 ;  /* 0x0000002e2f367220 */ /* 0x000fe20000410000 */
[----:B------:R-:W-:Y:S02]  /*f380*/  HADD2.F32 R10, -RZ, R10.H1_H1 ;  /* 0x3000000aff0a7230 */ /* 0x000fe40000004100 */
[--C-:B------:R-:W-:Y:S02]  /*f390*/  HADD2.F32 R49, -RZ, R11.reuse.H0_H0 ;  /* 0x2000000bff317230 */ /* 0x100fe40000004100 */
[----:B------:R-:W-:Y:S01]  /*f3a0*/  HADD2.F32 R11, -RZ, R11.H1_H1 ;  /* 0x3000000bff0b7230 */ /* 0x000fe20000004100 */
[----:B---3--:R-:W0:Y:S02]  /*f3b0*/  LDS.128 R4, [R58] ;  /* 0x000000003a047984 */ /* 0x008e240000000c00 */
[----:B0-----:R-:W-:-:S02]  /*f3c0*/  HADD2.F32 R42, -RZ, R4.H0_H0 ;  /* 0x20000004ff2a7230 */ /* 0x001fc40000004100 */
[----:B------:R-:W-:Y:S02]  /*f3d0*/  HADD2.F32 R4, -RZ, R4.H1_H1 ;  /* 0x30000004ff047230 */ /* 0x000fe40000004100 */
[----:B------:R-:W-:Y:S02]  /*f3e0*/  HADD2.F32 R43, -RZ, R5.H0_H0 ;  /* 0x20000005ff2b7230 */ /* 0x000fe40000004100 */
[C---:B------:R-:W-:Y:S01]  /*f3f0*/  FFMA.FTZ R57, R42.reuse, R51, -R57 ;  /* 0x000000332a397223 */ /* 0x040fe20000010839 */
[----:B------:R-:W-:Y:S02]  /*f400*/  HADD2.F32 R51, -RZ, R12.H0_H0 ;  /* 0x2000000cff337230 */ /* 0x000fe40000004100 */
[----:B------:R-:W-:Y:S01]  /*f410*/  FFMA.FTZ R59, R42, R53, R59 ;  /* 0x000000352a3b7223 */ /* 0x000fe2000001003b */
[----:B------:R-:W-:Y:S02]  /*f420*/  HADD2.F32 R42, -RZ, R3.H1_H1 ;  /* 0x30000003ff2a7230 */ /* 0x000fe40000004100 */
[----:B------:R-:W-:-:S02]  /*f430*/  HADD2.F32 R5, -RZ, R5.H1_H1 ;  /* 0x30000005ff057230 */ /* 0x000fc40000004100 */
[-C--:B------:R-:W-:Y:S01]  /*f440*/  FMUL.FTZ R53, R8, R51.reuse ;  /* 0x0000003308357220 */ /* 0x080fe20000410000 */
[C---:B------:R-:W-:Y:S01]  /*f450*/  FFMA.FTZ R50, R4.reuse, R51, -R61 ;  /* 0x0000003304327223 */ /* 0x040fe2000001083d */
[----:B------:R-:W-:Y:S01]  /*f460*/  FMUL.FTZ R47, R47, R42 ;  /* 0x0000002a2f2f7220 */ /* 0x000fe20000410000 */
[----:B------:R-:W-:Y:S02]  /*f470*/  HADD2.F32 R8, -RZ, R20.H1_H1 ;  /* 0x30000014ff087230 */ /* 0x000fe40000004100 */
[----:B------:R-:W-:Y:S01]  /*f480*/  FFMA.FTZ R52, R4, R55, R53 ;  /* 0x0000003704347223 */ /* 0x000fe20000010035 */
[----:B------:R-:W-:Y:S02]  /*f490*/  HADD2.F32 R4, -RZ, R12.H1_H1 ;  /* 0x3000000cff047230 */ /* 0x000fe40000004100 */
[C---:B------:R-:W-:Y:S01]  /*f4a0*/  FFMA.FTZ R46, R43.reuse, R46, R47 ;  /* 0x0000002e2b2e7223 */ /* 0x040fe2000001002f */
[----:B------:R-:W-:Y:S02]  /*f4b0*/  HADD2.F32 R47, -RZ, R21.H0_H0 ;  /* 0x20000015ff2f7230 */ /* 0x000fe40000004100 */
[----:B------:R-:W-:Y:S01]  /*f4c0*/  FFMA.FTZ R54, R43, R42, -R54 ;  /* 0x0000002a2b367223 */ /* 0x000fe20000010836 */
[----:B------:R-:W-:-:S02]  /*f4d0*/  HADD2.F32 R44, -RZ, R6.H0_H0 ;  /* 0x20000006ff2c7230 */ /* 0x000fc40000004100 */
[C---:B------:R-:W-:Y:S01]  /*f4e0*/  FMUL.FTZ R42, R9.reuse, R8 ;  /* 0x00000008092a7220 */ /* 0x040fe20000410000 */
[----:B------:R-:W-:Y:S02]  /*f4f0*/  HADD2.F32 R43, -RZ, R13.H0_H0 ;  /* 0x2000000dff2b7230 */ /* 0x000fe40000004100 */
[-C--:B------:R-:W-:Y:S01]  /*f500*/  FMUL.FTZ R56, R9, R4.reuse ;  /* 0x0000000409387220 */ /* 0x080fe20000410000 */
[----:B------:R-:W-:Y:S02]  /*f510*/  HADD2.F32 R51, -RZ, R24.H0_H0 ;  /* 0x20000018ff337230 */ /* 0x000fe40000004100 */
[C---:B------:R-:W-:Y:S01]  /*f520*/  FMUL.FTZ R61, R48.reuse, R47 ;  /* 0x0000002f303d7220 */ /* 0x040fe20000410000 */
[----:B------:R-:W-:Y:S02]  /*f530*/  HADD2.F32 R9, -RZ, R14.H0_H0 ;  /* 0x2000000eff097230 */ /* 0x000fe40000004100 */
[C---:B------:R-:W-:Y:S01]  /*f540*/  FFMA.FTZ R53, R5.reuse, R4, -R42 ;  /* 0x0000000405357223 */ /* 0x040fe2000001082a */
[-C--:B------:R-:W-:Y:S01]  /*f550*/  FMUL.FTZ R48, R48, R43.reuse ;  /* 0x0000002b30307220 */ /* 0x080fe20000410000 */
[----:B------:R-:W-:Y:S01]  /*f560*/  FFMA.FTZ R55, R5, R8, R56 ;  /* 0x0000000805377223 */ /* 0x000fe20000010038 */
[----:B------:R-:W-:Y:S01]  /*f570*/  FFMA.FTZ R61, R44, R43, -R61 ;  /* 0x0000002b2c3d7223 */ /* 0x000fe2000001083d */
[----:B------:R-:W-:-:S02]  /*f580*/  HADD2.F32 R6, -RZ, R6.H1_H1 ;  /* 0x30000006ff067230 */ /* 0x000fc40000004100 */
[C---:B------:R-:W-:Y:S01]  /*f590*/  FMUL.FTZ R5, R10.reuse, R51 ;  /* 0x000000330a057220 */ /* 0x040fe20000410000 */
[----:B------:R-:W-:Y:S01]  /*f5a0*/  FMUL.FTZ R43, R10, R9 ;  /* 0x000000090a2b7220 */ /* 0x000fe20000410000 */
[----:B------:R-:W-:Y:S02]  /*f5b0*/  HADD2.F32 R10, -RZ, R21.H1_H1 ;  /* 0x30000015ff0a7230 */ /* 0x000fe40000004100 */
[----:B------:R-:W-:Y:S01]  /*f5c0*/  FFMA.FTZ R48, R44, R47, R48 ;  /* 0x0000002f2c307223 */ /* 0x000fe20000010030 */
[----:B------:R-:W-:Y:S02]  /*f5d0*/  HADD2.F32 R42, -RZ, R24.H1_H1 ;  /* 0x30000018ff2a7230 */ /* 0x000fe40000004100 */
[C---:B------:R-:W-:Y:S01]  /*f5e0*/  FFMA.FTZ R44, R6.reuse, R9, -R5 ;  /* 0x00000009062c7223 */ /* 0x040fe20000010805 */
[----:B------:R-:W-:Y:S02]  /*f5f0*/  HADD2.F32 R4, -RZ, R13.H1_H1 ;  /* 0x3000000dff047230 */ /* 0x000fe40000004100 */
[----:B------:R-:W-:Y:S01]  /*f600*/  FFMA.FTZ R43, R6, R51, R43 ;  /* 0x00000033062b7223 */ /* 0x000fe2000001002b */
[----:B------:R-:W-:-:S02]  /*f610*/  HADD2.F32 R8, -RZ, R14.H1_H1 ;  /* 0x3000000eff087230 */ /* 0x000fc40000004100 */
[----:B------:R-:W-:Y:S01]  /*f620*/  FMUL.FTZ R6, R49, R10 ;  /* 0x0000000a31067220 */ /* 0x000fe20000410000 */
[--C-:B------:R-:W-:Y:S02]  /*f630*/  HADD2.F32 R45, -RZ, R7.reuse.H0_H0 ;  /* 0x20000007ff2d7230 */ /* 0x100fe40000004100 */
[----:B------:R-:W-:Y:S01]  /*f640*/  FMUL.FTZ R56, R11, R42 ;  /* 0x0000002a0b387220 */ /* 0x000fe20000410000 */
[----:B------:R-:W-:Y:S02]  /*f650*/  HADD2.F32 R7, -RZ, R7.H1_H1 ;  /* 0x30000007ff077230 */ /* 0x000fe40000004100 */
[----:B------:R-:W-:Y:S01]  /*f660*/  FMUL.FTZ R49, R49, R4 ;  /* 0x0000000431317220 */ /* 0x000fe20000410000 */
[----:B------:R-:W-:Y:S01]  /*f670*/  FMUL.FTZ R5, R11, R8 ;  /* 0x000000080b057220 */ /* 0x000fe20000410000 */
[----:B------:R-:W-:Y:S01]  /*f680*/  FFMA.FTZ R11, R45, R4, -R6 ;  /* 0x000000042d0b7223 */ /* 0x000fe20000010806 */
[----:B------:R-:W-:Y:S01]  /*f690*/  F2FP.F16.F32.PACK_AB R4, R50, R57 ;  /* 0x000000393204723e */ /* 0x000fe200000000ff */
[----:B------:R-:W-:Y:S01]  /*f6a0*/  FFMA.FTZ R56, R7, R8, -R56 ;  /* 0x0000000807387223 */ /* 0x000fe20000010838 */
[----:B------:R-:W-:Y:S01]  /*f6b0*/  FFMA.FTZ R49, R45, R10, R49 ;  /* 0x0000000a2d317223 */ /* 0x000fe20000010031 */
[----:B------:R-:W-:Y:S01]  /*f6c0*/  FFMA.FTZ R42, R7, R42, R5 ;  /* 0x0000002a072a7223 */ /* 0x000fe20000010005 */
[----:B------:R-:W-:-:S02]  /*f6d0*/  F2FP.F16.F32.PACK_AB R5, R53, R54 ;  /* 0x000000363505723e */ /* 0x000fc400000000ff */
[----:B------:R-:W-:Y:S02]  /*f6e0*/  F2FP.F16.F32.PACK_AB R6, R44, R61 ;  /* 0x0000003d2c06723e */ /* 0x000fe400000000ff */
[----:B------:R-:W-:Y:S02]  /*f6f0*/  F2FP.F16.F32.PACK_AB R7, R56, R11 ;  /* 0x0000000b3807723e */ /* 0x000fe400000000ff */
[----:B------:R-:W-:Y:S02]  /*f700*/  F2FP.F16.F32.PACK_AB R8, R52, R59 ;  /* 0x0000003b3408723e */ /* 0x000fe400000000ff */
[----:B------:R-:W-:Y:S01]  /*f710*/  F2FP.F16.F32.PACK_AB R9, R55, R46 ;  /* 0x0000002e3709723e */ /* 0x000fe200000000ff */
[----:B------:R3:W-:Y:S01]  /*f720*/  STS.128 [R58], R4 ;  /* 0x000000043a007388 */ /* 0x0007e20000000c00 */
[----:B------:R-:W-:Y:S02]  /*f730*/  F2FP.F16.F32.PACK_AB R10, R43, R48 ;  /* 0x000000302b0a723e */ /* 0x000fe400000000ff */
[----:B------:R-:W-:-:S05]  /*f740*/  F2FP.F16.F32.PACK_AB R11, R42, R49 ;  /* 0x000000312a0b723e */ /* 0x000fca00000000ff */
[----:B------:R3:W-:Y:S02]  /*f750*/  STS.128 [R25+0x15400], R8 ;  /* 0x0154000819007388 */ /* 0x0007e40000000c00 */
.L_x_779:
[----:B------:R-:W-:Y:S05]  /*f760*/  BSYNC B1 ;  /* 0x0000000000017941 */ /* 0x000fea0003800000 */
.L_x_778:
[----:B------:R-:W-:-:S13]  /*f770*/  ISETP.GE.AND P0, PT, R229, R0, PT ;  /* 0x00000000e500720c */ /* 0x000fda0003f06270 */
[----:B------:R-:W-:Y:S05]  /*f780*/  @P0 BRA `(.L_x_762) ;  /* 0x00000010004c0947 */ /* 0x000fea0003800000 */
[----:B------:R-:W4:Y:S01]  /*f790*/  LDC R0, c[0x0][0x3f4] ;  /* 0x0000fd00ff007b82 */ /* 0x000f220000000800 */
[C---:B-123--:R-:W-:Y:S01]  /*f7a0*/  VIADD R7, R18.reuse, 0x40 ;  /* 0x0000004012077836 */ /* 0x04efe20000000000 */
[C---:B0-----:R-:W-:Y:S01]  /*f7b0*/  IADD3 R5, R18.reuse, 0x20, RZ ;  /* 0x0000002012057810 */ /* 0x041fe20007ffe0ff */
[----:B------:R-:W-:Y:S01]  /*f7c0*/  BSSY B1, `(.L_x_784) ;  /* 0x000005d000017945 */ /* 0x000fe20003800000 */
[----:B------:R-:W-:Y:S02]  /*f7d0*/  SHF.R.U32.HI R56, RZ, 0x3, R206 ;  /* 0x00000003ff387819 */ /* 0x000fe400000116ce */
[-C--:B----4-:R-:W-:Y:S02]  /*f7e0*/  ISETP.GE.AND P0, PT, R18, R0.reuse, PT ;  /* 0x000000001200720c */ /* 0x090fe40003f06270 */
[-C--:B------:R-:W-:Y:S02]  /*f7f0*/  ISETP.GE.AND P1, PT, R5, R0.reuse, PT ;  /* 0x000000000500720c */ /* 0x080fe40003f26270 */
[----:B------:R-:W-:-:S09]  /*f800*/  ISETP.GE.AND P2, PT, R7, R0, PT ;  /* 0x000000000700720c */ /* 0x000fd20003f46270 */
[----:B------:R-:W-:Y:S05]  /*f810*/  @P0 BRA `(.L_x_785) ;  /* 0x00000004005c0947 */ /* 0x000fea0003800000 */
[----:B------:R-:W2:Y:S01]  /*f820*/  LDL R58, [R1+0x80] ;  /* 0x00008000013a7983 */ /* 0x000ea20000100800 */
[----:B------:R-:W-:Y:S01]  /*f830*/  LEA.HI R4, R0, R233, RZ, 0x1d ;  /* 0x000000e900047211 */ /* 0x000fe200078fe8ff */
[----:B------:R-:W-:Y:S02]  /*f840*/  HADD2.F32 R50, -RZ, R34.H0_H0 ;  /* 0x20000022ff327230 */ /* 0x000fe40000004100 */
[----:B------:R-:W-:Y:S01]  /*f850*/  HADD2.F32 R52, -RZ, R38.H0_H0 ;  /* 0x20000026ff347230 */ /* 0x000fe20000004100 */
[----:B------:R-:W-:Y:S01]  /*f860*/  SHF.R.S32.HI R7, RZ, 0x1f, R4 ;  /* 0x0000001fff077819 */ /* 0x000fe20000011404 */
[----:B------:R-:W-:Y:S02]  /*f870*/  IMAD.SHL.U32 R5, R4, 0x8, RZ ;  /* 0x0000000804057824 */ /* 0x000fe400078e00ff */
[----:B------:R-:W-:Y:S01]  /*f880*/  HADD2.F32 R54, -RZ, R39.H0_H0 ;  /* 0x20000027ff367230 */ /* 0x000fe20000004100 */
[----:B------:R-:W-:Y:S01]  /*f890*/  LEA.HI R7, R7, R4, RZ, 0x3 ;  /* 0x0000000407077211 */ /* 0x000fe200078f18ff */
[----:B------:R-:W-:Y:S01]  /*f8a0*/  HADD2.F32 R59, -RZ, R34.H1_H1 ;  /* 0x30000022ff3b7230 */ /* 0x000fe20000004100 */
[----:B------:R-:W-:Y:S01]  /*f8b0*/  LOP3.LUT R4, R206, 0x38, R5, 0xf8, !PT ;  /* 0x00000038ce047812 */ /* 0x000fe200078ef805 */
[----:B------:R-:W-:-:S02]  /*f8c0*/  HADD2.F32 R61, -RZ, R38.H1_H1 ;  /* 0x30000026ff3d7230 */ /* 0x000fc40000004100 */
        /* <DEDUP_REMOVED lines=9> */
[-C--:B------:R-:W-:Y:S01]  /*f960*/  FMUL.FTZ R51, R52, R46.reuse ;  /* 0x0000002e34337220 */ /* 0x080fe20000410000 */
[----:B------:R-:W-:Y:S01]  /*f970*/  FMUL.FTZ R53, R50, R46 ;  /* 0x0000002e32357220 */ /* 0x000fe20000410000 */
[----:B------:R-:W-:-:S02]  /*f980*/  HADD2.F32 R46, -RZ, R35.H0_H0 ;  /* 0x20000023ff2e7230 */ /* 0x000fc40000004100 */
[-C--:B------:R-:W-:Y:S01]  /*f990*/  FMUL.FTZ R55, R54, R8.reuse ;  /* 0x0000000836377220 */ /* 0x080fe20000410000 */
[----:B------:R-:W-:Y:S02]  /*f9a0*/  HADD2.F32 R9, -RZ, R9.H1_H1 ;  /* 0x30000009ff097230 */ /* 0x000fe40000004100 */
[----:B------:R-:W-:Y:S01]  /*f9b0*/  FMUL.FTZ R38, R61, R47 ;  /* 0x0000002f3d267220 */ /* 0x000fe20000410000 */
[----:B------:R-:W-:Y:S02]  /*f9c0*/  HADD2.F32 R35, -RZ, R35.H1_H1 ;  /* 0x30000023ff237230 */ /* 0x000fe40000004100 */
[----:B------:R-:W-:Y:S01]  /*f9d0*/  FMUL.FTZ R57, R46, R8 ;  /* 0x000000082e397220 */ /* 0x000fe20000410000 */
[--C-:B------:R-:W-:Y:S02]  /*f9e0*/  HADD2.F32 R48, -RZ, R10.reuse.H0_H0 ;  /* 0x2000000aff307230 */ /* 0x100fe40000004100 */
[----:B------:R-:W-:Y:S02]  /*f9f0*/  HADD2.F32 R10, -RZ, R10.H1_H1 ;  /* 0x3000000aff0a7230 */ /* 0x000fe40000004100 */
[----:B------:R-:W-:-:S02]  /*fa00*/  HADD2.F32 R49, -RZ, R11.H0_H0 ;  /* 0x2000000bff317230 */ /* 0x000fc40000004100 */
[----:B------:R-:W-:Y:S01]  /*fa10*/  HADD2.F32 R11, -RZ, R11.H1_H1 ;  /* 0x3000000bff0b7230 */ /* 0x000fe20000004100 */
[----:B--2---:R-:W0:Y:S02]  /*fa20*/  LDS.128 R4, [R58] ;  /* 0x000000003a047984 */ /* 0x004e240000000c00 */
[--C-:B0-----:R-:W-:Y:S02]  /*fa30*/  HADD2.F32 R42, -RZ, R4.reuse.H0_H0 ;  /* 0x20000004ff2a7230 */ /* 0x101fe40000004100 */
[----:B------:R-:W-:Y:S02]  /*fa40*/  HADD2.F32 R4, -RZ, R4.H1_H1 ;  /* 0x30000004ff047230 */ /* 0x000fe40000004100 */
[--C-:B------:R-:W-:Y:S02]  /*fa50*/  HADD2.F32 R43, -RZ, R5.reuse.H0_H0 ;  /* 0x20000005ff2b7230 */ /* 0x100fe40000004100 */
[----:B------:R-:W-:Y:S01]  /*fa60*/  FFMA.FTZ R51, R50, R42, -R51 ;  /* 0x0000002a32337223 */ /* 0x000fe20000010833 */
[----:B------:R-:W-:-:S02]  /*fa70*/  HADD2.F32 R5, -RZ, R5.H1_H1 ;  /* 0x30000005ff057230 */ /* 0x000fc40000004100 */
[-C--:B------:R-:W-:Y:S01]  /*fa80*/  FFMA.FTZ R8, R46, R4.reuse, -R55 ;  /* 0x000000042e087223 */ /* 0x080fe20000010837 */
[----:B------:R-:W-:Y:S02]  /*fa90*/  HADD2.F32 R55, -RZ, R39.H1_H1 ;  /* 0x30000027ff377230 */ /* 0x000fe40000004100 */
[----:B------:R-:W-:Y:S01]  /*faa0*/  FFMA.FTZ R34, R54, R4, R57 ;  /* 0x0000000436227223 */ /* 0x000fe20000010039 */
[-C--:B------:R-:W-:Y:S01]  /*fab0*/  FMUL.FTZ R46, R35, R9.reuse ;  /* 0x00000009232e7220 */ /* 0x080fe20000410000 */
[----:B------:R-:W-:Y:S02]  /*fac0*/  HADD2.F32 R54, -RZ, R41.H0_H0 ;  /* 0x20000029ff367230 */ /* 0x000fe40000004100 */
[----:B------:R-:W-:Y:S01]  /*fad0*/  FFMA.FTZ R53, R52, R42, R53 ;  /* 0x0000002a34357223 */ /* 0x000fe20000010035 */
[----:B------:R-:W-:Y:S01]  /*fae0*/  FMUL.FTZ R4, R55, R9 ;  /* 0x0000000937047220 */ /* 0x000fe20000410000 */
[--C-:B------:R-:W-:Y:S02]  /*faf0*/  HADD2.F32 R44, -RZ, R6.reuse.H0_H0 ;  /* 0x20000006ff2c7230 */ /* 0x100fe40000004100 */
[----:B------:R-:W-:Y:S01]  /*fb00*/  FMUL.FTZ R42, R59, R47 ;  /* 0x0000002f3b2a7220 */ /* 0x000fe20000410000 */
[----:B------:R-:W-:-:S02]  /*fb10*/  HADD2.F32 R6, -RZ, R6.H1_H1 ;  /* 0x30000006ff067230 */ /* 0x000fc40000004100 */
[-C--:B------:R-:W-:Y:S01]  /*fb20*/  FFMA.FTZ R9, R35, R5.reuse, -R4 ;  /* 0x0000000523097223 */ /* 0x080fe20000010804 */
[----:B------:R-:W-:Y:S02]  /*fb30*/  HADD2.F32 R4, -RZ, R37.H0_H0 ;  /* 0x20000025ff047230 */ /* 0x000fe40000004100 */
[----:B------:R-:W-:Y:S01]  /*fb40*/  FFMA.FTZ R35, R55, R5, R46 ;  /* 0x0000000537237223 */ /* 0x000fe2000001002e */
[----:B------:R-:W-:Y:S02]  /*fb50*/  HADD2.F32 R50, -RZ, R36.H0_H0 ;  /* 0x20000024ff327230 */ /* 0x000fe40000004100 */
[-C--:B------:R-:W-:Y:S01]  /*fb60*/  FMUL.FTZ R5, R54, R10.reuse ;  /* 0x0000000a36057220 */ /* 0x080fe20000410000 */
[--C-:B------:R-:W-:Y:S02]  /*fb70*/  HADD2.F32 R52, -RZ, R40.reuse.H0_H0 ;  /* 0x20000028ff347230 */ /* 0x100fe40000004100 */
[C---:B------:R-:W-:Y:S01]  /*fb80*/  FMUL.FTZ R47, R4.reuse, R10 ;  /* 0x0000000a042f7220 */ /* 0x040fe20000410000 */
[-C--:B------:R-:W-:Y:S01]  /*fb90*/  FFMA.FTZ R38, R59, R43.reuse, -R38 ;  /* 0x0000002b3b267223 */ /* 0x080fe20000010826 */
[----:B------:R-:W-:Y:S01]  /*fba0*/  FFMA.FTZ R42, R61, R43, R42 ;  /* 0x0000002b3d2a7223 */ /* 0x000fe2000001002a */
[----:B------:R-:W-:Y:S01]  /*fbb0*/  FFMA.FTZ R10, R4, R6, -R5 ;  /* 0x00000006040a7223 */ /* 0x000fe20000010805 */
[----:B------:R-:W-:-:S02]  /*fbc0*/  HADD2.F32 R55, -RZ, R40.H1_H1 ;  /* 0x30000028ff377230 */ /* 0x000fc40000004100 */
[-C--:B------:R-:W-:Y:S01]  /*fbd0*/  FMUL.FTZ R39, R52, R48.reuse ;  /* 0x0000003034277220 */ /* 0x080fe20000410000 */
[----:B------:R-:W-:Y:S02]  /*fbe0*/  HADD2.F32 R41, -RZ, R41.H1_H1 ;  /* 0x30000029ff297230 */ /* 0x000fe40000004100 */
[C---:B------:R-:W-:Y:S01]  /*fbf0*/  FMUL.FTZ R43, R50.reuse, R48 ;  /* 0x00000030322b7220 */ /* 0x040fe20000410000 */
[----:B------:R-:W-:Y:S02]  /*fc00*/  HADD2.F32 R5, -RZ, R36.H1_H1 ;  /* 0x30000024ff057230 */ /* 0x000fe40000004100 */
[-C--:B------:R-:W-:Y:S01]  /*fc10*/  FFMA.FTZ R39, R50, R44.reuse, -R39 ;  /* 0x0000002c32277223 */ /* 0x080fe20000010827 */
[----:B------:R-:W-:Y:S02]  /*fc20*/  HADD2.F32 R37, -RZ, R37.H1_H1 ;  /* 0x30000025ff257230 */ /* 0x000fe40000004100 */
[----:B------:R-:W-:Y:S01]  /*fc30*/  FFMA.FTZ R43, R52, R44, R43 ;  /* 0x0000002c342b7223 */ /* 0x000fe2000001002b */
[----:B------:R-:W-:-:S02]  /*fc40*/  HADD2.F32 R45, -RZ, R7.H0_H0 ;  /* 0x20000007ff2d7230 */ /* 0x000fc40000004100 */
[----:B------:R-:W-:Y:S01]  /*fc50*/  FFMA.FTZ R36, R54, R6, R47 ;  /* 0x0000000636247223 */ /* 0x000fe2000001002f */
[----:B------:R-:W-:Y:S02]  /*fc60*/  HADD2.F32 R7, -RZ, R7.H1_H1 ;  /* 0x30000007ff077230 */ /* 0x000fe40000004100 */
[----:B------:R-:W-:Y:S01]  /*fc70*/  FMUL.FTZ R4, R55, R49 ;  /* 0x0000003137047220 */ /* 0x000fe20000410000 */
[----:B------:R-:W-:Y:S01]  /*fc80*/  FMUL.FTZ R40, R41, R11 ;  /* 0x0000000b29287220 */ /* 0x000fe20000410000 */
[----:B------:R-:W-:Y:S01]  /*fc90*/  FMUL.FTZ R6, R5, R49 ;  /* 0x0000003105067220 */ /* 0x000fe20000410000 */
[----:B------:R-:W-:Y:S01]  /*fca0*/  FMUL.FTZ R44, R37, R11 ;  /* 0x0000000b252c7220 */ /* 0x000fe20000410000 */
[----:B------:R-:W-:Y:S01]  /*fcb0*/  FFMA.FTZ R11, R5, R45, -R4 ;  /* 0x0000002d050b7223 */ /* 0x000fe20000010804 */
[----:B------:R-:W-:Y:S01]  /*fcc0*/  FFMA.FTZ R40, R37, R7, -R40 ;  /* 0x0000000725287223 */ /* 0x000fe20000010828 */
[----:B------:R-:W-:Y:S01]  /*fcd0*/  FFMA.FTZ R45, R55, R45, R6 ;  /* 0x0000002d372d7223 */ /* 0x000fe20000010006 */
        /* <DEDUP_REMOVED lines=11> */
.L_x_785:
[----:B------:R-:W-:Y:S05]  /*fd90*/  BSYNC B1 ;  /* 0x0000000000017941 */ /* 0x000fea0003800000 */
.L_x_784:
[----:B------:R-:W-:Y:S04]  /*fda0*/  BSSY B1, `(.L_x_786) ;  /* 0x0000059000017945 */ /* 0x000fe80003800000 */
[----:B------:R-:W-:Y:S05]  /*fdb0*/  @P1 BRA `(.L_x_787) ;  /* 0x00000004005c1947 */ /* 0x000fea0003800000 */
[----:B------:R-:W2:Y:S01]  /*fdc0*/  LDL R48, [R1+0x78] ;  /* 0x0000780001307983 */ /* 0x000ea20000100800 */
[----:B0-----:R-:W-:Y:S01]  /*fdd0*/  LEA.HI R4, R0, R234, RZ, 0x1d ;  /* 0x000000ea00047211 */ /* 0x001fe200078fe8ff */
        /* <DEDUP_REMOVED lines=85> */
.L_x_787:
[----:B------:R-:W-:Y:S05]  /*10330*/  BSYNC B1 ;  /* 0x0000000000017941 */ /* 0x000fea0003800000 */
.L_x_786:
[----:B------:R-:W-:Y:S05]  /*10340*/  @P2 BRA `(.L_x_762) ;  /* 0x00000004005c2947 */ /* 0x000fea0003800000 */
[----:B------:R-:W2:Y:S01]  /*10350*/  LDL R41, [R1+0x74] ;  /* 0x0000740001297983 */ /* 0x000ea20000100800 */
[----:B------:R-:W-:Y:S01]  /*10360*/  LEA.HI R0, R0, R235, RZ, 0x1d ;  /* 0x000000eb00007211 */ /* 0x000fe200078fe8ff */
[----:B------:R-:W-:Y:S02]  /*10370*/  HADD2.F32 R33, -RZ, R3.H0_H0 ;  /* 0x20000003ff217230 */ /* 0x000fe40000004100 */
[--C-:B------:R-:W-:Y:S01]  /*10380*/  HADD2.F32 R35, -RZ, R15.reuse.H0_H0 ;  /* 0x2000000fff237230 */ /* 0x100fe20000004100 */
[----:B01----:R-:W-:Y:S01]  /*10390*/  SHF.R.S32.HI R7, RZ, 0x1f, R0 ;  /* 0x0000001fff077819 */ /* 0x003fe20000011400 */
[----:B------:R-:W-:Y:S01]  /*103a0*/  HADD2.F32 R42, -RZ, R20.H0_H0 ;  /* 0x20000014ff2a7230 */ /* 0x000fe20000004100 */
[----:B------:R-:W-:Y:S01]  /*103b0*/  SHF.L.U32 R5, R0, 0x3, RZ ;  /* 0x0000000300057819 */ /* 0x000fe200000006ff */
[----:B------:R-:W-:Y:S01]  /*103c0*/  HADD2.F32 R38, -RZ, R12.H0_H0 ;  /* 0x2000000cff267230 */ /* 0x000fe20000004100 */
[----:B------:R-:W-:Y:S01]  /*103d0*/  LEA.HI R7, R7, R0, RZ, 0x3 ;  /* 0x0000000007077211 */ /* 0x000fe200078f18ff */
[----:B------:R-:W-:Y:S01]  /*103e0*/  HADD2.F32 R44, -RZ, R15.H1_H1 ;  /* 0x3000000fff2c7230 */ /* 0x000fe20000004100 */
[----:B------:R-:W-:Y:S01]  /*103f0*/  LOP3.LUT R0, R206, 0x38, R5, 0xf8, !PT ;  /* 0x00000038ce007812 */ /* 0x000fe200078ef805 */
[----:B------:R-:W-:-:S02]  /*10400*/  HADD2.F32 R40, -RZ, R3.H1_H1 ;  /* 0x30000003ff287230 */ /* 0x000fc40000004100 */
[----:B------:R-:W-:Y:S01]  /*10410*/  IMAD.SHL.U32 R7, R7, 0x400, RZ ;  /* 0x0000040007077824 */ /* 0x000fe200078e00ff */
[----:B------:R-:W-:Y:S01]  /*10420*/  LOP3.LUT R9, R0, R56, RZ, 0x3c, !PT ;  /* 0x0000003800097212 */ /* 0x000fe200078e3cff */
[----:B------:R-:W-:Y:S02]  /*10430*/  HADD2.F32 R37, -RZ, R20.H1_H1 ;  /* 0x30000014ff257230 */ /* 0x000fe40000004100 */
[----:B------:R-:W-:Y:S01]  /*10440*/  HADD2.F32 R39, -RZ, R21.H0_H0 ;  /* 0x20000015ff277230 */ /* 0x000fe20000004100 */
[----:B------:R-:W-:-:S04]  /*10450*/  LOP3.LUT R0, R7, 0x7fffe000, RZ, 0xc0, !PT ;  /* 0x7fffe00007007812 */ /* 0x000fc800078ec0ff */
[----:B------:R-:W-:-:S05]  /*10460*/  IADD3 R9, R9, R0, R216 ;  /* 0x0000000009097210 */ /* 0x000fca0007ffe0d8 */
[----:B------:R-:W-:-:S05]  /*10470*/  IMAD R0, R9, 0x2, R16 ;  /* 0x0000000209007824 */ /* 0x000fca00078e0210 */
[----:B------:R-:W0:Y:S02]  /*10480*/  LDS.128 R8, [R0+0x15400] ;  /* 0x0154000000087984 */ /* 0x000e240000000c00 */
[--C-:B0-----:R-:W-:Y:S02]  /*10490*/  HADD2.F32 R29, -RZ, R8.reuse.H0_H0 ;  /* 0x20000008ff1d7230 */ /* 0x101fe40000004100 */
[----:B------:R-:W-:Y:S02]  /*104a0*/  HADD2.F32 R8, -RZ, R8.H1_H1 ;  /* 0x30000008ff087230 */ /* 0x000fe40000004100 */
[--C-:B------:R-:W-:Y:S02]  /*104b0*/  HADD2.F32 R30, -RZ, R9.reuse.H0_H0 ;  /* 0x20000009ff1e7230 */ /* 0x100fe40000004100 */
[-C--:B------:R-:W-:Y:S01]  /*104c0*/  FMUL.FTZ R34, R35, R29.reuse ;  /* 0x0000001d23227220 */ /* 0x080fe20000410000 */
[----:B------:R-:W-:Y:S01]  /*104d0*/  FMUL.FTZ R36, R33, R29 ;  /* 0x0000001d21247220 */ /* 0x000fe20000410000 */
[----:B------:R-:W-:-:S02]  /*104e0*/  HADD2.F32 R9, -RZ, R9.H1_H1 ;  /* 0x30000009ff097230 */ /* 0x000fc40000004100 */
[-C--:B------:R-:W-:Y:S01]  /*104f0*/  FMUL.FTZ R15, R42, R8.reuse ;  /* 0x000000082a0f7220 */ /* 0x080fe20000410000 */
[----:B------:R-:W-:Y:S01]  /*10500*/  FMUL.FTZ R3, R38, R8 ;  /* 0x0000000826037220 */ /* 0x000fe20000410000 */
[--C-:B------:R-:W-:Y:S02]  /*10510*/  HADD2.F32 R31, -RZ, R10.reuse.H0_H0 ;  /* 0x2000000aff1f7230 */ /* 0x100fe40000004100 */
[----:B------:R-:W-:Y:S01]  /*10520*/  FMUL.FTZ R29, R40, R30 ;  /* 0x0000001e281d7220 */ /* 0x000fe20000410000 */
[----:B------:R-:W-:Y:S02]  /*10530*/  HADD2.F32 R10, -RZ, R10.H1_H1 ;  /* 0x3000000aff0a7230 */ /* 0x000fe40000004100 */
[--C-:B------:R-:W-:Y:S02]  /*10540*/  HADD2.F32 R32, -RZ, R11.reuse.H0_H0 ;  /* 0x2000000bff207230 */ /* 0x100fe40000004100 */
[----:B------:R-:W-:Y:S01]  /*10550*/  HADD2.F32 R11, -RZ, R11.H1_H1 ;  /* 0x3000000bff0b7230 */ /* 0x000fe20000004100 */
[----:B--2---:R-:W0:Y:S02]  /*10560*/  LDS.128 R4, [R41] ;  /* 0x0000000029047984 */ /* 0x004e240000000c00 */
[----:B0-----:R-:W-:-:S02]  /*10570*/  HADD2.F32 R25, -RZ, R4.H0_H0 ;  /* 0x20000004ff197230 */ /* 0x001fc40000004100 */
[----:B------:R-:W-:Y:S02]  /*10580*/  HADD2.F32 R4, -RZ, R4.H1_H1 ;  /* 0x30000004ff047230 */ /* 0x000fe40000004100 */
[--C-:B------:R-:W-:Y:S02]  /*10590*/  HADD2.F32 R26, -RZ, R5.reuse.H0_H0 ;  /* 0x20000005ff1a7230 */ /* 0x100fe40000004100 */
[-C--:B------:R-:W-:Y:S01]  /*105a0*/  FFMA.FTZ R34, R33, R25.reuse, -R34 ;  /* 0x0000001921227223 */ /* 0x080fe20000010822 */
[----:B------:R-:W-:Y:S01]  /*105b0*/  FFMA.FTZ R36, R35, R25, R36 ;  /* 0x0000001923247223 */ /* 0x000fe20000010024 */
[----:B------:R-:W-:Y:S01]  /*105c0*/  FMUL.FTZ R25, R44, R30 ;  /* 0x0000001e2c197220 */ /* 0x000fe20000410000 */
[----:B------:R-:W-:Y:S02]  /*105d0*/  HADD2.F32 R33, -RZ, R12.H1_H1 ;  /* 0x3000000cff217230 */ /* 0x000fe40000004100 */
[----:B------:R-:W-:Y:S01]  /*105e0*/  FFMA.FTZ R15, R38, R4, -R15 ;  /* 0x00000004260f7223 */ /* 0x000fe2000001080f */
[----:B------:R-:W-:-:S02]  /*105f0*/  HADD2.F32 R5, -RZ, R5.H1_H1 ;  /* 0x30000005ff057230 */ /* 0x000fc40000004100 */
[----:B------:R-:W-:Y:S01]  /*10600*/  FFMA.FTZ R3, R42, R4, R3 ;  /* 0x000000042a037223 */ /* 0x000fe20000010003 */
[----:B------:R-:W-:Y:S01]  /*10610*/  FFMA.FTZ R25, R40, R26, -R25 ;  /* 0x0000001a28197223 */ /* 0x000fe20000010819 */
[-C--:B------:R-:W-:Y:S01]  /*10620*/  FMUL.FTZ R4, R37, R9.reuse ;  /* 0x0000000925047220 */ /* 0x080fe20000410000 */
[----:B------:R-:W-:Y:S02]  /*10630*/  HADD2.F32 R35, -RZ, R13.H0_H0 ;  /* 0x2000000dff237230 */ /* 0x000fe40000004100 */
[C---:B------:R-:W-:Y:S01]  /*10640*/  FMUL.FTZ R8, R33.reuse, R9 ;  /* 0x0000000921087220 */ /* 0x040fe20000410000 */
[----:B------:R-:W-:Y:S02]  /*10650*/  HADD2.F32 R40, -RZ, R24.H0_H0 ;  /* 0x20000018ff287230 */ /* 0x000fe40000004100 */
[-C--:B------:R-:W-:Y:S01]  /*10660*/  FFMA.FTZ R12, R33, R5.reuse, -R4 ;  /* 0x00000005210c7223 */ /* 0x080fe20000010804 */
[----:B------:R-:W-:Y:S02]  /*10670*/  HADD2.F32 R38, -RZ, R14.H0_H0 ;  /* 0x2000000eff267230 */ /* 0x000fe40000004100 */
[----:B------:R-:W-:Y:S01]  /*10680*/  FFMA.FTZ R20, R37, R5, R8 ;  /* 0x0000000525147223 */ /* 0x000fe20000010008 */
[----:B------:R-:W-:-:S02]  /*10690*/  HADD2.F32 R27, -RZ, R6.H0_H0 ;  /* 0x20000006ff1b7230 */ /* 0x000fc40000004100 */
[-C--:B------:R-:W-:Y:S01]  /*106a0*/  FMUL.FTZ R4, R39, R31.reuse ;  /* 0x0000001f27047220 */ /* 0x080fe20000410000 */
[----:B------:R-:W-:Y:S02]  /*106b0*/  HADD2.F32 R6, -RZ, R6.H1_H1 ;  /* 0x30000006ff067230 */ /* 0x000fe40000004100 */
[C---:B------:R-:W-:Y:S01]  /*106c0*/  FMUL.FTZ R30, R35.reuse, R31 ;  /* 0x0000001f231e7220 */ /* 0x040fe20000410000 */
[-C--:B------:R-:W-:Y:S01]  /*106d0*/  FMUL.FTZ R5, R40, R10.reuse ;  /* 0x0000000a28057220 */ /* 0x080fe20000410000 */
[----:B------:R-:W-:Y:S01]  /*106e0*/  FMUL.FTZ R9, R38, R10 ;  /* 0x0000000a26097220 */ /* 0x000fe20000410000 */
[----:B------:R-:W-:Y:S02]  /*106f0*/  HADD2.F32 R10, -RZ, R21.H1_H1 ;  /* 0x30000015ff0a7230 */ /* 0x000fe40000004100 */
[----:B------:R-:W-:Y:S01]  /*10700*/  FFMA.FTZ R29, R44, R26, R29 ;  /* 0x0000001a2c1d7223 */ /* 0x000fe2000001001d */
[----:B------:R-:W-:Y:S02]  /*10710*/  HADD2.F32 R31, -RZ, R24.H1_H1 ;  /* 0x30000018ff1f7230 */ /* 0x000fe40000004100 */
[----:B------:R-:W-:Y:S01]  /*10720*/  FFMA.FTZ R26, R35, R27, -R4 ;  /* 0x0000001b231a7223 */ /* 0x000fe20000010804 */
[----:B------:R-:W-:-:S02]  /*10730*/  HADD2.F32 R8, -RZ, R13.H1_H1 ;  /* 0x3000000dff087230 */ /* 0x000fc40000004100 */
[----:B------:R-:W-:Y:S01]  /*10740*/  FFMA.FTZ R30, R39, R27, R30 ;  /* 0x0000001b271e7223 */ /* 0x000fe2000001001e */
[----:B------:R-:W-:Y:S02]  /*10750*/  HADD2.F32 R21, -RZ, R14.H1_H1 ;  /* 0x3000000eff157230 */ /* 0x000fe40000004100 */
[-C--:B------:R-:W-:Y:S01]  /*10760*/  FFMA.FTZ R27, R38, R6.reuse, -R5 ;  /* 0x00000006261b7223 */ /* 0x080fe20000010805 */
[--C-:B------:R-:W-:Y:S02]  /*10770*/  HADD2.F32 R28, -RZ, R7.reuse.H0_H0 ;  /* 0x20000007ff1c7230 */ /* 0x100fe40000004100 */
[----:B------:R-:W-:Y:S01]  /*10780*/  FFMA.FTZ R13, R40, R6, R9 ;  /* 0x00000006280d7223 */ /* 0x000fe20000010009 */
[----:B------:R-:W-:Y:S02]  /*10790*/  HADD2.F32 R7, -RZ, R7.H1_H1 ;  /* 0x30000007ff077230 */ /* 0x000fe40000004100 */
[-C--:B------:R-:W-:Y:S01]  /*107a0*/  FMUL.FTZ R5, R10, R32.reuse ;  /* 0x000000200a057220 */ /* 0x080fe20000410000 */
[-C--:B------:R-:W-:Y:S01]  /*107b0*/  FMUL.FTZ R4, R31, R11.reuse ;  /* 0x0000000b1f047220 */ /* 0x080fe20000410000 */
[C---:B------:R-:W-:Y:S01]  /*107c0*/  FMUL.FTZ R9, R8.reuse, R32 ;  /* 0x0000002008097220 */ /* 0x040fe20000410000 */
[C---:B------:R-:W-:Y:S01]  /*107d0*/  FMUL.FTZ R6, R21.reuse, R11 ;  /* 0x0000000b15067220 */ /* 0x040fe20000410000 */
[-C--:B------:R-:W-:Y:S01]  /*107e0*/  FFMA.FTZ R11, R8, R28.reuse, -R5 ;  /* 0x0000001c080b7223 */ /* 0x080fe20000010805 */
[-C--:B------:R-:W-:Y:S01]  /*107f0*/  FFMA.FTZ R14, R21, R7.reuse, -R4 ;  /* 0x00000007150e7223 */ /* 0x080fe20000010804 */
        /* <DEDUP_REMOVED lines=12> */
.L_x_762:
[----:B------:R-:W-:Y:S05]  /*108c0*/  BSYNC B0 ;  /* 0x0000000000007941 */ /* 0x000fea0003800000 */
.L_x_743:
[----:B------:R-:W-:Y:S01]  /*108d0*/  @!PT LDS RZ, [RZ] ;  /* 0x00000000fffff984 */ /* 0x000fe20000000800 */
[----:B------:R-:W-:Y:S01]  /*108e0*/  @!PT LDS RZ, [RZ] ;  /* 0x00000000fffff984 */ /* 0x000fe20000000800 */
[----:B------:R-:W-:Y:S01]  /*108f0*/  @!PT LDS RZ, [RZ] ;  /* 0x00000000fffff984 */ /* 0x000fe20000000800 */
[----:B------:R-:W-:Y:S01]  /*10900*/  @!PT LDS RZ, [RZ] ;  /* 0x00000000fffff984 */ /* 0x000fe20000000800 */
[----:B------:R5:W-:Y:S06]  /*10910*/  MEMBAR.ALL.CTA ;  /* 0x0000000000007992 */ /* 0x000bec0000008000 */
[----:B-----5:R-:W5:Y:S01]  /*10920*/  FENCE.VIEW.ASYNC.S ;  /* 0x00000000000073c6 */ /* 0x020f620000000000 */
[----:B------:R-:W-:Y:S05]  /*10930*/  WARPSYNC.ALL ;  /* 0x0000000000007948 */ /* 0x000fea0003800000 */
[----:B-----5:R-:W-:Y:S06]  /*10940*/  BAR.SYNC.DEFER_BLOCKING 0xd, 0x100 ;  /* 0x0344000000007b1d */ /* 0x020fec0000010000 */
.L_x_741:
[----:B0-----:R-:W5:Y:S02]  /*10950*/  LDL R0, [R1+0x1c] ;  /* 0x00001c0001007983 */ /* 0x001f640000100800 */
[----:B-----5:R-:W-:-:S13]  /*10960*/  R2UR UR4, R0 ;  /* 0x00000000000472ca */ /* 0x020fda00000e0000 */
[----:B------:R-:W-:-:S05]  /*10970*/  IMAD.U32 R0, RZ, RZ, UR4 ;  /* 0x00000004ff007e24 */ /* 0x000fca000f8e00ff */
[----:B------:R-:W-:-:S13]  /*10980*/  ISETP.NE.AND P0, PT, R0, 0x3, PT ;  /* 0x000000030000780c */ /* 0x000fda0003f05270 */
[----:B------:R-:W-:Y:S05]  /*10990*/  @!P0 BRA `(.L_x_788) ;  /* 0x0000000000048947 */ /* 0x000fea0003800000 */
[----:B------:R-:W-:Y:S01]  /*109a0*/  BPT.TRAP 0x1 ;  /* 0x000000040000795c */ /* 0x000fe20000300000 */
.L_x_788:
[----:B-1----:R-:W-:Y:S02]  /*109b0*/  LEA R3, R215, R16, 0x3 ;  /* 0x00000010d7037211 */ /* 0x002fe400078e18ff */
[----:B------:R-:W-:-:S04]  /*109c0*/  SHF.L.U32 R0, R217, 0x1f, RZ ;  /* 0x0000001fd9007819 */ /* 0x000fc800000006ff */
[----:B------:R0:W1:Y:S01]  /*109d0*/  SYNCS.PHASECHK.TRANS64.TRYWAIT P2, [R3+URZ+0x36830], R0 ;  /* 0x03683000030075a7 */ /* 0x000062000804017f */
[----:B------:R-:W-:Y:S05]  /*109e0*/  @!P0 BRA `(.L_x_789) ;  /* 0x0000000000048947 */ /* 0x000fea0003800000 */
[----:B------:R-:W-:Y:S01]  /*109f0*/  BPT.TRAP 0x1 ;  /* 0x000000040000795c */ /* 0x000fe20000300000 */
.L_x_789:
[----:B--234-:R-:W2:Y:S01]  /*10a00*/  S2R R4, SR_TID.X ;  /* 0x0000000000047919 */ /* 0x01cea20000002100 */
[----:B------:R-:W-:Y:S01]  /*10a10*/  IMAD.MOV.U32 R119, RZ, RZ, RZ ;  /* 0x000000ffff777224 */ /* 0x000fe200078e00ff */
[----:B--2---:R-:W-:-:S04]  /*10a20*/  LOP3.LUT R4, R4, 0x7f, RZ, 0xc0, !PT ;  /* 0x0000007f04047812 */ /* 0x004fc800078ec0ff */
[----:B------:R-:W-:Y:S01]  /*10a30*/  ISETP.NE.AND P1, PT, R4, RZ, PT ;  /* 0x000000ff0400720c */ /* 0x000fe20003f25270 */
[----:B-1----:R-:W-:-:S12]  /*10a40*/  @P2 BRA `(.L_x_790) ;  /* 0x0000000000082947 */ /* 0x002fd80003800000 */
[----:B------:R-:W1:Y:S02]  /*10a50*/  SYNCS.PHASECHK.TRANS64.TRYWAIT P2, [R3+URZ+0x36830], R0 ;  /* 0x03683000030075a7 */ /* 0x000e64000804017f */
[----:B-1----:R-:W-:Y:S05]  /*10a60*/  @!P2 BRA `(.L_x_791) ;  /* 0x0000015800b8a947 */ /* 0x002fea0003800000 */
.L_x_790:
[----:B------:R-:W-:Y:S05]  /*10a70*/  WARPSYNC.ALL ;  /* 0x0000000000007948 */ /* 0x000fea0003800000 */
[----:B01----:R-:W-:Y:S01]  /*10a80*/  VIADD R0, R16, 0x21400 ;  /* 0x0002140010007836 */ /* 0x003fe20000000000 */
[----:B------:R-:W-:Y:S01]  /*10a90*/  R2UR UR20, R2 ;  /* 0x00000000021472ca */ /* 0x000fe200000e0000 */
[----:B------:R-:W-:Y:S01]  /*10aa0*/  IMAD.MOV.U32 R5, RZ, RZ, 0x40000040 ;  /* 0x40000040ff057424 */ /* 0x000fe200078e00ff */
[----:B------:R-:W-:Y:S01]  /*10ab0*/  WARPGROUP.ARRIVE ;  /* 0x00000000000079c5 */ /* 0x000fe20000000000 */
[----:B------:R-:W-:Y:S01]  /*10ac0*/  UMOV UR5, 0x40000040 ;  /* 0x4000004000057882 */ /* 0x000fe20000000000 */
[----:B------:R-:W-:Y:S01]  /*10ad0*/  SHF.R.U32.HI R0, RZ, 0x4, R0 ;  /* 0x00000004ff007819 */ /* 0x000fe20000011600 */
[----:B------:R-:W-:Y:S01]  /*10ae0*/  IMAD.MOV.U32 R11, RZ, RZ, 0x40000040 ;  /* 0x40000040ff0b7424 */ /* 0x000fe200078e00ff */
[----:B------:R-:W-:Y:S01]  /*10af0*/  R2UR UR7, R5 ;  /* 0x00000000050772ca */ /* 0x000fe200000e0000 */
[----:B------:R-:W-:Y:S01]  /*10b00*/  UMOV UR23, UR5 ;  /* 0x0000000500177c82 */ /* 0x000fe20008000000 */
[----:B------:R-:W-:Y:S01]  /*10b10*/  LOP3.LUT R0, R0, 0x3fff, RZ, 0xc0, !PT ;  /* 0x00003fff00007812 */ /* 0x000fe200078ec0ff */
[----:B------:R-:W-:Y:S01]  /*10b20*/  IMAD.U32 R21, RZ, RZ, UR5 ;  /* 0x00000005ff157e24 */ /* 0x000fe2000f8e00ff */
[----:B------:R-:W-:Y:S01]  /*10b30*/  UMOV UR9, UR23 ;  /* 0x0000001700097c82 */ /* 0x000fe20008000000 */
[----:B------:R-:W-:Y:S01]  /*10b40*/  IMAD.MOV.U32 R13, RZ, RZ, 0x40000040 ;  /* 0x40000040ff0d7424 */ /* 0x000fe200078e00ff */
[----:B------:R-:W-:Y:S01]  /*10b50*/  LOP3.LUT R218, R0, 0x10000, RZ, 0xfc, !PT ;  /* 0x0001000000da7812 */ /* 0x000fe200078efcff */
[----:B------:R-:W-:Y:S01]  /*10b60*/  ULOP3.LUT UR20, UR20, 0x10000, URZ, 0xfc, !UPT ;  /* 0x0001000014147892 */ /* 0x000fe2000f8efc3f */
[----:B------:R-:W-:Y:S01]  /*10b70*/  MOV R15, 0x40000040 ;  /* 0x40000040000f7802 */ /* 0x000fe20000000f00 */
[----:B------:R-:W-:Y:S01]  /*10b80*/  UMOV UR13, UR23 ;  /* 0x00000017000d7c82 */ /* 0x000fe20008000000 */
[----:B------:R-:W-:Y:S01]  /*10b90*/  R2UR UR15, R13 ;  /* 0x000000000d0f72ca */ /* 0x000fe200000e0000 */
[----:B------:R-:W-:Y:S01]  /*10ba0*/  IMAD R4, R215, 0xa80, R218 ;  /* 0x00000a80d7047824 */ /* 0x000fe200078e02da */
[----:B------:R-:W-:Y:S01]  /*10bb0*/  UMOV UR17, UR23 ;  /* 0x0000001700117c82 */ /* 0x000fe20008000000 */
[----:B------:R-:W-:Y:S01]  /*10bc0*/  IMAD.MOV.U32 R13, RZ, RZ, 0x40000040 ;  /* 0x40000040ff0d7424 */ /* 0x000fe200078e00ff */
[----:B------:R-:W-:Y:S01]  /*10bd0*/  UMOV UR4, UR20 ;  /* 0x0000001400047c82 */ /* 0x000fe20008000000 */
[C---:B------:R-:W-:Y:S01]  /*10be0*/  VIADD R12, R4.reuse, 0x180 ;  /* 0x00000180040c7836 */ /* 0x040fe20000000000 */
[C---:B------:R-:W-:Y:S01]  /*10bf0*/  R2UR UR6, R4.reuse ;  /* 0x00000000040672ca */ /* 0x040fe200000e0000 */
[----:B------:R-:W-:Y:S01]  /*10c00*/  UMOV UR22, UR4 ;  /* 0x0000000400167c82 */ /* 0x000fe20008000000 */
[----:B------:R-:W-:Y:S01]  /*10c10*/  IADD3 R10, R4, 0x80, RZ ;  /* 0x00000080040a7810 */ /* 0x000fe20007ffe0ff */
[----:B------:R-:W-:Y:S01]  /*10c20*/  IMAD.U32 R20, RZ, RZ, UR4 ;  /* 0x00000004ff147e24 */ /* 0x000fe2000f8e00ff */
[----:B------:R-:W-:Y:S01]  /*10c30*/  UMOV UR8, UR22 ;  /* 0x0000001600087c82 */ /* 0x000fe20008000000 */
[----:B------:R-:W-:Y:S01]  /*10c40*/  R2UR UR14, R12 ;  /* 0x000000000c0e72ca */ /* 0x000fe200000e0000 */
[----:B------:R-:W-:Y:S01]  /*10c50*/  UMOV UR12, UR22 ;  /* 0x00000016000c7c82 */ /* 0x000fe20008000000 */
[----:B------:R-:W-:Y:S01]  /*10c60*/  UMOV UR16, UR22 ;  /* 0x0000001600107c82 */ /* 0x000fe20008000000 */
[C---:B------:R-:W-:Y:S01]  /*10c70*/  IADD3 R14, R4.reuse, 0x280, RZ ;  /* 0x00000280040e7810 */ /* 0x040fe20007ffe0ff */
[----:B------:R-:W-:Y:S01]  /*10c80*/  VIADD R12, R4, 0x2 ;  /* 0x00000002040c7836 */ /* 0x000fe20000000000 */
[----:B------:R-:W-:Y:S01]  /*10c90*/  R2UR UR27, R13 ;  /* 0x000000000d1b72ca */ /* 0x000fe200000e0000 */
[----:B------:R-:W-:Y:S01]  /*10ca0*/  UMOV UR25, 0x40000040 ;  /* 0x4000004000197882 */ /* 0x000fe20000000000 */
[----:B------:R-:W-:Y:S01]  /*10cb0*/  IMAD.MOV.U32 R13, RZ, RZ, 0x40000040 ;  /* 0x40000040ff0d7424 */ /* 0x000fe200078e00ff */
[----:B------:R-:W-:Y:S01]  /*10cc0*/  HGMMA.64x16x16.F32 R72, gdesc[UR4], RZ, !UPT, gsb0 ;  /* 0x00200000044879f0 */ /* 0x000fe2000c0008ff */
[----:B------:R-:W-:Y:S01]  /*10cd0*/  R2UR UR6, R10 ;  /* 0x000000000a0672ca */ /* 0x000fe200000e0000 */
[----:B------:R-:W-:Y:S01]  /*10ce0*/  UMOV UR4, UR22 ;  /* 0x0000001600047c82 */ /* 0x000fe20008000000 */
[----:B------:R-:W-:Y:S01]  /*10cf0*/  R2UR UR7, R11 ;  /* 0x000000000b0772ca */ /* 0x000fe200000e0000 */
[----:B------:R-:W-:Y:S01]  /*10d00*/  UMOV UR5, UR23 ;  /* 0x0000001700057c82 */ /* 0x000fe20008000000 */
[----:B------:R-:W-:Y:S01]  /*10d10*/  IMAD.MOV.U32 R11, RZ, RZ, 0x40000040 ;  /* 0x40000040ff0b7424 */ /* 0x000fe200078e00ff */
[----:B------:R-:W-:Y:S01]  /*10d20*/  IADD3 R10, R4, 0x100, RZ ;  /* 0x00000100040a7810 */ /* 0x000fe20007ffe0ff */
[----:B------:R0:W-:Y:S01]  /*10d30*/  STL.64 [R1], R20 ;  /* 0x0000001401007387 */ /* 0x0001e20000100a00 */
[----:B------:R-:W-:Y:S01]  /*10d40*/  R2UR UR26, R12 ;  /* 0x000000000c1a72ca */ /* 0x000fe200000e0000 */
[----:B------:R-:W-:Y:S01]  /*10d50*/  VIADD R12, R4, 0x182 ;  /* 0x00000182040c7836 */ /* 0x000fe20000000000 */
[----:B------:R-:W-:Y:S01]  /*10d60*/  R2UR UR10, R10 ;  /* 0x000000000a0a72ca */ /* 0x000fe200000e0000 */
[----:B------:R-:W-:Y:S01]  /*10d70*/  VIADD R10, R4, 0x200 ;  /* 0x00000200040a7836 */ /* 0x000fe20000000000 */
[----:B------:R-:W-:Y:S01]  /*10d80*/  R2UR UR11, R11 ;  /* 0x000000000b0b72ca */ /* 0x000fe200000e0000 */
[----:B------:R-:W-:Y:S01]  /*10d90*/  IMAD.MOV.U32 R11, RZ, RZ, 0x40000040 ;  /* 0x40000040ff0b7424 */ /* 0x000fe200078e00ff */
[----:B------:R-:W-:-:S02]  /*10da0*/  P2R R8, PR, RZ, 0x2 ;  /* 0x00000002ff087803 */ /* 0x000fc40000000000 */
[----:B------:R-:W-:Y:S01]  /*10db0*/  R2UR UR18, R10 ;  /* 0x000000000a1272ca */ /* 0x000fe200000e0000 */
[----:B------:R-:W-:Y:S01]  /*10dc0*/  VIADD R10, R4, 0x300 ;  /* 0x00000300040a7836 */ /* 0x000fe20000000000 */
[----:B------:R-:W-:Y:S01]  /*10dd0*/  R2UR UR19, R11 ;  /* 0x000000000b1372ca */ /* 0x000fe200000e0000 */
[----:B------:R-:W-:Y:S01]  /*10de0*/  IMAD.MOV.U32 R11, RZ, RZ, 0x40000040 ;  /* 0x40000040ff0b7424 */ /* 0x000fe200078e00ff */
[----:B------:R-:W-:Y:S01]  /*10df0*/  P2R R6, PR, RZ, 0x1 ;  /* 0x00000001ff067803 */ /* 0x000fe20000000000 */
[----:B0-----:R-:W-:Y:S01]  /*10e00*/  IMAD.U32 R21, RZ, RZ, UR25 ;  /* 0x00000019ff157e24 */ /* 0x001fe2000f8e00ff */
[----:B------:R-:W-:Y:S02]  /*10e10*/  WARPGROUP.DEPBAR.LE gsb0, 0x0 ;  /* 0x00008000000079c5 */ /* 0x000fe40000010000 */
[----:B------:R-:W-:-:S06]  /*10e20*/  WARPGROUP.ARRIVE ;  /* 0x00000000000079c5 */ /* 0x000fcc0000000000 */
[----:B------:R-:W-:Y:S01]  /*10e30*/  HGMMA.64x16x16.F32 R64, gdesc[UR4], RZ, !UPT, gsb0 ;  /* 0x00200000044079f0 */ /* 0x000fe2000c0008ff */
[----:B------:R-:W-:Y:S01]  /*10e40*/  R2UR UR6, R14 ;  /* 0x000000000e0672ca */ /* 0x000fe200000e0000 */
[----:B------:R-:W-:Y:S01]  /*10e50*/  UMOV UR4, UR22 ;  /* 0x0000001600047c82 */ /* 0x000fe20008000000 */
[----:B------:R-:W-:Y:S01]  /*10e60*/  R2UR UR7, R15 ;  /* 0x000000000f0772ca */ /* 0x000fe200000e0000 */
[----:B------:R-:W-:Y:S01]  /*10e70*/  UMOV UR5, UR23 ;  /* 0x0000001700057c82 */ /* 0x000fe20008000000 */
[----:B------:R-:W-:Y:S02]  /*10e80*/  IADD3 R14, R4, 0x282, RZ ;  /* 0x00000282040e7810 */ /* 0x000fe40007ffe0ff */
[----:B------:R-:W-:Y:S01]  /*10e90*/  MOV R15, 0x40000040 ;  /* 0x40000040000f7802 */ /* 0x000fe20000000f00 */
[----:B------:R-:W-:Y:S02]  /*10ea0*/  WARPGROUP.DEPBAR.LE gsb0, 0x0 ;  /* 0x00008000000079c5 */ /* 0x000fe40000010000 */
[----:B------:R-:W-:-:S06]  /*10eb0*/  WARPGROUP.ARRIVE ;  /* 0x00000000000079c5 */ /* 0x000fcc0000000000 */
[----:B------:R-:W-:Y:S01]  /*10ec0*/  HGMMA.64x16x16.F32 R56, gdesc[UR8], RZ, !UPT, gsb0 ;  /* 0x00200000083879f0 */ /* 0x000fe2000c0008ff */
[----:B------:R-:W-:Y:S01]  /*10ed0*/  R2UR UR10, R10 ;  /* 0x000000000a0a72ca */ /* 0x000fe200000e0000 */
[----:B------:R-:W-:Y:S01]  /*10ee0*/  UMOV UR8, UR22 ;  /* 0x0000001600087c82 */ /* 0x000fe20008000000 */
[----:B------:R-:W-:Y:S01]  /*10ef0*/  R2UR UR11, R11 ;  /* 0x000000000b0b72ca */ /* 0x000fe200000e0000 */
[----:B------:R-:W-:Y:S01]  /*10f00*/  UMOV UR9, UR23 ;  /* 0x0000001700097c82 */ /* 0x000fe20008000000 */
[----:B------:R-:W-:Y:S01]  /*10f10*/  IMAD.MOV.U32 R11, RZ, RZ, 0x40000040 ;  /* 0x40000040ff0b7424 */ /* 0x000fe200078e00ff */
[----:B------:R-:W-:Y:S01]  /*10f20*/  IADD3 R10, R4, 0x82, RZ ;  /* 0x00000082040a7810 */ /* 0x000fe20007ffe0ff */
[----:B------:R-:W-:Y:S01]  /*10f30*/  UMOV UR23, UR25 ;  /* 0x0000001900177c82 */ /* 0x000fe20008000000 */
[----:B------:R-:W-:Y:S02]  /*10f40*/  WARPGROUP.DEPBAR.LE gsb0, 0x0 ;  /* 0x00008000000079c5 */ /* 0x000fe40000010000 */
[----:B------:R-:W-:-:S06]  /*10f50*/  WARPGROUP.ARRIVE ;  /* 0x00000000000079c5 */ /* 0x000fcc0000000000 */
[----:B------:R-:W-:Y:S01]  /*10f60*/  HGMMA.64x16x16.F32 R48, gdesc[UR12], RZ, !UPT, gsb0 ;  /* 0x002000000c3079f0 */ /* 0x000fe2000c0008ff */
[----:B------:R-:W-:Y:S01]  /*10f70*/  UIADD3 UR12, UR20, 0x2, URZ ;  /* 0x00000002140c7890 */ /* 0x000fe2000fffe03f */
[----:B------:R-:W-:-:S06]  /*10f80*/  UMOV UR13, UR23 ;  /* 0x00000017000d7c82 */ /* 0x000fcc0008000000 */
[----:B------:R-:W-:Y:S02]  /*10f90*/  UMOV UR24, UR12 ;  /* 0x0000000c00187c82 */ /* 0x000fe40008000000 */
[----:B------:R-:W-:Y:S01]  /*10fa0*/  UMOV UR22, UR24 ;  /* 0x0000001800167c82 */ /* 0x000fe20008000000 */
[----:B------:R-:W-:Y:S01]  /*10fb0*/  IMAD.U32 R20, RZ, RZ, UR24 ;  /* 0x00000018ff147e24 */ /* 0x000fe2000f8e00ff */
[----:B------:R-:W-:-:S04]  /*10fc0*/  UMOV UR12, UR22 ;  /* 0x00000016000c7c82 */ /* 0x000fc80008000000 */
[----:B------:R0:W-:Y:S01]  /*10fd0*/  STL.64 [R1+0x48], R20 ;  /* 0x0000481401007387 */ /* 0x0001e20000100a00 */
[----:B------:R-:W-:Y:S02]  /*10fe0*/  WARPGROUP.DEPBAR.LE gsb0, 0x0 ;  /* 0x00008000000079c5 */ /* 0x000fe40000010000 */
[----:B------:R-:W-:-:S06]  /*10ff0*/  WARPGROUP.ARRIVE ;  /* 0x00000000000079c5 */ /* 0x000fcc0000000000 */
[----:B------:R-:W-:Y:S01]  /*11000*/  HGMMA.64x16x16.F32 R40, gdesc[UR16], RZ, !UPT, gsb0 ;  /* 0x00200000102879f0 */ /* 0x000fe2000c0008ff */
[----:B------:R-:W-:Y:S01]  /*11010*/  R2UR UR18, R12 ;  /* 0x000000000c1272ca */ /* 0x000fe200000e0000 */
[----:B------:R-:W-:Y:S01]  /*11020*/  UMOV UR16, UR22 ;  /* 0x0000001600107c82 */ /* 0x000fe20008000000 */
[----:B------:R-:W-:Y:S01]  /*11030*/  R2UR UR19, R13 ;  /* 0x000000000d1372ca */ /* 0x000fe200000e0000 */
[----:B------:R-:W-:Y:S01]  /*11040*/  UMOV UR17, UR23 ;  /* 0x0000001700117c82 */ /* 0x000fe20008000000 */
[----:B------:R-:W-:Y:S02]  /*11050*/  VIADD R12, R4, 0x4 ;  /* 0x00000004040c7836 */ /* 0x000fe40000000000 */
[----:B------:R-:W-:Y:S01]  /*11060*/  IMAD.MOV.U32 R13, RZ, RZ, 0x40000040 ;  /* 0x40000040ff0d7424 */ /* 0x000fe200078e00ff */
        /* <DEDUP_REMOVED lines=8> */
[----:B------:R-:W-:-:S04]  /*110f0*/  IADD3 R10, R4, 0x102, RZ ;  /* 0x00000102040a7810 */ /* 0x000fc80007ffe0ff */
[----:B------:R-:W-:Y:S01]  /*11100*/  R2UR UR14, R10 ;  /* 0x000000000a0e72ca */ /* 0x000fe200000e0000 */
[----:B------:R-:W-:Y:S01]  /*11110*/  VIADD R10, R4, 0x202 ;  /* 0x00000202040a7836 */ /* 0x000fe20000000000 */
[----:B------:R-:W-:Y:S01]  /*11120*/  R2UR UR15, R11 ;  /* 0x000000000b0f72ca */ /* 0x000fe200000e0000 */
        /* <DEDUP_REMOVED lines=12> */
[----:B------:R-:W-:Y:S01]  /*111f0*/  HGMMA.64x16x16.F32 R72, gdesc[UR24], R72, gsb0 ;  /* 0x00200000184879f0 */ /* 0x000fe20008000848 */
[----:B------:R-:W-:Y:S01]  /*11200*/  R2UR UR26, R12 ;  /* 0x000000000c1a72ca */ /* 0x000fe200000e0000 */
[----:B------:R-:W-:Y:S01]  /*11210*/  UMOV UR25, 0x40000040 ;  /* 0x4000004000197882 */ /* 0x000fe20000000000 */
[----:B------:R-:W-:Y:S01]  /*11220*/  R2UR UR27, R13 ;  /* 0x000000000d1b72ca */ /* 0x000fe200000e0000 */
[----:B------:R-:W-:Y:S02]  /*11230*/  VIADD R12, R4, 0x184 ;  /* 0x00000184040c7836 */ /* 0x000fe40000000000 */
[----:B------:R-:W-:Y:S02]  /*11240*/  IMAD.MOV.U32 R13, RZ, RZ, 0x40000040 ;  /* 0x40000040ff0d7424 */ /* 0x000fe400078e00ff */
[----:B0-----:R-:W-:Y:S01]  /*11250*/  IMAD.U32 R21, RZ, RZ, UR25 ;  /* 0x00000019ff157e24 */ /* 0x001fe2000f8e00ff */
[----:B------:R-:W-:Y:S02]  /*11260*/  WARPGROUP.DEPBAR.LE gsb0, 0x0 ;  /* 0x00008000000079c5 */ /* 0x000fe40000010000 */
[----:B------:R-:W-:-:S06]  /*11270*/  WARPGROUP.ARRIVE ;  /* 0x00000000000079c5 */ /* 0x000fcc0000000000 */
[----:B------:R-:W-:Y:S01]  /*11280*/  HGMMA.64x16x16.F32 R64, gdesc[UR4], R64, gsb0 ;  /* 0x00200000044079f0 */ /* 0x000fe20008000840 */
        /* <DEDUP_REMOVED lines=8> */
[----:B------:R-:W-:Y:S01]  /*11310*/  HGMMA.64x16x16.F32 R56, gdesc[UR12], R56, gsb0 ;  /* 0x002000000c3879f0 */ /* 0x000fe20008000838 */
        /* <DEDUP_REMOVED lines=9> */
[----:B------:R-:W-:Y:S01]  /*113b0*/  HGMMA.64x16x16.F32 R48, gdesc[UR16], R48, gsb0 ;  /* 0x00200000103079f0 */ /* 0x000fe20008000830 */
[----:B------:R-:W-:Y:S01]  /*113c0*/  R2UR UR18, R12 ;  /* 0x000000000c1272ca */ /* 0x000fe200000e0000 */
[----:B------:R-:W-:Y:S01]  /*113d0*/  UMOV UR17, UR23 ;  /* 0x0000001700117c82 */ /* 0x000fe20008000000 */
[----:B------:R-:W-:Y:S01]  /*113e0*/  R2UR UR19, R13 ;  /* 0x000000000d1372ca */ /* 0x000fe200000e0000 */
[----:B------:R-:W-:Y:S02]  /*113f0*/  VIADD R12, R4, 0x6 ;  /* 0x00000006040c7836 */ /* 0x000fe40000000000 */
[----:B------:R-:W-:Y:S01]  /*11400*/  IMAD.MOV.U32 R13, RZ, RZ, 0x40000040 ;  /* 0x40000040ff0d7424 */ /* 0x000fe200078e00ff */
[----:B------:R-:W-:Y:S02]  /*11410*/  WARPGROUP.DEPBAR.LE gsb0, 0x0 ;  /* 0x00008000000079c5 */ /* 0x000fe40000010000 */
[----:B------:R-:W-:-:S06]  /*11420*/  WARPGROUP.ARRIVE ;  /* 0x00000000000079c5 */ /* 0x000fcc0000000000 */
[----:B------:R-:W-:Y:S01]  /*11430*/  HGMMA.64x16x16.F32 R40, gdesc[UR4], R40, gsb0 ;  /* 0x00200000042879f0 */ /* 0x000fe20008000828 */
[----:B------:R-:W-:Y:S01]  /*11440*/  UIADD3 UR4, UR20, 0x4, URZ ;  /* 0x0000000414047890 */ /* 0x000fe2000fffe03f */
[----:B------:R-:W-:Y:S01]  /*11450*/  R2UR UR6, R10 ;  /* 0x000000000a0672ca */ /* 0x000fe200000e0000 */
[----:B------:R-:W-:Y:S01]  /*11460*/  UMOV UR5, UR23 ;  /* 0x0000001700057c82 */ /* 0x000fe20008000000 */
[----:B------:R-:W-:Y:S01]  /*11470*/  R2UR UR7, R11 ;  /* 0x000000000b0772ca */ /* 0x000fe200000e0000 */
[----:B------:R-:W-:Y:S01]  /*11480*/  IMAD.MOV.U32 R11, RZ, RZ, 0x40000040 ;  /* 0x40000040ff0b7424 */ /* 0x000fe200078e00ff */
[----:B------:R-:W-:Y:S02]  /*11490*/  IADD3 R10, R4, 0x104, RZ ;  /* 0x00000104040a7810 */ /* 0x000fe40007ffe0ff */
[----:B------:R-:W-:Y:S02]  /*114a0*/  UMOV UR24, UR4 ;  /* 0x0000000400187c82 */ /* 0x000fe40008000000 */
[----:B------:R-:W-:Y:S01]  /*114b0*/  UMOV UR22, UR24 ;  /* 0x0000001800167c82 */ /* 0x000fe20008000000 */
[----:B------:R-:W-:Y:S01]  /*114c0*/  IMAD.U32 R20, RZ, RZ, UR24 ;  /* 0x00000018ff147e24 */ /* 0x000fe2000f8e00ff */
[----:B------:R-:W-:Y:S01]  /*114d0*/  UMOV UR4, UR22 ;  /* 0x0000001600047c82 */ /* 0x000fe20008000000 */
[----:B------:R-:W-:-:S03]  /*114e0*/  UMOV UR16, UR22 ;  /* 0x0000001600107c82 */ /* 0x000fc60008000000 */
[----:B------:R0:W-:Y:S01]  /*114f0*/  STL.64 [R1+0x40], R20 ;  /* 0x0000401401007387 */ /* 0x0001e20000100a00 */
[----:B------:R-:W-:Y:S02]  /*11500*/  WARPGROUP.DEPBAR.LE gsb0, 0x0 ;  /* 0x00008000000079c5 */ /* 0x000fe40000010000 */
[----:B------:R-:W-:-:S06]  /*11510*/  WARPGROUP.ARRIVE ;  /* 0x00000000000079c5 */ /* 0x000fcc0000000000 */
[----:B------:R-:W-:Y:S01]  /*11520*/  HGMMA.64x16x16.F32 R32, gdesc[UR8], R32, gsb0 ;  /* 0x00200000082079f0 */ /* 0x000fe20008000820 */
        /* <DEDUP_REMOVED lines=202> */
[----:B------:R-:W-:Y:S01]  /*121d0*/  UMOV UR16, UR22 ;  /* 0x0000001600107c82 */ /* 0x000fe20008000000 */
[----:B------:R-:W-:Y:S01]  /*121e0*/  UIADD3 UR52, UR20, 0x406, URZ ;  /* 0x0000040614347890 */ /* 0x000fe2000fffe03f */
[----:B------:R-:W-:Y:S01]  /*121f0*/  UMOV UR53, 0x40000040 ;  /* 0x4000004000357882 */ /* 0x000fe20000000000 */
[----:B------:R-:W-:Y:S01]  /*12200*/  UIADD3 UR48, UR20, 0x800, URZ ;  /* 0x0000080014307890 */ /* 0x000fe2000fffe03f */
[----:B------:R0:W-:Y:S01]  /*12210*/  STL.64 [R1+0x28], R20 ;  /* 0x0000281401007387 */ /* 0x0001e20000100a00 */
[----:B------:R-:W-:Y:S01]  /*12220*/  UMOV UR49, 0x40000040 ;  /* 0x4000004000317882 */ /* 0x000fe20000000000 */
[----:B------:R-:W-:Y:S01]  /*12230*/  UIADD3 UR44, UR20, 0x802, URZ ;  /* 0x00000802142c7890 */ /* 0x000fe2000fffe03f */
[----:B------:R-:W-:Y:S01]  /*12240*/  UMOV UR45, 0x40000040 ;  /* 0x40000040002d7882 */ /* 0x000fe20000000000 */
[----:B------:R-:W-:Y:S01]  /*12250*/  UIADD3 UR40, UR20, 0x804, URZ ;  /* 0x0000080414287890 */ /* 0x000fe2000fffe03f */
[----:B------:R-:W2:Y:S01]  /*12260*/  LDL R0, [R1+0x90] ;  /* 0x0000900001007983 */ /* 0x000ea20000100800 */
[----:B------:R-:W-:-:S02]  /*12270*/  WARPGROUP.DEPBAR.LE gsb0, 0x0 ;  /* 0x00008000000079c5 */ /* 0x000fc40000010000 */
[----:B------:R-:W-:-:S06]  /*12280*/  WARPGROUP.ARRIVE ;  /* 0x00000000000079c5 */ /* 0x000fcc0000000000 */
[----:B------:R-:W-:Y:S01]  /*12290*/  HGMMA.64x16x16.F32 R32, gdesc[UR8], R32, gsb0 ;  /* 0x00200000082079f0 */ /* 0x000fe20008000820 */
[----:B------:R-:W-:Y:S01]  /*122a0*/  R2UR UR10, R14 ;  /* 0x000000000e0a72ca */ /* 0x000fe200000e0000 */
[----:B------:R-:W-:Y:S01]  /*122b0*/  UMOV UR8, UR22 ;  /* 0x0000001600087c82 */ /* 0x000fe20008000000 */
[----:B------:R-:W-:Y:S01]  /*122c0*/  R2UR UR11, R15 ;  /* 0x000000000f0b72ca */ /* 0x000fe200000e0000 */
[----:B------:R-:W-:Y:S01]  /*122d0*/  UMOV UR9, UR23 ;  /* 0x0000001700097c82 */ /* 0x000fe20008000000 */
        /* <DEDUP_REMOVED lines=15> */
[----:B------:R-:W-:Y:S02]  /*123d0*/  WARPGROUP.DEPBAR.LE gsb0, 0x0 ;  /* 0x00008000000079c5 */ /* 0x000fe40000010000 */
[----:B------:R-:W-:Y:S01]  /*123e0*/  WARPGROUP.ARRIVE ;  /* 0x00000000000079c5 */ /* 0x000fe20000000000 */
[C---:B------:R-:W-:Y:S01]  /*123f0*/  VIADD R12, R4.reuse, 0x504 ;  /* 0x00000504040c7836 */ /* 0x040fe20000000000 */
[----:B------:R-:W-:Y:S01]  /*12400*/  IADD3 R14, R4, 0x604, RZ ;  /* 0x00000604040e7810 */ /* 0x000fe20007ffe0ff */
[----:B------:R-:W-:Y:S01]  /*12410*/  UMOV UR41, 0x40000040 ;  /* 0x4000004000297882 */ /* 0x000fe20000000000 */
[----:B------:R-:W-:Y:S01]  /*12420*/  MOV R15, 0x40000040 ;  /* 0x40000040000f7802 */ /* 0x000fe20000000f00 */
[----:B------:R-:W-:Y:S01]  /*12430*/  UIADD3 UR36, UR20, 0x806, URZ ;  /* 0x0000080614247890 */ /* 0x000fe2000fffe03f */
[----:B------:R-:W-:Y:S01]  /*12440*/  HGMMA.64x16x16.F32 R64, gdesc[UR4], R64, gsb0 ;  /* 0x00200000044079f0 */ /* 0x000fe20008000840 */
[----:B------:R-:W-:Y:S01]  /*12450*/  R2UR UR6, R10 ;  /* 0x000000000a0672ca */ /* 0x000fe200000e0000 */
[----:B------:R-:W-:Y:S01]  /*12460*/  UMOV UR4, UR22 ;  /* 0x0000001600047c82 */ /* 0x000fe20008000000 */
[----:B------:R-:W-:Y:S01]  /*12470*/  R2UR UR7, R11 ;  /* 0x000000000b0772ca */ /* 0x000fe200000e0000 */
[----:B------:R-:W-:Y:S01]  /*12480*/  UMOV UR5, UR23 ;  /* 0x0000001700057c82 */ /* 0x000fe20008000000 */
[----:B------:R-:W-:-:S02]  /*12490*/  VIADD R10, R4, 0x682 ;  /* 0x00000682040a7836 */ /* 0x000fc40000000000 */
[----:B------:R-:W-:Y:S01]  /*124a0*/  IMAD.MOV.U32 R11, RZ, RZ, 0x40000040 ;  /* 0x40000040ff0b7424 */ /* 0x000fe200078e00ff */
[----:B------:R-:W-:Y:S01]  /*124b0*/  UMOV UR37, 0x40000040 ;  /* 0x4000004000257882 */ /* 0x000fe20000000000 */
        /* <DEDUP_REMOVED lines=8> */
[----:B------:R-:W-:Y:S02]  /*12540*/  WARPGROUP.DEPBAR.LE gsb0, 0x0 ;  /* 0x00008000000079c5 */ /* 0x000fe40000010000 */
[----:B------:R-:W-:Y:S01]  /*12550*/  WARPGROUP.ARRIVE ;  /* 0x00000000000079c5 */ /* 0x000fe20000000000 */
[----:B------:R-:W-:-:S05]  /*12560*/  IADD3 R10, R4, 0x404, RZ ;  /* 0x00000404040a7810 */ /* 0x000fca0007ffe0ff */
[----:B------:R-:W-:Y:S03]  /*12570*/  HGMMA.64x16x16.F32 R48, gdesc[UR16], R48, gsb0 ;  /* 0x00200000103079f0 */ /* 0x000fe60008000830 */
[----:B------:R-:W-:Y:S02]  /*12580*/  WARPGROUP.DEPBAR.LE gsb0, 0x0 ;  /* 0x00008000000079c5 */ /* 0x000fe40000010000 */
[----:B------:R-:W-:-:S06]  /*12590*/  WARPGROUP.ARRIVE ;  /* 0x00000000000079c5 */ /* 0x000fcc0000000000 */
[----:B------:R-:W-:Y:S01]  /*125a0*/  HGMMA.64x16x16.F32 R40, gdesc[UR4], R40, gsb0 ;  /* 0x00200000042879f0 */ /* 0x000fe20008000828 */
[----:B------:R-:W-:-:S07]  /*125b0*/  UIADD3 UR4, UR20, 0x404, URZ ;  /* 0x0000040414047890 */ /* 0x000fce000fffe03f */
[----:B------:R-:W-:Y:S01]  /*125c0*/  UMOV UR24, UR4 ;  /* 0x0000000400187c82 */ /* 0x000fe20008000000 */
[----:B------:R-:W-:Y:S02]  /*125d0*/  WARPGROUP.DEPBAR.LE gsb0, 0x0 ;  /* 0x00008000000079c5 */ /* 0x000fe40000010000 */
[----:B------:R-:W-:Y:S01]  /*125e0*/  WARPGROUP.ARRIVE ;  /* 0x00000000000079c5 */ /* 0x000fe20000000000 */
[----:B------:R-:W-:Y:S01]  /*125f0*/  IMAD.MOV.U32 R11, RZ, RZ, 0x40000040 ;  /* 0x40000040ff0b7424 */ /* 0x000fe200078e00ff */
[----:B------:R-:W-:Y:S01]  /*12600*/  R2UR UR6, R10 ;  /* 0x000000000a0672ca */ /* 0x000fe200000e0000 */
[----:B------:R-:W-:Y:S01]  /*12610*/  UMOV UR22, UR24 ;  /* 0x0000001800167c82 */ /* 0x000fe20008000000 */
[----:B------:R-:W-:Y:S01]  /*12620*/  UMOV UR23, UR25 ;  /* 0x0000001900177c82 */ /* 0x000fe20008000000 */
[----:B------:R-:W-:Y:S01]  /*12630*/  IMAD.MOV.U32 R13, RZ, RZ, 0x40000040 ;  /* 0x40000040ff0d7424 */ /* 0x000fe200078e00ff */
[----:B------:R-:W-:Y:S01]  /*12640*/  HGMMA.64x16x16.F32 R32, gdesc[UR8], R32, gsb0 ;  /* 0x00200000082079f0 */ /* 0x000fe20008000820 */
[----:B------:R-:W-:Y:S01]  /*12650*/  R2UR UR18, R12 ;  /* 0x000000000c1272ca */ /* 0x000fe200000e0000 */
[----:B--2---:R-:W-:-:S02]  /*12660*/  IMAD.IADD R5, R0, 0x1, R153 ;  /* 0x0000000100057824 */ /* 0x004fc400078e0299 */
[----:B------:R-:W-:Y:S01]  /*12670*/  IMAD.U32 R20, RZ, RZ, UR24 ;  /* 0x00000018ff147e24 */ /* 0x000fe2000f8e00ff */
[----:B------:R-:W-:Y:S02]  /*12680*/  WARPGROUP.DEPBAR.LE gsb0, 0x0 ;  /* 0x00008000000079c5 */ /* 0x000fe40000010000 */
[----:B------:R-:W-:-:S06]  /*12690*/  WARPGROUP.ARRIVE ;  /* 0x00000000000079c5 */ /* 0x000fcc0000000000 */
[----:B------:R-:W-:Y:S03]  /*126a0*/  HGMMA.64x16x16.F32 R24, gdesc[UR12], R24, gsb0 ;  /* 0x002000000c1879f0 */ /* 0x000fe60008000818 */
[----:B------:R-:W-:Y:S02]  /*126b0*/  WARPGROUP.DEPBAR.LE gsb0, 0x0 ;  /* 0x00008000000079c5 */ /* 0x000fe40000010000 */
[----:B------:R-:W-:-:S06]  /*126c0*/  WARPGROUP.ARRIVE ;  /* 0x00000000000079c5 */ /* 0x000fcc0000000000 */
[----:B------:R-:W-:Y:S01]  /*126d0*/  HGMMA.64x16x16.F32 R72, gdesc[UR24], R72, gsb0 ;  /* 0x00200000184879f0 */ /* 0x000fe20008000848 */
[----:B------:R-:W-:Y:S01]  /*126e0*/  R2UR UR7, R11 ;  /* 0x000000000b0772ca */ /* 0x000fe200000e0000 */
[----:B------:R-:W-:Y:S01]  /*126f0*/  UMOV UR4, UR22 ;  /* 0x0000001600047c82 */ /* 0x000fe20008000000 */
[----:B------:R-:W-:Y:S01]  /*12700*/  UMOV UR5, UR23 ;  /* 0x0000001700057c82 */ /* 0x000fe20008000000 */
[----:B------:R-:W-:Y:S01]  /*12710*/  IMAD.MOV.U32 R11, RZ, RZ, 0x40000040 ;  /* 0x40000040ff0b7424 */ /* 0x000fe200078e00ff */
[----:B------:R-:W-:Y:S02]  /*12720*/  WARPGROUP.DEPBAR.LE gsb0, 0x0 ;  /* 0x00008000000079c5 */ /* 0x000fe40000010000 */
[----:B------:R-:W-:-:S07]  /*12730*/  WARPGROUP.ARRIVE ;  /* 0x00000000000079c5 */ /* 0x000fce0000000000 */
[----:B------:R-:W-:Y:S01]  /*12740*/  HGMMA.64x16x16.F32 R64, gdesc[UR4], R64, gsb0 ;  /* 0x00200000044079f0 */ /* 0x000fe20008000840 */
[----:B------:R-:W-:Y:S02]  /*12750*/  IADD3 R10, R4, 0x484, RZ ;  /* 0x00000484040a7810 */ /* 0x000fe40007ffe0ff */
[----:B------:R-:W-:Y:S02]  /*12760*/  R2UR UR15, R11 ;  /* 0x000000000b0f72ca */ /* 0x000fe400000e0000 */
[----:B------:R-:W-:Y:S01]  /*12770*/  R2UR UR14, R10 ;  /* 0x000000000a0e72ca */ /* 0x000fe200000e0000 */
[----:B------:R-:W-:Y:S01]  /*12780*/  UMOV UR12, UR22 ;  /* 0x00000016000c7c82 */ /* 0x000fe20008000000 */
[----:B------:R-:W-:Y:S01]  /*12790*/  UMOV UR13, UR23 ;  /* 0x00000017000d7c82 */ /* 0x000fe20008000000 */
[----:B------:R-:W-:Y:S02]  /*127a0*/  WARPGROUP.DEPBAR.LE gsb0, 0x0 ;  /* 0x00008000000079c5 */ /* 0x000fe40000010000 */
[----:B------:R-:W-:-:S08]  /*127b0*/  WARPGROUP.ARRIVE ;  /* 0x00000000000079c5 */ /* 0x000fd00000000000 */
[----:B------:R-:W-:Y:S01]  /*127c0*/  HGMMA.64x16x16.F32 R56, gdesc[UR12], R56, gsb0 ;  /* 0x002000000c3879f0 */ /* 0x000fe20008000838 */
[----:B------:R-:W-:Y:S01]  /*127d0*/  R2UR UR19, R13 ;  /* 0x000000000d1372ca */ /* 0x000fe200000e0000 */
[----:B------:R-:W-:Y:S01]  /*127e0*/  UMOV UR16, UR22 ;  /* 0x0000001600107c82 */ /* 0x000fe20008000000 */
[----:B------:R-:W-:Y:S01]  /*127f0*/  UMOV UR17, UR23 ;  /* 0x0000001700117c82 */ /* 0x000fe20008000000 */
[----:B------:R-:W-:Y:S01]  /*12800*/  VIADD R10, R4, 0x584 ;  /* 0x00000584040a7836 */ /* 0x000fe20000000000 */
[----:B------:R-:W-:Y:S02]  /*12810*/  WARPGROUP.DEPBAR.LE gsb0, 0x0 ;  /* 0x00008000000079c5 */ /* 0x000fe40000010000 */
[----:B------:R-:W-:-:S07]  /*12820*/  WARPGROUP.ARRIVE ;  /* 0x00000000000079c5 */ /* 0x000fce0000000000 */
[----:B------:R-:W-:Y:S01]  /*12830*/  HGMMA.64x16x16.F32 R48, gdesc[UR16], R48, gsb0 ;  /* 0x00200000103079f0 */ /* 0x000fe20008000830 */
[----:B------:R-:W-:Y:S01]  /*12840*/  IMAD.MOV.U32 R11, RZ, RZ, 0x40000040 ;  /* 0x40000040ff0b7424 */ /* 0x000fe200078e00ff */
[----:B------:R-:W-:-:S04]  /*12850*/  R2UR UR6, R10 ;  /* 0x000000000a0672ca */ /* 0x000fc800000e0000 */
[----:B------:R-:W-:Y:S01]  /*12860*/  R2UR UR7, R11 ;  /* 0x000000000b0772ca */ /* 0x000fe200000e0000 */
[----:B------:R-:W-:Y:S01]  /*12870*/  UMOV UR4, UR22 ;  /* 0x0000001600047c82 */ /* 0x000fe20008000000 */
[----:B------:R-:W-:Y:S01]  /*12880*/  UMOV UR5, UR23 ;  /* 0x0000001700057c82 */ /* 0x000fe20008000000 */
[----:B------:R-:W-:Y:S02]  /*12890*/  WARPGROUP.DEPBAR.LE gsb0, 0x0 ;  /* 0x00008000000079c5 */ /* 0x000fe40000010000 */
[----:B------:R-:W-:-:S08]  /*128a0*/  WARPGROUP.ARRIVE ;  /* 0x00000000000079c5 */ /* 0x000fd00000000000 */
[----:B------:R-:W-:Y:S01]  /*128b0*/  HGMMA.64x16x16.F32 R40, gdesc[UR4], R40, gsb0 ;  /* 0x00200000042879f0 */ /* 0x000fe20008000828 */
[----:B------:R-:W-:Y:S02]  /*128c0*/  R2UR UR10, R14 ;  /* 0x000000000e0a72ca */ /* 0x000fe400000e0000 */
[----:B------:R-:W-:Y:S01]  /*128d0*/  R2UR UR11, R15 ;  /* 0x000000000f0b72ca */ /* 0x000fe200000e0000 */
[----:B------:R-:W-:Y:S01]  /*128e0*/  UMOV UR8, UR22 ;  /* 0x0000001600087c82 */ /* 0x000fe20008000000 */
[----:B------:R-:W-:Y:S01]  /*128f0*/  UMOV UR9, UR23 ;  /* 0x0000001700097c82 */ /* 0x000fe20008000000 */
[----:B------:R-:W-:Y:S02]  /*12900*/  WARPGROUP.DEPBAR.LE gsb0, 0x0 ;  /* 0x00008000000079c5 */ /* 0x000fe40000010000 */
[----:B------:R-:W-:-:S08]  /*12910*/  WARPGROUP.ARRIVE ;  /* 0x00000000000079c5 */ /* 0x000fd00000000000 */
[----:B------:R-:W-:Y:S01]  /*12920*/  HGMMA.64x16x16.F32 R32, gdesc[UR8], R32, gsb0 ;  /* 0x00200000082079f0 */ /* 0x000fe20008000820 */
[----:B------:R-:W-:Y:S02]  /*12930*/  VIADD R10, R4, 0x684 ;  /* 0x00000684040a7836 */ /* 0x000fe40000000000 */
[----:B------:R-:W-:-:S03]  /*12940*/  IMAD.MOV.U32 R11, RZ, RZ, 0x40000040 ;  /* 0x40000040ff0b7424 */ /* 0x000fc600078e00ff */
        /* <DEDUP_REMOVED lines=11> */
[----:B------:R-:W-:Y:S02]  /*12a00*/  WARPGROUP.DEPBAR.LE gsb0, 0x0 ;  /* 0x00008000000079c5 */ /* 0x000fe40000010000 */
[----:B------:R-:W-:-:S10]  /*12a10*/  WARPGROUP.ARRIVE ;  /* 0x00000000000079c5 */ /* 0x000fd40000000000 */
[----:B------:R-:W-:Y:S01]  /*12a20*/  HGMMA.64x16x16.F32 R72, gdesc[UR52], R72, gsb0 ;  /* 0x00200000344879f0 */ /* 0x000fe20008000848 */
[----:B------:R-:W-:Y:S01]  /*12a30*/  IMAD.MOV.U32 R11, RZ, RZ, 0x40000040 ;  /* 0x40000040ff0b7424 */ /* 0x000fe200078e00ff */
[----:B------:R-:W-:-:S04]  /*12a40*/  IADD3 R10, R4, 0x406, RZ ;  /* 0x00000406040a7810 */ /* 0x000fc80007ffe0ff */
[----:B------:R-:W-:Y:S02]  /*12a50*/  R2UR UR6, R10 ;  /* 0x000000000a0672ca */ /* 0x000fe400000e0000 */
[----:B------:R-:W-:Y:S01]  /*12a60*/  R2UR UR7, R11 ;  /* 0x000000000b0772ca */ /* 0x000fe200000e0000 */
[----:B------:R-:W-:Y:S01]  /*12a70*/  UMOV UR4, UR52 ;  /* 0x0000003400047c82 */ /* 0x000fe20008000000 */
[----:B------:R-:W-:Y:S01]  /*12a80*/  UMOV UR5, UR53 ;  /* 0x0000003500057c82 */ /* 0x000fe20008000000 */
[----:B------:R-:W-:Y:S02]  /*12a90*/  WARPGROUP.DEPBAR.LE gsb0, 0x0 ;  /* 0x00008000000079c5 */ /* 0x000fe40000010000 */
[----:B------:R-:W-:-:S08]  /*12aa0*/  WARPGROUP.ARRIVE ;  /* 0x00000000000079c5 */ /* 0x000fd00000000000 */
[----:B------:R-:W-:Y:S01]  /*12ab0*/  HGMMA.64x16x16.F32 R64, gdesc[UR4], R64, gsb0 ;  /* 0x00200000044079f0 */ /* 0x000fe20008000840 */
[----:B------:R-:W-:Y:S01]  /*12ac0*/  VIADD R10, R4, 0x486 ;  /* 0x00000486040a7836 */ /* 0x000fe20000000000 */
[----:B------:R-:W-:-:S04]  /*12ad0*/  MOV R11, 0x40000040 ;  /* 0x40000040000b7802 */ /* 0x000fc80000000f00 */
        /* <DEDUP_REMOVED lines=86> */
[----:B------:R-:W-:Y:S02]  /*13040*/  IADD3 R14, R4, 0x980, RZ ;  /* 0x00000980040e7810 */ /* 0x000fe40007ffe0ff */
[----:B------:R-:W-:Y:S02]  /*13050*/  MOV R15, 0x40000040 ;  /* 0x40000040000f7802 */ /* 0x000fe40000000f00 */
[----:B------:R-:W-:Y:S02]  /*13060*/  R2UR UR6, R14 ;  /* 0x000000000e0672ca */ /* 0x000fe400000e0000 */
[----:B------:R-:W-:Y:S01]  /*13070*/  R2UR UR7, R15 ;  /* 0x000000000f0772ca */ /* 0x000fe200000e0000 */
[----:B------:R-:W-:Y:S01]  /*13080*/  UMOV UR4, UR48 ;  /* 0x0000003000047c82 */ /* 0x000fe20008000000 */
[----:B------:R-:W-:Y:S01]  /*13090*/  UMOV UR5, UR49 ;  /* 0x0000003100057c82 */ /* 0x000fe20008000000 */
[----:B------:R-:W-:-:S02]  /*130a0*/  WARPGROUP.DEPBAR.LE gsb0, 0x0 ;  /* 0x00008000000079c5 */ /* 0x000fc40000010000 */
        /* <DEDUP_REMOVED lines=182> */
[----:B------:R-:W-:-:S05]  /*13c10*/  IMAD R2, R154, -0x70, R5 ;  /* 0xffffff909a027824 */ /* 0x000fca00078e0205 */
[C---:B------:R-:W-:Y:S02]  /*13c20*/  ISETP.GT.AND P2, PT, R2.reuse, RZ, PT ;  /* 0x000000ff0200720c */ /* 0x040fe40003f44270 */
[C---:B------:R-:W-:Y:S02]  /*13c30*/  ISETP.GT.AND P3, PT, R2.reuse, 0x1, PT ;  /* 0x000000010200780c */ /* 0x040fe40003f64270 */
[----:B------:R-:W-:Y:S02]  /*13c40*/  ISETP.GT.AND P4, PT, R2, 0x8, PT ;  /* 0x000000080200780c */ /* 0x000fe40003f84270 */
[----:B------:R-:W-:Y:S02]  /*13c50*/  FSEL R123, R72, -INF , P2 ;  /* 0xff800000487b7808 */ /* 0x000fe40001000000 */
[----:B------:R-:W-:Y:S01]  /*13c60*/  FSEL R121, R73, -INF , P3 ;  /* 0xff80000049797808 */ /* 0x000fe20001800000 */
[----:B------:R-:W-:Y:S02]  /*13c70*/  WARPGROUP.DEPBAR.LE gsb0, 0x0 ;  /* 0x00008000000079c5 */ /* 0x000fe40000010000 */
[----:B------:R-:W-:-:S06]  /*13c80*/  WARPGROUP.ARRIVE ;  /* 0x00000000000079c5 */ /* 0x000fcc0000000000 */
[----:B------:R-:W-:Y:S01]  /*13c90*/  HGMMA.64x16x16.F32 R32, gdesc[UR8], R32, gsb0 ;  /* 0x00200000082079f0 */ /* 0x000fe20008000820 */
[----:B------:R-:W-:Y:S02]  /*13ca0*/  ISETP.GT.AND P5, PT, R2, 0x9, PT ;  /* 0x000000090200780c */ /* 0x000fe40003fa4270 */
[----:B------:R-:W-:Y:S02]  /*13cb0*/  FSEL R89, R76, -INF , P4 ;  /* 0xff8000004c597808 */ /* 0x000fe40002000000 */
[----:B------:R-:W-:Y:S02]  /*13cc0*/  FMNMX.FTZ R0, R123, R121, !PT ;  /* 0x000000797b007209 */ /* 0x000fe40007810000 */
[----:B------:R-:W-:Y:S02]  /*13cd0*/  FSEL R77, R77, -INF , P5 ;  /* 0xff8000004d4d7808 */ /* 0x000fe40002800000 */
[----:B------:R-:W-:Y:S02]  /*13ce0*/  ISETP.GT.AND P6, PT, R2, 0x10, PT ;  /* 0x000000100200780c */ /* 0x000fe40003fc4270 */
        /* <DEDUP_REMOVED lines=12> */
[----:B------:R-:W-:Y:S01]  /*13db0*/  FMNMX.FTZ R0, R93, R0, !PT ;  /* 0x000000005d007209 */ /* 0x000fe20007810000 */
[----:B------:R-:W-:Y:S01]  /*13dc0*/  VIADD R4, R4, 0xa06 ;  /* 0x00000a0604047836 */ /* 0x000fe20000000000 */
[----:B------:R-:W-:-:S02]  /*13dd0*/  FSEL R7, R74, -INF , P2 ;  /* 0xff8000004a077808 */ /* 0x000fc40001000000 */
[----:B------:R-:W-:Y:S02]  /*13de0*/  MOV R5, 0x40000040 ;  /* 0x4000004000057802 */ /* 0x000fe40000000f00 */
[----:B------:R-:W-:Y:S02]  /*13df0*/  ISETP.GT.AND P2, PT, R2, 0x20, PT ;  /* 0x000000200200780c */ /* 0x000fe40003f44270 */
[----:B------:R-:W-:Y:S02]  /*13e00*/  FSEL R81, R69, -INF , P5 ;  /* 0xff80000045517808 */ /* 0x000fe40002800000 */
[----:B------:R-:W-:Y:S02]  /*13e10*/  FMNMX.FTZ R0, R97, R0, !PT ;  /* 0x0000000061007209 */ /* 0x000fe40007810000 */
[----:B------:R-:W-:Y:S02]  /*13e20*/  R2UR UR6, R4 ;  /* 0x00000000040672ca */ /* 0x000fe400000e0000 */
[----:B------:R-:W-:-:S02]  /*13e30*/  R2UR UR7, R5 ;  /* 0x00000000050772ca */ /* 0x000fc400000e0000 */
[----:B------:R-:W-:Y:S02]  /*13e40*/  FSEL R11, R66, -INF , P6 ;  /* 0xff800000420b7808 */ /* 0x000fe40003000000 */
[----:B------:R-:W-:Y:S02]  /*13e50*/  ISETP.GT.AND P6, PT, R2, 0x21, PT ;  /* 0x000000210200780c */ /* 0x000fe40003fc4270 */
[----:B------:R-:W-:Y:S02]  /*13e60*/  FSEL R95, R56, -INF , P2 ;  /* 0xff800000385f7808 */ /* 0x000fe40001000000 */
[----:B------:R-:W-:Y:S02]  /*13e70*/  FMNMX.FTZ R0, R81, R0, !PT ;  /* 0x0000000051007209 */ /* 0x000fe40007810000 */
[----:B------:R-:W-:Y:S01]  /*13e80*/  FSEL R71, R71, -INF , P5 ;  /* 0xff80000047477808 */ /* 0x000fe20002800000 */
[----:B------:R-:W-:Y:S02]  /*13e90*/  WARPGROUP.DEPBAR.LE gsb0, 0x0 ;  /* 0x00008000000079c5 */ /* 0x000fe40000010000 */
[----:B------:R-:W-:-:S02]  /*13ea0*/  ISETP.GT.AND P5, PT, R2, 0x28, PT ;  /* 0x000000280200780c */ /* 0x000fc40003fa4270 */
[----:B------:R-:W-:Y:S02]  /*13eb0*/  FSEL R91, R57, -INF , P6 ;  /* 0xff800000395b7808 */ /* 0x000fe40003000000 */
[----:B------:R-:W-:Y:S01]  /*13ec0*/  FMNMX.FTZ R0, R95, R0, !PT ;  /* 0x000000005f007209 */ /* 0x000fe20007810000 */
[----:B------:R-:W-:Y:S01]  /*13ed0*/  WARPGROUP.ARRIVE ;  /* 0x00000000000079c5 */ /* 0x000fe20000000000 */
[----:B------:R-:W-:Y:S02]  /*13ee0*/  FSEL R13, R70, -INF , P4 ;  /* 0xff800000460d7808 */ /* 0x000fe40002000000 */
[----:B------:R-:W-:Y:S02]  /*13ef0*/  ISETP.GT.AND P4, PT, R2, 0x29, PT ;  /* 0x000000290200780c */ /* 0x000fe40003f84270 */
[----:B------:R-:W-:Y:S02]  /*13f00*/  FSEL R87, R60, -INF , P5 ;  /* 0xff8000003c577808 */ /* 0x000fe40002800000 */
[----:B------:R-:W-:Y:S01]  /*13f10*/  FMNMX.FTZ R0, R91, R0, !PT ;  /* 0x000000005b007209 */ /* 0x000fe20007810000 */
[----:B------:R-:W-:Y:S01]  /*13f20*/  UMOV UR4, UR36 ;  /* 0x0000002400047c82 */ /* 0x000fe20008000000 */
[----:B------:R-:W-:Y:S01]  /*13f30*/  UMOV UR5, UR37 ;  /* 0x0000002500057c82 */ /* 0x000fe20008000000 */
[----:B------:R-:W-:Y:S01]  /*13f40*/  FSEL R67, R67, -INF , P3 ;  /* 0xff80000043437808 */ /* 0x000fe20001800000 */
[----:B------:R-:W-:Y:S01]  /*13f50*/  HGMMA.64x16x16.F32 R24, gdesc[UR4], R24, gsb0 ;  /* 0x00200000041879f0 */ /* 0x000fe20008000818 */
[----:B------:R-:W-:Y:S01]  /*13f60*/  ISETP.GT.AND P3, PT, R2, 0x30, PT ;  /* 0x000000300200780c */ /* 0x000fe20003f64270 */
[----:B------:R0:W-:Y:S01]  /*13f70*/  STL.64 [R1+0x20], R20 ;  /* 0x0000201401007387 */ /* 0x0001e20000100a00 */
[----:B------:R-:W-:Y:S01]  /*13f80*/  FSEL R83, R61, -INF , P4 ;  /* 0xff8000003d537808 */ /* 0x000fe20002000000 */
[----:B------:R-:W-:Y:S01]  /*13f90*/  ULDC UR4, c[0x0][0x988] ;  /* 0x0002620000047ab9 */ /* 0x000fe20000000800 */
        /* <DEDUP_REMOVED lines=9> */
[----:B0-----:R-:W-:Y:S02]  /*14030*/  FSEL R21, R62, -INF , P5 ;  /* 0xff8000003e157808 */ /* 0x001fe40002800000 */
        /* <DEDUP_REMOVED lines=32> */
[----:B------:R-:W-:-:S02]  /*14240*/  FSEL R109, R37, -INF , P2 ;  /* 0xff800000256d7808 */ /* 0x000fc40001000000 */
[----:B------:R-:W-:Y:S02]  /*14250*/  FMNMX.FTZ R0, R107, R0, !PT ;  /* 0x000000006b007209 */ /* 0x000fe40007810000 */
[----:B------:R-:W-:Y:S01]  /*14260*/  ISETP.GT.AND P3, PT, R2, 0x60, PT ;  /* 0x000000600200780c */ /* 0x000fe20003f64270 */
[----:B------:R-:W-:Y:S02]  /*14270*/  WARPGROUP.DEPBAR.LE gsb0, 0x0 ;  /* 0x00008000000079c5 */ /* 0x000fe40000010000 */
[----:B------:R-:W-:Y:S02]  /*14280*/  FSEL R45, R42, -INF , P4 ;  /* 0xff8000002a2d7808 */ /* 0x000fe40002000000 */
[----:B------:R-:W-:Y:S02]  /*14290*/  FSEL R111, R24, -INF , P3 ;  /* 0xff800000186f7808 */ /* 0x000fe40001800000 */
[----:B------:R-:W-:Y:S02]  /*142a0*/  FMNMX.FTZ R0, R109, R0, !PT ;  /* 0x000000006d007209 */ /* 0x000fe40007810000 */
[----:B------:R-:W-:-:S02]  /*142b0*/  ISETP.GT.AND P4, PT, R2, 0x61, PT ;  /* 0x000000610200780c */ /* 0x000fc40003f84270 */
        /* <DEDUP_REMOVED lines=9> */
[----:B------:R-:W-:-:S04]  /*14350*/  FSEL R117, R29, -INF , P6 ;  /* 0xff8000001d757808 */ /* 0x000fc80003000000 */
[----:B------:R-:W-:-:S05]  /*14360*/  FMNMX.FTZ R4, R117, R0, !PT ;  /* 0x0000000075047209 */ /* 0x000fca0007810000 */
[----:B------:R-:W0:Y:S02]  /*14370*/  SHFL.BFLY PT, R5, R4, 0x2, 0x1f ;  /* 0x0c401f0004057f89 */ /* 0x000e2400000e0000 */
[----:B0-----:R-:W-:Y:S02]  /*14380*/  FMNMX.FTZ R10, R4, R5, !PT ;  /* 0x00000005040a7209 */ /* 0x001fe40007810000 */
        /* <DEDUP_REMOVED lines=11> */
[----:B------:R-:W0:Y:S03]  /*14440*/  SHFL.BFLY PT, R5, R10, 0x1, 0x1f ;  /* 0x0c201f000a057f89 */ /* 0x000e2600000e0000 */
[----:B------:R-:W-:-:S04]  /*14450*/  FMNMX.FTZ R4, R49, R4, !PT ;  /* 0x0000000431047209 */ /* 0x000fc80007810000 */
[----:B------:R-:W-:-:S04]  /*14460*/  FMNMX.FTZ R4, R51, R4, !PT ;  /* 0x0000000433047209 */ /* 0x000fc80007810000 */
[----:B------:R-:W-:-:S04]  /*14470*/  FMNMX.FTZ R4, R41, R4, !PT ;  /* 0x0000000429047209 */ /* 0x000fc80007810000 */
[----:B------:R-:W-:-:S04]  /*14480*/  FMNMX.FTZ R4, R55, R4, !PT ;  /* 0x0000000437047209 */ /* 0x000fc80007810000 */
[----:B------:R-:W-:Y:S02]  /*14490*/  FMNMX.FTZ R4, R45, R4, !PT ;  /* 0x000000042d047209 */ /* 0x000fe40007810000 */
[----:B------:R-:W-:Y:S02]  /*144a0*/  P2R R20, PR, RZ, 0x1 ;  /* 0x00000001ff147803 */ /* 0x000fe40000000000 */
[C---:B------:R-:W-:Y:S02]  /*144b0*/  ISETP.GT.AND P0, PT, R2.reuse, 0x49, PT ;  /* 0x000000490200780c */ /* 0x040fe40003f04270 */
[----:B------:R-:W-:Y:S02]  /*144c0*/  FMNMX.FTZ R4, R43, R4, !PT ;  /* 0x000000042b047209 */ /* 0x000fe40007810000 */
[----:B------:R-:W-:Y:S02]  /*144d0*/  P2R R32, PR, RZ, 0x2 ;  /* 0x00000002ff207803 */ /* 0x000fe40000000000 */
[----:B------:R-:W-:Y:S01]  /*144e0*/  ISETP.GT.AND P1, PT, R2, 0x50, PT ;  /* 0x000000500200780c */ /* 0x000fe20003f24270 */
[----:B------:R-:W-:Y:S01]  /*144f0*/  IMAD.U32 R0, RZ, RZ, UR4 ;  /* 0x00000004ff007e24 */ /* 0x000fe2000f8e00ff */
[----:B0-----:R-:W-:-:S02]  /*14500*/  FMNMX.FTZ R5, R10, R5, !PT ;  /* 0x000000050a057209 */ /* 0x001fc40007810000 */
[----:B------:R-:W-:Y:S02]  /*14510*/  FSEL R47, R47, -INF , P0 ;  /* 0xff8000002f2f7808 */ /* 0x000fe40000000000 */
[----:B------:R-:W-:Y:S02]  /*14520*/  FMNMX.FTZ R4, R33, R4, !PT ;  /* 0x0000000421047209 */ /* 0x000fe40007810000 */
[----:B------:R-:W-:Y:S01]  /*14530*/  FSEL R25, R34, -INF , P1 ;  /* 0xff80000022197808 */ /* 0x000fe20000800000 */
[----:B------:R-:W-:Y:S01]  /*14540*/  FMUL.FTZ R12, R5, R0 ;  /* 0x00000000050c7220 */ /* 0x000fe20000410000 */
[----:B------:R-:W-:Y:S02]  /*14550*/  ISETP.NE.AND P1, PT, R32, RZ, PT ;  /* 0x000000ff2000720c */ /* 0x000fe40003f25270 */
[----:B------:R-:W-:Y:S02]  /*14560*/  FMNMX.FTZ R4, R47, R4, !PT ;  /* 0x000000042f047209 */ /* 0x000fe40007810000 */
[----:B------:R-:W-:-:S02]  /*14570*/  P2R R14, PR, RZ, 0x4 ;  /* 0x00000004ff0e7803 */ /* 0x000fc40000000000 */
[----:B------:R-:W-:Y:S02]  /*14580*/  FSETP.NEU.FTZ.AND P2, PT, R5, -INF , PT ;  /* 0xff8000000500780b */ /* 0x000fe40003f5d000 */
[----:B------:R-:W-:Y:S02]  /*14590*/  ISETP.NE.AND P0, PT, R20, RZ, PT ;  /* 0x000000ff1400720c */ /* 0x000fe40003f05270 */
[----:B------:R-:W-:Y:S02]  /*145a0*/  FSEL R35, R35, -INF , P1 ;  /* 0xff80000023237808 */ /* 0x000fe40000800000 */
[----:B------:R-:W-:Y:S02]  /*145b0*/  FMNMX.FTZ R4, R25, R4, !PT ;  /* 0x0000000419047209 */ /* 0x000fe40007810000 */
[----:B------:R-:W-:Y:S02]  /*145c0*/  FSEL R2, R12, RZ, P2 ;  /* 0x000000ff0c027208 */ /* 0x000fe40001000000 */
[----:B------:R-:W-:-:S02]  /*145d0*/  ISETP.NE.AND P2, PT, R14, RZ, PT ;  /* 0x000000ff0e00720c */ /* 0x000fc40003f45270 */
[----:B------:R-:W-:Y:S02]  /*145e0*/  FSEL R29, R38, -INF , P0 ;  /* 0xff800000261d7808 */ /* 0x000fe40000000000 */
[----:B------:R-:W-:Y:S02]  /*145f0*/  FMNMX.FTZ R4, R35, R4, !PT ;  /* 0x0000000423047209 */ /* 0x000fe40007810000 */
[----:B------:R-:W-:Y:S01]  /*14600*/  ISETP.NE.AND P0, PT, R6, RZ, PT ;  /* 0x000000ff0600720c */ /* 0x000fe20003f05270 */
[--C-:B------:R-:W-:Y:S01]  /*14610*/  FFMA.FTZ R6, R83, R0, -R2.reuse ;  /* 0x0000000053067223 */ /* 0x100fe20000010802 */
[----:B------:R-:W-:Y:S02]  /*14620*/  FSEL R83, R39, -INF , P2 ;  /* 0xff80000027537808 */ /* 0x000fe40001000000 */
[----:B------:R-:W-:Y:S01]  /*14630*/  FMNMX.FTZ R4, R29, R4, !PT ;  /* 0x000000041d047209 */ /* 0x000fe20007810000 */
[----:B------:R-:W-:Y:S01]  /*14640*/  FFMA.FTZ R194, R87, R0, -R2 ;  /* 0x0000000057c27223 */ /* 0x000fe20000010802 */
[----:B------:R-:W-:-:S02]  /*14650*/  FSEL R87, R26, -INF , P3 ;  /* 0xff8000001a577808 */ /* 0x000fc40001800000 */
[----:B------:R-:W-:Y:S02]  /*14660*/  FMNMX.FTZ R4, R83, R4, !PT ;  /* 0x0000000453047209 */ /* 0x000fe40007810000 */
[----:B------:R-:W-:Y:S02]  /*14670*/  FSEL R27, R27, -INF , P4 ;  /* 0xff8000001b1b7808 */ /* 0x000fe40002000000 */
[----:B------:R-:W-:Y:S01]  /*14680*/  FMNMX.FTZ R4, R87, R4, !PT ;  /* 0x0000000457047209 */ /* 0x000fe20007810000 */
[--C-:B------:R-:W-:Y:S01]  /*14690*/  FFMA.FTZ R188, R69, R0, -R2.reuse ;  /* 0x0000000045bc7223 */ /* 0x100fe20000010802 */
[----:B------:R-:W-:Y:S02]  /*146a0*/  FSEL R69, R30, -INF , P5 ;  /* 0xff8000001e457808 */ /* 0x000fe40002800000 */
[----:B------:R-:W-:Y:S02]  /*146b0*/  FMNMX.FTZ R4, R27, R4, !PT ;  /* 0x000000041b047209 */ /* 0x000fe40007810000 */
[----:B------:R-:W-:Y:S01]  /*146c0*/  ISETP.NE.AND P1, PT, R8, RZ, PT ;  /* 0x000000ff0800720c */ /* 0x000fe20003f25270 */
[----:B------:R-:W-:Y:S01]  /*146d0*/  FFMA.FTZ R8, R61, R0, -R2 ;  /* 0x000000003d087223 */ /* 0x000fe20000010802 */
[----:B------:R-:W-:-:S02]  /*146e0*/  FSEL R61, R31, -INF , P6 ;  /* 0xff8000001f3d7808 */ /* 0x000fc40003000000 */
[----:B------:R-:W-:Y:S01]  /*146f0*/  FMNMX.FTZ R4, R69, R4, !PT ;  /* 0x0000000445047209 */ /* 0x000fe20007810000 */
[----:B------:R-:W-:-:S03]  /*14700*/  FFMA.FTZ R202, R89, R0, -R2 ;  /* 0x0000000059ca7223 */ /* 0x000fc60000010802 */
[----:B------:R-:W-:Y:S01]  /*14710*/  FMNMX.FTZ R4, R61, R4, !PT ;  /* 0x000000043d047209 */ /* 0x000fe20007810000 */
[----:B------:R-:W-:-:S04]  /*14720*/  FFMA.FTZ R89, R93, R0, -R2 ;  /* 0x000000005d597223 */ /* 0x000fc80000010802 */
[----:B------:R-:W0:Y:S02]  /*14730*/  SHFL.BFLY PT, R93, R4, 0x2, 0x1f ;  /* 0x0c401f00045d7f89 */ /* 0x000e2400000e0000 */
[----:B0-----:R-:W-:-:S05]  /*14740*/  FMNMX.FTZ R93, R4, R93, !PT ;  /* 0x0000005d045d7209 */ /* 0x001fca0007810000 */
[----:B------:R-:W0:Y:S01]  /*14750*/  SHFL.BFLY PT, R4, R93, 0x1, 0x1f ;  /* 0x0c201f005d047f89 */ /* 0x000e2200000e0000 */
[-CC-:B------:R-:W-:Y:S01]  /*14760*/  FFMA.FTZ R200, R123, R0.reuse, -R2.reuse ;  /* 0x000000007bc87223 */ /* 0x180fe20000010802 */
[-CC-:B------:R-:W-:Y:S01]  /*14770*/  FFMA.FTZ R37, R121, R0.reuse, -R2.reuse ;  /* 0x0000000079257223 */ /* 0x180fe20000010802 */
[----:B------:R1:W-:Y:S01]  /*14780*/  MUFU.EX2 R39, R6 ;  /* 0x0000000600277308 */ /* 0x0003e20000000800 */
[-CC-:B------:R-:W-:Y:S01]  /*14790*/  FFMA.FTZ R77, R77, R0.reuse, -R2.reuse ;  /* 0x000000004d4d7223 */ /* 0x180fe20000010802 */
[----:B------:R-:W-:-:S06]  /*147a0*/  FFMA.FTZ R196, R101, R0, -R2 ;  /* 0x0000000065c47223 */ /* 0x000fcc0000010802 */
[----:B------:R-:W-:Y:S08]  /*147b0*/  MUFU.EX2 R200, R200 ;  /* 0x000000c800c87308 */ /* 0x000ff00000000800 */
[----:B------:R-:W2:Y:S01]  /*147c0*/  MUFU.EX2 R37, R37 ;  /* 0x0000002500257308 */ /* 0x000ea20000000800 */
[----:B0-----:R-:W-:-:S04]  /*147d0*/  FMNMX.FTZ R4, R93, R4, !PT ;  /* 0x000000045d047209 */ /* 0x001fc80007810000 */
[C---:B------:R-:W-:Y:S01]  /*147e0*/  FSETP.NEU.FTZ.AND P2, PT, R4.reuse, -INF , PT ;  /* 0xff8000000400780b */ /* 0x040fe20003f5d000 */
[-C--:B-1----:R-:W-:Y:S02]  /*147f0*/  FMUL.FTZ R6, R4, R0.reuse ;  /* 0x0000000004067220 */ /* 0x082fe40000410000 */
[----:B------:R-:W0:Y:S01]  /*14800*/  MUFU.EX2 R202, R202 ;  /* 0x000000ca00ca7308 */ /* 0x000e220000000800 */
[-CC-:B------:R-:W-:Y:S02]  /*14810*/  FFMA.FTZ R190, R57, R0.reuse, -R2.reuse ;  /* 0x0000000039be7223 */ /* 0x180fe40000010802 */
[----:B------:R-:W-:Y:S01]  /*14820*/  FSEL R28, R6, RZ, P2 ;  /* 0x000000ff061c7208 */ /* 0x000fe20001000000 */
[-CC-:B------:R-:W-:Y:S01]  /*14830*/  FFMA.FTZ R192, R95, R0.reuse, -R2.reuse ;  /* 0x000000005fc07223 */ /* 0x180fe20000010802 */
[-CC-:B------:R-:W-:Y:S01]  /*14840*/  FFMA.FTZ R184, R65, R0.reuse, -R2.reuse ;  /* 0x0000000041b87223 */ /* 0x180fe20000010802 */
[-CC-:B------:R-:W-:Y:S02]  /*14850*/  FFMA.FTZ R57, R73, R0.reuse, -R2.reuse ;  /* 0x0000000049397223 */ /* 0x180fe40000010802 */
[----:B------:R-:W1:Y:S01]  /*14860*/  MUFU.EX2 R77, R77 ;  /* 0x0000004d004d7308 */ /* 0x000e620000000800 */
        /* <DEDUP_REMOVED lines=13> */
[-C--:B------:R-:W-:Y:S01]  /*14940*/  FFMA.FTZ R95, R117, R0.reuse, -R2 ;  /* 0x00000000755f7223 */ /* 0x080fe20000010802 */
[-CC-:B------:R-:W-:Y:S01]  /*14950*/  FFMA.FTZ R201, R7, R0.reuse, -R28.reuse ;  /* 0x0000000007c97223 */ /* 0x180fe2000001081c */
[-CC-:B------:R-:W-:Y:S01]  /*14960*/  FFMA.FTZ R2, R75, R0.reuse, -R28.reuse ;  /* 0x000000004b027223 */ /* 0x180fe2000001081c */
[----:B------:R-:W3:Y:S01]  /*14970*/  MUFU.EX2 R196, R196 ;  /* 0x000000c400c47308 */ /* 0x000ee20000000800 */
[-CC-:B------:R-:W-:Y:S01]  /*14980*/  FFMA.FTZ R203, R9, R0.reuse, -R28.reuse ;  /* 0x0000000009cb7223 */ /* 0x180fe2000001081c */
[----:B--2---:R-:W-:Y:S01]  /*14990*/  FADD.FTZ R7, R200, R37 ;  /* 0x00000025c8077221 */ /* 0x004fe20000010000 */
[----:B------:R-:W-:-:S05]  /*149a0*/  FFMA.FTZ R6, R79, R0, -R28 ;  /* 0x000000004f067223 */ /* 0x000fca000001081c */
[----:B------:R-:W2:Y:S01]  /*149b0*/  MUFU.EX2 R89, R89 ;  /* 0x0000005900597308 */ /* 0x000ea20000000800 */
[----:B0-----:R-:W-:Y:S01]  /*149c0*/  FADD.FTZ R26, R202, R7 ;  /* 0x00000007ca1a7221 */ /* 0x001fe20000010000 */
[----:B------:R-:W-:-:S06]  /*149d0*/  FFMA.FTZ R197, R11, R0, -R28 ;  /* 0x000000000bc57223 */ /* 0x000fcc000001081c */
[----:B------:R-:W-:Y:S08]  /*149e0*/  MUFU.EX2 R201, R201 ;  /* 0x000000c900c97308 */ /* 0x000ff00000000800 */
[----:B------:R-:W0:Y:S01]  /*149f0*/  MUFU.EX2 R2, R2 ;  /* 0x0000000200027308 */ /* 0x000e220000000800 */
[----:B-1----:R-:W-:-:S07]  /*14a00*/  FADD.FTZ R7, R77, R26 ;  /* 0x0000001a4d077221 */ /* 0x002fce0000010000 */
[----:B------:R-:W1:Y:S08]  /*14a10*/  MUFU.EX2 R198, R198 ;  /* 0x000000c600c67308 */ /* 0x000e700000000800 */
[----:B------:R-:W4:Y:S01]  /*14a20*/  MUFU.EX2 R203, R203 ;  /* 0x000000cb00cb7308 */ /* 0x000f220000000800 */
[----:B---3--:R-:W-:-:S07]  /*14a30*/  FADD.FTZ R26, R196, R7 ;  /* 0x00000007c41a7221 */ /* 0x008fce0000010000 */
[----:B------:R-:W3:Y:S01]  /*14a40*/  MUFU.EX2 R81, R81 ;  /* 0x0000005100517308 */ /* 0x000ee20000000800 */
[----:B------:R-:W-:-:S07]  /*14a50*/  FFMA.FTZ R199, R13, R0, -R28 ;  /* 0x000000000dc77223 */ /* 0x000fce000001081c */
[----:B------:R-:W5:Y:S01]  /*14a60*/  MUFU.EX2 R6, R6 ;  /* 0x0000000600067308 */ /* 0x000f620000000800 */
[----:B--2---:R-:W-:-:S07]  /*14a70*/  FADD.FTZ R7, R89, R26 ;  /* 0x0000001a59077221 */ /* 0x004fce0000010000 */
[----:B------:R2:W-:Y:S01]  /*14a80*/  MUFU.EX2 R31, R8 ;  /* 0x00000008001f7308 */ /* 0x0005e20000000800 */
[----:B0-----:R-:W-:-:S07]  /*14a90*/  FADD.FTZ R30, R201, R2 ;  /* 0x00000002c91e7221 */ /* 0x001fce0000010000 */
[----:B------:R-:W0:Y:S01]  /*14aa0*/  MUFU.EX2 R192, R192 ;  /* 0x000000c000c07308 */ /* 0x000e220000000800 */
[-CC-:B--2---:R-:W-:Y:S01]  /*14ab0*/  FFMA.FTZ R8, R67, R0.reuse, -R28.reuse ;  /* 0x0000000043087223 */ /* 0x184fe2000001081c */
[----:B------:R-:W-:-:S06]  /*14ac0*/  FFMA.FTZ R10, R71, R0, -R28 ;  /* 0x00000000470a7223 */ /* 0x000fcc000001081c */
[----:B------:R-:W2:Y:S01]  /*14ad0*/  MUFU.EX2 R197, R197 ;  /* 0x000000c500c57308 */ /* 0x000ea20000000800 */
[----:B-1----:R-:W-:Y:S01]  /*14ae0*/  FADD.FTZ R32, R198, R7 ;  /* 0x00000007c6207221 */ /* 0x002fe20000010000 */
[----:B----4-:R-:W-:-:S06]  /*14af0*/  FADD.FTZ R7, R203, R30 ;  /* 0x0000001ecb077221 */ /* 0x010fcc0000010000 */
[----:B------:R-:W1:Y:S01]  /*14b00*/  MUFU.EX2 R91, R91 ;  /* 0x0000005b005b7308 */ /* 0x000e620000000800 */
[----:B------:R-:W-:-:S07]  /*14b10*/  FFMA.FTZ R193, R15, R0, -R28 ;  /* 0x000000000fc17223 */ /* 0x000fce000001081c */
[----:B------:R-:W4:Y:S01]  /*14b20*/  MUFU.EX2 R8, R8 ;  /* 0x0000000800087308 */ /* 0x000f220000000800 */
[----:B---3--:R-:W-:Y:S01]  /*14b30*/  FADD.FTZ R9, R81, R32 ;  /* 0x0000002051097221 */ /* 0x008fe20000010000 */
[----:B-----5:R-:W-:-:S06]  /*14b40*/  FADD.FTZ R30, R6, R7 ;  /* 0x00000007061e7221 */ /* 0x020fcc0000010000 */
[----:B------:R-:W3:Y:S01]  /*14b50*/  MUFU.EX2 R194, R194 ;  /* 0x000000c200c27308 */ /* 0x000ee20000000800 */
[----:B------:R-:W-:-:S07]  /*14b60*/  FFMA.FTZ R12, R59, R0, -R28 ;  /* 0x000000003b0c7223 */ /* 0x000fce000001081c */
[----:B------:R-:W5:Y:S01]  /*14b70*/  MUFU.EX2 R199, R199 ;  /* 0x000000c700c77308 */ /* 0x000f620000000800 */
[----:B0-----:R-:W-:Y:S01]  /*14b80*/  FADD.FTZ R32, R192, R9 ;  /* 0x00000009c0207221 */ /* 0x001fe20000010000 */
[----:B--2---:R-:W-:-:S06]  /*14b90*/  FADD.FTZ R7, R197, R30 ;  /* 0x0000001ec5077221 */ /* 0x004fcc0000010000 */
[----:B------:R-:W0:Y:S01]  /*14ba0*/  MUFU.EX2 R10, R10 ;  /* 0x0000000a000a7308 */ /* 0x000e220000000800 */
[----:B------:R-:W-:Y:S01]  /*14bb0*/  FFMA.FTZ R195, R21, R0, -R28 ;  /* 0x0000000015c37223 */ /* 0x000fe2000001081c */
[----:B-1----:R-:W-:-:S06]  /*14bc0*/  FADD.FTZ R9, R91, R32 ;  /* 0x000000205b097221 */ /* 0x002fcc0000010000 */
[----:B------:R-:W1:Y:S01]  /*14bd0*/  MUFU.EX2 R188, R188 ;  /* 0x000000bc00bc7308 */ /* 0x000e620000000800 */
[----:B----4-:R-:W-:Y:S01]  /*14be0*/  FADD.FTZ R30, R8, R7 ;  /* 0x00000007081e7221 */ /* 0x010fe20000010000 */
[----:B------:R-:W-:-:S06]  /*14bf0*/  FFMA.FTZ R14, R63, R0, -R28 ;  /* 0x000000003f0e7223 */ /* 0x000fcc000001081c */
[----:B------:R-:W2:Y:S01]  /*14c00*/  MUFU.EX2 R193, R193 ;  /* 0x000000c100c17308 */ /* 0x000ea20000000800 */
[----:B---3--:R-:W-:Y:S01]  /*14c10*/  FADD.FTZ R32, R194, R9 ;  /* 0x00000009c2207221 */ /* 0x008fe20000010000 */
[----:B-----5:R-:W-:-:S06]  /*14c20*/  FADD.FTZ R7, R199, R30 ;  /* 0x0000001ec7077221 */ /* 0x020fcc0000010000 */
[----:B------:R-:W3:Y:S01]  /*14c30*/  MUFU.EX2 R12, R12 ;  /* 0x0000000c000c7308 */ /* 0x000ee20000000800 */
[----:B------:R-:W-:Y:S01]  /*14c40*/  FFMA.FTZ R189, R49, R0, -R28 ;  /* 0x0000000031bd7223 */ /* 0x000fe2000001081c */
[----:B------:R-:W-:-:S06]  /*14c50*/  FADD.FTZ R9, R39, R32 ;  /* 0x0000002027097221 */ /* 0x000fcc0000010000 */
[----:B------:R-:W4:Y:S01]  /*14c60*/  MUFU.EX2 R190, R190 ;  /* 0x000000be00be7308 */ /* 0x000f220000000800 */
[----:B0-----:R-:W-:Y:S01]  /*14c70*/  FADD.FTZ R32, R10, R7 ;  /* 0x000000070a207221 */ /* 0x001fe20000010000 */
[----:B------:R-:W-:-:S06]  /*14c80*/  FFMA.FTZ R20, R51, R0, -R28 ;  /* 0x0000000033147223 */ /* 0x000fcc000001081c */
[----:B------:R-:W0:Y:S01]  /*14c90*/  MUFU.EX2 R195, R195 ;  /* 0x000000c300c37308 */ /* 0x000e220000000800 */
[----:B------:R-:W-:Y:S02]  /*14ca0*/  @!P1 VIADD R3, R3, 0x36840 ;  /* 0x0003684003039836 */ /* 0x000fe40000000000 */
[----:B-1----:R-:W-:-:S05]  /*14cb0*/  FADD.FTZ R34, R188, R9 ;  /* 0x00000009bc227221 */ /* 0x002fca0000010000 */
[----:B------:R-:W1:Y:S01]  /*14cc0*/  MUFU.EX2 R53, R53 ;  /* 0x0000003500357308 */ /* 0x000e620000000800 */
[----:B--2---:R-:W-:Y:S01]  /*14cd0*/  FADD.FTZ R7, R193, R32 ;  /* 0x00000020c1077221 */ /* 0x004fe20000010000 */
[----:B------:R-:W-:-:S06]  /*14ce0*/  FFMA.FTZ R191, R41, R0, -R28 ;  /* 0x0000000029bf7223 */ /* 0x000fcc000001081c */
[----:B------:R-:W2:Y:S01]  /*14cf0*/  MUFU.EX2 R14, R14 ;  /* 0x0000000e000e7308 */ /* 0x000ea20000000800 */
[----:B------:R-:W-:Y:S01]  /*14d00*/  @!P1 PRMT R3, RZ, 0x654, R3 ;  /* 0x00000654ff039816 */ /* 0x000fe20000000003 */
[----:B------:R-:W-:-:S06]  /*14d10*/  FADD.FTZ R9, R31, R34 ;  /* 0x000000221f097221 */ /* 0x000fcc0000010000 */
[----:B------:R-:W5:Y:S01]  /*14d20*/  MUFU.EX2 R184, R184 ;  /* 0x000000b800b87308 */ /* 0x000f620000000800 */
[----:B---3--:R-:W-:Y:S01]  /*14d30*/  FADD.FTZ R32, R12, R7 ;  /* 0x000000070c207221 */ /* 0x008fe20000010000 */
[----:B------:R-:W-:Y:S01]  /*14d40*/  FFMA.FTZ R24, R55, R0, -R28 ;  /* 0x0000000037187223 */ /* 0x000fe2000001081c */
[----:B------:R0:W-:Y:S05]  /*14d50*/  @!P1 SYNCS.ARRIVE.TRANS64.RED.A1T0 RZ, [R3+URZ], RZ ;  /* 0x000000ff03ff99a7 */ /* 0x0001ea000810043f */
[----:B------:R-:W3:Y:S01]  /*14d60*/  MUFU.EX2 R189, R189 ;  /* 0x000000bd00bd7308 */ /* 0x000ee20000000800 */
[----:B----4-:R-:W-:-:S07]  /*14d70*/  FADD.FTZ R34, R190, R9 ;  /* 0x00000009be227221 */ /* 0x010fce0000010000 */
[----:B------:R-:W4:Y:S01]  /*14d80*/  MUFU.EX2 R57, R57 ;  /* 0x0000003900397308 */ /* 0x000f220000000800 */
[----:B0-----:R-:W-:Y:S01]  /*14d90*/  FADD.FTZ R3, R195, R32 ;  /* 0x00000020c3037221 */ /* 0x001fe20000010000 */
[----:B------:R-:W-:-:S06]  /*14da0*/  FFMA.FTZ R185, R45, R0, -R28 ;  /* 0x000000002db97223 */ /* 0x000fcc000001081c */
[----:B------:R-:W0:Y:S01]  /*14db0*/  MUFU.EX2 R20, R20 ;  /* 0x0000001400147308 */ /* 0x000e220000000800 */
[----:B-1----:R-:W-:Y:S01]  /*14dc0*/  FADD.FTZ R7, R53, R34 ;  /* 0x0000002235077221 */ /* 0x002fe20000010000 */
[----:B--2---:R-:W-:-:S06]  /*14dd0*/  FADD.FTZ R34, R14, R3 ;  /* 0x000000030e227221 */ /* 0x004fcc0000010000 */
[----:B------:R-:W1:Y:S01]  /*14de0*/  MUFU.EX2 R186, R186 ;  /* 0x000000ba00ba7308 */ /* 0x000e620000000800 */
[----:B------:R-:W-:-:S07]  /*14df0*/  FFMA.FTZ R26, R43, R0, -R28 ;  /* 0x000000002b1a7223 */ /* 0x000fce000001081c */
[----:B------:R-:W2:Y:S01]  /*14e00*/  MUFU.EX2 R191, R191 ;  /* 0x000000bf00bf7308 */ /* 0x000ea20000000800 */
[----:B-----5:R-:W-:Y:S01]  /*14e10*/  FADD.FTZ R36, R184, R7 ;  /* 0x00000007b8247221 */ /* 0x020fe20000010000 */
[----:B---3--:R-:W-:-:S06]  /*14e20*/  FADD.FTZ R3, R189, R34 ;  /* 0x00000022bd037221 */ /* 0x008fcc0000010000 */
[----:B------:R-:W3:Y:S01]  /*14e30*/  MUFU.EX2 R65, R65 ;  /* 0x0000004100417308 */ /* 0x000ee20000000800 */
[----:B------:R-:W-:-:S07]  /*14e40*/  FFMA.FTZ R33, R33, R0, -R28 ;  /* 0x0000000021217223 */ /* 0x000fce000001081c */
[----:B------:R-:W5:Y:S01]  /*14e50*/  MUFU.EX2 R24, R24 ;  /* 0x0000001800187308 */ /* 0x000f620000000800 */
[----:B----4-:R-:W-:Y:S01]  /*14e60*/  FADD.FTZ R7, R57, R36 ;  /* 0x0000002439077221 */ /* 0x010fe20000010000 */
[----:B0-----:R-:W-:-:S06]  /*14e70*/  FADD.FTZ R34, R20, R3 ;  /* 0x0000000314227221 */ /* 0x001fcc0000010000 */
[----:B------:R-:W0:Y:S08]  /*14e80*/  MUFU.EX2 R180, R180 ;  /* 0x000000b400b47308 */ /* 0x000e300000000800 */
[----:B------:R-:W4:Y:S01]  /*14e90*/  MUFU.EX2 R185, R185 ;  /* 0x000000b900b97308 */ /* 0x000f220000000800 */
[----:B------:R-:W-:Y:S01]  /*14ea0*/  FFMA.FTZ R47, R47, R0, -R28 ;  /* 0x000000002f2f7223 */ /* 0x000fe2000001081c */
[----:B-1----:R-:W-:-:S06]  /*14eb0*/  FADD.FTZ R36, R186, R7 ;  /* 0x00000007ba247221 */ /* 0x002fcc0000010000 */
[----:B------:R-:W1:Y:S01]  /*14ec0*/  MUFU.EX2 R73, R73 ;  /* 0x0000004900497308 */ /* 0x000e620000000800 */
[----:B--2---:R-:W-:Y:S01]  /*14ed0*/  FADD.FTZ R3, R191, R34 ;  /* 0x00000022bf037221 */ /* 0x004fe20000010000 */
[----:B------:R-:W-:-:S06]  /*14ee0*/  FFMA.FTZ R25, R25, R0, -R28 ;  /* 0x0000000019197223 */ /* 0x000fcc000001081c */
[----:B------:R-:W2:Y:S01]  /*14ef0*/  MUFU.EX2 R26, R26 ;  /* 0x0000001a001a7308 */ /* 0x000ea20000000800 */
[----:B---3--:R-:W-:Y:S01]  /*14f00*/  FADD.FTZ R7, R65, R36 ;  /* 0x0000002441077221 */ /* 0x008fe20000010000 */
[----:B-----5:R-:W-:-:S06]  /*14f10*/  FADD.FTZ R34, R24, R3 ;  /* 0x0000000318227221 */ /* 0x020fcc0000010000 */
[----:B------:R-:W3:Y:S08]  /*14f20*/  MUFU.EX2 R182, R182 ;  /* 0x000000b600b67308 */ /* 0x000ef00000000800 */
[----:B------:R-:W5:Y:S01]  /*14f30*/  MUFU.EX2 R33, R33 ;  /* 0x0000002100217308 */ /* 0x000f620000000800 */
[----:B------:R-:W-:Y:S01]  /*14f40*/  FFMA.FTZ R35, R35, R0, -R28 ;  /* 0x0000000023237223 */ /* 0x000fe2000001081c */
[----:B0-----:R-:W-:-:S06]  /*14f50*/  FADD.FTZ R36, R180, R7 ;  /* 0x00000007b4247221 */ /* 0x001fcc0000010000 */
[----:B------:R-:W0:Y:S01]  /*14f60*/  MUFU.EX2 R85, R85 ;  /* 0x0000005500557308 */ /* 0x000e220000000800 */
[----:B----4-:R-:W-:Y:S01]  /*14f70*/  FADD.FTZ R3, R185, R34 ;  /* 0x00000022b9037221 */ /* 0x010fe20000010000 */
[----:B------:R-:W-:-:S06]  /*14f80*/  FFMA.FTZ R29, R29, R0, -R28 ;  /* 0x000000001d1d7223 */ /* 0x000fcc000001081c */
[----:B------:R-:W4:Y:S01]  /*14f90*/  MUFU.EX2 R30, R47 ;  /* 0x0000002f001e7308 */ /* 0x000f220000000800 */
[----:B-1----:R-:W-:Y:S01]  /*14fa0*/  FADD.FTZ R7, R73, R36 ;  /* 0x0000002449077221 */ /* 0x002fe20000010000 */
[----:B--2---:R-:W-:-:S06]  /*14fb0*/  FADD.FTZ R34, R26, R3 ;  /* 0x000000031a227221 */ /* 0x004fcc0000010000 */
[----:B------:R-:W1:Y:S01]  /*14fc0*/  MUFU.EX2 R25, R25 ;  /* 0x0000001900197308 */ /* 0x000e620000000800 */
[----:B------:R-:W-:Y:S01]  /*14fd0*/  FFMA.FTZ R83, R83, R0, -R28 ;  /* 0x0000000053537223 */ /* 0x000fe2000001081c */
[----:B---3--:R-:W-:Y:S01]  /*14fe0*/  FADD.FTZ R36, R182, R7 ;  /* 0x00000007b6247221 */ /* 0x008fe20000010000 */
[----:B-----5:R-:W-:-:S05]  /*14ff0*/  FADD.FTZ R3, R33, R34 ;  /* 0x0000002221037221 */ /* 0x020fca0000010000 */
[----:B------:R-:W2:Y:S01]  /*15000*/  MUFU.EX2 R32, R35 ;  /* 0x0000002300207308 */ /* 0x000ea20000000800 */
[-CC-:B------:R-:W-:Y:S01]  /*15010*/  FFMA.FTZ R87, R87, R0.reuse, -R28.reuse ;  /* 0x0000000057577223 */ /* 0x180fe2000001081c */
[-CC-:B------:R-:W-:Y:S01]  /*15020*/  FFMA.FTZ R27, R27, R0.reuse, -R28.reuse ;  /* 0x000000001b1b7223 */ /* 0x180fe2000001081c */
[-CC-:B------:R-:W-:Y:S01]  /*15030*/  FFMA.FTZ R69, R69, R0.reuse, -R28.reuse ;  /* 0x0000000045457223 */ /* 0x180fe2000001081c */
[----:B------:R-:W-:-:S04]  /*15040*/  FFMA.FTZ R61, R61, R0, -R28 ;  /* 0x000000003d3d7223 */ /* 0x000fc8000001081c */
[----:B------:R-:W3:Y:S01]  /*15050*/  MUFU.EX2 R29, R29 ;  /* 0x0000001d001d7308 */ /* 0x000ee20000000800 */
[----:B0-----:R-:W-:Y:S01]  /*15060*/  FADD.FTZ R7, R85, R36 ;  /* 0x0000002455077221 */ /* 0x001fe20000010000 */
[----:B----4-:R-:W-:-:S06]  /*15070*/  FADD.FTZ R36, R30, R3 ;  /* 0x000000031e247221 */ /* 0x010fcc0000010000 */
[----:B------:R-:W0:Y:S01]  /*15080*/  MUFU.EX2 R28, R83 ;  /* 0x00000053001c7308 */ /* 0x000e220000000800 */
[----:B-1----:R-:W-:-:S07]  /*15090*/  FADD.FTZ R3, R25, R36 ;  /* 0x0000002419037221 */ /* 0x002fce0000010000 */
[----:B------:R-:W1:Y:S01]  /*150a0*/  MUFU.EX2 R176, R176 ;  /* 0x000000b000b07308 */ /* 0x000e620000000800 */
[----:B--2---:R-:W-:-:S07]  /*150b0*/  FADD.FTZ R36, R32, R3 ;  /* 0x0000000320247221 */ /* 0x004fce0000010000 */
[----:B------:R-:W2:Y:S01]  /*150c0*/  MUFU.EX2 R87, R87 ;  /* 0x0000005700577308 */ /* 0x000ea20000000800 */
[----:B---3--:R-:W-:-:S07]  /*150d0*/  FADD.FTZ R3, R29, R36 ;  /* 0x000000241d037221 */ /* 0x008fce0000010000 */
[----:B------:R-:W3:Y:S01]  /*150e0*/  MUFU.EX2 R93, R115 ;  /* 0x00000073005d7308 */ /* 0x000ee20000000800 */
[----:B------:R-:W-:-:S07]  /*150f0*/  F2FP.F16.F32.PACK_AB R201, R2, R201 ;  /* 0x000000c902c9723e */ /* 0x000fce00000000ff */
[----:B------:R-:W4:Y:S01]  /*15100*/  MUFU.EX2 R34, R27 ;  /* 0x0000001b00227308 */ /* 0x000f220000000800 */
[----:B0-----:R-:W-:-:S07]  /*15110*/  FADD.FTZ R36, R28, R3 ;  /* 0x000000031c247221 */ /* 0x001fce0000010000 */
[----:B------:R-:W0:Y:S01]  /*15120*/  MUFU.EX2 R178, R178 ;  /* 0x000000b200b27308 */ /* 0x000e220000000800 */
[----:B------:R-:W-:-:S07]  /*15130*/  ISETP.GE.AND P2, PT, R153, 0x71, PT ;  /* 0x000000719900780c */ /* 0x000fce0003f46270 */
[----:B------:R-:W5:Y:S01]  /*15140*/  MUFU.EX2 R69, R69 ;  /* 0x0000004500457308 */ /* 0x000f620000000800 */
[----:B-1----:R-:W-:Y:S01]  /*15150*/  FADD.FTZ R38, R176, R7 ;  /* 0x00000007b0267221 */ /* 0x002fe20000010000 */
[----:B--2---:R-:W-:-:S06]  /*15160*/  FADD.FTZ R3, R87, R36 ;  /* 0x0000002457037221 */ /* 0x004fcc0000010000 */
[----:B------:R-:W1:Y:S08]  /*15170*/  MUFU.EX2 R95, R95 ;  /* 0x0000005f005f7308 */ /* 0x000e700000000800 */
[----:B------:R-:W2:Y:S01]  /*15180*/  MUFU.EX2 R2, R61 ;  /* 0x0000003d00027308 */ /* 0x000ea20000000800 */
[----:B------:R-:W-:Y:S01]  /*15190*/  F2FP.F16.F32.PACK_AB R203, R6, R203 ;  /* 0x000000cb06cb723e */ /* 0x000fe200000000ff */
[----:B---3--:R-:W-:Y:S01]  /*151a0*/  FADD.FTZ R7, R93, R38 ;  /* 0x000000265d077221 */ /* 0x008fe20000010000 */
[----:B----4-:R-:W-:Y:S01]  /*151b0*/  FADD.FTZ R6, R34, R3 ;  /* 0x0000000322067221 */ /* 0x010fe20000010000 */
[----:B------:R-:W-:Y:S02]  /*151c0*/  BSSY B0, `(.L_x_792) ;  /* 0x0000587000007945 */ /* 0x000fe40003800000 */
[----:B0-----:R-:W-:Y:S01]  /*151d0*/  FADD.FTZ R38, R178, R7 ;  /* 0x00000007b2267221 */ /* 0x001fe20000010000 */
[----:B-----5:R-:W-:Y:S01]  /*151e0*/  FADD.FTZ R3, R69, R6 ;  /* 0x0000000645037221 */ /* 0x020fe20000010000 */
[----:B------:R-:W-:Y:S01]  /*151f0*/  F2FP.F16.F32.PACK_AB R195, R14, R195 ;  /* 0x000000c30ec3723e */ /* 0x000fe200000000ff */
[--C-:B------:R-:W-:Y:S01]  /*15200*/  IMAD.MOV.U32 R118, RZ, RZ, R119.reuse ;  /* 0x000000ffff767224 */ /* 0x100fe200078e0077 */
[----:B------:R-:W-:Y:S01]  /*15210*/  F2FP.F16.F32.PACK_AB R200, R37, R200 ;  /* 0x000000c825c8723e */ /* 0x000fe200000000ff */
[----:B-1----:R-:W-:Y:S01]  /*15220*/  FADD.FTZ R15, R95, R38 ;  /* 0x000000265f0f7221 */ /* 0x002fe20000010000 */
[----:B------:R-:W-:Y:S01]  /*15230*/  F2FP.F16.F32.PACK_AB R202, R77, R202 ;  /* 0x000000ca4dca723e */ /* 0x000fe200000000ff */
[--C-:B------:R-:W-:Y:S01]  /*15240*/  IMAD.MOV.U32 R117, RZ, RZ, R119.reuse ;  /* 0x000000ffff757224 */ /* 0x100fe200078e0077 */
[----:B------:R-:W-:Y:S01]  /*15250*/  F2FP.F16.F32.PACK_AB R196, R89, R196 ;  /* 0x000000c459c4723e */ /* 0x000fe200000000ff */
[----:B------:R-:W-:Y:S01]  /*15260*/  IMAD.MOV.U32 R116, RZ, RZ, R119 ;  /* 0x000000ffff747224 */ /* 0x000fe200078e0077 */
[----:B------:R-:W-:Y:S01]  /*15270*/  F2FP.F16.F32.PACK_AB R198, R81, R198 ;  /* 0x000000c651c6723e */ /* 0x000fe200000000ff */
[----:B--2---:R-:W-:Y:S01]  /*15280*/  FADD.FTZ R14, R2, R3 ;  /* 0x00000003020e7221 */ /* 0x004fe20000010000 */
[----:B------:R-:W-:Y:S01]  /*15290*/  F2FP.F16.F32.PACK_AB R192, R91, R192 ;  /* 0x000000c05bc0723e */ /* 0x000fe200000000ff */
[--C-:B------:R-:W-:Y:S01]  /*152a0*/  IMAD.MOV.U32 R114, RZ, RZ, R119.reuse ;  /* 0x000000ffff727224 */ /* 0x100fe200078e0077 */
        /* <DEDUP_REMOVED lines=31> */
[----:B------:R-:W-:Y:S01]  /*154a0*/  IMAD.MOV.U32 R2, RZ, RZ, 0x3f800000 ;  /* 0x3f800000ff027424 */ /* 0x000fe200078e00ff */
        /* <DEDUP_REMOVED lines=8> */
[----:B------:R-:W-:Y:S01]  /*15530*/  MOV R3, 0x3f800000 ;  /* 0x3f80000000037802 */ /* 0x000fe20000000f00 */
[--C-:B------:R-:W-:Y:S01]  /*15540*/  IMAD.MOV.U32 R88, RZ, RZ, R119.reuse ;  /* 0x000000ffff587224 */ /* 0x100fe200078e0077 */
[-C--:B------:R-:W-:Y:S01]  /*15550*/  MOV R115, R119.reuse ;  /* 0x0000007700737202 */ /* 0x080fe20000000f00 */
        /* <DEDUP_REMOVED lines=43> */
[----:B------:R-:W-:Y:S01]  /*15810*/  MOV R27, R119 ;  /* 0x00000077001b7202 */ /* 0x000fe20000000f00 */
        /* <DEDUP_REMOVED lines=25> */
[----:B------:R-:W-:Y:S01]  /*159b0*/  IMAD.MOV.U32 R24, RZ, RZ, R119 ;  /* 0x000000ffff187224 */ /* 0x000fe200078e0077 */
[----:B------:R-:W-:Y:S06]  /*159c0*/  @!P2 BRA `(.L_x_793) ;  /* 0x000000500018a947 */ /* 0x000fec0003800000 */
[----:B------:R-:W-:Y:S01]  /*159d0*/  IADD3 R6, R154, -0x2, RZ ;  /* 0xfffffffe9a067810 */ /* 0x000fe20007ffe0ff */
[----:B------:R-:W-:Y:S01]  /*159e0*/  IMAD.MOV.U32 R7, RZ, RZ, R4 ;  /* 0x000000ffff077224 */ /* 0x000fe200078e0004 */
[----:B------:R-:W-:Y:S01]  /*159f0*/  MOV R10, R215 ;  /* 0x000000d7000a7202 */ /* 0x000fe20000000f00 */
[----:B------:R-:W-:Y:S01]  /*15a00*/  IMAD.MOV.U32 R8, RZ, RZ, R5 ;  /* 0x000000ffff087224 */ /* 0x000fe200078e0005 */
[----:B------:R-:W-:Y:S01]  /*15a10*/  CS2R R118, SRZ ;  /* 0x0000000000767805 */ /* 0x000fe2000001ff00 */
[----:B------:R-:W-:Y:S01]  /*15a20*/  IMAD.MOV.U32 R9, RZ, RZ, R217 ;  /* 0x000000ffff097224 */ /* 0x000fe200078e00d9 */
[----:B------:R-:W-:Y:S01]  /*15a30*/  CS2R R114, SRZ ;  /* 0x0000000000727805 */ /* 0x000fe2000001ff00 */
[----:B------:R-:W-:Y:S01]  /*15a40*/  IMAD.MOV.U32 R2, RZ, RZ, 0x3f800000 ;  /* 0x3f800000ff027424 */ /* 0x000fe200078e00ff */
        /* <DEDUP_REMOVED lines=45> */
[----:B------:R-:W-:-:S07]  /*15d20*/  CS2R R24, SRZ ;  /* 0x0000000000187805 */ /* 0x000fce000001ff00 */
.L_x_804:
[----:B------:R-:W-:-:S05]  /*15d30*/  VIADD R0, R10, 0x1 ;  /* 0x000000010a007836 */ /* 0x000fca0000000000 */
[----:B------:R-:W-:-:S04]  /*15d40*/  ISETP.NE.AND P2, PT, R0, 0x2, PT ;  /* 0x000000020000780c */ /* 0x000fc80003f45270 */
[----:B------:R-:W-:Y:S02]  /*15d50*/  SEL R4, RZ, 0x1, P2 ;  /* 0x00000001ff047807 */ /* 0x000fe40001000000 */
[----:B------:R-:W-:Y:S02]  /*15d60*/  SEL R215, R0, RZ, P2 ;  /* 0x000000ff00d77207 */ /* 0x000fe40001000000 */
[----:B------:R-:W-:Y:S01]  /*15d70*/  LOP3.LUT R217, R9, R4, RZ, 0x3c, !PT ;  /* 0x0000000409d97212 */ /* 0x000fe200078e3cff */
[----:B------:R-:W-:Y:S06]  /*15d80*/  @!P0 BRA `(.L_x_794) ;  /* 0x0000000000048947 */ /* 0x000fec0003800000 */
[----:B------:R-:W-:Y:S01]  /*15d90*/  BPT.TRAP 0x1 ;  /* 0x000000040000795c */ /* 0x000fe20000300000 */
.L_x_794:
[----:B------:R-:W-:Y:S01]  /*15da0*/  IMAD R11, R215, 0x8, R16 ;  /* 0x00000008d70b7824 */ /* 0x000fe200078e0210 */
[----:B------:R-:W-:-:S04]  /*15db0*/  SHF.L.U32 R4, R217, 0x1f, RZ ;  /* 0x0000001fd9047819 */ /* 0x000fc800000006ff */
[----:B------:R0:W1:Y:S01]  /*15dc0*/  SYNCS.PHASECHK.TRANS64.TRYWAIT P2, [R11+URZ+0x36830], R4 ;  /* 0x036830040b0075a7 */ /* 0x000062000804017f */
[----:B------:R-:W-:Y:S05]  /*15dd0*/  @!P0 BRA `(.L_x_795) ;  /* 0x0000000000048947 */ /* 0x000fea0003800000 */
[----:B------:R-:W-:Y:S01]  /*15de0*/  BPT.TRAP 0x1 ;  /* 0x000000040000795c */ /* 0x000fe20000300000 */
.L_x_795:
[----:B------:R-:W-:Y:S01]  /*15df0*/  IMAD R0, R215, 0xa80, R218 ;  /* 0x00000a80d7007824 */ /* 0x000fe200078e02da */
[----:B------:R-:W-:Y:S03]  /*15e00*/  BSSY B1, `(.L_x_796) ;  /* 0x0000006000017945 */ /* 0x000fe60003800000 */
[C---:B------:R-:W-:Y:S01]  /*15e10*/  VIADD R120, R0.reuse, 0x100 ;  /* 0x0000010000787836 */ /* 0x040fe20000000000 */
[----:B------:R-:W-:Y:S01]  /*15e20*/  IADD3 R20, R0, 0x80, RZ ;  /* 0x0000008000147810 */ /* 0x000fe20007ffe0ff */
[----:B-1----:R-:W-:Y:S06]  /*15e30*/  @P2 BRA `(.L_x_797) ;  /* 0x0000000000082947 */ /* 0x002fec0003800000 */
[----:B------:R-:W1:Y:S02]  /*15e40*/  SYNCS.PHASECHK.TRANS64.TRYWAIT P2, [R11+URZ+0x36830], R4 ;  /* 0x036830040b0075a7 */ /* 0x000e64000804017f */
[----:B-1----:R-:W-:Y:S05]  /*15e50*/  @!P2 BRA `(.L_x_798) ;  /* 0x0000010400d0a947 */ /* 0x002fea0003800000 */
.L_x_797:
[----:B------:R-:W-:Y:S05]  /*15e60*/  BSYNC B1 ;  /* 0x0000000000017941 */ /* 0x000fea0003800000 */
.L_x_796:
[----:B------:R-:W2:Y:S04]  /*15e70*/  LDL.64 R12, [R1+0x48] ;  /* 0x00004800010c7983 */ /* 0x000ea80000100a00 */
[----:B------:R-:W3:Y:S01]  /*15e80*/  LDL.64 R122, [R1] ;  /* 0x00000000017a7983 */ /* 0x000ee20000100a00 */
[----:B------:R-:W-:Y:S01]  /*15e90*/  WARPGROUP.ARRIVE ;  /* 0x00000000000079c5 */ /* 0x000fe20000000000 */
[----:B------:R-:W-:Y:S02]  /*15ea0*/  MOV R21, 0x40000040 ;  /* 0x4000004000157802 */ /* 0x000fe40000000f00 */
[----:B------:R-:W-:Y:S02]  /*15eb0*/  R2UR UR6, R20 ;  /* 0x00000000140672ca */ /* 0x000fe400000e0000 */
[C---:B------:R-:W-:Y:S01]  /*15ec0*/  R2UR UR7, R21.reuse ;  /* 0x00000000150772ca */ /* 0x040fe200000e0000 */
[----:B------:R-:W-:Y:S01]  /*15ed0*/  IMAD.MOV.U32 R20, RZ, RZ, R120 ;  /* 0x000000ffff147224 */ /* 0x000fe200078e0078 */
[----:B------:R-:W-:-:S04]  /*15ee0*/  R2UR UR19, R21 ;  /* 0x00000000151372ca */ /* 0x000fc800000e0000 */
[----:B------:R-:W-:Y:S01]  /*15ef0*/  R2UR UR18, R20 ;  /* 0x00000000141272ca */ /* 0x000fe200000e0000 */
[----:B------:R-:W-:Y:S01]  /*15f00*/  VIADD R20, R0, 0x200 ;  /* 0x0000020000147836 */ /* 0x000fe20000000000 */
[----:B------:R-:W-:-:S04]  /*15f10*/  R2UR UR15, R21 ;  /* 0x00000000150f72ca */ /* 0x000fc800000e0000 */
[----:B------:R-:W-:Y:S02]  /*15f20*/  R2UR UR14, R20 ;  /* 0x00000000140e72ca */ /* 0x000fe400000e0000 */
[----:B--2---:R-:W-:Y:S01]  /*15f30*/  R2UR UR42, R12 ;  /* 0x000000000c2a72ca */ /* 0x004fe200000e0000 */
[----:B------:R-:W-:Y:S01]  /*15f40*/  IMAD.MOV.U32 R12, RZ, RZ, R0 ;  /* 0x000000ffff0c7224 */ /* 0x000fe200078e0000 */
[----:B------:R-:W-:Y:S01]  /*15f50*/  R2UR UR43, R13 ;  /* 0x000000000d2b72ca */ /* 0x000fe200000e0000 */
[----:B------:R-:W-:Y:S01]  /*15f60*/  IMAD.MOV.U32 R13, RZ, RZ, 0x40000040 ;  /* 0x40000040ff0d7424 */ /* 0x000fe200078e00ff */
[----:B---3--:R-:W-:Y:S02]  /*15f70*/  R2UR UR28, R122 ;  /* 0x000000007a1c72ca */ /* 0x008fe400000e0000 */
[----:B------:R-:W-:Y:S02]  /*15f80*/  R2UR UR29, R123 ;  /* 0x000000007b1d72ca */ /* 0x000fe400000e0000 */
[----:B------:R-:W-:Y:S01]  /*15f90*/  R2UR UR26, R12 ;  /* 0x000000000c1a72ca */ /* 0x000fe200000e0000 */
[----:B------:R-:W2:Y:S01]  /*15fa0*/  LDL.64 R122, [R1+0x40] ;  /* 0x00004000017a7983 */ /* 0x000ea20000100a00 */
[----:B------:R-:W-:-:S07]  /*15fb0*/  R2UR UR27, R13 ;  /* 0x000000000d1b72ca */ /* 0x000fce00000e0000 */
[----:B------:R-:W-:Y:S02]  /*15fc0*/  UMOV UR24, UR28 ;  /* 0x0000001c00187c82 */ /* 0x000fe40008000000 */
[----:B------:R-:W-:-:S04]  /*15fd0*/  UMOV UR25, UR29 ;  /* 0x0000001d00197c82 */ /* 0x000fc80008000000 */
[----:B------:R-:W-:Y:S01]  /*15fe0*/  HGMMA.64x16x16.F32 R168, gdesc[UR24], RZ, !UPT, gsb0 ;  /* 0x0020000018a879f0 */ /* 0x000fe2000c0008ff */
[----:B------:R-:W-:Y:S01]  /*15ff0*/  UMOV UR4, UR28 ;  /* 0x0000001c00047c82 */ /* 0x000fe20008000000 */
[----:B------:R-:W-:Y:S01]  /*16000*/  UMOV UR5, UR29 ;  /* 0x0000001d00057c82 */ /* 0x000fe20008000000 */
[----:B------:R-:W-:Y:S02]  /*16010*/  WARPGROUP.DEPBAR.LE gsb0, 0x0 ;  /* 0x00008000000079c5 */ /* 0x000fe40000010000 */
[----:B------:R-:W-:-:S06]  /*16020*/  WARPGROUP.ARRIVE ;  /* 0x00000000000079c5 */ /* 0x000fcc0000000000 */
[----:B------:R-:W-:Y:S01]  /*16030*/  HGMMA.64x16x16.F32 R160, gdesc[UR4], RZ, !UPT, gsb0 ;  /* 0x0020000004a079f0 */ /* 0x000fe2000c0008ff */
[----:B------:R-:W-:Y:S01]  /*16040*/  UMOV UR16, UR28 ;  /* 0x0000001c00107c82 */ /* 0x000fe20008000000 */
[----:B------:R-:W-:Y:S01]  /*16050*/  UMOV UR17, UR29 ;  /* 0x0000001d00117c82 */ /* 0x000fe20008000000 */
[----:B------:R-:W-:Y:S01]  /*16060*/  VIADD R12, R0, 0x180 ;  /* 0x00000180000c7836 */ /* 0x000fe20000000000 */
[----:B------:R-:W-:Y:S02]  /*16070*/  WARPGROUP.DEPBAR.LE gsb0, 0x0 ;  /* 0x00008000000079c5 */ /* 0x000fe40000010000 */
[----:B------:R-:W-:-:S06]  /*16080*/  WARPGROUP.ARRIVE ;  /* 0x00000000000079c5 */ /* 0x000fcc0000000000 */
[----:B------:R-:W-:Y:S01]  /*16090*/  HGMMA.64x16x16.F32 R152, gdesc[UR16], RZ, !UPT, gsb0 ;  /* 0x00200000109879f0 */ /* 0x000fe2000c0008ff */
[----:B------:R-:W-:Y:S02]  /*160a0*/  R2UR UR22, R12 ;  /* 0x000000000c1672ca */ /* 0x000fe400000e0000 */
[----:B------:R-:W-:Y:S01]  /*160b0*/  R2UR UR23, R13 ;  /* 0x000000000d1772ca */ /* 0x000fe200000e0000 */
[----:B------:R-:W-:Y:S01]  /*160c0*/  UMOV UR20, UR28 ;  /* 0x0000001c00147c82 */ /* 0x000fe20008000000 */
[----:B------:R-:W-:Y:S01]  /*160d0*/  UMOV UR21, UR29 ;  /* 0x0000001d00157c82 */ /* 0x000fe20008000000 */
[----:B------:R-:W-:Y:S02]  /*160e0*/  WARPGROUP.DEPBAR.LE gsb0, 0x0 ;  /* 0x00008000000079c5 */ /* 0x000fe40000010000 */
[----:B------:R-:W-:-:S08]  /*160f0*/  WARPGROUP.ARRIVE ;  /* 0x00000000000079c5 */ /* 0x000fd00000000000 */
[----:B------:R-:W-:Y:S01]  /*16100*/  HGMMA.64x16x16.F32 R144, gdesc[UR20], RZ, !UPT, gsb0 ;  /* 0x00200000149079f0 */ /* 0x000fe2000c0008ff */
[----:B------:R-:W-:Y:S01]  /*16110*/  UMOV UR12, UR28 ;  /* 0x0000001c000c7c82 */ /* 0x000fe20008000000 */
[----:B------:R-:W-:Y:S01]  /*16120*/  UMOV UR13, UR29 ;  /* 0x0000001d000d7c82 */ /* 0x000fe20008000000 */
[----:B------:R-:W-:Y:S01]  /*16130*/  IMAD.MOV.U32 R121, RZ, RZ, 0x40000040 ;  /* 0x40000040ff797424 */ /* 0x000fe200078e00ff */
[----:B------:R-:W-:Y:S02]  /*16140*/  WARPGROUP.DEPBAR.LE gsb0, 0x0 ;  /* 0x00008000000079c5 */ /* 0x000fe40000010000 */
[----:B------:R-:W-:-:S06]  /*16150*/  WARPGROUP.ARRIVE ;  /* 0x00000000000079c5 */ /* 0x000fcc0000000000 */
[----:B------:R-:W-:Y:S01]  /*16160*/  HGMMA.64x16x16.F32 R136, gdesc[UR12], RZ, !UPT, gsb0 ;  /* 0x002000000c8879f0 */ /* 0x000fe2000c0008ff */
[----:B------:R-:W-:Y:S02]  /*16170*/  IADD3 R120, R0, 0x280, RZ ;  /* 0x0000028000787810 */ /* 0x000fe40007ffe0ff */
[----:B------:R-:W-:Y:S02]  /*16180*/  R2UR UR11, R121 ;  /* 0x00000000790b72ca */ /* 0x000fe400000e0000 */
[----:B------:R-:W-:Y:S01]  /*16190*/  R2UR UR10, R120 ;  /* 0x00000000780a72ca */ /* 0x000fe200000e0000 */
[----:B------:R-:W-:Y:S01]  /*161a0*/  UMOV UR8, UR28 ;  /* 0x0000001c00087c82 */ /* 0x000fe20008000000 */
[----:B------:R-:W-:Y:S01]  /*161b0*/  UMOV UR9, UR29 ;  /* 0x0000001d00097c82 */ /* 0x000fe20008000000 */
[----:B------:R-:W-:Y:S02]  /*161c0*/  WARPGROUP.DEPBAR.LE gsb0, 0x0 ;  /* 0x00008000000079c5 */ /* 0x000fe40000010000 */
[----:B------:R-:W-:-:S08]  /*161d0*/  WARPGROUP.ARRIVE ;  /* 0x00000000000079c5 */ /* 0x000fd00000000000 */
[----:B------:R-:W-:Y:S01]  /*161e0*/  HGMMA.64x16x16.F32 R128, gdesc[UR8], RZ, !UPT, gsb0 ;  /* 0x00200000088079f0 */ /* 0x000fe2000c0008ff */
[C---:B------:R-:W-:Y:S02]  /*161f0*/  VIADD R12, R0.reuse, 0x300 ;  /* 0x00000300000c7836 */ /* 0x040fe40000000000 */
[----:B------:R-:W-:Y:S02]  /*16200*/  VIADD R120, R0, 0x182 ;  /* 0x0000018200787836 */ /* 0x000fe40000000000 */
[----:B------:R-:W-:Y:S01]  /*16210*/  IMAD.MOV.U32 R121, RZ, RZ, 0x40000040 ;  /* 0x40000040ff797424 */ /* 0x000fe200078e00ff */
[----:B------:R-:W-:Y:S02]  /*16220*/  R2UR UR58, R12 ;  /* 0x000000000c3a72ca */ /* 0x000fe400000e0000 */
[----:B------:R-:W-:Y:S02]  /*16230*/  R2UR UR59, R13 ;  /* 0x000000000d3b72ca */ /* 0x000fe400000e0000 */
[----:B------:R-:W-:Y:S01]  /*16240*/  R2UR UR26, R120 ;  /* 0x00000000781a72ca */ /* 0x000fe200000e0000 */
[----:B------:R-:W-:Y:S01]  /*16250*/  VIADD R120, R0, 0x302 ;  /* 0x0000030200787836 */ /* 0x000fe20000000000 */
[----:B------:R-:W-:Y:S01]  /*16260*/  R2UR UR27, R121 ;  /* 0x00000000791b72ca */ /* 0x000fe200000e0000 */
[----:B------:R-:W-:Y:S01]  /*16270*/  IMAD.MOV.U32 R121, RZ, RZ, 0x40000040 ;  /* 0x40000040ff797424 */ /* 0x000fe200078e00ff */
[----:B--2---:R-:W-:-:S02]  /*16280*/  R2UR UR38, R122 ;  /* 0x000000007a2672ca */ /* 0x004fc400000e0000 */
[----:B------:R-:W-:Y:S02]  /*16290*/  R2UR UR46, R120 ;  /* 0x00000000782e72ca */ /* 0x000fe400000e0000 */
[----:B------:R-:W-:Y:S02]  /*162a0*/  R2UR UR47, R121 ;  /* 0x00000000792f72ca */ /* 0x000fe400000e0000 */
[----:B------:R-:W-:Y:S01]  /*162b0*/  R2UR UR39, R123 ;  /* 0x000000007b2772ca */ /* 0x000fe200000e0000 */
[----:B------:R-:W-:Y:S01]  /*162c0*/  UMOV UR56, UR28 ;  /* 0x0000001c00387c82 */ /* 0x000fe20008000000 */
[----:B------:R-:W-:Y:S01]  /*162d0*/  UMOV UR57, UR29 ;  /* 0x0000001d00397c82 */ /* 0x000fe20008000000 */
[----:B------:R-:W-:Y:S02]  /*162e0*/  WARPGROUP.DEPBAR.LE gsb0, 0x0 ;  /* 0x00008000000079c5 */ /* 0x000fe40000010000 */
[----:B------:R-:W-:-:S06]  /*162f0*/  WARPGROUP.ARRIVE ;  /* 0x00000000000079c5 */ /* 0x000fcc0000000000 */
[----:B------:R-:W-:Y:S01]  /*16300*/  HGMMA.64x16x16.F32 R120, gdesc[UR56], RZ, !UPT, gsb0 ;  /* 0x00200000387879f0 */ /* 0x000fe2000c0008ff */
        /* <DEDUP_REMOVED lines=27> */
[----:B------:R-:W-:Y:S01]  /*164c0*/  UMOV UR24, UR42 ;  /* 0x0000002a00187c82 */ /* 0x000fe20008000000 */
[----:B------:R-:W-:Y:S01]  /*164d0*/  UMOV UR25, UR43 ;  /* 0x0000002b00197c82 */ /* 0x000fe20008000000 */
[----:B------:R-:W-:Y:S01]  /*164e0*/  VIADD R12, R0, 0x202 ;  /* 0x00000202000c7836 */ /* 0x000fe20000000000 */
[----:B------:R-:W-:Y:S02]  /*164f0*/  WARPGROUP.DEPBAR.LE gsb0, 0x0 ;  /* 0x00008000000079c5 */ /* 0x000fe40000010000 */
[----:B------:R-:W-:-:S06]  /*16500*/  WARPGROUP.ARRIVE ;  /* 0x00000000000079c5 */ /* 0x000fcc0000000000 */
        /* <DEDUP_REMOVED lines=15> */
[----:B------:R-:W-:Y:S01]  /*16600*/  MOV R5, UR45 ;  /* 0x0000002d00057c02 */ /* 0x000fe20008000f00 */
[----:B------:R-:W-:-:S02]  /*16610*/  WARPGROUP.DEPBAR.LE gsb0, 0x0 ;  /* 0x00008000000079c5 */ /* 0x000fc40000010000 */
[----:B------:R-:W-:Y:S01]  /*16620*/  WARPGROUP.ARRIVE ;  /* 0x00000000000079c5 */ /* 0x000fe20000000000 */
[----:B01----:R-:W-:Y:S01]  /*16630*/  MOV R4, UR44 ;  /* 0x0000002c00047c02 */ /* 0x003fe20008000f00 */
[----:B------:R-:W-:Y:S01]  /*16640*/  VIADD R12, R0, 0x4 ;  /* 0x00000004000c7836 */ /* 0x000fe20000000000 */
[----:B------:R-:W-:Y:S01]  /*16650*/  UMOV UR12, UR38 ;  /* 0x00000026000c7c82 */ /* 0x000fe20008000000 */
[----:B------:R-:W-:Y:S01]  /*16660*/  IMAD.MOV.U32 R13, RZ, RZ, 0x40000040 ;  /* 0x40000040ff0d7424 */ /* 0x000fe200078e00ff */
[----:B------:R-:W-:Y:S02]  /*16670*/  UMOV UR13, UR39 ;  /* 0x00000027000d7c82 */ /* 0x000fe40008000000 */
[----:B------:R-:W-:Y:S01]  /*16680*/  HGMMA.64x16x16.F32 R128, gdesc[UR16], R128, gsb0 ;  /* 0x00200000108079f0 */ /* 0x000fe20008000880 */
[----:B------:R-:W-:Y:S01]  /*16690*/  UMOV UR44, UR42 ;  /* 0x0000002a002c7c82 */ /* 0x000fe20008000000 */
[----:B------:R-:W-:Y:S01]  /*166a0*/  UMOV UR45, UR43 ;  /* 0x0000002b002d7c82 */ /* 0x000fe20008000000 */
[----:B------:R-:W-:Y:S01]  /*166b0*/  UMOV UR8, UR38 ;  /* 0x0000002600087c82 */ /* 0x000fe20008000000 */
[----:B------:R-:W-:Y:S01]  /*166c0*/  UMOV UR9, UR39 ;  /* 0x0000002700097c82 */ /* 0x000fe20008000000 */
[----:B------:R-:W2:Y:S01]  /*166d0*/  LDL.64 R20, [R1+0x38] ;  /* 0x0000380001147983 */ /* 0x000ea20000100a00 */
[----:B------:R-:W-:-:S02]  /*166e0*/  WARPGROUP.DEPBAR.LE gsb0, 0x0 ;  /* 0x00008000000079c5 */ /* 0x000fc40000010000 */
[----:B------:R-:W-:-:S06]  /*166f0*/  WARPGROUP.ARRIVE ;  /* 0x00000000000079c5 */ /* 0x000fcc0000000000 */
[----:B------:R-:W-:Y:S01]  /*16700*/  HGMMA.64x16x16.F32 R120, gdesc[UR44], R120, gsb0 ;  /* 0x002000002c7879f0 */ /* 0x000fe20008000878 */
[----:B------:R-:W-:Y:S02]  /*16710*/  R2UR UR14, R12 ;  /* 0x000000000c0e72ca */ /* 0x000fe400000e0000 */
[----:B------:R-:W-:Y:S01]  /*16720*/  R2UR UR15, R13 ;  /* 0x000000000d0f72ca */ /* 0x000fe200000e0000 */
[----:B------:R-:W-:Y:S01]  /*16730*/  VIADD R12, R0, 0x84 ;  /* 0x00000084000c7836 */ /* 0x000fe20000000000 */
[----:B------:R-:W-:Y:S02]  /*16740*/  WARPGROUP.DEPBAR.LE gsb0, 0x0 ;  /* 0x00008000000079c5 */ /* 0x000fe40000010000 */
[----:B------:R-:W-:-:S09]  /*16750*/  WARPGROUP.ARRIVE ;  /* 0x00000000000079c5 */ /* 0x000fd20000000000 */
[----:B------:R-:W-:Y:S01]  /*16760*/  HGMMA.64x16x16.F32 R168, gdesc[UR12], R168, gsb0 ;  /* 0x002000000ca879f0 */ /* 0x000fe200080008a8 */
[----:B------:R-:W-:Y:S02]  /*16770*/  MOV R13, 0x40000040 ;  /* 0x40000040000d7802 */ /* 0x000fe40000000f00 */
        /* <DEDUP_REMOVED lines=51> */
[----:B------:R-:W-:Y:S02]  /*16ab0*/  MOV R13, 0x40000040 ;  /* 0x40000040000d7802 */ /* 0x000fe40000000f00 */
[----:B--2---:R-:W-:Y:S02]  /*16ac0*/  R2UR UR42, R20 ;  /* 0x00000000142a72ca */ /* 0x004fe400000e0000 */
[----:B------:R-:W-:Y:S02]  /*16ad0*/  R2UR UR43, R21 ;  /* 0x00000000152b72ca */ /* 0x000fe400000e0000 */
[----:B------:R-:W-:Y:S01]  /*16ae0*/  R2UR UR22, R12 ;  /* 0x000000000c1672ca */ /* 0x000fe200000e0000 */
[----:B------:R-:W2:Y:S01]  /*16af0*/  LDL.64 R20, [R1+0x30] ;  /* 0x0000300001147983 */ /* 0x000ea20000100a00 */
[----:B------:R-:W-:-:S07]  /*16b00*/  R2UR UR23, R13 ;  /* 0x000000000d1772ca */ /* 0x000fce00000e0000 */
[----:B------:R-:W-:Y:S02]  /*16b10*/  UMOV UR20, UR42 ;  /* 0x0000002a00147c82 */ /* 0x000fe40008000000 */
[----:B------:R-:W-:Y:S01]  /*16b20*/  UMOV UR21, UR43 ;  /* 0x0000002b00157c82 */ /* 0x000fe20008000000 */
[----:B------:R-:W-:Y:S02]  /*16b30*/  WARPGROUP.DEPBAR.LE gsb0, 0x0 ;  /* 0x00008000000079c5 */ /* 0x000fe40000010000 */
[----:B------:R-:W-:-:S06]  /*16b40*/  WARPGROUP.ARRIVE ;  /* 0x00000000000079c5 */ /* 0x000fcc0000000000 */
        /* <DEDUP_REMOVED lines=56> */
[----:B------:R-:W-:Y:S01]  /*16ed0*/  IMAD.MOV.U32 R13, RZ, RZ, 0x40000040 ;  /* 0x40000040ff0d7424 */ /* 0x000fe200078e00ff */
        /* <DEDUP_REMOVED lines=51> */
[----:B------:R-:W-:-:S09]  /*17210*/  UMOV UR17, UR39 ;  /* 0x0000002700117c82 */ /* 0x000fd20008000000 */
        /* <DEDUP_REMOVED lines=84> */
[----:B------:R-:W-:Y:S02]  /*17760*/  R2UR UR22, R12 ;  /* 0x000000000c1672ca */ /* 0x000fe400000e0000 */
        /* <DEDUP_REMOVED lines=64> */
[----:B------:R-:W-:Y:S02]  /*17b70*/  WARPGROUP.DEPBAR.LE gsb0, 0x0 ;  /* 0x00008000000079c5 */ /* 0x000fe40000010000 */
[----:B------:R-:W-:-:S10]  /*17b80*/  WARPGROUP.ARRIVE ;  /* 0x00000000000079c5 */ /* 0x000fd40000000000 */
[----:B------:R-:W-:Y:S01]  /*17b90*/  HGMMA.64x16x16.F32 R168, gdesc[UR52], R168, gsb0 ;  /* 0x0020000034a879f0 */ /* 0x000fe200080008a8 */
[----:B------:R-:W-:Y:S01]  /*17ba0*/  R2UR UR45, R5 ;  /* 0x00000000052d72ca */ /* 0x000fe200000e0000 */
[----:B------:R-:W-:Y:S01]  /*17bb0*/  IMAD.MOV.U32 R5, RZ, RZ, 0x40000040 ;  /* 0x40000040ff057424 */ /* 0x000fe200078e00ff */
[----:B------:R-:W-:Y:S01]  /*17bc0*/  R2UR UR44, R4 ;  /* 0x00000000042c72ca */ /* 0x000fe200000e0000 */
[----:B------:R-:W-:-:S03]  /*17bd0*/  VIADD R4, R0, 0x406 ;  /* 0x0000040600047836 */ /* 0x000fc60000000000 */
        /* <DEDUP_REMOVED lines=344> */
[----:B------:R-:W-:Y:S01]  /*19160*/  FMUL.FTZ R26, R26, R2 ;  /* 0x000000021a1a7220 */ /* 0x000fe20000410000 */
[----:B------:R-:W-:-:S02]  /*19170*/  WARPGROUP.DEPBAR.LE gsb0, 0x0 ;  /* 0x00008000000079c5 */ /* 0x000fc40000010000 */
        /* <DEDUP_REMOVED lines=49> */
.L_x_799:
[----:B------:R-:W-:Y:S01]  /*19490*/  SHF.L.U32 R0, R9, 0x1f, RZ ;  /* 0x0000001f09007819 */ /* 0x000fe200000006ff */
[----:B------:R-:W-:-:S04]  /*194a0*/  IMAD R9, R10, 0x8, R16 ;  /* 0x000000080a097824 */ /* 0x000fc800078e0210 */
[----:B------:R0:W1:Y:S01]  /*194b0*/  SYNCS.PHASECHK.TRANS64.TRYWAIT P2, [R9+URZ+0x36850], R0 ;  /* 0x03685000090075a7 */ /* 0x000062000804017f */
[----:B------:R-:W-:Y:S05]  /*194c0*/  @!P0 BRA `(.L_x_800) ;  /* 0x0000000000048947 */ /* 0x000fea0003800000 */
[----:B------:R-:W-:Y:S01]  /*194d0*/  BPT.TRAP 0x1 ;  /* 0x000000040000795c */ /* 0x000fe20000300000 */
.L_x_800:
[----:B------:R-:W-:Y:S04]  /*194e0*/  BSSY B1, `(.L_x_801) ;  /* 0x0000004000017945 */ /* 0x000fe80003800000 */
[----:B-1----:R-:W-:Y:S05]  /*194f0*/  @P2 BRA `(.L_x_802) ;  /* 0x0000000000082947 */ /* 0x002fea0003800000 */
[----:B------:R-:W1:Y:S02]  /*19500*/  SYNCS.PHASECHK.TRANS64.TRYWAIT P2, [R9+URZ+0x36850], R0 ;  /* 0x03685000090075a7 */ /* 0x000e64000804017f */
[----:B-1----:R-:W-:Y:S05]  /*19510*/  @!P2 BRA `(.L_x_803) ;  /* 0x000000d00034a947 */ /* 0x002fea0003800000 */
.L_x_802:
[----:B------:R-:W-:Y:S05]  /*19520*/  BSYNC B1 ;  /* 0x0000000000017941 */ /* 0x000fea0003800000 */
.L_x_801:
[----:B01----:R-:W-:Y:S01]  /*19530*/  VIADD R0, R16, 0x400 ;  /* 0x0000040010007836 */ /* 0x003fe20000000000 */
[----:B------:R-:W-:Y:S01]  /*19540*/  WARPGROUP.ARRIVE ;  /* 0x00000000000079c5 */ /* 0x000fe20000000000 */
[----:B------:R-:W-:Y:S01]  /*19550*/  IMAD.MOV.U32 R13, RZ, RZ, 0x40000040 ;  /* 0x40000040ff0d7424 */ /* 0x000fe200078e00ff */
[----:B------:R-:W-:Y:S01]  /*19560*/  ULDC UR4, c[0x0][0x988] ;  /* 0x0002620000047ab9 */ /* 0x000fe20000000800 */
[----:B------:R-:W-:Y:S01]  /*19570*/  IMAD.MOV.U32 R3, RZ, RZ, 0x40000040 ;  /* 0x40000040ff037424 */ /* 0x000fe200078e00ff */
[----:B------:R-:W-:Y:S01]  /*19580*/  SHF.R.U32.HI R0, RZ, 0x4, R0 ;  /* 0x00000004ff007819 */ /* 0x000fe20000011600 */
[----:B------:R-:W-:Y:S01]  /*19590*/  @!P1 VIADD R11, R11, 0x36840 ;  /* 0x000368400b0b9836 */ /* 0x000fe20000000000 */
[----:B------:R-:W-:Y:S01]  /*195a0*/  R2UR UR7, R13 ;  /* 0x000000000d0772ca */ /* 0x000fe200000e0000 */
[----:B------:R-:W-:Y:S01]  /*195b0*/  @!P1 VIADD R9, R9, 0x36860 ;  /* 0x0003686009099836 */ /* 0x000fe20000000000 */
[----:B------:R-:W-:Y:S02]  /*195c0*/  LOP3.LUT R0, R0, 0x3fff, RZ, 0xc0, !PT ;  /* 0x00003fff00007812 */ /* 0x000fe400078ec0ff */
[C---:B------:R-:W-:Y:S01]  /*195d0*/  ISETP.GT.AND P2, PT, R6.reuse, RZ, PT ;  /* 0x000000ff0600720c */ /* 0x040fe20003f44270 */
[----:B------:R-:W-:Y:S01]  /*195e0*/  VIADD R6, R6, 0xffffffff ;  /* 0xffffffff06067836 */ /* 0x000fe20000000000 */
[----:B------:R-:W-:-:S02]  /*195f0*/  LOP3.LUT R0, R0, 0x3800000, RZ, 0xfc, !PT ;  /* 0x0380000000007812 */ /* 0x000fc400078efcff */
[----:B------:R-:W-:-:S03]  /*19600*/  @!P1 PRMT R9, RZ, 0x654, R9 ;  /* 0x00000654ff099816 */ /* 0x000fc60000000009 */
[----:B------:R-:W-:Y:S01]  /*19610*/  IMAD R12, R10, 0xa80, R0 ;  /* 0x00000a800a0c7824 */ /* 0x000fe200078e0200 */
[----:B------:R-:W-:-:S04]  /*19620*/  FMNMX.FTZ R0, R168, R8, !PT ;  /* 0x00000008a8007209 */ /* 0x000fc80007810000 */
[C---:B------:R-:W-:Y:S02]  /*19630*/  R2UR UR6, R12.reuse ;  /* 0x000000000c0672ca */ /* 0x040fe400000e0000 */
[----:B------:R-:W-:Y:S02]  /*19640*/  IADD3 R2, R12, 0x80, RZ ;  /* 0x000000800c027810 */ /* 0x000fe40007ffe0ff */
[----:B------:R-:W-:-:S04]  /*19650*/  FMNMX.FTZ R0, R169, R0, !PT ;  /* 0x00000000a9007209 */ /* 0x000fc80007810000 */
[----:B------:R-:W-:-:S04]  /*19660*/  FMNMX.FTZ R0, R172, R0, !PT ;  /* 0x00000000ac007209 */ /* 0x000fc80007810000 */
[----:B------:R-:W-:Y:S01]  /*19670*/  FMNMX.FTZ R0, R173, R0, !PT ;  /* 0x00000000ad007209 */ /* 0x000fe20007810000 */
[----:B------:R-:W-:Y:S01]  /*19680*/  HGMMA.64x192x16.F32 R24, R200, gdesc[UR4].tnspB, R24, gsb0 ;  /* 0x42e00004c8187df0 */ /* 0x000fe20008000818 */
[----:B------:R-:W-:Y:S01]  /*19690*/  R2UR UR6, R2 ;  /* 0x00000000020672ca */ /* 0x000fe200000e0000 */
[----:B------:R-:W-:Y:S01]  /*196a0*/  VIADD R2, R12, 0x100 ;  /* 0x000001000c027836 */ /* 0x000fe20000000000 */
[----:B------:R-:W-:Y:S01]  /*196b0*/  R2UR UR7, R3 ;  /* 0x00000000030772ca */ /* 0x000fe200000e0000 */
[----:B------:R-:W-:Y:S01]  /*196c0*/  IMAD.MOV.U32 R3, RZ, RZ, 0x40000040 ;  /* 0x40000040ff037424 */ /* 0x000fe200078e00ff */
        /* <DEDUP_REMOVED lines=28> */
[----:B------:R-:W-:-:S04]  /*19890*/  IMAD.U32 R0, RZ, RZ, UR4 ;  /* 0x00000004ff007e24 */ /* 0x000fc8000f8e00ff */
[C---:B------:R-:W-:Y:S01]  /*198a0*/  FADD.FTZ R4, -R5.reuse, R8 ;  /* 0x0000000805047221 */ /* 0x040fe20000010100 */
[----:B------:R-:W-:-:S03]  /*198b0*/  FMUL.FTZ R13, R5, R0 ;  /* 0x00000000050d7220 */ /* 0x000fc60000410000 */
[-C--:B------:R-:W-:Y:S01]  /*198c0*/  FMUL.FTZ R4, R4, R0.reuse ;  /* 0x0000000004047220 */ /* 0x080fe20000410000 */
[-CC-:B------:R-:W-:Y:S01]  /*198d0*/  FFMA.FTZ R10, R161, R0.reuse, -R13.reuse ;  /* 0x00000000a10a7223 */ /* 0x180fe2000001080d */
[-CC-:B------:R-:W-:Y:S01]  /*198e0*/  FFMA.FTZ R21, R165, R0.reuse, -R13.reuse ;  /* 0x00000000a5157223 */ /* 0x180fe2000001080d */
[-CC-:B------:R-:W-:Y:S01]  /*198f0*/  FFMA.FTZ R20, R157, R0.reuse, -R13.reuse ;  /* 0x000000009d147223 */ /* 0x180fe2000001080d */
[-CC-:B------:R-:W-:Y:S01]  /*19900*/  FFMA.FTZ R8, R149, R0.reuse, -R13.reuse ;  /* 0x0000000095087223 */ /* 0x180fe2000001080d */
[-CC-:B------:R-:W-:Y:S01]  /*19910*/  FFMA.FTZ R120, R120, R0.reuse, -R13.reuse ;  /* 0x0000000078787223 */ /* 0x180fe2000001080d */
[-CC-:B------:R-:W-:Y:S01]  /*19920*/  FFMA.FTZ R121, R121, R0.reuse, -R13.reuse ;  /* 0x0000000079797223 */ /* 0x180fe2000001080d */
[----:B------:R-:W-:Y:S01]  /*19930*/  FFMA.FTZ R124, R124, R0, -R13 ;  /* 0x000000007c7c7223 */ /* 0x000fe2000001080d */
        /* <DEDUP_REMOVED lines=8> */
[-CC-:B------:R-:W-:Y:S01]  /*199c0*/  FFMA.FTZ R168, R169, R0.reuse, -R13.reuse ;  /* 0x00000000a9a87223 */ /* 0x180fe2000001080d */
[-CC-:B------:R-:W-:Y:S01]  /*199d0*/  FFMA.FTZ R202, R172, R0.reuse, -R13.reuse ;  /* 0x00000000acca7223 */ /* 0x180fe2000001080d */
[----:B------:R-:W-:Y:S01]  /*199e0*/  FFMA.FTZ R169, R173, R0, -R13 ;  /* 0x00000000ada97223 */ /* 0x000fe2000001080d */
[----:B------:R-:W-:Y:S01]  /*199f0*/  MUFU.EX2 R121, R121 ;  /* 0x0000007900797308 */ /* 0x000fe20000000800 */
[----:B------:R-:W-:Y:S01]  /*19a00*/  HGMMA.64x192x16.F32 R24, R196, gdesc[UR4].tnspB, R24, gsb0 ;  /* 0x42e00004c4187df0 */ /* 0x000fe20008000818 */
[----:B------:R-:W-:Y:S02]  /*19a10*/  R2UR UR6, R2 ;  /* 0x00000000020672ca */ /* 0x000fe400000e0000 */
[----:B------:R-:W-:Y:S01]  /*19a20*/  R2UR UR7, R3 ;  /* 0x00000000030772ca */ /* 0x000fe200000e0000 */
[----:B------:R-:W-:Y:S01]  /*19a30*/  IMAD.MOV.U32 R3, RZ, RZ, 0x40000040 ;  /* 0x40000040ff037424 */ /* 0x000fe200078e00ff */
[----:B------:R-:W-:-:S02]  /*19a40*/  IADD3 R2, R12, 0x180, RZ ;  /* 0x000001800c027810 */ /* 0x000fc40007ffe0ff */
        /* <DEDUP_REMOVED lines=10> */
[----:B------:R-:W-:Y:S01]  /*19af0*/  R2UR UR6, R2 ;  /* 0x00000000020672ca */ /* 0x000fe200000e0000 */
[----:B------:R-:W-:Y:S01]  /*19b00*/  VIADD R2, R12, 0x200 ;  /* 0x000002000c027836 */ /* 0x000fe20000000000 */
[----:B------:R-:W-:Y:S01]  /*19b10*/  R2UR UR7, R3 ;  /* 0x00000000030772ca */ /* 0x000fe200000e0000 */
[----:B------:R-:W-:Y:S01]  /*19b20*/  IMAD.MOV.U32 R3, RZ, RZ, 0x40000040 ;  /* 0x40000040ff037424 */ /* 0x000fe200078e00ff */
[----:B------:R-:W-:Y:S08]  /*19b30*/  MUFU.EX2 R196, R196 ;  /* 0x000000c400c47308 */ /* 0x000ff00000000800 */
[----:B------:R-:W-:Y:S01]  /*19b40*/  MUFU.EX2 R198, R198 ;  /* 0x000000c600c67308 */ /* 0x000fe20000000800 */
[----:B------:R-:W-:-:S02]  /*19b50*/  WARPGROUP.DEPBAR.LE gsb0, 0x0 ;  /* 0x00008000000079c5 */ /* 0x000fc40000010000 */
[----:B------:R-:W-:Y:S01]  /*19b60*/  WARPGROUP.ARRIVE ;  /* 0x00000000000079c5 */ /* 0x000fe20000000000 */
[-CC-:B------:R-:W-:Y:S01]  /*19b70*/  FFMA.FTZ R192, R152, R0.reuse, -R13.reuse ;  /* 0x0000000098c07223 */ /* 0x180fe2000001080d */
[-CC-:B------:R-:W-:Y:S01]  /*19b80*/  FFMA.FTZ R152, R153, R0.reuse, -R13.reuse ;  /* 0x0000000099987223 */ /* 0x180fe2000001080d */
[----:B------:R-:W-:-:S03]  /*19b90*/  FFMA.FTZ R194, R156, R0, -R13 ;  /* 0x000000009cc27223 */ /* 0x000fc6000001080d */
[----:B------:R-:W-:Y:S01]  /*19ba0*/  HGMMA.64x192x16.F32 R24, R188, gdesc[UR4].tnspB, R24, gsb0 ;  /* 0x42e00004bc187df0 */ /* 0x000fe20008000818 */
[----:B------:R-:W-:Y:S01]  /*19bb0*/  R2UR UR6, R2 ;  /* 0x00000000020672ca */ /* 0x000fe200000e0000 */
[----:B------:R-:W-:Y:S01]  /*19bc0*/  MUFU.EX2 R192, R192 ;  /* 0x000000c000c07308 */ /* 0x000fe20000000800 */
[----:B------:R-:W-:Y:S01]  /*19bd0*/  R2UR UR7, R3 ;  /* 0x00000000030772ca */ /* 0x000fe200000e0000 */
[----:B------:R-:W-:Y:S01]  /*19be0*/  IMAD.MOV.U32 R3, RZ, RZ, 0x40000040 ;  /* 0x40000040ff037424 */ /* 0x000fe200078e00ff */
[C---:B------:R-:W-:Y:S01]  /*19bf0*/  IADD3 R2, R12.reuse, 0x280, RZ ;  /* 0x000002800c027810 */ /* 0x040fe20007ffe0ff */
[----:B------:R-:W-:-:S04]  /*19c00*/  VIADD R12, R12, 0x300 ;  /* 0x000003000c0c7836 */ /* 0x000fc80000000000 */
[----:B------:R-:W-:Y:S08]  /*19c10*/  MUFU.EX2 R152, R152 ;  /* 0x0000009800987308 */ /* 0x000ff00000000800 */
[----:B------:R-:W-:Y:S01]  /*19c20*/  MUFU.EX2 R194, R194 ;  /* 0x000000c200c27308 */ /* 0x000fe20000000800 */
[----:B------:R-:W-:Y:S02]  /*19c30*/  WARPGROUP.DEPBAR.LE gsb0, 0x0 ;  /* 0x00008000000079c5 */ /* 0x000fe40000010000 */
[----:B------:R-:W-:Y:S01]  /*19c40*/  WARPGROUP.ARRIVE ;  /* 0x00000000000079c5 */ /* 0x000fe20000000000 */
[-CC-:B------:R-:W-:Y:S01]  /*19c50*/  FFMA.FTZ R188, R144, R0.reuse, -R13.reuse ;  /* 0x0000000090bc7223 */ /* 0x180fe2000001080d */
[-CC-:B------:R-:W-:Y:S01]  /*19c60*/  FFMA.FTZ R144, R145, R0.reuse, -R13.reuse ;  /* 0x0000000091907223 */ /* 0x180fe2000001080d */
[----:B------:R-:W-:-:S03]  /*19c70*/  FFMA.FTZ R190, R148, R0, -R13 ;  /* 0x0000000094be7223 */ /* 0x000fc6000001080d */
[----:B------:R-:W-:Y:S01]  /*19c80*/  HGMMA.64x192x16.F32 R24, R184, gdesc[UR4].tnspB, R24, gsb0 ;  /* 0x42e00004b8187df0 */ /* 0x000fe20008000818 */
[----:B------:R-:W-:Y:S01]  /*19c90*/  R2UR UR6, R2 ;  /* 0x00000000020672ca */ /* 0x000fe200000e0000 */
[----:B------:R-:W-:Y:S01]  /*19ca0*/  MUFU.EX2 R188, R188 ;  /* 0x000000bc00bc7308 */ /* 0x000fe20000000800 */
[----:B------:R-:W-:Y:S02]  /*19cb0*/  FMNMX.FTZ R2, R170, R7, !PT ;  /* 0x00000007aa027209 */ /* 0x000fe40007810000 */
[----:B------:R-:W-:Y:S02]  /*19cc0*/  R2UR UR7, R3 ;  /* 0x00000000030772ca */ /* 0x000fe400000e0000 */
[----:B------:R-:W-:-:S03]  /*19cd0*/  FMNMX.FTZ R2, R171, R2, !PT ;  /* 0x00000002ab027209 */ /* 0x000fc60007810000 */
[----:B------:R-:W0:Y:S01]  /*19ce0*/  MUFU.EX2 R3, R4 ;  /* 0x0000000400037308 */ /* 0x000e220000000800 */
[----:B------:R-:W-:-:S04]  /*19cf0*/  FMNMX.FTZ R2, R174, R2, !PT ;  /* 0x00000002ae027209 */ /* 0x000fc80007810000 */
[----:B------:R-:W-:-:S03]  /*19d00*/  FMNMX.FTZ R2, R175, R2, !PT ;  /* 0x00000002af027209 */ /* 0x000fc60007810000 */
[----:B------:R-:W1:Y:S01]  /*19d10*/  MUFU.EX2 R144, R144 ;  /* 0x0000009000907308 */ /* 0x000e620000000800 */
[----:B------:R-:W-:-:S04]  /*19d20*/  FMNMX.FTZ R2, R162, R2, !PT ;  /* 0x00000002a2027209 */ /* 0x000fc80007810000 */
[----:B------:R-:W-:-:S03]  /*19d30*/  FMNMX.FTZ R2, R163, R2, !PT ;  /* 0x00000002a3027209 */ /* 0x000fc60007810000 */
[----:B------:R-:W2:Y:S01]  /*19d40*/  MUFU.EX2 R190, R190 ;  /* 0x000000be00be7308 */ /* 0x000ea20000000800 */
[----:B------:R-:W-:Y:S01]  /*19d50*/  FMNMX.FTZ R2, R166, R2, !PT ;  /* 0x00000002a6027209 */ /* 0x000fe20007810000 */
[----:B0-----:R-:W-:Y:S01]  /*19d60*/  FFMA.FTZ R15, R3, R15, R200 ;  /* 0x0000000f030f7223 */ /* 0x001fe200000100c8 */
[C---:B------:R-:W-:Y:S02]  /*19d70*/  F2FP.F16.F32.PACK_AB R200, R168.reuse, R200 ;  /* 0x000000c8a8c8723e */ /* 0x040fe400000000ff */
[----:B------:R-:W-:Y:S01]  /*19d80*/  FMNMX.FTZ R2, R167, R2, !PT ;  /* 0x00000002a7027209 */ /* 0x000fe20007810000 */
[----:B------:R-:W-:-:S03]  /*19d90*/  FADD.FTZ R15, R168, R15 ;  /* 0x0000000fa80f7221 */ /* 0x000fc60000010000 */
[----:B------:R-:W-:Y:S01]  /*19da0*/  FMNMX.FTZ R2, R154, R2, !PT ;  /* 0x000000029a027209 */ /* 0x000fe20007810000 */
[----:B------:R-:W-:Y:S01]  /*19db0*/  FADD.FTZ R15, R202, R15 ;  /* 0x0000000fca0f7221 */ /* 0x000fe20000010000 */
[----:B------:R-:W-:Y:S02]  /*19dc0*/  F2FP.F16.F32.PACK_AB R202, R169, R202 ;  /* 0x000000caa9ca723e */ /* 0x000fe400000000ff */
[----:B------:R-:W-:Y:S01]  /*19dd0*/  FMNMX.FTZ R2, R155, R2, !PT ;  /* 0x000000029b027209 */ /* 0x000fe20007810000 */
[----:B------:R-:W-:-:S03]  /*19de0*/  FADD.FTZ R15, R169, R15 ;  /* 0x0000000fa90f7221 */ /* 0x000fc60000010000 */
[----:B------:R-:W-:Y:S01]  /*19df0*/  FMNMX.FTZ R2, R158, R2, !PT ;  /* 0x000000029e027209 */ /* 0x000fe20007810000 */
[----:B------:R-:W-:Y:S01]  /*19e00*/  FADD.FTZ R15, R196, R15 ;  /* 0x0000000fc40f7221 */ /* 0x000fe20000010000 */
        /* <DEDUP_REMOVED lines=20> */
[C---:B-1----:R-:W-:Y:S02]  /*19f50*/  F2FP.F16.F32.PACK_AB R188, R144.reuse, R188 ;  /* 0x000000bc90bc723e */ /* 0x042fe400000000ff */
[----:B------:R-:W-:Y:S01]  /*19f60*/  FMNMX.FTZ R2, R143, R2, !PT ;  /* 0x000000028f027209 */ /* 0x000fe20007810000 */
[----:B------:R-:W-:-:S03]  /*19f70*/  FADD.FTZ R15, R144, R15 ;  /* 0x0000000f900f7221 */ /* 0x000fc60000010000 */
[----:B------:R-:W-:Y:S01]  /*19f80*/  FMNMX.FTZ R2, R130, R2, !PT ;  /* 0x0000000282027209 */ /* 0x000fe20007810000 */
[----:B--2---:R-:W-:Y:S01]  /*19f90*/  FADD.FTZ R15, R190, R15 ;  /* 0x0000000fbe0f7221 */ /* 0x004fe20000010000 */
[C---:B------:R-:W-:Y:S02]  /*19fa0*/  F2FP.F16.F32.PACK_AB R190, R8.reuse, R190 ;  /* 0x000000be08be723e */ /* 0x040fe400000000ff */
[----:B------:R-:W-:Y:S01]  /*19fb0*/  FMNMX.FTZ R2, R131, R2, !PT ;  /* 0x0000000283027209 */ /* 0x000fe20007810000 */
[----:B------:R-:W-:-:S03]  /*19fc0*/  FADD.FTZ R15, R8, R15 ;  /* 0x0000000f080f7221 */ /* 0x000fc60000010000 */
        /* <DEDUP_REMOVED lines=9> */
[----:B0-----:R-:W-:-:S05]  /*1a060*/  FMNMX.FTZ R4, R2, R4, !PT ;  /* 0x0000000402047209 */ /* 0x001fca0007810000 */
[----:B------:R-:W-:-:S04]  /*1a070*/  FADD.FTZ R2, -R4, R7 ;  /* 0x0000000704027221 */ /* 0x000fc80000010100 */
[----:B------:R-:W-:-:S06]  /*1a080*/  FMUL.FTZ R2, R2, R0 ;  /* 0x0000000002027220 */ /* 0x000fcc0000410000 */
[----:B------:R-:W-:Y:S01]  /*1a090*/  MUFU.EX2 R2, R2 ;  /* 0x0000000200027308 */ /* 0x000fe20000000800 */
[----:B------:R-:W-:Y:S02]  /*1a0a0*/  WARPGROUP.DEPBAR.LE gsb0, 0x0 ;  /* 0x00008000000079c5 */ /* 0x000fe40000010000 */
[----:B------:R-:W-:Y:S01]  /*1a0b0*/  WARPGROUP.ARRIVE ;  /* 0x00000000000079c5 */ /* 0x000fe20000000000 */
[-CC-:B------:R-:W-:Y:S01]  /*1a0c0*/  FFMA.FTZ R184, R136, R0.reuse, -R13.reuse ;  /* 0x0000000088b87223 */ /* 0x180fe2000001080d */
[-CC-:B------:R-:W-:Y:S01]  /*1a0d0*/  FFMA.FTZ R136, R137, R0.reuse, -R13.reuse ;  /* 0x0000000089887223 */ /* 0x180fe2000001080d */
[-CC-:B------:R-:W-:Y:S01]  /*1a0e0*/  FFMA.FTZ R186, R140, R0.reuse, -R13.reuse ;  /* 0x000000008cba7223 */ /* 0x180fe2000001080d */
[----:B------:R-:W-:Y:S02]  /*1a0f0*/  FFMA.FTZ R137, R141, R0, -R13 ;  /* 0x000000008d897223 */ /* 0x000fe4000001080d */
[----:B------:R-:W-:Y:S01]  /*1a100*/  HGMMA.64x192x16.F32 R24, R180, gdesc[UR4].tnspB, R24, gsb0 ;  /* 0x42e00004b4187df0 */ /* 0x000fe20008000818 */
[----:B------:R-:W-:Y:S01]  /*1a110*/  R2UR UR6, R12 ;  /* 0x000000000c0672ca */ /* 0x000fe200000e0000 */
[----:B------:R-:W0:Y:S08]  /*1a120*/  MUFU.EX2 R184, R184 ;  /* 0x000000b800b87308 */ /* 0x000e300000000800 */
[----:B------:R-:W1:Y:S08]  /*1a130*/  MUFU.EX2 R136, R136 ;  /* 0x0000008800887308 */ /* 0x000e700000000800 */
[----:B------:R-:W2:Y:S01]  /*1a140*/  MUFU.EX2 R186, R186 ;  /* 0x000000ba00ba7308 */ /* 0x000ea20000000800 */
[----:B0-----:R-:W-:-:S07]  /*1a150*/  FADD.FTZ R15, R184, R15 ;  /* 0x0000000fb80f7221 */ /* 0x001fce0000010000 */
[----:B------:R-:W0:Y:S01]  /*1a160*/  MUFU.EX2 R137, R137 ;  /* 0x0000008900897308 */ /* 0x000e220000000800 */
[C---:B-1----:R-:W-:Y:S01]  /*1a170*/  FADD.FTZ R15, R136.reuse, R15 ;  /* 0x0000000f880f7221 */ /* 0x042fe20000010000 */
[----:B------:R-:W-:-:S03]  /*1a180*/  F2FP.F16.F32.PACK_AB R184, R136, R184 ;  /* 0x000000b888b8723e */ /* 0x000fc600000000ff */
[----:B--2---:R-:W-:-:S04]  /*1a190*/  FADD.FTZ R15, R186, R15 ;  /* 0x0000000fba0f7221 */ /* 0x004fc80000010000 */
[C---:B0-----:R-:W-:Y:S01]  /*1a1a0*/  FADD.FTZ R15, R137.reuse, R15 ;  /* 0x0000000f890f7221 */ /* 0x041fe20000010000 */
[----:B------:R-:W-:Y:S01]  /*1a1b0*/  F2FP.F16.F32.PACK_AB R186, R137, R186 ;  /* 0x000000ba89ba723e */ /* 0x000fe200000000ff */
[----:B------:R-:W-:Y:S02]  /*1a1c0*/  WARPGROUP.DEPBAR.LE gsb0, 0x0 ;  /* 0x00008000000079c5 */ /* 0x000fe40000010000 */
[-CC-:B------:R-:W-:Y:S01]  /*1a1d0*/  FFMA.FTZ R180, R128, R0.reuse, -R13.reuse ;  /* 0x0000000080b47223 */ /* 0x180fe2000001080d */
[-CC-:B------:R-:W-:Y:S01]  /*1a1e0*/  FFMA.FTZ R128, R129, R0.reuse, -R13.reuse ;  /* 0x0000000081807223 */ /* 0x180fe2000001080d */
[-CC-:B------:R-:W-:Y:S01]  /*1a1f0*/  FFMA.FTZ R182, R132, R0.reuse, -R13.reuse ;  /* 0x0000000084b67223 */ /* 0x180fe2000001080d */
[-CC-:B------:R-:W-:Y:S01]  /*1a200*/  FFMA.FTZ R129, R133, R0.reuse, -R13.reuse ;  /* 0x0000000085817223 */ /* 0x180fe2000001080d */
[-C--:B------:R-:W-:Y:S01]  /*1a210*/  FFMA.FTZ R13, R125, R0.reuse, -R13 ;  /* 0x000000007d0d7223 */ /* 0x080fe2000001080d */
[----:B------:R-:W-:Y:S01]  /*1a220*/  WARPGROUP.ARRIVE ;  /* 0x00000000000079c5 */ /* 0x000fe20000000000 */
[-C--:B------:R-:W-:Y:S01]  /*1a230*/  FMUL.FTZ R125, R4, R0.reuse ;  /* 0x00000000047d7220 */ /* 0x080fe20000410000 */
[----:B------:R-:W-:Y:S03]  /*1a240*/  MUFU.EX2 R180, R180 ;  /* 0x000000b400b47308 */ /* 0x000fe60000000800 */
        /* <DEDUP_REMOVED lines=14> */
[----:B0-----:R-:W-:Y:S01]  /*1a330*/  MOV R13, 0x40000040 ;  /* 0x40000040000d7802 */ /* 0x001fe20000000f00 */
[-CC-:B------:R-:W-:Y:S01]  /*1a340*/  FFMA.FTZ R141, R159, R0.reuse, -R125.reuse ;  /* 0x000000009f8d7223 */ /* 0x180fe2000001087d */
[-CC-:B------:R-:W-:Y:S01]  /*1a350*/  FFMA.FTZ R189, R146, R0.reuse, -R125.reuse ;  /* 0x0000000092bd7223 */ /* 0x180fe2000001087d */
[-CC-:B------:R-:W-:Y:S01]  /*1a360*/  FFMA.FTZ R12, R147, R0.reuse, -R125.reuse ;  /* 0x00000000930c7223 */ /* 0x180fe2000001087d */
[----:B------:R-:W-:Y:S01]  /*1a370*/  R2UR UR7, R13 ;  /* 0x000000000d0772ca */ /* 0x000fe200000e0000 */
[-CC-:B------:R-:W-:Y:S01]  /*1a380*/  FFMA.FTZ R191, R150, R0.reuse, -R125.reuse ;  /* 0x0000000096bf7223 */ /* 0x180fe2000001087d */
[-CC-:B------:R-:W-:Y:S01]  /*1a390*/  FFMA.FTZ R151, R151, R0.reuse, -R125.reuse ;  /* 0x0000000097977223 */ /* 0x180fe2000001087d */
[----:B------:R-:W0:Y:S01]  /*1a3a0*/  MUFU.EX2 R132, R132 ;  /* 0x0000008400847308 */ /* 0x000e220000000800 */
[-C--:B------:R-:W-:Y:S01]  /*1a3b0*/  FFMA.FTZ R185, R138, R0.reuse, -R125 ;  /* 0x000000008ab97223 */ /* 0x080fe2000001087d */
[----:B------:R-:W-:Y:S01]  /*1a3c0*/  @!P1 PRMT R13, RZ, 0x654, R11 ;  /* 0x00000654ff0d9816 */ /* 0x000fe2000000000b */
[-CC-:B------:R-:W-:Y:S01]  /*1a3d0*/  FFMA.FTZ R139, R139, R0.reuse, -R125.reuse ;  /* 0x000000008b8b7223 */ /* 0x180fe2000001087d */
[-CC-:B------:R-:W-:Y:S01]  /*1a3e0*/  FFMA.FTZ R187, R142, R0.reuse, -R125.reuse ;  /* 0x000000008ebb7223 */ /* 0x180fe2000001087d */
[-CC-:B------:R-:W-:Y:S01]  /*1a3f0*/  FFMA.FTZ R183, R134, R0.reuse, -R125.reuse ;  /* 0x0000000086b77223 */ /* 0x180fe2000001087d */
[-CC-:B------:R-:W-:Y:S01]  /*1a400*/  FFMA.FTZ R135, R135, R0.reuse, -R125.reuse ;  /* 0x0000000087877223 */ /* 0x180fe2000001087d */
[----:B------:R-:W-:Y:S01]  /*1a410*/  FFMA.FTZ R122, R122, R0, -R125 ;  /* 0x000000007a7a7223 */ /* 0x000fe2000001087d */
[----:B------:R-:W2:Y:S01]  /*1a420*/  MUFU.EX2 R203, R203 ;  /* 0x000000cb00cb7308 */ /* 0x000ea20000000800 */
[----:B-1----:R-:W-:Y:S01]  /*1a430*/  FFMA.FTZ R14, R2, R14, R201 ;  /* 0x0000000e020e7223 */ /* 0x002fe200000100c9 */
[----:B------:R-:W-:Y:S01]  /*1a440*/  HGMMA.64x192x16.F32 R24, R176, gdesc[UR4].tnspB, R24, gsb0 ;  /* 0x42e00004b0187df0 */ /* 0x000fe20008000818 */
[-C--:B------:R-:W-:Y:S01]  /*1a450*/  FFMA.FTZ R123, R123, R0.reuse, -R125 ;  /* 0x000000007b7b7223 */ /* 0x080fe2000001087d */
[----:B------:R-:W-:Y:S01]  /*1a460*/  FADD.FTZ R15, R180, R15 ;  /* 0x0000000fb40f7221 */ /* 0x000fe20000010000 */
[----:B------:R-:W-:-:S03]  /*1a470*/  FFMA.FTZ R126, R126, R0, -R125 ;  /* 0x000000007e7e7223 */ /* 0x000fc6000001087d */
[----:B------:R-:W1:Y:S01]  /*1a480*/  MUFU.EX2 R145, R145 ;  /* 0x0000009100917308 */ /* 0x000e620000000800 */
[C---:B0-----:R-:W-:Y:S01]  /*1a490*/  FADD.FTZ R14, R132.reuse, R14 ;  /* 0x0000000e840e7221 */ /* 0x041fe20000010000 */
[----:B------:R-:W-:-:S06]  /*1a4a0*/  F2FP.F16.F32.PACK_AB R201, R132, R201 ;  /* 0x000000c984c9723e */ /* 0x000fcc00000000ff */
[----:B------:R-:W0:Y:S01]  /*1a4b0*/  MUFU.EX2 R197, R197 ;  /* 0x000000c500c57308 */ /* 0x000e220000000800 */
[----:B--2---:R-:W-:-:S07]  /*1a4c0*/  FADD.FTZ R14, R203, R14 ;  /* 0x0000000ecb0e7221 */ /* 0x004fce0000010000 */
[----:B------:R-:W2:Y:S01]  /*1a4d0*/  MUFU.EX2 R140, R140 ;  /* 0x0000008c008c7308 */ /* 0x000ea20000000800 */
[C---:B-1----:R-:W-:Y:S01]  /*1a4e0*/  FADD.FTZ R14, R145.reuse, R14 ;  /* 0x0000000e910e7221 */ /* 0x042fe20000010000 */
[----:B------:R-:W-:-:S06]  /*1a4f0*/  F2FP.F16.F32.PACK_AB R203, R145, R203 ;  /* 0x000000cb91cb723e */ /* 0x000fcc00000000ff */
[----:B------:R-:W1:Y:S01]  /*1a500*/  MUFU.EX2 R199, R199 ;  /* 0x000000c700c77308 */ /* 0x000e620000000800 */
[----:B0-----:R-:W-:-:S07]  /*1a510*/  FADD.FTZ R14, R197, R14 ;  /* 0x0000000ec50e7221 */ /* 0x001fce0000010000 */
[----:B------:R-:W0:Y:S01]  /*1a520*/  MUFU.EX2 R148, R148 ;  /* 0x0000009400947308 */ /* 0x000e220000000800 */
[C---:B--2---:R-:W-:Y:S01]  /*1a530*/  FADD.FTZ R130, R140.reuse, R14 ;  /* 0x0000000e8c827221 */ /* 0x044fe20000010000 */
[----:B------:R-:W-:Y:S01]  /*1a540*/  FFMA.FTZ R14, R131, R0, -R125 ;  /* 0x00000000830e7223 */ /* 0x000fe2000001087d */
[----:B------:R-:W-:-:S05]  /*1a550*/  F2FP.F16.F32.PACK_AB R197, R140, R197 ;  /* 0x000000c58cc5723e */ /* 0x000fca00000000ff */
[----:B------:R-:W2:Y:S01]  /*1a560*/  MUFU.EX2 R193, R193 ;  /* 0x000000c100c17308 */ /* 0x000ea20000000800 */
[----:B-1----:R-:W-:-:S07]  /*1a570*/  FADD.FTZ R130, R199, R130 ;  /* 0x00000082c7827221 */ /* 0x002fce0000010000 */
        /* <DEDUP_REMOVED lines=12> */
[----:B------:R-:W-:-:S06]  /*1a640*/  F2FP.F16.F32.PACK_AB R195, R141, R195 ;  /* 0x000000c38dc3723e */ /* 0x000fcc00000000ff */
[----:B------:R-:W2:Y:S01]  /*1a650*/  MUFU.EX2 R191, R191 ;  /* 0x000000bf00bf7308 */ /* 0x000ea20000000800 */
[----:B-1----:R-:W-:-:S07]  /*1a660*/  FADD.FTZ R130, R189, R130 ;  /* 0x00000082bd827221 */ /* 0x002fce0000010000 */
[----:B------:R-:W1:Y:S01]  /*1a670*/  MUFU.EX2 R11, R151 ;  /* 0x00000097000b7308 */ /* 0x000e620000000800 */
[C---:B0-----:R-:W-:Y:S01]  /*1a680*/  FADD.FTZ R130, R12.reuse, R130 ;  /* 0x000000820c827221 */ /* 0x041fe20000010000 */
[----:B------:R-:W-:-:S06]  /*1a690*/  F2FP.F16.F32.PACK_AB R189, R12, R189 ;  /* 0x000000bd0cbd723e */ /* 0x000fcc00000000ff */
[----:B------:R-:W0:Y:S01]  /*1a6a0*/  MUFU.EX2 R185, R185 ;  /* 0x000000b900b97308 */ /* 0x000e220000000800 */
[----:B--2---:R-:W-:-:S07]  /*1a6b0*/  FADD.FTZ R130, R191, R130 ;  /* 0x00000082bf827221 */ /* 0x004fce0000010000 */
[----:B------:R-:W-:Y:S01]  /*1a6c0*/  MUFU.EX2 R187, R187 ;  /* 0x000000bb00bb7308 */ /* 0x000fe20000000800 */
[C---:B-1----:R-:W-:Y:S01]  /*1a6d0*/  FADD.FTZ R130, R11.reuse, R130 ;  /* 0x000000820b827221 */ /* 0x042fe20000010000 */
[----:B------:R-:W-:-:S06]  /*1a6e0*/  F2FP.F16.F32.PACK_AB R191, R11, R191 ;  /* 0x000000bf0bbf723e */ /* 0x000fcc00000000ff */
[----:B------:R-:W-:Y:S01]  /*1a6f0*/  MUFU.EX2 R181, R181 ;  /* 0x000000b500b57308 */ /* 0x000fe20000000800 */
[----:B0-----:R-:W-:-:S07]  /*1a700*/  FADD.FTZ R130, R185, R130 ;  /* 0x00000082b9827221 */ /* 0x001fce0000010000 */
[----:B------:R-:W0:Y:S08]  /*1a710*/  MUFU.EX2 R128, R128 ;  /* 0x0000008000807308 */ /* 0x000e300000000800 */
[----:B------:R-:W-:Y:S08]  /*1a720*/  MUFU.EX2 R14, R14 ;  /* 0x0000000e000e7308 */ /* 0x000ff00000000800 */
[----:B------:R-:W1:Y:S01]  /*1a730*/  MUFU.EX2 R182, R182 ;  /* 0x000000b600b67308 */ /* 0x000e620000000800 */
[C---:B0-----:R-:W-:Y:S01]  /*1a740*/  FADD.FTZ R15, R128.reuse, R15 ;  /* 0x0000000f800f7221 */ /* 0x041fe20000010000 */
[----:B------:R-:W-:-:S06]  /*1a750*/  F2FP.F16.F32.PACK_AB R180, R128, R180 ;  /* 0x000000b480b4723e */ /* 0x000fcc00000000ff */
[----:B------:R-:W-:Y:S08]  /*1a760*/  MUFU.EX2 R183, R183 ;  /* 0x000000b700b77308 */ /* 0x000ff00000000800 */
[----:B------:R-:W0:Y:S01]  /*1a770*/  MUFU.EX2 R129, R129 ;  /* 0x0000008100817308 */ /* 0x000e220000000800 */
[----:B-1----:R-:W-:-:S07]  /*1a780*/  FADD.FTZ R10, R182, R15 ;  /* 0x0000000fb60a7221 */ /* 0x002fce0000010000 */
[----:B------:R-:W-:Y:S08]  /*1a790*/  MUFU.EX2 R135, R135 ;  /* 0x0000008700877308 */ /* 0x000ff00000000800 */
[----:B------:R-:W-:Y:S01]  /*1a7a0*/  MUFU.EX2 R122, R122 ;  /* 0x0000007a007a7308 */ /* 0x000fe20000000800 */
[----:B0-----:R-:W-:-:S07]  /*1a7b0*/  F2FP.F16.F32.PACK_AB R182, R129, R182 ;  /* 0x000000b681b6723e */ /* 0x001fce00000000ff */
[----:B------:R-:W0:Y:S08]  /*1a7c0*/  MUFU.EX2 R123, R123 ;  /* 0x0000007b007b7308 */ /* 0x000e300000000800 */
[----:B------:R-:W-:Y:S01]  /*1a7d0*/  MUFU.EX2 R126, R126 ;  /* 0x0000007e007e7308 */ /* 0x000fe20000000800 */
[----:B------:R-:W-:Y:S02]  /*1a7e0*/  WARPGROUP.DEPBAR.LE gsb0, 0x0 ;  /* 0x00008000000079c5 */ /* 0x000fe40000010000 */
[----:B------:R1:W-:Y:S01]  /*1a7f0*/  @!P1 SYNCS.ARRIVE.TRANS64.RED.A1T0 RZ, [R13+URZ], RZ ;  /* 0x000000ff0dff99a7 */ /* 0x0003e2000810043f */
[----:B------:R-:W-:-:S02]  /*1a800*/  F2FP.F16.F32.PACK_AB R178, R7, R124 ;  /* 0x0000007c07b2723e */ /* 0x000fc400000000ff */
[----:B------:R-:W-:Y:S02]  /*1a810*/  F2FP.F16.F32.PACK_AB R176, R121, R120 ;  /* 0x0000007879b0723e */ /* 0x000fe400000000ff */
[----:B0-----:R-:W-:Y:S01]  /*1a820*/  F2FP.F16.F32.PACK_AB R177, R123, R122 ;  /* 0x0000007a7bb1723e */ /* 0x001fe200000000ff */
[----:B------:R0:W-:Y:S01]  /*1a830*/  @!P1 SYNCS.ARRIVE.TRANS64.RED.A1T0 RZ, [R9+URZ], RZ ;  /* 0x000000ff09ff99a7 */ /* 0x0001e2000810043f */
[-CC-:B-1----:R-:W-:Y:S01]  /*1a840*/  FFMA.FTZ R13, R143, R0.reuse, -R125.reuse ;  /* 0x000000008f0d7223 */ /* 0x182fe2000001087d */
[----:B------:R-:W-:-:S05]  /*1a850*/  FFMA.FTZ R125, R127, R0, -R125 ;  /* 0x000000007f7d7223 */ /* 0x000fca000001087d */
[----:B------:R-:W-:Y:S08]  /*1a860*/  MUFU.EX2 R13, R13 ;  /* 0x0000000d000d7308 */ /* 0x000ff00000000800 */
[----:B0-----:R-:W0:Y:S08]  /*1a870*/  MUFU.EX2 R9, R139 ;  /* 0x0000008b00097308 */ /* 0x001e300000000800 */
[----:B------:R-:W1:Y:S01]  /*1a880*/  MUFU.EX2 R125, R125 ;  /* 0x0000007d007d7308 */ /* 0x000e620000000800 */
[C---:B0-----:R-:W-:Y:S01]  /*1a890*/  FADD.FTZ R130, R9.reuse, R130 ;  /* 0x0000008209827221 */ /* 0x041fe20000010000 */
[----:B------:R-:W-:Y:S01]  /*1a8a0*/  F2FP.F16.F32.PACK_AB R185, R9, R185 ;  /* 0x000000b909b9723e */ /* 0x000fe200000000ff */
[----:B------:R-:W-:-:S02]  /*1a8b0*/  FADD.FTZ R9, R129, R10 ;  /* 0x0000000a81097221 */ /* 0x000fc40000010000 */
[----:B------:R-:W-:Y:S01]  /*1a8c0*/  FADD.FTZ R130, R187, R130 ;  /* 0x00000082bb827221 */ /* 0x000fe20000010000 */
[----:B------:R-:W-:-:S03]  /*1a8d0*/  F2FP.F16.F32.PACK_AB R187, R13, R187 ;  /* 0x000000bb0dbb723e */ /* 0x000fc600000000ff */
[----:B------:R-:W-:Y:S01]  /*1a8e0*/  FADD.FTZ R130, R13, R130 ;  /* 0x000000820d827221 */ /* 0x000fe20000010000 */
[----:B-1----:R-:W-:-:S03]  /*1a8f0*/  F2FP.F16.F32.PACK_AB R179, R125, R126 ;  /* 0x0000007e7db3723e */ /* 0x002fc600000000ff */
[----:B------:R-:W-:Y:S01]  /*1a900*/  FADD.FTZ R11, R181, R130 ;  /* 0x00000082b50b7221 */ /* 0x000fe20000010000 */
[----:B------:R-:W-:-:S03]  /*1a910*/  F2FP.F16.F32.PACK_AB R181, R14, R181 ;  /* 0x000000b50eb5723e */ /* 0x000fc600000000ff */
[----:B------:R-:W-:-:S04]  /*1a920*/  FADD.FTZ R8, R14, R11 ;  /* 0x0000000b0e087221 */ /* 0x000fc80000010000 */
[----:B------:R-:W-:Y:S01]  /*1a930*/  FADD.FTZ R8, R183, R8 ;  /* 0x00000008b7087221 */ /* 0x000fe20000010000 */
[----:B------:R-:W-:-:S03]  /*1a940*/  F2FP.F16.F32.PACK_AB R183, R135, R183 ;  /* 0x000000b787b7723e */ /* 0x000fc600000000ff */
[----:B------:R-:W-:Y:S01]  /*1a950*/  FADD.FTZ R11, R135, R8 ;  /* 0x00000008870b7221 */ /* 0x000fe20000010000 */
[----:B------:R-:W-:-:S03]  /*1a960*/  FADD.FTZ R8, R120, R9 ;  /* 0x0000000978087221 */ /* 0x000fc60000010000 */
[----:B------:R-:W-:Y:S01]  /*1a970*/  FADD.FTZ R10, R122, R11 ;  /* 0x0000000b7a0a7221 */ /* 0x000fe20000010000 */
[----:B------:R-:W-:-:S03]  /*1a980*/  FADD.FTZ R9, R121, R8 ;  /* 0x0000000879097221 */ /* 0x000fc60000010000 */
[----:B------:R-:W-:Y:S01]  /*1a990*/  FADD.FTZ R11, R123, R10 ;  /* 0x0000000a7b0b7221 */ /* 0x000fe20000010000 */
[----:B------:R-:W-:Y:S01]  /*1a9a0*/  FADD.FTZ R8, R124, R9 ;  /* 0x000000097c087221 */ /* 0x000fe20000010000 */
[----:B------:R-:W-:Y:S01]  /*1a9b0*/  MOV R9, R217 ;  /* 0x000000d900097202 */ /* 0x000fe20000000f00 */
[----:B------:R-:W-:Y:S02]  /*1a9c0*/  IMAD.MOV.U32 R10, RZ, RZ, R215 ;  /* 0x000000ffff0a7224 */ /* 0x000fe400078e00d7 */
[----:B------:R-:W-:Y:S01]  /*1a9d0*/  FADD.FTZ R14, R126, R11 ;  /* 0x0000000b7e0e7221 */ /* 0x000fe20000010000 */
[----:B------:R-:W-:Y:S01]  /*1a9e0*/  FADD.FTZ R15, R7, R8 ;  /* 0x00000008070f7221 */ /* 0x000fe20000010000 */
[----:B------:R-:W-:Y:S02]  /*1a9f0*/  IMAD.MOV.U32 R7, RZ, RZ, R4 ;  /* 0x000000ffff077224 */ /* 0x000fe400078e0004 */
[----:B------:R-:W-:Y:S01]  /*1aa00*/  FADD.FTZ R14, R125, R14 ;  /* 0x0000000e7d0e7221 */ /* 0x000fe20000010000 */
[----:B------:R-:W-:Y:S01]  /*1aa10*/  IMAD.MOV.U32 R8, RZ, RZ, R5 ;  /* 0x000000ffff087224 */ /* 0x000fe200078e0005 */
[----:B------:R-:W-:Y:S06]  /*1aa20*/  @P2 BRA `(.L_x_804) ;  /* 0xffffffb000c02947 */ /* 0x000fec000383ffff */
.L_x_793:
[----:B------:R-:W-:Y:S05]  /*1aa30*/  BSYNC B0 ;  /* 0x0000000000007941 */ /* 0x000fea0003800000 */
.L_x_792:
        /* <DEDUP_REMOVED lines=99> */
.L_x_805:
[----:B------:R-:W-:Y:S02]  /*1b070*/  LEA R6, R215, R16, 0x3 ;  /* 0x00000010d7067211 */ /* 0x000fe400078e18ff */
[----:B------:R-:W-:-:S04]  /*1b080*/  SHF.L.U32 R3, R217, 0x1f, RZ ;  /* 0x0000001fd9037819 */ /* 0x000fc800000006ff */
[----:B------:R0:W1:Y:S01]  /*1b090*/  SYNCS.PHASECHK.TRANS64.TRYWAIT P2, [R6+URZ+0x36850], R3 ;  /* 0x03685003060075a7 */ /* 0x000062000804017f */
[----:B------:R-:W-:Y:S05]  /*1b0a0*/  @!P0 BRA `(.L_x_806) ;  /* 0x0000000000048947 */ /* 0x000fea0003800000 */
[----:B------:R-:W-:Y:S01]  /*1b0b0*/  BPT.TRAP 0x1 ;  /* 0x000000040000795c */ /* 0x000fe20000300000 */
.L_x_806:
[----:B------:R-:W-:Y:S01]  /*1b0c0*/  VIADD R16, R16, 0x400 ;  /* 0x0000040010107836 */ /* 0x000fe20000000000 */
[----:B------:R-:W-:Y:S04]  /*1b0d0*/  BSSY B0, `(.L_x_807) ;  /* 0x0000008000007945 */ /* 0x000fe80003800000 */
[----:B------:R-:W-:-:S04]  /*1b0e0*/  SHF.R.U32.HI R16, RZ, 0x4, R16 ;  /* 0x00000004ff107819 */ /* 0x000fc80000011610 */
[----:B------:R-:W-:-:S04]  /*1b0f0*/  LOP3.LUT R16, R16, 0x3fff, RZ, 0xc0, !PT ;  /* 0x00003fff10107812 */ /* 0x000fc800078ec0ff */
[----:B------:R-:W-:-:S05]  /*1b100*/  LOP3.LUT R16, R16, 0x3800000, RZ, 0xfc, !PT ;  /* 0x0380000010107812 */ /* 0x000fca00078efcff */
[----:B------:R-:W-:Y:S01]  /*1b110*/  IMAD R7, R215, 0xa80, R16 ;  /* 0x00000a80d7077824 */ /* 0x000fe200078e0210 */
[----:B-1----:R-:W-:Y:S06]  /*1b120*/  @P2 BRA `(.L_x_808) ;  /* 0x0000000000082947 */ /* 0x002fec0003800000 */
[----:B------:R-:W1:Y:S02]  /*1b130*/  SYNCS.PHASECHK.TRANS64.TRYWAIT P0, [R6+URZ+0x36850], R3 ;  /* 0x03685003060075a7 */ /* 0x000e64000800017f */
[----:B-1----:R-:W-:Y:S05]  /*1b140*/  @!P0 BRA `(.L_x_809) ;  /* 0x000000b4003c8947 */ /* 0x002fea0003800000 */
.L_x_808:
[----:B------:R-:W-:Y:S05]  /*1b150*/  BSYNC B0 ;  /* 0x0000000000007941 */ /* 0x000fea0003800000 */
.L_x_807:
[----:B------:R-:W-:Y:S01]  /*1b160*/  IMAD.MOV.U32 R2, RZ, RZ, R7 ;  /* 0x000000ffff027224 */ /* 0x000fe200078e0007 */
[----:B------:R-:W-:Y:S01]  /*1b170*/  WARPGROUP.ARRIVE ;  /* 0x00000000000079c5 */ /* 0x000fe20000000000 */
[----:B01----:R-:W-:Y:S01]  /*1b180*/  IMAD.MOV.U32 R3, RZ, RZ, 0x40000040 ;  /* 0x40000040ff037424 */ /* 0x003fe200078e00ff */
[----:B------:R-:W-:Y:S01]  /*1b190*/  IADD3 R215, R215, 0x1, RZ ;  /* 0x00000001d7d77810 */ /* 0x000fe20007ffe0ff */
[----:B------:R-:W-:Y:S01]  /*1b1a0*/  @!P1 VIADD R12, R6, 0x36860 ;  /* 0x00036860060c9836 */ /* 0x000fe20000000000 */
[----:B------:R-:W-:Y:S01]  /*1b1b0*/  R2UR UR6, R2 ;  /* 0x00000000020672ca */ /* 0x000fe200000e0000 */
[----:B------:R-:W-:Y:S01]  /*1b1c0*/  VIADD R228, R228, 0x1 ;  /* 0x00000001e4e47836 */ /* 0x000fe20000000000 */
[----:B------:R-:W-:Y:S01]  /*1b1d0*/  R2UR UR7, R3 ;  /* 0x00000000030772ca */ /* 0x000fe200000e0000 */
[----:B------:R-:W-:Y:S01]  /*1b1e0*/  IMAD.MOV.U32 R3, RZ, RZ, 0x40000040 ;  /* 0x40000040ff037424 */ /* 0x000fe200078e00ff */
[----:B------:R-:W-:Y:S02]  /*1b1f0*/  IADD3 R2, R7, 0x80, RZ ;  /* 0x0000008007027810 */ /* 0x000fe40007ffe0ff */
[----:B------:R-:W-:-:S02]  /*1b200*/  MOV R6, RZ ;  /* 0x000000ff00067202 */ /* 0x000fc40000000f00 */
[----:B------:R-:W-:Y:S02]  /*1b210*/  @!P1 PRMT R12, RZ, 0x654, R12 ;  /* 0x00000654ff0c9816 */ /* 0x000fe4000000000c */
[----:B------:R-:W-:-:S04]  /*1b220*/  ISETP.NE.AND P2, PT, R215, 0x2, PT ;  /* 0x00000002d700780c */ /* 0x000fc80003f45270 */
[----:B------:R-:W-:Y:S01]  /*1b230*/  SEL R215, R215, RZ, P2 ;  /* 0x000000ffd7d77207 */ /* 0x000fe20001000000 */
        /* <DEDUP_REMOVED lines=8> */
[----:B------:R-:W-:Y:S02]  /*1b2c0*/  R2UR UR6, R2 ;  /* 0x00000000020672ca */ /* 0x000fe400000e0000 */
[----:B------:R-:W-:Y:S01]  /*1b2d0*/  R2UR UR7, R3 ;  /* 0x00000000030772ca */ /* 0x000fe200000e0000 */
[----:B------:R-:W-:Y:S01]  /*1b2e0*/  IMAD.MOV.U32 R3, RZ, RZ, 0x40000040 ;  /* 0x40000040ff037424 */ /* 0x000fe200078e00ff */
[----:B------:R-:W-:Y:S01]  /*1b2f0*/  IADD3 R2, R7, 0x180, RZ ;  /* 0x0000018007027810 */ /* 0x000fe20007ffe0ff */
[----:B------:R-:W-:Y:S02]  /*1b300*/  WARPGROUP.DEPBAR.LE gsb0, 0x0 ;  /* 0x00008000000079c5 */ /* 0x000fe40000010000 */
[----:B------:R-:W-:-:S12]  /*1b310*/  WARPGROUP.ARRIVE ;  /* 0x00000000000079c5 */ /* 0x000fd80000000000 */
        /* <DEDUP_REMOVED lines=24> */
[----:B------:R-:W0:Y:S04]  /*1b4a0*/  SHFL.BFLY PT, R2, R15, 0x2, 0x1f ;  /* 0x0c401f000f027f89 */ /* 0x000e2800000e0000 */
[----:B------:R-:W1:Y:S01]  /*1b4b0*/  SHFL.BFLY PT, R3, R14, 0x2, 0x1f ;  /* 0x0c401f000e037f89 */ /* 0x000e6200000e0000 */
[----:B0-----:R-:W-:Y:S01]  /*1b4c0*/  FADD.FTZ R2, R2, R15 ;  /* 0x0000000f02027221 */ /* 0x001fe20000010000 */
[----:B-1----:R-:W-:-:S04]  /*1b4d0*/  FADD.FTZ R8, R3, R14 ;  /* 0x0000000e03087221 */ /* 0x002fc80000010000 */
[----:B------:R-:W0:Y:S04]  /*1b4e0*/  SHFL.BFLY PT, R3, R2, 0x1, 0x1f ;  /* 0x0c201f0002037f89 */ /* 0x000e2800000e0000 */
[----:B------:R-:W1:Y:S01]  /*1b4f0*/  SHFL.BFLY PT, R7, R8, 0x1, 0x1f ;  /* 0x0c201f0008077f89 */ /* 0x000e6200000e0000 */
[----:B0-----:R-:W-:Y:S01]  /*1b500*/  FADD.FTZ R13, R2, R3 ;  /* 0x00000003020d7221 */ /* 0x001fe20000010000 */
[----:B------:R-:W-:Y:S01]  /*1b510*/  SEL R2, RZ, 0x1, P2 ;  /* 0x00000001ff027807 */ /* 0x000fe20001000000 */
[----:B------:R-:W-:Y:S02]  /*1b520*/  IMAD.MOV.U32 R3, RZ, RZ, -0x800000 ;  /* 0xff800000ff037424 */ /* 0x000fe400078e00ff */
[----:B-1----:R-:W-:Y:S01]  /*1b530*/  FADD.FTZ R16, R8, R7 ;  /* 0x0000000708107221 */ /* 0x002fe20000010000 */
        /* <DEDUP_REMOVED lines=11> */
[----:B------:R-:W-:-:S03]  /*1b5f0*/  @P0 FFMA.FTZ R3, R8, R5, R9 ;  /* 0x0000000508030223 */ /* 0x000fc60000010009 */
[----:B------:R-:W0:Y:S01]  /*1b600*/  @P0 MUFU.RCP R7, R13 ;  /* 0x0000000d00070308 */ /* 0x000e220000001000 */
[----:B-1----:R-:W-:Y:S01]  /*1b610*/  @P3 FMUL.FTZ R11, R10, 0.69314718246459960938 ;  /* 0x3f3172180a0b3820 */ /* 0x002fe20000410000 */
[----:B------:R-:W-:-:S03]  /*1b620*/  PLOP3.LUT P0, PT, PT, PT, PT, 0x8, 0x0 ;  /* 0x000000000000781c */ /* 0x000fc60003f0e170 */
[----:B------:R-:W-:Y:S01]  /*1b630*/  @P3 FFMA.FTZ R2, R0, R4, R11 ;  /* 0x0000000400023223 */ /* 0x000fe2000001000b */
[----:B------:R-:W-:Y:S02]  /*1b640*/  WARPGROUP.DEPBAR.LE gsb0, 0x0 ;  /* 0x00008000000079c5 */ /* 0x000fe40000010000 */
[----:B------:R-:W-:-:S06]  /*1b650*/  WARPGROUP.ARRIVE ;  /* 0x00000000000079c5 */ /* 0x000fcc0000000000 */
[----:B------:R-:W-:Y:S03]  /*1b660*/  HGMMA.64x192x16.F32 R24, R176, gdesc[UR4].tnspB, R24, gsb0 ;  /* 0x42e00004b0187df0 */ /* 0x000fe60008000818 */
[----:B------:R-:W-:Y:S02]  /*1b670*/  WARPGROUP.DEPBAR.LE gsb0, 0x0 ;  /* 0x00008000000079c5 */ /* 0x000fe40000010000 */
[----:B------:R1:W-:Y:S01]  /*1b680*/  @!P1 SYNCS.ARRIVE.TRANS64.RED.A1T0 RZ, [R12+URZ], RZ ;  /* 0x000000ff0cff99a7 */ /* 0x0003e2000810043f */
[-C--:B--2---:R-:W-:Y:S01]  /*1b690*/  FMUL.FTZ R129, R51, R6.reuse ;  /* 0x0000000633817220 */ /* 0x084fe20000410000 */
        /* <DEDUP_REMOVED lines=95> */
.L_x_735:
[----:B------:R-:W0:Y:S08]  /*1bc90*/  S2UR UR5, SR_CgaCtaId ;  /* 0x00000000000579c3 */ /* 0x000e300000008800 */
[----:B------:R-:W-:Y:S06]  /*1bca0*/  BAR.SYNC.DEFER_BLOCKING 0x5, 0x180 ;  /* 0x0146000000007b1d */ /* 0x000fec0000010000 */
[----:B------:R-:W-:Y:S01]  /*1bcb0*/  UMOV UR4, 0x400 ;  /* 0x0000040000047882 */ /* 0x000fe20000000000 */
[----:B------:R-:W-:Y:S01]  /*1bcc0*/  BSSY B0, `(.L_x_810) ;  /* 0x0000260000007945 */ /* 0x000fe20003800000 */
[----:B0-----:R-:W-:-:S06]  /*1bcd0*/  ULEA UR4, UR5, UR4, 0x18 ;  /* 0x0000000405047291 */ /* 0x001fcc000f8ec03f */
[----:B------:R-:W-:-:S05]  /*1bce0*/  IMAD.U32 R16, RZ, RZ, UR4 ;  /* 0x00000004ff107e24 */ /* 0x000fca000f8e00ff */
[----:B------:R0:W1:Y:S01]  /*1bcf0*/  LDS.128 R132, [R16+0x368d0] ;  /* 0x0368d00010847984 */ /* 0x0000620000000c00 */
[----:B------:R-:W-:Y:S06]  /*1bd00*/  BAR.ARV 0x4, 0x180 ;  /* 0x0106000000007b1d */ /* 0x000fec0000002000 */
[----:B------:R-:W-:Y:S05]  /*1bd10*/  @P0 BRA `(.L_x_811) ;  /* 0x0000001800640947 */ /* 0x000fea0003800000 */
[----:B------:R-:W2:Y:S01]  /*1bd20*/  LDL R6, [R1+0x98] ;  /* 0x0000980001067983 */ /* 0x000ea20000100800 */
[----:B------:R-:W-:Y:S01]  /*1bd30*/  F2FP.F16.F32.PACK_AB R24, R25, R24 ;  /* 0x000000181918723e */ /* 0x000fe200000000ff */
[----:B------:R-:W-:Y:S01]  /*1bd40*/  ULDC.64 UR4, c[0x0][0xc00] ;  /* 0x0003000000047ab9 */ /* 0x000fe20000000a00 */
[----:B------:R-:W-:Y:S01]  /*1bd50*/  F2FP.F16.F32.PACK_AB R25, R139, R124 ;  /* 0x0000007c8b19723e */ /* 0x000fe200000000ff */
[----:B------:R-:W3:Y:S01]  /*1bd60*/  S2R R7, SR_SWINHI ;  /* 0x0000000000077919 */ /* 0x000ee20000002f00 */
        /* <DEDUP_REMOVED lines=16> */
[----:B------:R-:W-:Y:S02]  /*1be70*/  MOV R4, R16 ;  /* 0x0000001000047202 */ /* 0x000fe40000000f00 */
[----:B---3--:R-:W-:Y:S02]  /*1be80*/  MOV R5, R7 ;  /* 0x0000000700057202 */ /* 0x008fe40000000f00 */
        /* <DEDUP_REMOVED lines=23> */
[----:B------:R-:W-:Y:S01]  /*1c000*/  F2FP.F16.F32.PACK_AB R115, R119, R118 ;  /* 0x000000767773723e */ /* 0x000fe200000000ff */
[----:B------:R-:W-:Y:S01]  /*1c010*/  BAR.SYNC.DEFER_BLOCKING 0x1, 0x100 ;  /* 0x0044000000007b1d */ /* 0x000fe20000010000 */
[----:B--2---:R-:W-:-:S03]  /*1c020*/  IMAD.WIDE R26, R6, 0x2, R4 ;  /* 0x00000002061a7825 */ /* 0x004fc600078e0204 */
[C---:B------:R-:W-:Y:S02]  /*1c030*/  IADD3 R145, P6, R26.reuse, 0x60, RZ ;  /* 0x000000601a917810 */ /* 0x040fe40007fde0ff */
[C---:B------:R-:W-:Y:S02]  /*1c040*/  LOP3.LUT R7, R26.reuse, 0x380, RZ, 0xc0, !PT ;  /* 0x000003801a077812 */ /* 0x040fe400078ec0ff */
[C---:B------:R-:W-:Y:S01]  /*1c050*/  IADD3 R143, P1, R26.reuse, 0x40, RZ ;  /* 0x000000401a8f7810 */ /* 0x040fe20007f3e0ff */
[--C-:B------:R-:W-:Y:S01]  /*1c060*/  IMAD.X R13, RZ, RZ, R27.reuse, P6 ;  /* 0x000000ffff0d7224 */ /* 0x100fe200030e061b */
[C---:B------:R-:W-:Y:S02]  /*1c070*/  IADD3 R147, P5, R26.reuse, 0x4000, RZ ;  /* 0x000040001a937810 */ /* 0x040fe40007fbe0ff */
[----:B------:R-:W-:Y:S01]  /*1c080*/  IADD3 R141, P2, R26, 0x20, RZ ;  /* 0x000000201a8d7810 */ /* 0x000fe20007f5e0ff */
[--C-:B------:R-:W-:Y:S01]  /*1c090*/  IMAD.X R11, RZ, RZ, R27.reuse, P1 ;  /* 0x000000ffff0b7224 */ /* 0x100fe200008e061b */
[----:B------:R-:W-:Y:S01]  /*1c0a0*/  LOP3.LUT R12, R145, 0x380, RZ, 0xc0, !PT ;  /* 0x00000380910c7812 */ /* 0x000fe200078ec0ff */
[----:B------:R-:W-:Y:S01]  /*1c0b0*/  IMAD.X R15, RZ, RZ, R27, P5 ;  /* 0x000000ffff0f7224 */ /* 0x000fe200028e061b */
[----:B------:R-:W-:-:S02]  /*1c0c0*/  SHF.R.U64 R7, R7, 0x3, RZ ;  /* 0x0000000307077819 */ /* 0x000fc400000012ff */
[----:B------:R-:W-:Y:S02]  /*1c0d0*/  IADD3.X R9, RZ, R27, RZ, P2, !PT ;  /* 0x0000001bff097210 */ /* 0x000fe400017fe4ff */
[C---:B------:R-:W-:Y:S02]  /*1c0e0*/  IADD3 R20, P0, R26.reuse, 0x4020, RZ ;  /* 0x000040201a147810 */ /* 0x040fe40007f1e0ff */
[C---:B------:R-:W-:Y:S02]  /*1c0f0*/  IADD3 R30, P4, R26.reuse, 0x4040, RZ ;  /* 0x000040401a1e7810 */ /* 0x040fe40007f9e0ff */
[C---:B------:R-:W-:Y:S02]  /*1c100*/  IADD3 R34, P3, R26.reuse, 0x4060, RZ ;  /* 0x000040601a227810 */ /* 0x040fe40007f7e0ff */
[C---:B------:R-:W-:Y:S01]  /*1c110*/  IADD3 R38, P2, R26.reuse, 0x8000, RZ ;  /* 0x000080001a267810 */ /* 0x040fe20007f5e0ff */
[--C-:B------:R-:W-:Y:S01]  /*1c120*/  IMAD.X R31, RZ, RZ, R27.reuse, P4 ;  /* 0x000000ffff1f7224 */ /* 0x100fe200020e061b */
[C---:B------:R-:W-:Y:S01]  /*1c130*/  IADD3 R6, P1, R26.reuse, 0x8020, RZ ;  /* 0x000080201a067810 */ /* 0x040fe20007f3e0ff */
[--C-:B------:R-:W-:Y:S01]  /*1c140*/  IMAD.X R35, RZ, RZ, R27.reuse, P3 ;  /* 0x000000ffff237224 */ /* 0x100fe200018e061b */
[C---:B------:R-:W-:Y:S01]  /*1c150*/  IADD3 R46, P6, R26.reuse, 0x8040, RZ ;  /* 0x000080401a2e7810 */ /* 0x040fe20007fde0ff */
[----:B------:R-:W-:Y:S01]  /*1c160*/  IMAD.X R39, RZ, RZ, R27, P2 ;  /* 0x000000ffff277224 */ /* 0x000fe200010e061b */
[----:B------:R-:W-:-:S02]  /*1c170*/  IADD3 R78, P5, R26, 0x8060, RZ ;  /* 0x000080601a4e7810 */ /* 0x000fc40007fbe0ff */
[----:B------:R-:W-:Y:S01]  /*1c180*/  SHF.R.U64 R12, R12, 0x3, RZ ;  /* 0x000000030c0c7819 */ /* 0x000fe200000012ff */
[--C-:B------:R-:W-:Y:S01]  /*1c190*/  IMAD.X R47, RZ, RZ, R27.reuse, P6 ;  /* 0x000000ffff2f7224 */ /* 0x100fe200030e061b */
[----:B------:R-:W-:Y:S01]  /*1c1a0*/  LOP3.LUT R26, R7, R26, RZ, 0x3c, !PT ;  /* 0x0000001a071a7212 */ /* 0x000fe200078e3cff */
[----:B------:R-:W-:Y:S01]  /*1c1b0*/  IMAD.X R7, RZ, RZ, R27, P5 ;  /* 0x000000ffff077224 */ /* 0x000fe200028e061b */
[----:B------:R-:W-:Y:S02]  /*1c1c0*/  LOP3.LUT R8, R141, 0x380, RZ, 0xc0, !PT ;  /* 0x000003808d087812 */ /* 0x000fe400078ec0ff */
[----:B------:R-:W-:Y:S02]  /*1c1d0*/  LOP3.LUT R10, R143, 0x380, RZ, 0xc0, !PT ;  /* 0x000003808f0a7812 */ /* 0x000fe400078ec0ff */
[----:B------:R-:W-:Y:S02]  /*1c1e0*/  LOP3.LUT R12, R12, R145, RZ, 0x3c, !PT ;  /* 0x000000910c0c7212 */ /* 0x000fe400078e3cff */
[----:B------:R-:W-:-:S02]  /*1c1f0*/  IADD3.X R21, RZ, R27, RZ, P0, !PT ;  /* 0x0000001bff157210 */ /* 0x000fc400007fe4ff */
[-C--:B------:R-:W-:Y:S02]  /*1c200*/  IADD3.X R43, RZ, R27.reuse, RZ, P1, !PT ;  /* 0x0000001bff2b7210 */ /* 0x080fe40000ffe4ff */
[----:B------:R-:W-:Y:S02]  /*1c210*/  SHF.R.U64 R8, R8, 0x3, RZ ;  /* 0x0000000308087819 */ /* 0x000fe400000012ff */
[----:B------:R-:W-:Y:S02]  /*1c220*/  LOP3.LUT R145, R34, 0x380, RZ, 0xc0, !PT ;  /* 0x0000038022917812 */ /* 0x000fe400078ec0ff */
[----:B------:R-:W-:Y:S02]  /*1c230*/  MOV R86, R26 ;  /* 0x0000001a00567202 */ /* 0x000fe40000000f00 */
[----:B------:R-:W-:Y:S02]  /*1c240*/  SHF.R.U64 R10, R10, 0x3, RZ ;  /* 0x000000030a0a7819 */ /* 0x000fe400000012ff */
[----:B------:R-:W-:-:S02]  /*1c250*/  LOP3.LUT R27, R6, 0x380, RZ, 0xc0, !PT ;  /* 0x00000380061b7812 */ /* 0x000fc400078ec0ff */
[----:B------:R-:W-:Y:S02]  /*1c260*/  LOP3.LUT R14, R147, 0x380, RZ, 0xc0, !PT ;  /* 0x00000380930e7812 */ /* 0x000fe400078ec0ff */
[----:B------:R-:W-:Y:S02]  /*1c270*/  LOP3.LUT R8, R8, R141, RZ, 0x3c, !PT ;  /* 0x0000008d08087212 */ /* 0x000fe400078e3cff */
[----:B------:R-:W-:Y:S02]  /*1c280*/  SHF.R.U64 R145, R145, 0x3, RZ ;  /* 0x0000000391917819 */ /* 0x000fe400000012ff */
[----:B------:R-:W-:Y:S02]  /*1c290*/  F2FP.F16.F32.PACK_AB R26, R29, R28 ;  /* 0x0000001c1d1a723e */ /* 0x000fe400000000ff */
[----:B------:R-:W-:Y:S02]  /*1c2a0*/  LOP3.LUT R10, R10, R143, RZ, 0x3c, !PT ;  /* 0x0000008f0a0a7212 */ /* 0x000fe400078e3cff */
[----:B------:R-:W-:-:S02]  /*1c2b0*/  LOP3.LUT R141, R20, 0x380, RZ, 0xc0, !PT ;  /* 0x00000380148d7812 */ /* 0x000fc400078ec0ff */
[----:B------:R-:W-:Y:S02]  /*1c2c0*/  SHF.R.U64 R29, R27, 0x3, RZ ;  /* 0x000000031b1d7819 */ /* 0x000fe400000012ff */
[----:B------:R-:W-:Y:S02]  /*1c2d0*/  LOP3.LUT R143, R30, 0x380, RZ, 0xc0, !PT ;  /* 0x000003801e8f7812 */ /* 0x000fe400078ec0ff */
[----:B------:R-:W-:Y:S02]  /*1c2e0*/  SHF.R.U64 R14, R14, 0x3, RZ ;  /* 0x000000030e0e7819 */ /* 0x000fe400000012ff */
[----:B------:R-:W-:Y:S02]  /*1c2f0*/  LOP3.LUT R34, R145, R34, RZ, 0x3c, !PT ;  /* 0x0000002291227212 */ /* 0x000fe400078e3cff */
[----:B------:R-:W-:Y:S02]  /*1c300*/  SHF.R.U64 R141, R141, 0x3, RZ ;  /* 0x000000038d8d7819 */ /* 0x000fe400000012ff */
[----:B------:R-:W-:-:S02]  /*1c310*/  LOP3.LUT R42, R29, R6, RZ, 0x3c, !PT ;  /* 0x000000061d2a7212 */ /* 0x000fc400078e3cff */
[----:B------:R-:W-:Y:S02]  /*1c320*/  SHF.R.U64 R143, R143, 0x3, RZ ;  /* 0x000000038f8f7819 */ /* 0x000fe400000012ff */
[----:B------:R-:W-:Y:S02]  /*1c330*/  MOV R11, R10 ;  /* 0x0000000a000b7202 */ /* 0x000fe40000000f00 */
[----:B------:R-:W-:Y:S02]  /*1c340*/  LOP3.LUT R14, R14, R147, RZ, 0x3c, !PT ;  /* 0x000000930e0e7212 */ /* 0x000fe400078e3cff */
[----:B------:R-:W-:Y:S02]  /*1c350*/  F2FP.F16.F32.PACK_AB R27, R138, R123 ;  /* 0x0000007b8a1b723e */ /* 0x000fe400000000ff */
[----:B------:R-:W-:Y:S02]  /*1c360*/  MOV R28, R8 ;  /* 0x00000008001c7202 */ /* 0x000fe40000000f00 */
[----:B------:R-:W-:Y:S01]  /*1c370*/  MOV R10, R34 ;  /* 0x00000022000a7202 */ /* 0x000fe20000000f00 */
[----:B------:R-:W-:Y:S01]  /*1c380*/  STSM.16.M88.4 [R86], R24 ;  /* 0x0000001856007844 */ /* 0x000fe20000000200 */
[----:B------:R-:W-:-:S02]  /*1c390*/  LOP3.LUT R147, R38, 0x380, RZ, 0xc0, !PT ;  /* 0x0000038026937812 */ /* 0x000fc400078ec0ff */
[----:B------:R-:W-:Y:S02]  /*1c3a0*/  LOP3.LUT R20, R141, R20, RZ, 0x3c, !PT ;  /* 0x000000148d147212 */ /* 0x000fe400078e3cff */
[----:B------:R-:W-:Y:S02]  /*1c3b0*/  MOV R8, R42 ;  /* 0x0000002a00087202 */ /* 0x000fe40000000f00 */
[----:B------:R-:W-:Y:S02]  /*1c3c0*/  F2FP.F16.F32.PACK_AB R34, R37, R36 ;  /* 0x000000242522723e */ /* 0x000fe400000000ff */
[----:B------:R-:W-:Y:S02]  /*1c3d0*/  F2FP.F16.F32.PACK_AB R35, R136, R121 ;  /* 0x000000798823723e */ /* 0x000fe400000000ff */
[----:B------:R-:W-:Y:S02]  /*1c3e0*/  LOP3.LUT R30, R143, R30, RZ, 0x3c, !PT ;  /* 0x0000001e8f1e7212 */ /* 0x000fe400078e3cff */
[----:B------:R-:W-:Y:S01]  /*1c3f0*/  F2FP.F16.F32.PACK_AB R42, R45, R44 ;  /* 0x0000002c2d2a723e */ /* 0x000fe200000000ff */
[----:B------:R-:W-:Y:S01]  /*1c400*/  STSM.16.M88.4 [R28], R32 ;  /* 0x000000201c007844 */ /* 0x000fe20000000200 */
[----:B------:R-:W-:-:S02]  /*1c410*/  F2FP.F16.F32.PACK_AB R43, R130, R0 ;  /* 0x00000000822b723e */ /* 0x000fc400000000ff */
[----:B------:R-:W-:Y:S01]  /*1c420*/  LOP3.LUT R139, R46, 0x380, RZ, 0xc0, !PT ;  /* 0x000003802e8b7812 */ /* 0x000fe200078ec0ff */
[----:B------:R-:W2:Y:S01]  /*1c430*/  LDC R0, c[0x0][0xbe8] ;  /* 0x0002fa00ff007b82 */ /* 0x000ea20000000800 */
[----:B------:R-:W-:Y:S01]  /*1c440*/  MOV R12, R12 ;  /* 0x0000000c000c7202 */ /* 0x000fe20000000f00 */
[----:B------:R-:W-:Y:S01]  /*1c450*/  STSM.16.M88.4 [R11], R40 ;  /* 0x000000280b007844 */ /* 0x000fe20000000200 */
[----:B------:R-:W-:Y:S02]  /*1c460*/  LOP3.LUT R141, R78, 0x380, RZ, 0xc0, !PT ;  /* 0x000003804e8d7812 */ /* 0x000fe400078ec0ff */
[----:B------:R-:W-:Y:S01]  /*1c470*/  MOV R14, R14 ;  /* 0x0000000e000e7202 */ /* 0x000fe20000000f00 */
[----:B------:R-:W-:Y:S01]  /*1c480*/  STSM.16.M88.4 [R12], R48 ;  /* 0x000000300c007844 */ /* 0x000fe20000000200 */
[----:B------:R-:W-:Y:S02]  /*1c490*/  SHF.R.U64 R147, R147, 0x3, RZ ;  /* 0x0000000393937819 */ /* 0x000fe400000012ff */
[----:B------:R-:W-:Y:S01]  /*1c4a0*/  MOV R20, R20 ;  /* 0x0000001400147202 */ /* 0x000fe20000000f00 */
[----:B------:R-:W-:Y:S01]  /*1c4b0*/  STSM.16.M88.4 [R14], R56 ;  /* 0x000000380e007844 */ /* 0x000fe20000000200 */
[----:B------:R-:W-:-:S02]  /*1c4c0*/  MOV R30, R30 ;  /* 0x0000001e001e7202 */ /* 0x000fc40000000f00 */
[----:B------:R-:W-:Y:S01]  /*1c4d0*/  SHF.R.U64 R139, R139, 0x3, RZ ;  /* 0x000000038b8b7819 */ /* 0x000fe200000012ff */
[----:B------:R3:W-:Y:S01]  /*1c4e0*/  STSM.16.M88.4 [R20], R64 ;  /* 0x0000004014007844 */ /* 0x0007e20000000200 */
[----:B------:R-:W-:Y:S02]  /*1c4f0*/  SHF.R.U64 R141, R141, 0x3, RZ ;  /* 0x000000038d8d7819 */ /* 0x000fe400000012ff */
[----:B------:R-:W-:Y:S01]  /*1c500*/  LOP3.LUT R38, R147, R38, RZ, 0x3c, !PT ;  /* 0x0000002693267212 */ /* 0x000fe200078e3cff */
[----:B------:R-:W-:Y:S01]  /*1c510*/  STSM.16.M88.4 [R30], R72 ;  /* 0x000000481e007844 */ /* 0x000fe20000000200 */
[----:B------:R-:W-:Y:S02]  /*1c520*/  LOP3.LUT R46, R139, R46, RZ, 0x3c, !PT ;  /* 0x0000002e8b2e7212 */ /* 0x000fe400078e3cff */
[----:B------:R-:W-:Y:S01]  /*1c530*/  LOP3.LUT R6, R141, R78, RZ, 0x3c, !PT ;  /* 0x0000004e8d067212 */ /* 0x000fe200078e3cff */
[----:B------:R4:W-:Y:S01]  /*1c540*/  STSM.16.M88.4 [R10], R80 ;  /* 0x000000500a007844 */ /* 0x0009e20000000200 */
[----:B------:R-:W-:-:S02]  /*1c550*/  MOV R38, R38 ;  /* 0x0000002600267202 */ /* 0x000fc40000000f00 */
[----:B------:R-:W-:Y:S02]  /*1c560*/  ISETP.NE.U32.AND P0, PT, RZ, UR4, PT ;  /* 0x00000004ff007c0c */ /* 0x000fe4000bf05070 */
[----:B------:R-:W-:Y:S01]  /*1c570*/  MOV R46, R46 ;  /* 0x0000002e002e7202 */ /* 0x000fe20000000f00 */
[----:B------:R-:W-:Y:S01]  /*1c580*/  STSM.16.M88.4 [R38], R88 ;  /* 0x0000005826007844 */ /* 0x000fe20000000200 */
[----:B------:R-:W-:Y:S01]  /*1c590*/  MOV R9, R6 ;  /* 0x0000000600097202 */ /* 0x000fe20000000f00 */
[----:B---3--:R-:W-:Y:S01]  /*1c5a0*/  IMAD.MOV.U32 R20, RZ, RZ, RZ ;  /* 0x000000ffff147224 */ /* 0x008fe200078e00ff */
[----:B------:R-:W-:Y:S01]  /*1c5b0*/  ISETP.NE.AND.EX P0, PT, RZ, UR5, PT, P0 ;  /* 0x00000005ff007c0c */ /* 0x000fe2000bf05300 */
[----:B------:R3:W-:Y:S04]  /*1c5c0*/  STSM.16.M88.4 [R8], R96 ;  /* 0x0000006008007844 */ /* 0x0007e80000000200 */
[----:B------:R0:W-:Y:S01]  /*1c5d0*/  STSM.16.M88.4 [R46], R104 ;  /* 0x000000682e007844 */ /* 0x0001e20000000200 */
[----:B----4-:R-:W-:-:S03]  /*1c5e0*/  IADD3 R10, P1, R225, UR4, RZ ;  /* 0x00000004e10a7c10 */ /* 0x010fc6000ff3e0ff */
[----:B------:R0:W-:Y:S01]  /*1c5f0*/  STSM.16.M88.4 [R9], R112 ;  /* 0x0000007009007844 */ /* 0x0001e20000000200 */
[----:B------:R-:W-:Y:S01]  /*1c600*/  IADD3.X R11, R226, UR5, RZ, P1, !PT ;  /* 0x00000005e20b7c10 */ /* 0x000fe20008ffe4ff */
[----:B------:R-:W-:Y:S01]  /*1c610*/  ULDC.64 UR4, c[0x0][0xc08] ;  /* 0x0003020000047ab9 */ /* 0x000fe20000000a00 */
[----:B------:R-:W-:Y:S01]  /*1c620*/  BAR.SYNC.DEFER_BLOCKING 0x1, 0x100 ;  /* 0x0044000000007b1d */ /* 0x000fe20000010000 */
[----:B------:R-:W-:-:S04]  /*1c630*/  ISETP.NE.U32.AND P2, PT, RZ, UR4, PT ;  /* 0x00000004ff007c0c */ /* 0x000fc8000bf45070 */
[----:B------:R-:W-:-:S13]  /*1c640*/  ISETP.NE.AND.EX P2, PT, RZ, UR5, PT, P2 ;  /* 0x00000005ff007c0c */ /* 0x000fda000bf45320 */
[----:B------:R-:W-:Y:S01]  /*1c650*/  @P2 IADD3 R6, P3, R225, UR4, RZ ;  /* 0x00000004e1062c10 */ /* 0x000fe2000ff7e0ff */
[----:B------:R-:W-:Y:S02]  /*1c660*/  ULDC UR4, c[0x0][0xa88] ;  /* 0x0002a20000047ab9 */ /* 0x000fe40000000800 */
[----:B------:R-:W-:Y:S02]  /*1c670*/  MOV R61, UR4 ;  /* 0x00000004003d7c02 */ /* 0x000fe40008000f00 */
[----:B------:R-:W-:Y:S01]  /*1c680*/  @P2 IADD3.X R7, R226, UR5, RZ, P3, !PT ;  /* 0x00000005e2072c10 */ /* 0x000fe20009ffe4ff */
[----:B------:R0:W5:Y:S01]  /*1c690*/  @P0 LDG.E R20, desc[UR60][R10.64] ;  /* 0x0000003c0a140981 */ /* 0x000162000c1e1900 */
[----:B--2---:R-:W-:-:S03]  /*1c6a0*/  ISETP.NE.AND P1, PT, R0, 0x1, PT ;  /* 0x000000010000780c */ /* 0x004fc60003f25270 */
[----:B------:R0:W5:Y:S10]  /*1c6b0*/  @P2 LDG.E R61, desc[UR60][R6.64] ;  /* 0x0000003c063d2981 */ /* 0x000174000c1e1900 */
[----:B---3--:R-:W2:Y:S08]  /*1c6c0*/  @P1 LDC R8, c[0x0][0xbec] ;  /* 0x0002fb00ff081b82 */ /* 0x008eb00000000800 */
[----:B------:R-:W3:Y:S01]  /*1c6d0*/  @P1 LDC R15, c[0x0][0xbf0] ;  /* 0x0002fc00ff0f1b82 */ /* 0x000ee20000000800 */
[----:B0-----:R-:W-:Y:S05]  /*1c6e0*/  @P2 BRA `(.L_x_812) ;  /* 0x0000000000102947 */ /* 0x001fea0003800000 */
[----:B------:R-:W-:Y:S05]  /*1c6f0*/  @!P0 BRA `(.L_x_812) ;  /* 0x00000000000c8947 */ /* 0x000fea0003800000 */
[----:B------:R-:W4:Y:S04]  /*1c700*/  LDG.E R6, desc[UR60][R10.64] ;  /* 0x0000003c0a067981 */ /* 0x000f28000c1e1900 */
[----:B-----5:R-:W4:Y:S02]  /*1c710*/  LDG.E R61, desc[UR60][R10.64+0x4] ;  /* 0x0000043c0a3d7981 */ /* 0x020f24000c1e1900 */
[----:B----4-:R-:W-:-:S07]  /*1c720*/  IMAD.IADD R61, R61, 0x1, -R6 ;  /* 0x000000013d3d7824 */ /* 0x010fce00078e0a06 */
.L_x_812:
[----:B------:R-:W4:Y:S01]  /*1c730*/  LDL R6, [R1+0x94] ;  /* 0x0000940001067983 */ /* 0x000f220000100800 */
[----:B------:R-:W-:Y:S01]  /*1c740*/  SHF.R.S32.HI R60, RZ, 0x1f, R224 ;  /* 0x0000001fff3c7819 */ /* 0x000fe200000114e0 */
[----:B------:R-:W-:Y:S02]  /*1c750*/  ULDC.64 UR4, c[0x0][0xb90] ;  /* 0x0002e40000047ab9 */ /* 0x000fe40000000a00 */
[----:B------:R-:W3:Y:S01]  /*1c760*/  LDL R26, [R1+0x8c] ;  /* 0x00008c00011a7983 */ /* 0x000ee20000100800 */
[----:B-----5:R-:W-:Y:S01]  /*1c770*/  SHF.R.S32.HI R21, RZ, 0x1f, R20 ;  /* 0x0000001fff157819 */ /* 0x020fe20000011414 */
[----:B------:R-:W-:Y:S01]  /*1c780*/  IMAD R7, R60, UR4, RZ ;  /* 0x000000043c077c24 */ /* 0x000fe2000f8e02ff */
[----:B------:R-:W-:Y:S02]  /*1c790*/  LEA R11, R231, R219, 0x6 ;  /* 0x000000dbe70b7211 */ /* 0x000fe400078e30ff */
[----:B------:R-:W-:Y:S01]  /*1c7a0*/  SEL R232, R232, RZ, !P0 ;  /* 0x000000ffe8e87207 */ /* 0x000fe20004000000 */
[----:B------:R-:W-:Y:S01]  /*1c7b0*/  IMAD R13, R224, UR5, R7 ;  /* 0x00000005e00d7c24 */ /* 0x000fe2000f8e0207 */
[----:B------:R-:W-:Y:S01]  /*1c7c0*/  SEL R227, R227, RZ, !P0 ;  /* 0x000000ffe3e37207 */ /* 0x000fe20004000000 */
[----:B------:R-:W-:Y:S01]  /*1c7d0*/  IMAD.WIDE R4, R11, 0x2, R4 ;  /* 0x000000020b047825 */ /* 0x000fe200078e0204 */
[----:B------:R-:W0:Y:S03]  /*1c7e0*/  @P1 LDC R65, c[0x0][0xbec] ;  /* 0x0002fb00ff411b82 */ /* 0x000e260000000800 */
[----:B------:R-:W-:Y:S01]  /*1c7f0*/  IMAD R61, R61, R0, RZ ;  /* 0x000000003d3d7224 */ /* 0x000fe200078e02ff */
[----:B------:R-:W-:-:S04]  /*1c800*/  IADD3 R29, P4, R4, 0x4000, RZ ;  /* 0x00004000041d7810 */ /* 0x000fc80007f9e0ff */
[----:B------:R-:W1:Y:S01]  /*1c810*/  @P1 LDC R67, c[0x0][0xbf0] ;  /* 0x0002fc00ff431b82 */ /* 0x000e620000000800 */
[----:B------:R-:W-:Y:S02]  /*1c820*/  IADD3 R37, P3, R4, 0x6000, RZ ;  /* 0x0000600004257810 */ /* 0x000fe40007f7e0ff */
[----:B------:R-:W-:Y:S02]  /*1c830*/  LOP3.LUT R28, R29, 0x380, RZ, 0xc0, !PT ;  /* 0x000003801d1c7812 */ /* 0x000fe400078ec0ff */
[----:B------:R-:W-:Y:S02]  /*1c840*/  LOP3.LUT R36, R37, 0x380, RZ, 0xc0, !PT ;  /* 0x0000038025247812 */ /* 0x000fe400078ec0ff */
[----:B------:R-:W-:Y:S02]  /*1c850*/  SHF.R.U64 R28, R28, 0x3, RZ ;  /* 0x000000031c1c7819 */ /* 0x000fe400000012ff */
[----:B------:R-:W-:Y:S02]  /*1c860*/  SHF.R.U64 R36, R36, 0x3, RZ ;  /* 0x0000000324247819 */ /* 0x000fe400000012ff */
[----:B------:R-:W-:Y:S01]  /*1c870*/  LOP3.LUT R28, R28, R29, RZ, 0x3c, !PT ;  /* 0x0000001d1c1c7212 */ /* 0x000fe200078e3cff */
[--C-:B------:R-:W-:Y:S01]  /*1c880*/  IMAD.X R29, RZ, RZ, R5.reuse, P4 ;  /* 0x000000ffff1d7224 */ /* 0x100fe200020e0605 */
[----:B------:R-:W-:Y:S01]  /*1c890*/  LOP3.LUT R36, R36, R37, RZ, 0x3c, !PT ;  /* 0x0000002524247212 */ /* 0x000fe200078e3cff */
[----:B------:R-:W-:Y:S01]  /*1c8a0*/  IMAD.X R37, RZ, RZ, R5, P3 ;  /* 0x000000ffff257224 */ /* 0x000fe200018e0605 */
[----:B------:R-:W-:-:S04]  /*1c8b0*/  IADD3 R53, P4, R4, 0xa000, RZ ;  /* 0x0000a00004357810 */ /* 0x000fc80007f9e0ff */
[----:B------:R-:W-:-:S04]  /*1c8c0*/  LOP3.LUT R52, R53, 0x380, RZ, 0xc0, !PT ;  /* 0x0000038035347812 */ /* 0x000fc800078ec0ff */
[----:B------:R-:W-:-:S04]  /*1c8d0*/  SHF.R.U64 R52, R52, 0x3, RZ ;  /* 0x0000000334347819 */ /* 0x000fc800000012ff */
[----:B------:R-:W-:Y:S01]  /*1c8e0*/  LOP3.LUT R52, R52, R53, RZ, 0x3c, !PT ;  /* 0x0000003534347212 */ /* 0x000fe200078e3cff */
[----:B------:R-:W-:Y:S01]  /*1c8f0*/  IMAD.X R53, RZ, RZ, R5, P4 ;  /* 0x000000ffff357224 */ /* 0x000fe200020e0605 */
[C---:B------:R-:W-:Y:S01]  /*1c900*/  LEA R66, R230.reuse, R231, 0x7 ;  /* 0x000000e7e6427211 */ /* 0x040fe200078e38ff */
[----:B------:R-:W-:Y:S01]  /*1c910*/  BSSY B1, `(.L_x_813) ;  /* 0x00000a1000017945 */ /* 0x000fe20003800000 */
[----:B------:R-:W-:Y:S02]  /*1c920*/  SHF.R.S32.HI R68, RZ, 0x1f, R222 ;  /* 0x0000001fff447819 */ /* 0x000fe400000114de */
[----:B------:R-:W-:Y:S02]  /*1c930*/  SHF.R.S32.HI R69, RZ, 0x1f, R221 ;  /* 0x0000001fff457819 */ /* 0x000fe400000114dd */
[----:B------:R-:W-:Y:S01]  /*1c940*/  SHF.R.S32.HI R70, RZ, 0x1f, R219 ;  /* 0x0000001fff467819 */ /* 0x000fe200000114db */
[----:B----4-:R-:W-:-:S04]  /*1c950*/  IMAD R25, R230, 0x80, R6 ;  /* 0x00000080e6197824 */ /* 0x010fc800078e0206 */
[----:B--2---:R-:W-:-:S04]  /*1c960*/  @P1 IMAD.HI.U32 R8, R25, R8, RZ ;  /* 0x0000000819081227 */ /* 0x004fc800078e00ff */
[----:B------:R-:W-:Y:S01]  /*1c970*/  IMAD.MOV.U32 R9, RZ, RZ, R25 ;  /* 0x000000ffff097224 */ /* 0x000fe200078e0019 */
[----:B---3--:R-:W-:Y:S01]  /*1c980*/  @P1 SHF.R.U32.HI R9, RZ, R15, R8 ;  /* 0x0000000fff091219 */ /* 0x008fe20000011608 */
[----:B------:R-:W-:Y:S01]  /*1c990*/  IMAD.WIDE.U32 R6, R224, UR4, R20 ;  /* 0x00000004e0067c25 */ /* 0x000fe2000f8e0014 */
[----:B------:R-:W-:-:S03]  /*1c9a0*/  ULDC.64 UR4, c[0x0][0xb98] ;  /* 0x0002e60000047ab9 */ /* 0x000fc60000000a00 */
[----:B------:R-:W-:Y:S02]  /*1c9b0*/  IMAD.IADD R7, R7, 0x1, R13 ;  /* 0x0000000107077824 */ /* 0x000fe400078e020d */
[----:B------:R-:W-:Y:S02]  /*1c9c0*/  IMAD.MOV R13, RZ, RZ, -R9 ;  /* 0x000000ffff0d7224 */ /* 0x000fe400078e0a09 */
[----:B------:R-:W-:Y:S02]  /*1c9d0*/  IMAD R8, R232, UR4, RZ ;  /* 0x00000004e8087c24 */ /* 0x000fe4000f8e02ff */
[----:B------:R-:W-:-:S04]  /*1c9e0*/  IMAD.WIDE.U32 R6, R227, UR4, R6 ;  /* 0x00000004e3067c25 */ /* 0x000fc8000f8e0006 */
[----:B------:R-:W-:Y:S01]  /*1c9f0*/  IMAD R11, R0, R13, R25 ;  /* 0x0000000d000b7224 */ /* 0x000fe200078e0219 */
[----:B------:R-:W-:Y:S01]  /*1ca00*/  SHF.R.S32.HI R13, RZ, 0x1f, R9 ;  /* 0x0000001fff0d7819 */ /* 0x000fe20000011409 */
[----:B------:R-:W-:Y:S01]  /*1ca10*/  IMAD R10, R227, UR5, R8 ;  /* 0x00000005e30a7c24 */ /* 0x000fe2000f8e0208 */
[----:B------:R-:W-:Y:S01]  /*1ca20*/  IADD3 R6, P0, R9, R6, RZ ;  /* 0x0000000609067210 */ /* 0x000fe20007f1e0ff */
[----:B------:R-:W-:Y:S01]  /*1ca30*/  ULDC.64 UR4, c[0x0][0xb88] ;  /* 0x0002e20000047ab9 */ /* 0x000fe20000000a00 */
[----:B------:R-:W-:Y:S02]  /*1ca40*/  SHF.R.S32.HI R8, RZ, 0x1f, R11 ;  /* 0x0000001fff087819 */ /* 0x000fe4000001140b */
[----:B------:R-:W-:-:S03]  /*1ca50*/  IADD3.X R7, R13, R7, R10, P0, !PT ;  /* 0x000000070d077210 */ /* 0x000fc600007fe40a */
[----:B------:R-:W-:Y:S01]  /*1ca60*/  IMAD R10, R8, UR4, RZ ;  /* 0x00000004080a7c24 */ /* 0x000fe2000f8e02ff */
[----:B------:R-:W-:Y:S01]  /*1ca70*/  IADD3 R9, P2, R4, 0x1000, RZ ;  /* 0x0000100004097810 */ /* 0x000fe20007f5e0ff */
[----:B------:R-:W-:-:S04]  /*1ca80*/  IMAD.WIDE.U32 R6, R11, UR4, R6 ;  /* 0x000000040b067c25 */ /* 0x000fc8000f8e0006 */
[----:B------:R-:W-:Y:S01]  /*1ca90*/  IMAD R15, R11, UR5, R10 ;  /* 0x000000050b0f7c24 */ /* 0x000fe2000f8e020a */
[----:B------:R-:W-:Y:S01]  /*1caa0*/  ULDC.64 UR4, c[0x0][0xb50] ;  /* 0x0002d40000047ab9 */ /* 0x000fe20000000a00 */
[----:B------:R-:W-:Y:S02]  /*1cab0*/  LOP3.LUT R8, R9, 0x380, RZ, 0xc0, !PT ;  /* 0x0000038009087812 */ /* 0x000fe400078ec0ff */
[----:B------:R-:W-:Y:S01]  /*1cac0*/  IMAD.IADD R7, R7, 0x1, R15 ;  /* 0x0000000107077824 */ /* 0x000fe200078e020f */
[----:B------:R-:W-:Y:S02]  /*1cad0*/  LEA R10, P0, R6, UR4, 0x2 ;  /* 0x00000004060a7c11 */ /* 0x000fe4000f8010ff */
[----:B------:R-:W-:Y:S02]  /*1cae0*/  SHF.R.U64 R8, R8, 0x3, RZ ;  /* 0x0000000308087819 */ /* 0x000fe400000012ff */
[----:B------:R-:W-:Y:S01]  /*1caf0*/  LEA.HI.X R14, R6, UR5, R7, 0x2, P0 ;  /* 0x00000005060e7c11 */ /* 0x000fe200080f1407 */
[----:B------:R-:W-:Y:S01]  /*1cb00*/  SHFL.IDX PT, R50, R10, RZ, 0x1c1f ;  /* 0x001c1fff0a327589 */ /* 0x000fe200000e0000 */
[----:B------:R-:W-:Y:S01]  /*1cb10*/  IADD3 R33, P0, R4, 0x5000, RZ ;  /* 0x0000500004217810 */ /* 0x000fe20007f1e0ff */
[----:B------:R-:W-:Y:S01]  /*1cb20*/  ULDC.64 UR4, c[0x0][0xaa0] ;  /* 0x0002a80000047ab9 */ /* 0x000fe20000000a00 */
[----:B------:R-:W-:-:S02]  /*1cb30*/  LOP3.LUT R8, R8, R9, RZ, 0x3c, !PT ;  /* 0x0000000908087212 */ /* 0x000fc400078e3cff */
[----:B------:R-:W-:Y:S02]  /*1cb40*/  IADD3.X R9, RZ, R5, RZ, P2, !PT ;  /* 0x00000005ff097210 */ /* 0x000fe400017fe4ff */
[----:B------:R-:W-:Y:S02]  /*1cb50*/  LOP3.LUT R32, R33, 0x380, RZ, 0xc0, !PT ;  /* 0x0000038021207812 */ /* 0x000fe400078ec0ff */
[----:B------:R-:W-:Y:S01]  /*1cb60*/  IADD3 R41, P2, R4, 0x7000, RZ ;  /* 0x0000700004297810 */ /* 0x000fe20007f5e0ff */
[----:B------:R-:W2:Y:S01]  /*1cb70*/  SHFL.IDX PT, R51, R14, RZ, 0x1c1f ;  /* 0x001c1fff0e337589 */ /* 0x000ea200000e0000 */
[----:B------:R-:W-:Y:S02]  /*1cb80*/  SHF.R.U64 R32, R32, 0x3, RZ ;  /* 0x0000000320207819 */ /* 0x000fe400000012ff */
[----:B------:R-:W-:Y:S01]  /*1cb90*/  LOP3.LUT R40, R41, 0x380, RZ, 0xc0, !PT ;  /* 0x0000038029287812 */ /* 0x000fe200078ec0ff */
[----:B------:R-:W-:Y:S01]  /*1cba0*/  SHFL.IDX PT, R54, R10, 0x1, 0x1c1f ;  /* 0x003c1f000a367f89 */ /* 0x000fe200000e0000 */
[----:B------:R-:W-:Y:S01]  /*1cbb0*/  LOP3.LUT R32, R32, R33, RZ, 0x3c, !PT ;  /* 0x0000002120207212 */ /* 0x000fe200078e3cff */
[----:B------:R-:W-:Y:S01]  /*1cbc0*/  IMAD.X R33, RZ, RZ, R5, P0 ;  /* 0x000000ffff217224 */ /* 0x000fe200000e0605 */
[----:B------:R-:W-:Y:S01]  /*1cbd0*/  SHF.R.U64 R40, R40, 0x3, RZ ;  /* 0x0000000328287819 */ /* 0x000fe200000012ff */
[----:B------:R-:W3:Y:S01]  /*1cbe0*/  SHFL.IDX PT, R55, R14, 0x1, 0x1c1f ;  /* 0x003c1f000e377f89 */ /* 0x000ee200000e0000 */
[----:B------:R-:W-:-:S02]  /*1cbf0*/  LEA R26, R230, R26, 0x7 ;  /* 0x0000001ae61a7211 */ /* 0x000fc400078e38ff */
[----:B------:R-:W-:Y:S02]  /*1cc00*/  LOP3.LUT P0, RZ, R236, 0x3, RZ, 0xc0, !PT ;  /* 0x00000003ecff7812 */ /* 0x000fe4000780c0ff */
[----:B------:R-:W-:Y:S01]  /*1cc10*/  LOP3.LUT R40, R40, R41, RZ, 0x3c, !PT ;  /* 0x0000002928287212 */ /* 0x000fe200078e3cff */
[C---:B------:R-:W-:Y:S01]  /*1cc20*/  VIADD R6, R26.reuse, 0x8 ;  /* 0x000000081a067836 */ /* 0x040fe20000000000 */
[----:B------:R-:W-:Y:S02]  /*1cc30*/  IADD3.X R41, RZ, R5, RZ, P2, !PT ;  /* 0x00000005ff297210 */ /* 0x000fe400017fe4ff */
[-C--:B------:R-:W-:Y:S02]  /*1cc40*/  ISETP.GE.OR P2, PT, R26, R61.reuse, P0 ;  /* 0x0000003d1a00720c */ /* 0x080fe40000746670 */
[----:B------:R-:W-:Y:S02]  /*1cc50*/  ISETP.GE.OR P0, PT, R6, R61, P0 ;  /* 0x0000003d0600720c */ /* 0x000fe40000706670 */
[----:B------:R-:W-:-:S02]  /*1cc60*/  IADD3 R13, P6, R4, 0x2000, RZ ;  /* 0x00002000040d7810 */ /* 0x000fc40007fde0ff */
[----:B------:R-:W-:-:S07]  /*1cc70*/  IADD3 R25, P5, R4, 0x3000, RZ ;  /* 0x0000300004197810 */ /* 0x000fce0007fbe0ff */
[----:B--2---:R2:W-:Y:S01]  /*1cc80*/  @!P2 ST.E desc[UR60][R50.64], R3 ;  /* 0x000000033200a985 */ /* 0x0045e2000c10193c */
[----:B------:R-:W-:Y:S02]  /*1cc90*/  LOP3.LUT R12, R13, 0x380, RZ, 0xc0, !PT ;  /* 0x000003800d0c7812 */ /* 0x000fe400078ec0ff */
[----:B------:R-:W-:Y:S01]  /*1cca0*/  LOP3.LUT R24, R25, 0x380, RZ, 0xc0, !PT ;  /* 0x0000038019187812 */ /* 0x000fe200078ec0ff */
[----:B---3--:R3:W-:Y:S01]  /*1ccb0*/  @!P0 ST.E desc[UR60][R54.64], R2 ;  /* 0x0000000236008985 */ /* 0x0087e2000c10193c */
[----:B--2---:R-:W-:Y:S01]  /*1ccc0*/  IMAD R3, R21, UR4, RZ ;  /* 0x0000000415037c24 */ /* 0x004fe2000f8e02ff */
[----:B------:R-:W-:Y:S02]  /*1ccd0*/  SHF.R.U64 R12, R12, 0x3, RZ ;  /* 0x000000030c0c7819 */ /* 0x000fe400000012ff */
[----:B------:R-:W5:Y:S01]  /*1cce0*/  LD.E.128 R28, desc[UR60][R28.64] ;  /* 0x0000003c1c1c7980 */ /* 0x000f62000c101d00 */
[C---:B------:R-:W-:Y:S02]  /*1ccf0*/  IMAD R21, R20.reuse, UR5, R3 ;  /* 0x0000000514157c24 */ /* 0x040fe4000f8e0203 */
[----:B---3--:R-:W-:Y:S01]  /*1cd00*/  IMAD.WIDE.U32 R2, R20, UR4, RZ ;  /* 0x0000000414027c25 */ /* 0x008fe2000f8e00ff */
[----:B------:R-:W-:Y:S01]  /*1cd10*/  SHF.R.U64 R24, R24, 0x3, RZ ;  /* 0x0000000318187819 */ /* 0x000fe200000012ff */
[----:B------:R-:W-:Y:S01]  /*1cd20*/  ULDC.64 UR4, c[0x0][0xae8] ;  /* 0x0002ba0000047ab9 */ /* 0x000fe20000000a00 */
[C---:B------:R-:W-:Y:S01]  /*1cd30*/  IADD3 R7, P3, R4.reuse, 0xb000, RZ ;  /* 0x0000b00004077810 */ /* 0x040fe20007f7e0ff */
[----:B------:R-:W-:Y:S01]  /*1cd40*/  IMAD.IADD R3, R3, 0x1, R21 ;  /* 0x0000000103037824 */ /* 0x000fe200078e0215 */
[----:B------:R-:W-:Y:S01]  /*1cd50*/  LOP3.LUT R11, R4, 0x380, RZ, 0xc0, !PT ;  /* 0x00000380040b7812 */ /* 0x000fe200078ec0ff */
[----:B------:R-:W-:Y:S01]  /*1cd60*/  IMAD R21, R223, 0x20, R231 ;  /* 0x00000020df157824 */ /* 0x000fe200078e02e7 */
[----:B------:R-:W-:Y:S01]  /*1cd70*/  LOP3.LUT R12, R12, R13, RZ, 0x3c, !PT ;  /* 0x0000000d0c0c7212 */ /* 0x000fe200078e3cff */
[----:B------:R-:W-:Y:S01]  /*1cd80*/  IMAD R63, R60, UR4, RZ ;  /* 0x000000043c3f7c24 */ /* 0x000fe2000f8e02ff */
[----:B------:R-:W-:Y:S01]  /*1cd90*/  LOP3.LUT R24, R24, R25, RZ, 0x3c, !PT ;  /* 0x0000001918187212 */ /* 0x000fe200078e3cff */
[--C-:B------:R-:W-:Y:S01]  /*1cda0*/  IMAD.X R13, RZ, RZ, R5.reuse, P6 ;  /* 0x000000ffff0d7224 */ /* 0x100fe200030e0605 */
[C---:B------:R-:W-:Y:S01]  /*1cdb0*/  IADD3 R45, P6, R4.reuse, 0x8000, RZ ;  /* 0x00008000042d7810 */ /* 0x040fe20007fde0ff */
[----:B------:R-:W-:Y:S01]  /*1cdc0*/  IMAD.X R25, RZ, RZ, R5, P5 ;  /* 0x000000ffff197224 */ /* 0x000fe200028e0605 */
[----:B------:R-:W-:Y:S01]  /*1cdd0*/  IADD3 R49, P5, R4, 0x9000, RZ ;  /* 0x0000900004317810 */ /* 0x000fe20007fbe0ff */
[----:B------:R-:W-:Y:S01]  /*1cde0*/  IMAD R60, R230, 0x80, R21 ;  /* 0x00000080e63c7824 */ /* 0x000fe200078e0215 */
[----:B------:R-:W5:Y:S01]  /*1cdf0*/  LD.E.128 R32, desc[UR60][R32.64] ;  /* 0x0000003c20207980 */ /* 0x000f62000c101d00 */
[----:B------:R-:W-:-:S02]  /*1ce00*/  IMAD R63, R224, UR5, R63 ;  /* 0x00000005e03f7c24 */ /* 0x000fc4000f8e023f */
[----:B------:R-:W-:Y:S01]  /*1ce10*/  IMAD.WIDE.U32 R2, R224, UR4, R2 ;  /* 0x00000004e0027c25 */ /* 0x000fe2000f8e0002 */
[----:B------:R-:W-:Y:S01]  /*1ce20*/  LOP3.LUT R44, R45, 0x380, RZ, 0xc0, !PT ;  /* 0x000003802d2c7812 */ /* 0x000fe200078ec0ff */
[----:B------:R-:W-:Y:S01]  /*1ce30*/  ULDC.64 UR4, c[0x0][0xaf0] ;  /* 0x0002bc0000047ab9 */ /* 0x000fe20000000a00 */
[----:B------:R-:W-:Y:S01]  /*1ce40*/  LOP3.LUT R48, R49, 0x380, RZ, 0xc0, !PT ;  /* 0x0000038031307812 */ /* 0x000fe200078ec0ff */
[----:B0-----:R-:W-:Y:S01]  /*1ce50*/  @P1 IMAD.HI.U32 R20, R60, R65, RZ ;  /* 0x000000413c141227 */ /* 0x001fe200078e00ff */
[----:B------:R-:W-:Y:S01]  /*1ce60*/  LOP3.LUT R6, R7, 0x380, RZ, 0xc0, !PT ;  /* 0x0000038007067812 */ /* 0x000fe200078ec0ff */
[----:B------:R-:W5:Y:S01]  /*1ce70*/  LD.E.128 R12, desc[UR60][R12.64] ;  /* 0x0000003c0c0c7980 */ /* 0x000f62000c101d00 */
[----:B------:R-:W-:Y:S01]  /*1ce80*/  IADD3 R3, R3, R63, RZ ;  /* 0x0000003f03037210 */ /* 0x000fe20007ffe0ff */
[----:B------:R-:W-:Y:S01]  /*1ce90*/  IMAD.MOV.U32 R21, RZ, RZ, R60 ;  /* 0x000000ffff157224 */ /* 0x000fe200078e003c */
[----:B------:R-:W-:Y:S01]  /*1cea0*/  SHF.R.U64 R44, R44, 0x3, RZ ;  /* 0x000000032c2c7819 */ /* 0x000fe200000012ff */
[----:B------:R-:W-:Y:S01]  /*1ceb0*/  IMAD R232, R232, UR4, RZ ;  /* 0x00000004e8e87c24 */ /* 0x000fe2000f8e02ff */
[----:B------:R-:W-:Y:S01]  /*1cec0*/  SHF.R.U64 R48, R48, 0x3, RZ ;  /* 0x0000000330307819 */ /* 0x000fe200000012ff */
[----:B------:R-:W5:Y:S01]  /*1ced0*/  LD.E.128 R24, desc[UR60][R24.64] ;  /* 0x0000003c18187980 */ /* 0x000f62000c101d00 */
[----:B-1----:R-:W-:-:S02]  /*1cee0*/  @P1 SHF.R.U32.HI R21, RZ, R67, R20 ;  /* 0x00000043ff151219 */ /* 0x002fc40000011614 */
[----:B------:R-:W-:Y:S01]  /*1cef0*/  SHF.R.U64 R11, R11, 0x3, RZ ;  /* 0x000000030b0b7819 */ /* 0x000fe200000012ff */
[----:B------:R-:W5:Y:S01]  /*1cf00*/  LD.E.128 R36, desc[UR60][R36.64] ;  /* 0x0000003c24247980 */ /* 0x000f62000c101d00 */
[----:B------:R-:W-:Y:S01]  /*1cf10*/  SHF.R.U64 R6, R6, 0x3, RZ ;  /* 0x0000000306067819 */ /* 0x000fe200000012ff */
[C---:B------:R-:W-:Y:S01]  /*1cf20*/  IMAD R63, R227.reuse, UR5, R232 ;  /* 0x00000005e33f7c24 */ /* 0x040fe2000f8e02e8 */
[----:B------:R-:W-:Y:S01]  /*1cf30*/  LOP3.LUT R44, R44, R45, RZ, 0x3c, !PT ;  /* 0x0000002d2c2c7212 */ /* 0x000fe200078e3cff */
[----:B------:R-:W-:Y:S01]  /*1cf40*/  IMAD.WIDE.U32 R2, R227, UR4, R2 ;  /* 0x00000004e3027c25 */ /* 0x000fe2000f8e0002 */
[----:B------:R-:W-:Y:S01]  /*1cf50*/  LOP3.LUT R48, R48, R49, RZ, 0x3c, !PT ;  /* 0x0000003130307212 */ /* 0x000fe200078e3cff */
[----:B------:R-:W-:Y:S01]  /*1cf60*/  ULDC.64 UR4, c[0x0][0xae0] ;  /* 0x0002b80000047ab9 */ /* 0x000fe20000000a00 */
[----:B------:R-:W-:Y:S01]  /*1cf70*/  LOP3.LUT R4, R11, R4, RZ, 0x3c, !PT ;  /* 0x000000040b047212 */ /* 0x000fe200078e3cff */
[--C-:B------:R-:W-:Y:S01]  /*1cf80*/  IMAD.X R45, RZ, RZ, R5.reuse, P6 ;  /* 0x000000ffff2d7224 */ /* 0x100fe200030e0605 */
[----:B------:R-:W-:Y:S01]  /*1cf90*/  IADD3.X R57, RZ, R5, RZ, P3, !PT ;  /* 0x00000005ff397210 */ /* 0x000fe20001ffe4ff */
[----:B------:R-:W-:Y:S01]  /*1cfa0*/  IMAD.X R49, RZ, RZ, R5, P5 ;  /* 0x000000ffff317224 */ /* 0x000fe200028e0605 */
[----:B------:R-:W-:Y:S01]  /*1cfb0*/  LOP3.LUT R56, R6, R7, RZ, 0x3c, !PT ;  /* 0x0000000706387212 */ /* 0x000fe200078e3cff */
[--C-:B------:R-:W-:Y:S01]  /*1cfc0*/  IMAD.MOV R65, RZ, RZ, -R21.reuse ;  /* 0x000000ffff417224 */ /* 0x100fe200078e0a15 */
[----:B------:R-:W-:Y:S01]  /*1cfd0*/  SHF.R.S32.HI R20, RZ, 0x1f, R21 ;  /* 0x0000001fff147819 */ /* 0x000fe20000011415 */
[----:B------:R-:W-:Y:S01]  /*1cfe0*/  IMAD.IADD R3, R3, 0x1, R63 ;  /* 0x0000000103037824 */ /* 0x000fe200078e023f */
[----:B------:R-:W5:Y:S01]  /*1cff0*/  LD.E.128 R4, desc[UR60][R4.64] ;  /* 0x0000003c04047980 */ /* 0x000f62000c101d00 */
[----:B------:R-:W-:-:S02]  /*1d000*/  IMAD R63, R0, R65, R60 ;  /* 0x00000041003f7224 */ /* 0x000fc400078e023c */
[----:B------:R-:W-:Y:S01]  /*1d010*/  IMAD R20, R20, UR4, RZ ;  /* 0x0000000414147c24 */ /* 0x000fe2000f8e02ff */
[----:B------:R-:W5:Y:S04]  /*1d020*/  LD.E.128 R8, desc[UR60][R8.64] ;  /* 0x0000003c08087980 */ /* 0x000f68000c101d00 */
[----:B------:R-:W5:Y:S01]  /*1d030*/  LD.E.128 R40, desc[UR60][R40.64] ;  /* 0x0000003c28287980 */ /* 0x000f62000c101d00 */
[----:B------:R-:W-:-:S03]  /*1d040*/  SHF.R.S32.HI R0, RZ, 0x1f, R63 ;  /* 0x0000001fff007819 */ /* 0x000fc6000001143f */
[----:B------:R-:W5:Y:S04]  /*1d050*/  LD.E.128 R44, desc[UR60][R44.64] ;  /* 0x0000003c2c2c7980 */ /* 0x000f68000c101d00 */
[----:B------:R-:W5:Y:S04]  /*1d060*/  LD.E.128 R48, desc[UR60][R48.64] ;  /* 0x0000003c30307980 */ /* 0x000f68000c101d00 */
[----:B------:R-:W5:Y:S04]  /*1d070*/  LD.E.128 R52, desc[UR60][R52.64] ;  /* 0x0000003c34347980 */ /* 0x000f68000c101d00 */
[----:B------:R-:W5:Y:S01]  /*1d080*/  LD.E.128 R56, desc[UR60][R56.64] ;  /* 0x0000003c38387980 */ /* 0x000f62000c101d00 */
[C---:B------:R-:W-:Y:S01]  /*1d090*/  IMAD R65, R21.reuse, UR5, R20 ;  /* 0x0000000515417c24 */ /* 0x040fe2000f8e0214 */
[----:B------:R-:W-:Y:S01]  /*1d0a0*/  @!PT LDS RZ, [RZ] ;  /* 0x00000000fffff984 */ /* 0x000fe20000000800 */
[----:B------:R-:W-:Y:S01]  /*1d0b0*/  @!PT LDS RZ, [RZ] ;  /* 0x00000000fffff984 */ /* 0x000fe20000000800 */
[----:B------:R-:W-:Y:S01]  /*1d0c0*/  @!PT LDS RZ, [RZ] ;  /* 0x00000000fffff984 */ /* 0x000fe20000000800 */
[----:B------:R-:W-:Y:S01]  /*1d0d0*/  @!PT LDS RZ, [RZ] ;  /* 0x00000000fffff984 */ /* 0x000fe20000000800 */
[----:B------:R0:W-:Y:S06]  /*1d0e0*/  MEMBAR.ALL.CTA ;  /* 0x0000000000007992 */ /* 0x0001ec0000008000 */
[----:B0-----:R-:W0:Y:S01]  /*1d0f0*/  FENCE.VIEW.ASYNC.S ;  /* 0x00000000000073c6 */ /* 0x001e220000000000 */
[----:B------:R-:W-:Y:S01]  /*1d100*/  IMAD.WIDE.U32 R2, R21, UR4, R2 ;  /* 0x0000000415027c25 */ /* 0x000fe2000f8e0002 */
[----:B------:R-:W-:-:S03]  /*1d110*/  ULDC.64 UR4, c[0x0][0xad8] ;  /* 0x0002b60000047ab9 */ /* 0x000fc60000000a00 */
[----:B------:R-:W-:Y:S02]  /*1d120*/  IMAD.IADD R3, R3, 0x1, R65 ;  /* 0x0000000103037824 */ /* 0x000fe400078e0241 */
[----:B------:R-:W-:Y:S02]  /*1d130*/  IMAD R20, R0, UR4, RZ ;  /* 0x0000000400147c24 */ /* 0x000fe4000f8e02ff */
[----:B------:R-:W-:Y:S02]  /*1d140*/  VIADD R0, R66, 0x20 ;  /* 0x0000002042007836 */ /* 0x000fe40000000000 */
[C---:B------:R-:W-:Y:S02]  /*1d150*/  IMAD R21, R63.reuse, UR5, R20 ;  /* 0x000000053f157c24 */ /* 0x040fe4000f8e0214 */
[----:B------:R-:W-:Y:S01]  /*1d160*/  IMAD.WIDE.U32 R2, R63, UR4, R2 ;  /* 0x000000043f027c25 */ /* 0x000fe2000f8e0002 */
[-C--:B------:R-:W-:Y:S01]  /*1d170*/  ISETP.GE.AND P1, PT, R0, R61.reuse, PT ;  /* 0x0000003d0000720c */ /* 0x080fe20003f26270 */
[----:B------:R-:W-:Y:S01]  /*1d180*/  ULDC.64 UR4, c[0x0][0xa80] ;  /* 0x0002a00000047ab9 */ /* 0x000fe20000000a00 */
[----:B------:R-:W-:Y:S01]  /*1d190*/  ISETP.GE.AND P2, PT, R66, R61, PT ;  /* 0x0000003d4200720c */ /* 0x000fe20003f46270 */
[----:B------:R-:W-:Y:S01]  /*1d1a0*/  VIADD R0, R16, 0x36820 ;  /* 0x0003682010007836 */ /* 0x000fe20000000000 */
[----:B------:R-:W-:Y:S01]  /*1d1b0*/  LEA R60, P3, R2, UR4, 0x1 ;  /* 0x00000004023c7c11 */ /* 0x000fe2000f8608ff */
[----:B------:R-:W-:-:S03]  /*1d1c0*/  IMAD.IADD R3, R3, 0x1, R21 ;  /* 0x0000000103037824 */ /* 0x000fc600078e0215 */
[----:B------:R-:W-:Y:S02]  /*1d1d0*/  PRMT R0, RZ, 0x654, R0 ;  /* 0x00000654ff007816 */ /* 0x000fe40000000000 */
[----:B------:R-:W-:Y:S01]  /*1d1e0*/  LEA.HI.X R64, R2, UR5, R3, 0x1, P3 ;  /* 0x0000000502407c11 */ /* 0x000fe200098f0c03 */
[----:B0-----:R0:W1:Y:S01]  /*1d1f0*/  SHFL.IDX PT, R62, R60, RZ, 0x181f ;  /* 0x00181fff3c3e7589 */ /* 0x00106200000e0000 */
[----:B------:R-:W-:Y:S01]  /*1d200*/  IADD3 R20, R66, 0x40, RZ ;  /* 0x0000004042147810 */ /* 0x000fe20007ffe0ff */
[----:B------:R2:W-:Y:S03]  /*1d210*/  SYNCS.ARRIVE.TRANS64.RED.A1T0 RZ, [R0+URZ], RZ ;  /* 0x000000ff00ff79a7 */ /* 0x0005e6000810043f */
[----:B------:R-:W-:Y:S01]  /*1d220*/  ISETP.GE.AND P0, PT, R20, R61, PT ;  /* 0x0000003d1400720c */ /* 0x000fe20003f06270 */
[----:B--2---:R0:W2:Y:S01]  /*1d230*/  SHFL.IDX PT, R0, R64, RZ, 0x181f ;  /* 0x00181fff40007589 */ /* 0x0040a200000e0000 */
[----:B------:R-:W-:Y:S11]  /*1d240*/  @P2 BRA `(.L_x_814) ;  /* 0x0000000000342947 */ /* 0x000ff60003800000 */
[----:B------:R-:W-:Y:S02]  /*1d250*/  ULDC UR4, c[0x0][0xac8] ;  /* 0x0002b20000047ab9 */ /* 0x000fe40000000800 */
[----:B------:R-:W-:Y:S02]  /*1d260*/  ISETP.GE.AND P4, PT, R219, UR4, PT ;  /* 0x00000004db007c0c */ /* 0x000fe4000bf86270 */
[----:B------:R-:W-:Y:S02]  /*1d270*/  ISETP.GE.AND P3, PT, R221, UR4, PT ;  /* 0x00000004dd007c0c */ /* 0x000fe4000bf66270 */
[----:B------:R-:W-:-:S09]  /*1d280*/  ISETP.GE.AND P2, PT, R222, UR4, PT ;  /* 0x00000004de007c0c */ /* 0x000fd2000bf46270 */
[-C--:B-1----:R-:W-:Y:S02]  /*1d290*/  @!P4 LEA R2, P6, R219, R62.reuse, 0x1 ;  /* 0x0000003edb02c211 */ /* 0x082fe400078c08ff */
[----:B------:R-:W-:Y:S02]  /*1d2a0*/  @!P3 LEA R20, P5, R221, R62, 0x1 ;  /* 0x0000003edd14b211 */ /* 0x000fe400078a08ff */
[----:B--2---:R-:W-:Y:S02]  /*1d2b0*/  @!P4 LEA.HI.X R3, R219, R0, R70, 0x1, P6 ;  /* 0x00000000db03c211 */ /* 0x004fe400030f0c46 */
[C---:B------:R-:W-:Y:S02]  /*1d2c0*/  @!P2 LEA R62, P6, R222.reuse, R62, 0x1 ;  /* 0x0000003ede3ea211 */ /* 0x040fe400078c08ff */
[-C--:B------:R-:W-:Y:S01]  /*1d2d0*/  @!P3 LEA.HI.X R21, R221, R0.reuse, R69, 0x1, P5 ;  /* 0x00000000dd15b211 */ /* 0x080fe200028f0c45 */
[----:B-----5:R3:W-:Y:S01]  /*1d2e0*/  @!P4 ST.E.128 desc[UR60][R2.64], R4 ;  /* 0x000000040200c985 */ /* 0x0207e2000c101d3c */
[----:B------:R-:W-:-:S03]  /*1d2f0*/  @!P2 LEA.HI.X R63, R222, R0, R68, 0x1, P6 ;  /* 0x00000000de3fa211 */ /* 0x000fc600030f0c44 */
[----:B------:R3:W-:Y:S04]  /*1d300*/  @!P3 ST.E.128 desc[UR60][R20.64], R28 ;  /* 0x0000001c1400b985 */ /* 0x0007e8000c101d3c */
[----:B------:R3:W-:Y:S02]  /*1d310*/  @!P2 ST.E.128 desc[UR60][R62.64], R44 ;  /* 0x0000002c3e00a985 */ /* 0x0007e4000c101d3c */
.L_x_814:
[----:B------:R-:W-:Y:S05]  /*1d320*/  BSYNC B1 ;  /* 0x0000000000017941 */ /* 0x000fea0003800000 */
.L_x_813:
        /* <DEDUP_REMOVED lines=8> */
[-C--:B---3--:R-:W-:Y:S02]  /*1d3b0*/  @!P4 LEA R2, P1, R219, R6.reuse, 0x1 ;  /* 0x00000006db02c211 */ /* 0x088fe400078208ff */
[-C--:B------:R-:W-:Y:S02]  /*1d3c0*/  @!P5 LEA R4, P2, R221, R6.reuse, 0x1 ;  /* 0x00000006dd04d211 */ /* 0x080fe400078408ff */
[C---:B------:R-:W-:Y:S02]  /*1d3d0*/  @!P6 LEA R6, P3, R222.reuse, R6, 0x1 ;  /* 0x00000006de06e211 */ /* 0x040fe400078608ff */
[-C--:B----4-:R-:W-:Y:S02]  /*1d3e0*/  @!P4 LEA.HI.X R3, R219, R0.reuse, R70, 0x1, P1 ;  /* 0x00000000db03c211 */ /* 0x090fe400008f0c46 */
[-C--:B------:R-:W-:Y:S02]  /*1d3f0*/  @!P5 LEA.HI.X R5, R221, R0.reuse, R69, 0x1, P2 ;  /* 0x00000000dd05d211 */ /* 0x080fe400010f0c45 */
[----:B------:R-:W-:Y:S01]  /*1d400*/  @!P6 LEA.HI.X R7, R222, R0, R68, 0x1, P3 ;  /* 0x00000000de07e211 */ /* 0x000fe200018f0c44 */
[----:B------:R3:W-:Y:S04]  /*1d410*/  @!P4 ST.E.128 desc[UR60][R2.64], R8 ;  /* 0x000000080200c985 */ /* 0x0007e8000c101d3c */
[----:B------:R3:W-:Y:S04]  /*1d420*/  @!P5 ST.E.128 desc[UR60][R4.64], R32 ;  /* 0x000000200400d985 */ /* 0x0007e8000c101d3c */
[----:B------:R3:W-:Y:S02]  /*1d430*/  @!P6 ST.E.128 desc[UR60][R6.64], R48 ;  /* 0x000000300600e985 */ /* 0x0007e4000c101d3c */
.L_x_816:
[----:B------:R-:W-:Y:S05]  /*1d440*/  BSYNC B1 ;  /* 0x0000000000017941 */ /* 0x000fea0003800000 */
.L_x_815:
        /* <DEDUP_REMOVED lines=11> */
[-C--:B0-----:R-:W-:Y:S02]  /*1d500*/  @!P3 LEA.HI.X R3, R219, R0.reuse, R70, 0x1, P0 ;  /* 0x00000000db03b211 */ /* 0x081fe400000f0c46 */
[-C--:B------:R-:W-:Y:S02]  /*1d510*/  @!P4 LEA.HI.X R5, R221, R0.reuse, R69, 0x1, P1 ;  /* 0x00000000dd05c211 */ /* 0x080fe400008f0c45 */
[----:B------:R-:W-:Y:S01]  /*1d520*/  @!P5 LEA.HI.X R7, R222, R0, R68, 0x1, P2 ;  /* 0x00000000de07d211 */ /* 0x000fe200010f0c44 */
[----:B------:R0:W-:Y:S04]  /*1d530*/  @!P3 ST.E.128 desc[UR60][R2.64], R12 ;  /* 0x0000000c0200b985 */ /* 0x0001e8000c101d3c */
[----:B------:R0:W-:Y:S04]  /*1d540*/  @!P4 ST.E.128 desc[UR60][R4.64], R36 ;  /* 0x000000240400c985 */ /* 0x0001e8000c101d3c */
[----:B------:R0:W-:Y:S02]  /*1d550*/  @!P5 ST.E.128 desc[UR60][R6.64], R52 ;  /* 0x000000340600d985 */ /* 0x0001e4000c101d3c */
.L_x_818:
[----:B------:R-:W-:Y:S05]  /*1d560*/  BSYNC B1 ;  /* 0x0000000000017941 */ /* 0x000fea0003800000 */
.L_x_817:
[----:B0-----:R-:W-:Y:S01]  /*1d570*/  VIADD R0, R66, 0x60 ;  /* 0x0000006042007836 */ /* 0x001fe20000000000 */
[----:B--2-4-:R-:W0:Y:S04]  /*1d580*/  SHFL.IDX PT, R64, R64, 0x3, 0x181f ;  /* 0x00781f0040407f89 */ /* 0x014e2800000e0000 */
[----:B------:R-:W-:Y:S01]  /*1d590*/  ISETP.GE.AND P0, PT, R0, R61, PT ;  /* 0x0000003d0000720c */ /* 0x000fe20003f06270 */
[----:B------:R-:W2:-:S12]  /*1d5a0*/  SHFL.IDX PT, R60, R60, 0x3, 0x181f ;  /* 0x00781f003c3c7f89 */ /* 0x000e9800000e0000 */
[----:B------:R-:W-:Y:S05]  /*1d5b0*/  @P0 BRA `(.L_x_819) ;  /* 0x0000000c00400947 */ /* 0x000fea0003800000 */
[----:B------:R-:W-:Y:S02]  /*1d5c0*/  ULDC UR4, c[0x0][0xac8] ;  /* 0x0002b20000047ab9 */ /* 0x000fe40000000800 */
[----:B------:R-:W-:Y:S02]  /*1d5d0*/  ISETP.GE.AND P2, PT, R219, UR4, PT ;  /* 0x00000004db007c0c */ /* 0x000fe4000bf46270 */
[----:B------:R-:W-:-:S11]  /*1d5e0*/  ISETP.GE.AND P3, PT, R221, UR4, PT ;  /* 0x00000004dd007c0c */ /* 0x000fd6000bf66270 */
[-C--:B--2---:R-:W-:Y:S02]  /*1d5f0*/  @!P2 LEA R2, P0, R219, R60.reuse, 0x1 ;  /* 0x0000003cdb02a211 */ /* 0x084fe400078008ff */
[----:B------:R-:W-:Y:S02]  /*1d600*/  @!P3 LEA R4, P1, R221, R60, 0x1 ;  /* 0x0000003cdd04b211 */ /* 0x000fe400078208ff */
[-C--:B0-----:R-:W-:Y:S02]  /*1d610*/  @!P2 LEA.HI.X R3, R219, R64.reuse, R70, 0x1, P0 ;  /* 0x00000040db03a211 */ /* 0x081fe400000f0c46 */
[----:B------:R-:W-:Y:S02]  /*1d620*/  @!P3 LEA.HI.X R5, R221, R64, R69, 0x1, P1 ;  /* 0x00000040dd05b211 */ /* 0x000fe400008f0c45 */
[----:B------:R-:W-:Y:S01]  /*1d630*/  ISETP.GE.AND P0, PT, R222, UR4, PT ;  /* 0x00000004de007c0c */ /* 0x000fe2000bf06270 */
[----:B------:R4:W-:Y:S04]  /*1d640*/  @!P2 ST.E.128 desc[UR60][R2.64], R24 ;  /* 0x000000180200a985 */ /* 0x0009e8000c101d3c */
[----:B------:R4:W-:Y:S08]  /*1d650*/  @!P3 ST.E.128 desc[UR60][R4.64], R40 ;  /* 0x000000280400b985 */ /* 0x0009f0000c101d3c */
[----:B------:R-:W-:Y:S05]  /*1d660*/  @P0 BRA `(.L_x_819) ;  /* 0x0000000c00140947 */ /* 0x000fea0003800000 */
[----:B----4-:R-:W-:-:S04]  /*1d670*/  LEA R2, P0, R222, R60, 0x1 ;  /* 0x0000003cde027211 */ /* 0x010fc800078008ff */
[----:B------:R-:W-:-:S05]  /*1d680*/  LEA.HI.X R3, R222, R64, R68, 0x1, P0 ;  /* 0x00000040de037211 */ /* 0x000fca00000f0c44 */
[----:B------:R0:W-:Y:S01]  /*1d690*/  ST.E.128 desc[UR60][R2.64], R56 ;  /* 0x0000003802007985 */ /* 0x0001e2000c101d3c */
[----:B------:R-:W-:Y:S05]  /*1d6a0*/  BRA `(.L_x_819) ;  /* 0x0000000c00047947 */ /* 0x000fea0003800000 */
.L_x_811:
[----:B------:R-:W-:Y:S01]  /*1d6b0*/  ULDC.64 UR4, c[0x0][0xc00] ;  /* 0x0003000000047ab9 */ /* 0x000fe20000000a00 */
[----:B------:R-:W-:Y:S01]  /*1d6c0*/  IMAD.MOV.U32 R6, RZ, RZ, RZ ;  /* 0x000000ffff067224 */ /* 0x000fe200078e00ff */
[----:B------:R-:W-:Y:S01]  /*1d6d0*/  ISETP.NE.U32.AND P0, PT, RZ, UR4, PT ;  /* 0x00000004ff007c0c */ /* 0x000fe2000bf05070 */
[----:B------:R-:W2:Y:S01]  /*1d6e0*/  LDC R21, c[0x0][0xbe8] ;  /* 0x0002fa00ff157b82 */ /* 0x000ea20000000800 */
[----:B------:R-:W-:Y:S02]  /*1d6f0*/  IADD3 R2, P1, R225, UR4, RZ ;  /* 0x00000004e1027c10 */ /* 0x000fe4000ff3e0ff */
[----:B------:R-:W-:Y:S02]  /*1d700*/  ISETP.NE.AND.EX P0, PT, RZ, UR5, PT, P0 ;  /* 0x00000005ff007c0c */ /* 0x000fe4000bf05300 */
[----:B------:R-:W-:Y:S01]  /*1d710*/  IADD3.X R3, R226, UR5, RZ, P1, !PT ;  /* 0x00000005e2037c10 */ /* 0x000fe20008ffe4ff */
[----:B------:R-:W-:Y:S02]  /*1d720*/  ULDC.64 UR4, c[0x0][0xc08] ;  /* 0x0003020000047ab9 */ /* 0x000fe40000000a00 */
[----:B------:R-:W-:-:S04]  /*1d730*/  ISETP.NE.U32.AND P1, PT, RZ, UR4, PT ;  /* 0x00000004ff007c0c */ /* 0x000fc8000bf25070 */
[----:B------:R-:W-:-:S04]  /*1d740*/  ISETP.NE.AND.EX P1, PT, RZ, UR5, PT, P1 ;  /* 0x00000005ff007c0c */ /* 0x000fc8000bf25310 */
[----:B------:R3:W5:Y:S09]  /*1d750*/  @P0 LDG.E R6, desc[UR60][R2.64] ;  /* 0x0000003c02060981 */ /* 0x000772000c1e1900 */
[----:B------:R-:W-:Y:S01]  /*1d760*/  @P1 IADD3 R4, P2, R225, UR4, RZ ;  /* 0x00000004e1041c10 */ /* 0x000fe2000ff5e0ff */
[----:B------:R-:W-:-:S02]  /*1d770*/  ULDC UR4, c[0x0][0xa88] ;  /* 0x0002a20000047ab9 */ /* 0x000fc40000000800 */
[----:B------:R-:W-:Y:S02]  /*1d780*/  MOV R0, UR4 ;  /* 0x0000000400007c02 */ /* 0x000fe40008000f00 */
[----:B------:R-:W-:-:S05]  /*1d790*/  @P1 IADD3.X R5, R226, UR5, RZ, P2, !PT ;  /* 0x00000005e2051c10 */ /* 0x000fca00097fe4ff */
[----:B------:R3:W5:Y:S01]  /*1d7a0*/  @P1 LDG.E R0, desc[UR60][R4.64] ;  /* 0x0000003c04001981 */ /* 0x000762000c1e1900 */
[----:B--2---:R-:W-:Y:S01]  /*1d7b0*/  ISETP.NE.AND P2, PT, R21, 0x1, PT ;  /* 0x000000011500780c */ /* 0x004fe20003f45270 */
[----:B------:R-:W2:-:S12]  /*1d7c0*/  S2R R7, SR_TID.X ;  /* 0x0000000000077919 */ /* 0x000e980000002100 */
[----:B------:R-:W4:Y:S08]  /*1d7d0*/  @P2 LDC R12, c[0x0][0xbec] ;  /* 0x0002fb00ff0c2b82 */ /* 0x000f300000000800 */
[----:B------:R-:W0:Y:S01]  /*1d7e0*/  @P2 LDC R25, c[0x0][0xbf0] ;  /* 0x0002fc00ff192b82 */ /* 0x000e220000000800 */
[----:B--2---:R-:W-:-:S05]  /*1d7f0*/  VIADD R7, R7, 0xffffff80 ;  /* 0xffffff8007077836 */ /* 0x004fca0000000000 */
[----:B------:R-:W-:Y:S01]  /*1d800*/  ISETP.GE.AND P3, PT, R7, 0x80, PT ;  /* 0x000000800700780c */ /* 0x000fe20003f66270 */
[----:B---3--:R-:W-:-:S12]  /*1d810*/  @P1 BRA `(.L_x_820) ;  /* 0x0000000000101947 */ /* 0x008fd80003800000 */
[----:B------:R-:W-:Y:S05]  /*1d820*/  @!P0 BRA `(.L_x_820) ;  /* 0x00000000000c8947 */ /* 0x000fea0003800000 */
[----:B------:R-:W2:Y:S04]  /*1d830*/  LDG.E R5, desc[UR60][R2.64] ;  /* 0x0000003c02057981 */ /* 0x000ea8000c1e1900 */
[----:B-----5:R-:W2:Y:S02]  /*1d840*/  LDG.E R0, desc[UR60][R2.64+0x4] ;  /* 0x0000043c02007981 */ /* 0x020ea4000c1e1900 */
[----:B--2---:R-:W-:-:S07]  /*1d850*/  IMAD.IADD R0, R0, 0x1, -R5 ;  /* 0x0000000100007824 */ /* 0x004fce00078e0a05 */
.L_x_820:
[----:B------:R-:W-:Y:S01]  /*1d860*/  BSSY B1, `(.L_x_821) ;  /* 0x000002e000017945 */ /* 0x000fe20003800000 */
[----:B------:R-:W-:Y:S02]  /*1d870*/  SHF.R.S32.HI R10, RZ, 0x1f, R224 ;  /* 0x0000001fff0a7819 */ /* 0x000fe400000114e0 */
[----:B------:R-:W-:Y:S02]  /*1d880*/  SEL R227, R227, RZ, !P0 ;  /* 0x000000ffe3e37207 */ /* 0x000fe40004000000 */
[----:B------:R-:W-:Y:S02]  /*1d890*/  SEL R232, R232, RZ, !P0 ;  /* 0x000000ffe8e87207 */ /* 0x000fe40004000000 */
[----:B-----5:R-:W-:Y:S01]  /*1d8a0*/  SHF.R.S32.HI R11, RZ, 0x1f, R6 ;  /* 0x0000001fff0b7819 */ /* 0x020fe20000011406 */
[----:B------:R-:W-:Y:S06]  /*1d8b0*/  @P3 BRA `(.L_x_822) ;  /* 0x0000000000a03947 */ /* 0x000fec0003800000 */
[----:B------:R-:W2:Y:S01]  /*1d8c0*/  S2R R3, SR_TID.X ;  /* 0x0000000000037919 */ /* 0x000ea20000002100 */
[----:B------:R-:W3:Y:S01]  /*1d8d0*/  LDC R9, c[0x0][0xbe8] ;  /* 0x0002fa00ff097b82 */ /* 0x000ee20000000800 */
[----:B--2---:R-:W-:Y:S02]  /*1d8e0*/  IMAD R2, R230, 0x80, R3 ;  /* 0x00000080e6027824 */ /* 0x004fe400078e0203 */
[----:B---3--:R-:W-:-:S03]  /*1d8f0*/  IMAD R3, R0, R9, RZ ;  /* 0x0000000900037224 */ /* 0x008fc600078e02ff */
[----:B------:R-:W-:-:S04]  /*1d900*/  IADD3 R8, R2, -0x80, RZ ;  /* 0xffffff8002087810 */ /* 0x000fc80007ffe0ff */
        /* <DEDUP_REMOVED lines=9> */
[----:B------:R-:W2:Y:S01]  /*1d9a0*/  @P0 LDC R13, c[0x0][0xbec] ;  /* 0x0002fb00ff0d0b82 */ /* 0x000ea20000000800 */
[----:B------:R-:W-:Y:S01]  /*1d9b0*/  IMAD R7, R224, UR5, R7 ;  /* 0x00000005e0077c24 */ /* 0x000fe2000f8e0207 */
[----:B------:R-:W-:-:S04]  /*1d9c0*/  ULDC.64 UR4, c[0x0][0xb98] ;  /* 0x0002e60000047ab9 */ /* 0x000fc80000000a00 */
[----:B------:R-:W-:Y:S02]  /*1d9d0*/  IADD3 R3, R3, R7, RZ ;  /* 0x0000000703037210 */ /* 0x000fe40007ffe0ff */
[----:B------:R-:W3:Y:S01]  /*1d9e0*/  @P0 LDC R15, c[0x0][0xbf0] ;  /* 0x0002fc00ff0f0b82 */ /* 0x000ee20000000800 */
[----:B------:R-:W-:-:S04]  /*1d9f0*/  IMAD.WIDE.U32 R2, R227, UR4, R2 ;  /* 0x00000004e3027c25 */ /* 0x000fc8000f8e0002 */
[----:B--2---:R-:W-:-:S05]  /*1da00*/  @P0 IMAD.HI.U32 R4, R8, R13, RZ ;  /* 0x0000000d08040227 */ /* 0x004fca00078e00ff */
[----:B---3--:R-:W-:Y:S01]  /*1da10*/  @P0 SHF.R.U32.HI R5, RZ, R15, R4 ;  /* 0x0000000fff050219 */ /* 0x008fe20000011604 */
        /* <DEDUP_REMOVED lines=18> */
.L_x_822:
[----:B------:R-:W-:Y:S05]  /*1db40*/  BSYNC B1 ;  /* 0x0000000000017941 */ /* 0x000fea0003800000 */
.L_x_821:
[----:B------:R-:W-:Y:S01]  /*1db50*/  ULDC.64 UR4, c[0x0][0xaa0] ;  /* 0x0002a80000047ab9 */ /* 0x000fe20000000a00 */
[-C--:B------:R-:W-:Y:S01]  /*1db60*/  LEA R7, R223, R231.reuse, 0x5 ;  /* 0x000000e7df077211 */ /* 0x080fe200078e28ff */
[----:B--2---:R-:W-:Y:S01]  /*1db70*/  IMAD R3, R11, UR4, RZ ;  /* 0x000000040b037c24 */ /* 0x004fe2000f8e02ff */
[----:B------:R-:W-:Y:S01]  /*1db80*/  LEA R8, R230, R231, 0x7 ;  /* 0x000000e7e6087211 */ /* 0x000fe200078e38ff */
[----:B------:R-:W-:Y:S01]  /*1db90*/  BSSY B1, `(.L_x_823) ;  /* 0x000003c000017945 */ /* 0x000fe20003800000 */
[----:B------:R-:W-:Y:S01]  /*1dba0*/  SHF.R.S32.HI R13, RZ, 0x1f, R222 ;  /* 0x0000001fff0d7819 */ /* 0x000fe200000114de */
[C---:B------:R-:W-:Y:S01]  /*1dbb0*/  IMAD R5, R6.reuse, UR5, R3 ;  /* 0x0000000506057c24 */ /* 0x040fe2000f8e0203 */
[----:B------:R-:W-:Y:S01]  /*1dbc0*/  SHF.R.S32.HI R14, RZ, 0x1f, R221 ;  /* 0x0000001fff0e7819 */ /* 0x000fe200000114dd */
[----:B------:R-:W-:Y:S01]  /*1dbd0*/  IMAD.WIDE.U32 R2, R6, UR4, RZ ;  /* 0x0000000406027c25 */ /* 0x000fe2000f8e00ff */
[----:B------:R-:W-:Y:S01]  /*1dbe0*/  ULDC.64 UR4, c[0x0][0xae8] ;  /* 0x0002ba0000047ab9 */ /* 0x000fe20000000a00 */
[----:B------:R-:W-:-:S02]  /*1dbf0*/  SHF.R.S32.HI R15, RZ, 0x1f, R219 ;  /* 0x0000001fff0f7819 */ /* 0x000fc400000114db */
[----:B------:R-:W-:Y:S02]  /*1dc00*/  IMAD R9, R230, 0x80, R7 ;  /* 0x00000080e6097824 */ /* 0x000fe400078e0207 */
[----:B------:R-:W-:Y:S02]  /*1dc10*/  IMAD.IADD R3, R3, 0x1, R5 ;  /* 0x0000000103037824 */ /* 0x000fe400078e0205 */
[----:B------:R-:W-:Y:S02]  /*1dc20*/  IMAD R7, R10, UR4, RZ ;  /* 0x000000040a077c24 */ /* 0x000fe4000f8e02ff */
[----:B------:R-:W-:-:S04]  /*1dc30*/  IMAD.WIDE.U32 R2, R224, UR4, R2 ;  /* 0x00000004e0027c25 */ /* 0x000fc8000f8e0002 */
[----:B------:R-:W-:Y:S01]  /*1dc40*/  IMAD R7, R224, UR5, R7 ;  /* 0x00000005e0077c24 */ /* 0x000fe2000f8e0207 */
[----:B------:R-:W-:Y:S01]  /*1dc50*/  ULDC.64 UR4, c[0x0][0xaf0] ;  /* 0x0002bc0000047ab9 */ /* 0x000fe20000000a00 */
[----:B----4-:R-:W-:-:S03]  /*1dc60*/  @P2 IMAD.HI.U32 R4, R9, R12, RZ ;  /* 0x0000000c09042227 */ /* 0x010fc600078e00ff */
[----:B------:R-:W-:Y:S01]  /*1dc70*/  IADD3 R3, R3, R7, RZ ;  /* 0x0000000703037210 */ /* 0x000fe20007ffe0ff */
[----:B------:R-:W-:Y:S01]  /*1dc80*/  IMAD.MOV.U32 R5, RZ, RZ, R9 ;  /* 0x000000ffff057224 */ /* 0x000fe200078e0009 */
[----:B0-----:R-:W-:Y:S01]  /*1dc90*/  @P2 SHF.R.U32.HI R5, RZ, R25, R4 ;  /* 0x00000019ff052219 */ /* 0x001fe20000011604 */
[----:B------:R-:W-:Y:S02]  /*1dca0*/  IMAD R6, R232, UR4, RZ ;  /* 0x00000004e8067c24 */ /* 0x000fe4000f8e02ff */
[----:B------:R-:W-:Y:S01]  /*1dcb0*/  IMAD.WIDE.U32 R2, R227, UR4, R2 ;  /* 0x00000004e3027c25 */ /* 0x000fe2000f8e0002 */
[----:B------:R-:W-:-:S03]  /*1dcc0*/  SHF.R.S32.HI R4, RZ, 0x1f, R5 ;  /* 0x0000001fff047819 */ /* 0x000fc60000011405 */
[----:B------:R-:W-:Y:S01]  /*1dcd0*/  IMAD R7, R227, UR5, R6 ;  /* 0x00000005e3077c24 */ /* 0x000fe2000f8e0206 */
[----:B------:R-:W-:Y:S01]  /*1dce0*/  ULDC.64 UR4, c[0x0][0xae0] ;  /* 0x0002b80000047ab9 */ /* 0x000fe20000000a00 */
[----:B------:R-:W-:Y:S02]  /*1dcf0*/  IMAD.MOV R6, RZ, RZ, -R5 ;  /* 0x000000ffff067224 */ /* 0x000fe400078e0a05 */
[----:B------:R-:W-:Y:S02]  /*1dd00*/  IMAD.IADD R3, R3, 0x1, R7 ;  /* 0x0000000103037824 */ /* 0x000fe400078e0207 */
[----:B------:R-:W-:Y:S02]  /*1dd10*/  IMAD R4, R4, UR4, RZ ;  /* 0x0000000404047c24 */ /* 0x000fe4000f8e02ff */
[----:B------:R-:W-:Y:S02]  /*1dd20*/  IMAD R7, R21, R6, R9 ;  /* 0x0000000615077224 */ /* 0x000fe400078e0209 */
[----:B------:R-:W-:-:S02]  /*1dd30*/  IMAD R9, R5, UR5, R4 ;  /* 0x0000000505097c24 */ /* 0x000fc4000f8e0204 */
[----:B------:R-:W-:Y:S01]  /*1dd40*/  IMAD.WIDE.U32 R2, R5, UR4, R2 ;  /* 0x0000000405027c25 */ /* 0x000fe2000f8e0002 */
[----:B------:R-:W-:Y:S01]  /*1dd50*/  SHF.R.S32.HI R4, RZ, 0x1f, R7 ;  /* 0x0000001fff047819 */ /* 0x000fe20000011407 */
[----:B------:R-:W-:Y:S02]  /*1dd60*/  ULDC.64 UR4, c[0x0][0xad8] ;  /* 0x0002b60000047ab9 */ /* 0x000fe40000000a00 */
[----:B------:R-:W-:Y:S02]  /*1dd70*/  IMAD.IADD R3, R3, 0x1, R9 ;  /* 0x0000000103037824 */ /* 0x000fe400078e0209 */
[----:B------:R-:W-:Y:S02]  /*1dd80*/  IMAD R4, R4, UR4, RZ ;  /* 0x0000000404047c24 */ /* 0x000fe4000f8e02ff */
[----:B------:R-:W-:Y:S02]  /*1dd90*/  IMAD R21, R0, R21, RZ ;  /* 0x0000001500157224 */ /* 0x000fe400078e02ff */
[----:B------:R-:W-:-:S02]  /*1dda0*/  IMAD R5, R7, UR5, R4 ;  /* 0x0000000507057c24 */ /* 0x000fc4000f8e0204 */
[----:B------:R-:W-:Y:S01]  /*1ddb0*/  IMAD.WIDE.U32 R2, R7, UR4, R2 ;  /* 0x0000000407027c25 */ /* 0x000fe2000f8e0002 */
[C---:B------:R-:W-:Y:S01]  /*1ddc0*/  ISETP.GE.AND P2, PT, R8.reuse, R21, PT ;  /* 0x000000150800720c */ /* 0x040fe20003f46270 */
[----:B------:R-:W-:Y:S02]  /*1ddd0*/  ULDC.64 UR4, c[0x0][0xa80] ;  /* 0x0002a00000047ab9 */ /* 0x000fe40000000a00 */
[----:B------:R-:W-:Y:S01]  /*1dde0*/  VIADD R0, R8, 0x20 ;  /* 0x0000002008007836 */ /* 0x000fe20000000000 */
[----:B------:R-:W-:Y:S01]  /*1ddf0*/  LEA R4, P3, R2, UR4, 0x1 ;  /* 0x0000000402047c11 */ /* 0x000fe2000f8608ff */
[----:B------:R-:W-:-:S03]  /*1de00*/  IMAD.IADD R3, R3, 0x1, R5 ;  /* 0x0000000103037824 */ /* 0x000fc600078e0205 */
[-C--:B------:R-:W-:Y:S01]  /*1de10*/  ISETP.GE.AND P1, PT, R0, R21.reuse, PT ;  /* 0x000000150000720c */ /* 0x080fe20003f26270 */
[----:B------:R-:W-:Y:S01]  /*1de20*/  VIADD R0, R8, 0x40 ;  /* 0x0000004008007836 */ /* 0x000fe20000000000 */
[----:B------:R-:W-:Y:S02]  /*1de30*/  LEA.HI.X R5, R2, UR5, R3, 0x1, P3 ;  /* 0x0000000502057c11 */ /* 0x000fe400098f0c03 */
[----:B------:R0:W2:Y:S02]  /*1de40*/  SHFL.IDX PT, R2, R4, RZ, 0x181f ;  /* 0x00181fff04027589 */ /* 0x0000a400000e0000 */
[----:B------:R-:W-:Y:S02]  /*1de50*/  ISETP.GE.AND P0, PT, R0, R21, PT ;  /* 0x000000150000720c */ /* 0x000fe40003f06270 */
[----:B------:R0:W3:Y:S01]  /*1de60*/  SHFL.IDX PT, R0, R5, RZ, 0x181f ;  /* 0x00181fff05007589 */ /* 0x0000e200000e0000 */
[----:B------:R-:W-:Y:S10]  /*1de70*/  @P2 BRA `(.L_x_824) ;  /* 0x0000000000342947 */ /* 0x000ff40003800000 */
[----:B------:R-:W-:Y:S02]  /*1de80*/  ULDC UR4, c[0x0][0xac8] ;  /* 0x0002b20000047ab9 */ /* 0x000fe40000000800 */
[----:B------:R-:W-:Y:S02]  /*1de90*/  ISETP.GE.AND P4, PT, R219, UR4, PT ;  /* 0x00000004db007c0c */ /* 0x000fe4000bf86270 */
[----:B------:R-:W-:Y:S02]  /*1dea0*/  ISETP.GE.AND P3, PT, R221, UR4, PT ;  /* 0x00000004dd007c0c */ /* 0x000fe4000bf66270 */
[----:B------:R-:W-:-:S09]  /*1deb0*/  ISETP.GE.AND P2, PT, R222, UR4, PT ;  /* 0x00000004de007c0c */ /* 0x000fd2000bf46270 */
[-C--:B--2---:R-:W-:Y:S02]  /*1dec0*/  @!P4 LEA R6, P6, R219, R2.reuse, 0x1 ;  /* 0x00000002db06c211 */ /* 0x084fe400078c08ff */
[----:B------:R-:W-:Y:S02]  /*1ded0*/  @!P3 LEA R10, P5, R221, R2, 0x1 ;  /* 0x00000002dd0ab211 */ /* 0x000fe400078a08ff */
[----:B---3--:R-:W-:Y:S02]  /*1dee0*/  @!P4 LEA.HI.X R7, R219, R0, R15, 0x1, P6 ;  /* 0x00000000db07c211 */ /* 0x008fe400030f0c0f */
[C---:B------:R-:W-:Y:S02]  /*1def0*/  @!P2 LEA R2, P6, R222.reuse, R2, 0x1 ;  /* 0x00000002de02a211 */ /* 0x040fe400078c08ff */
[-C--:B------:R-:W-:Y:S01]  /*1df00*/  @!P3 LEA.HI.X R11, R221, R0.reuse, R14, 0x1, P5 ;  /* 0x00000000dd0bb211 */ /* 0x080fe200028f0c0e */
[----:B------:R4:W-:Y:S01]  /*1df10*/  @!P4 ST.E.128 desc[UR60][R6.64], RZ ;  /* 0x000000ff0600c985 */ /* 0x0009e2000c101d3c */
[----:B------:R-:W-:-:S03]  /*1df20*/  @!P2 LEA.HI.X R3, R222, R0, R13, 0x1, P6 ;  /* 0x00000000de03a211 */ /* 0x000fc600030f0c0d */
[----:B------:R4:W-:Y:S04]  /*1df30*/  @!P3 ST.E.128 desc[UR60][R10.64], RZ ;  /* 0x000000ff0a00b985 */ /* 0x0009e8000c101d3c */
[----:B------:R4:W-:Y:S02]  /*1df40*/  @!P2 ST.E.128 desc[UR60][R2.64], RZ ;  /* 0x000000ff0200a985 */ /* 0x0009e4000c101d3c */
.L_x_824:
[----:B------:R-:W-:Y:S05]  /*1df50*/  BSYNC B1 ;  /* 0x0000000000017941 */ /* 0x000fea0003800000 */
.L_x_823:
[----:B---3--:R3:W0:Y:S01]  /*1df60*/  SHFL.IDX PT, R0, R5, 0x1, 0x181f ;  /* 0x00381f0005007f89 */ /* 0x00862200000e0000 */
[----:B------:R-:W-:Y:S03]  /*1df70*/  BSSY B1, `(.L_x_825) ;  /* 0x0000010000017945 */ /* 0x000fe60003800000 */
[----:B--2-4-:R3:W2:Y:S01]  /*1df80*/  SHFL.IDX PT, R2, R4, 0x1, 0x181f ;  /* 0x00381f0004027f89 */ /* 0x0146a200000e0000 */
[----:B------:R-:W-:Y:S05]  /*1df90*/  @P1 BRA `(.L_x_826) ;  /* 0x0000000000341947 */ /* 0x000fea0003800000 */
[----:B------:R-:W-:Y:S02]  /*1dfa0*/  ULDC UR4, c[0x0][0xac8] ;  /* 0x0002b20000047ab9 */ /* 0x000fe40000000800 */
[----:B------:R-:W-:Y:S02]  /*1dfb0*/  ISETP.GE.AND P4, PT, R219, UR4, PT ;  /* 0x00000004db007c0c */ /* 0x000fe4000bf86270 */
[----:B------:R-:W-:Y:S02]  /*1dfc0*/  ISETP.GE.AND P5, PT, R221, UR4, PT ;  /* 0x00000004dd007c0c */ /* 0x000fe4000bfa6270 */
[----:B------:R-:W-:-:S09]  /*1dfd0*/  ISETP.GE.AND P6, PT, R222, UR4, PT ;  /* 0x00000004de007c0c */ /* 0x000fd2000bfc6270 */
[-C--:B--2---:R-:W-:Y:S02]  /*1dfe0*/  @!P4 LEA R6, P1, R219, R2.reuse, 0x1 ;  /* 0x00000002db06c211 */ /* 0x084fe400078208ff */
[-C--:B------:R-:W-:Y:S02]  /*1dff0*/  @!P5 LEA R10, P2, R221, R2.reuse, 0x1 ;  /* 0x00000002dd0ad211 */ /* 0x080fe400078408ff */
[C---:B------:R-:W-:Y:S02]  /*1e000*/  @!P6 LEA R2, P3, R222.reuse, R2, 0x1 ;  /* 0x00000002de02e211 */ /* 0x040fe400078608ff */
[-C--:B0-----:R-:W-:Y:S02]  /*1e010*/  @!P4 LEA.HI.X R7, R219, R0.reuse, R15, 0x1, P1 ;  /* 0x00000000db07c211 */ /* 0x081fe400008f0c0f */
[-C--:B------:R-:W-:Y:S02]  /*1e020*/  @!P5 LEA.HI.X R11, R221, R0.reuse, R14, 0x1, P2 ;  /* 0x00000000dd0bd211 */ /* 0x080fe400010f0c0e */
[----:B------:R-:W-:Y:S01]  /*1e030*/  @!P6 LEA.HI.X R3, R222, R0, R13, 0x1, P3 ;  /* 0x00000000de03e211 */ /* 0x000fe200018f0c0d */
[----:B------:R4:W-:Y:S04]  /*1e040*/  @!P4 ST.E.128 desc[UR60][R6.64], RZ ;  /* 0x000000ff0600c985 */ /* 0x0009e8000c101d3c */
[----:B------:R4:W-:Y:S04]  /*1e050*/  @!P5 ST.E.128 desc[UR60][R10.64], RZ ;  /* 0x000000ff0a00d985 */ /* 0x0009e8000c101d3c */
[----:B------:R4:W-:Y:S02]  /*1e060*/  @!P6 ST.E.128 desc[UR60][R2.64], RZ ;  /* 0x000000ff0200e985 */ /* 0x0009e4000c101d3c */
.L_x_826:
[----:B------:R-:W-:Y:S05]  /*1e070*/  BSYNC B1 ;  /* 0x0000000000017941 */ /* 0x000fea0003800000 */
.L_x_825:
[----:B0-----:R0:W0:Y:S01]  /*1e080*/  SHFL.IDX PT, R0, R5, 0x2, 0x181f ;  /* 0x00581f0005007f89 */ /* 0x00102200000e0000 */
[----:B------:R-:W-:Y:S03]  /*1e090*/  BSSY B1, `(.L_x_827) ;  /* 0x0000010000017945 */ /* 0x000fe60003800000 */
[----:B--2-4-:R2:W4:Y:S01]  /*1e0a0*/  SHFL.IDX PT, R2, R4, 0x2, 0x181f ;  /* 0x00581f0004027f89 */ /* 0x01452200000e0000 */
[----:B------:R-:W-:Y:S05]  /*1e0b0*/  @P0 BRA `(.L_x_828) ;  /* 0x0000000000340947 */ /* 0x000fea0003800000 */
[----:B------:R-:W-:Y:S02]  /*1e0c0*/  ULDC UR4, c[0x0][0xac8] ;  /* 0x0002b20000047ab9 */ /* 0x000fe40000000800 */
[----:B------:R-:W-:Y:S02]  /*1e0d0*/  ISETP.GE.AND P3, PT, R219, UR4, PT ;  /* 0x00000004db007c0c */ /* 0x000fe4000bf66270 */
[----:B------:R-:W-:Y:S02]  /*1e0e0*/  ISETP.GE.AND P4, PT, R221, UR4, PT ;  /* 0x00000004dd007c0c */ /* 0x000fe4000bf86270 */
[----:B------:R-:W-:-:S09]  /*1e0f0*/  ISETP.GE.AND P5, PT, R222, UR4, PT ;  /* 0x00000004de007c0c */ /* 0x000fd2000bfa6270 */
[-C--:B----4-:R-:W-:Y:S02]  /*1e100*/  @!P3 LEA R6, P0, R219, R2.reuse, 0x1 ;  /* 0x00000002db06b211 */ /* 0x090fe400078008ff */
        /* <DEDUP_REMOVED lines=8> */
.L_x_828:
[----:B------:R-:W-:Y:S05]  /*1e190*/  BSYNC B1 ;  /* 0x0000000000017941 */ /* 0x000fea0003800000 */
.L_x_827:
[----:B0-----:R-:W-:Y:S01]  /*1e1a0*/  IADD3 R0, R8, 0x60, RZ ;  /* 0x0000006008007810 */ /* 0x001fe20007ffe0ff */
[----:B------:R0:W0:Y:S03]  /*1e1b0*/  SHFL.IDX PT, R6, R5, 0x3, 0x181f ;  /* 0x00781f0005067f89 */ /* 0x00002600000e0000 */
[----:B------:R-:W-:Y:S01]  /*1e1c0*/  ISETP.GE.AND P0, PT, R0, R21, PT ;  /* 0x000000150000720c */ /* 0x000fe20003f06270 */
[----:B----4-:R4:W0:-:S12]  /*1e1d0*/  SHFL.IDX PT, R2, R4, 0x3, 0x181f ;  /* 0x00781f0004027f89 */ /* 0x01081800000e0000 */
[----:B----4-:R-:W-:Y:S05]  /*1e1e0*/  @P0 BRA `(.L_x_819) ;  /* 0x0000000000340947 */ /* 0x010fea0003800000 */
[----:B------:R-:W-:Y:S02]  /*1e1f0*/  ULDC UR4, c[0x0][0xac8] ;  /* 0x0002b20000047ab9 */ /* 0x000fe40000000800 */
[----:B------:R-:W-:Y:S02]  /*1e200*/  ISETP.GE.AND P3, PT, R219, UR4, PT ;  /* 0x00000004db007c0c */ /* 0x000fe4000bf66270 */
[----:B------:R-:W-:Y:S02]  /*1e210*/  ISETP.GE.AND P4, PT, R221, UR4, PT ;  /* 0x00000004dd007c0c */ /* 0x000fe4000bf86270 */
[----:B------:R-:W-:-:S09]  /*1e220*/  ISETP.GE.AND P5, PT, R222, UR4, PT ;  /* 0x00000004de007c0c */ /* 0x000fd2000bfa6270 */
[-C--:B0-23--:R-:W-:Y:S02]  /*1e230*/  @!P3 LEA R4, P0, R219, R2.reuse, 0x1 ;  /* 0x00000002db04b211 */ /* 0x08dfe400078008ff */
[-C--:B------:R-:W-:Y:S02]  /*1e240*/  @!P4 LEA R8, P1, R221, R2.reuse, 0x1 ;  /* 0x00000002dd08c211 */ /* 0x080fe400078208ff */
[C---:B------:R-:W-:Y:S02]  /*1e250*/  @!P5 LEA R2, P2, R222.reuse, R2, 0x1 ;  /* 0x00000002de02d211 */ /* 0x040fe400078408ff */
[-C--:B------:R-:W-:Y:S02]  /*1e260*/  @!P3 LEA.HI.X R5, R219, R6.reuse, R15, 0x1, P0 ;  /* 0x00000006db05b211 */ /* 0x080fe400000f0c0f */
[-C--:B------:R-:W-:Y:S02]  /*1e270*/  @!P4 LEA.HI.X R9, R221, R6.reuse, R14, 0x1, P1 ;  /* 0x00000006dd09c211 */ /* 0x080fe400008f0c0e */
[----:B------:R-:W-:Y:S01]  /*1e280*/  @!P5 LEA.HI.X R3, R222, R6, R13, 0x1, P2 ;  /* 0x00000006de03d211 */ /* 0x000fe200010f0c0d */
[----:B------:R0:W-:Y:S04]  /*1e290*/  @!P3 ST.E.128 desc[UR60][R4.64], RZ ;  /* 0x000000ff0400b985 */ /* 0x0001e8000c101d3c */
[----:B------:R0:W-:Y:S04]  /*1e2a0*/  @!P4 ST.E.128 desc[UR60][R8.64], RZ ;  /* 0x000000ff0800c985 */ /* 0x0001e8000c101d3c */
[----:B------:R0:W-:Y:S02]  /*1e2b0*/  @!P5 ST.E.128 desc[UR60][R2.64], RZ ;  /* 0x000000ff0200d985 */ /* 0x0001e4000c101d3c */
.L_x_819:
[----:B------:R-:W-:Y:S05]  /*1e2c0*/  BSYNC B0 ;  /* 0x0000000000007941 */ /* 0x000fea0003800000 */
.L_x_810:
[----:B------:R-:W-:Y:S02]  /*1e2d0*/  ULDC UR4, c[0x0][0xc3c] ;  /* 0x00030f0000047ab9 */ /* 0x000fe40000000800 */
[----:B-1----:R-:W-:-:S13]  /*1e2e0*/  ISETP.GE.AND P0, PT, R135, UR4, PT ;  /* 0x0000000487007c0c */ /* 0x002fda000bf06270 */
[----:B------:R-:W-:Y:S05]  /*1e2f0*/  @!P0 BRA `(.L_x_829) ;  /* 0xfffffe3000708947 */ /* 0x000fea000383ffff */
[----:B------:R-:W-:Y:S05]  /*1e300*/  BRA `(.L_x_624) ;  /* 0x0000007c00287947 */ /* 0x000fea0003800000 */
.L_x_622:
[----:B------:R-:W-:-:S08]  /*1e310*/  NOP ;  /* 0x0000000000007918 */ /* 0x000fd00000000000 */
[----:B0-----:R-:W0:-:S00]  /*1e320*/  USETMAXREG.DEALLOC.CTAPOOL 0x18 ;  /* 0x00000018000079c8 */ /* 0x001e0000080e0500 */
[----:B0-----:R-:W2:Y:S01]  /*1e330*/  LDL.LU R3, [R1+0x10] ;  /* 0x0000100001037983 */ /* 0x001ea20000300800 */
[----:B------:R-:W-:Y:S01]  /*1e340*/  LOP3.LUT R2, R2, 0x3, RZ, 0xc0, !PT ;  /* 0x0000000302027812 */ /* 0x000fe200078ec0ff */
[----:B------:R-:W-:-:S05]  /*1e350*/  IMAD.MOV.U32 R4, RZ, RZ, RZ ;  /* 0x000000ffff047224 */ /* 0x000fca00078e00ff */
[----:B------:R-:W0:Y:S02]  /*1e360*/  SHFL.IDX PT, R2, R2, RZ, 0x1f ;  /* 0x00001fff02027589 */ /* 0x000e2400000e0000 */
[----:B0-----:R-:W-:Y:S02]  /*1e370*/  ISETP.NE.AND P0, PT, R2, RZ, PT ;  /* 0x000000ff0200720c */ /* 0x001fe40003f05270 */
        /* <DEDUP_REMOVED lines=11> */
.L_x_830:
[----:B------:R-:W-:Y:S01]  /*1e430*/  LOP3.LUT R5, R0, 0x1f, RZ, 0xc0, !PT ;  /* 0x0000001f00057812 */ /* 0x000fe200078ec0ff */
[----:B------:R-:W-:Y:S01]  /*1e440*/  ULDC UR4, c[0x0][0xc3c] ;  /* 0x00030f0000047ab9 */ /* 0x000fe20000000800 */
[----:B------:R-:W1:Y:S01]  /*1e450*/  S2UR UR6, SR_CTAID.X ;  /* 0x00000000000679c3 */ /* 0x000e620000002500 */
[----:B------:R-:W-:Y:S01]  /*1e460*/  ULDC UR5, c[0x0][0xc38] ;  /* 0x00030e0000057ab9 */ /* 0x000fe20000000800 */
[----:B------:R-:W-:-:S04]  /*1e470*/  ISETP.NE.AND P0, PT, R5, 0x1f, PT ;  /* 0x0000001f0500780c */ /* 0x000fc80003f05270 */
[----:B------:R-:W-:-:S13]  /*1e480*/  ISETP.GE.OR P1, PT, R5, UR4, !P0 ;  /* 0x0000000405007c0c */ /* 0x000fda000c726670 */
[----:B0-----:R-:W0:Y:S02]  /*1e490*/  @!P1 LDC.64 R2, c[0x0][0xc80] ;  /* 0x00032000ff029b82 */ /* 0x001e240000000a00 */
        /* <DEDUP_REMOVED lines=16> */
[----:B0-----:R-:W-:-:S04]  /*1e5a0*/  SEL R3, R8, RZ, P3 ;  /* 0x000000ff08037207 */ /* 0x001fc80001800000 */
[----:B------:R-:W-:-:S05]  /*1e5b0*/  IADD3 R3, R6, R3, RZ ;  /* 0x0000000306037210 */ /* 0x000fca0007ffe0ff */
[----:B------:R-:W0:Y:S02]  /*1e5c0*/  SHFL.UP PT, R2, R3, 0x8, RZ ;  /* 0x0500000003027989 */ /* 0x000e2400000e00ff */
[----:B0-----:R-:W-:-:S05]  /*1e5d0*/  SEL R2, R2, RZ, P4 ;  /* 0x000000ff02027207 */ /* 0x001fca0002000000 */
[----:B------:R-:W-:-:S05]  /*1e5e0*/  IMAD.IADD R7, R3, 0x1, R2 ;  /* 0x0000000103077824 */ /* 0x000fca00078e0202 */
[----:B------:R-:W0:Y:S02]  /*1e5f0*/  SHFL.UP PT, R2, R7, 0x10, RZ ;  /* 0x0600000007027989 */ /* 0x000e2400000e00ff */
[----:B0-----:R-:W-:-:S05]  /*1e600*/  SEL R2, R2, RZ, P5 ;  /* 0x000000ff02027207 */ /* 0x001fca0002800000 */
[----:B------:R-:W-:-:S05]  /*1e610*/  IMAD.IADD R2, R7, 0x1, R2 ;  /* 0x0000000107027824 */ /* 0x000fca00078e0202 */
[----:B------:R-:W0:Y:S02]  /*1e620*/  SHFL.IDX PT, R6, R2, 0x1f, 0x1f ;  /* 0x03e01f0002067f89 */ /* 0x000e2400000e0000 */
[----:B0-----:R-:W-:-:S05]  /*1e630*/  IMAD R6, R6, UR5, RZ ;  /* 0x0000000506067c24 */ /* 0x001fca000f8e02ff */
[----:B-1----:R-:W-:Y:S02]  /*1e640*/  ISETP.GT.AND P6, PT, R6, UR6, PT ;  /* 0x0000000606007c0c */ /* 0x002fe4000bfc4270 */
[----:B------:R-:W-:-:S11]  /*1e650*/  MOV R3, R6 ;  /* 0x0000000600037202 */ /* 0x000fd60000000f00 */
[----:B------:R-:W-:Y:S05]  /*1e660*/  @P6 BRA `(.L_x_832) ;  /* 0x00000000009c6947 */ /* 0x000fea0003800000 */
[----:B------:R-:W0:Y:S01]  /*1e670*/  LDC R7, c[0x0][0xc3c] ;  /* 0x00030f00ff077b82 */ /* 0x000e220000000800 */
[----:B------:R-:W-:Y:S01]  /*1e680*/  IMAD.MOV.U32 R6, RZ, RZ, R3 ;  /* 0x000000ffff067224 */ /* 0x000fe200078e0003 */
[----:B------:R-:W-:Y:S01]  /*1e690*/  UMOV UR4, URZ ;  /* 0x0000003f00047c82 */ /* 0x000fe20008000000 */
[----:B------:R-:W-:Y:S01]  /*1e6a0*/  ULDC UR7, c[0x0][0xc3c] ;  /* 0x00030f0000077ab9 */ /* 0x000fe20000000800 */
[----:B------:R-:W-:-:S05]  /*1e6b0*/  ULDC UR5, c[0x0][0xc38] ;  /* 0x00030e0000057ab9 */ /* 0x000fca0000000800 */
.L_x_836:
[----:B------:R-:W-:Y:S01]  /*1e6c0*/  UIADD3 UR4, UR4, 0x1f, URZ ;  /* 0x0000001f04047890 */ /* 0x000fe2000fffe03f */
[----:B------:R-:W-:-:S05]  /*1e6d0*/  IMAD.U32 R19, RZ, RZ, UR7 ;  /* 0x00000007ff137e24 */ /* 0x000fca000f8e00ff */
[----:B0-----:R-:W-:-:S13]  /*1e6e0*/  ISETP.LE.AND P6, PT, R7, UR4, PT ;  /* 0x0000000407007c0c */ /* 0x001fda000bfc3270 */
[----:B------:R-:W-:Y:S05]  /*1e6f0*/  @P6 BRA `(.L_x_833) ;  /* 0x00000004001c6947 */ /* 0x000fea0003800000 */
[----:B------:R-:W-:Y:S01]  /*1e700*/  VIADD R8, R5, UR4 ;  /* 0x0000000405087c36 */ /* 0x000fe20008000000 */
[----:B------:R-:W-:Y:S01]  /*1e710*/  BSSY B0, `(.L_x_834) ;  /* 0x0000007000007945 */ /* 0x000fe20003800000 */
[----:B------:R-:W-:-:S03]  /*1e720*/  MOV R4, RZ ;  /* 0x000000ff00047202 */ /* 0x000fc60000000f00 */
[----:B------:R-:W-:-:S13]  /*1e730*/  ISETP.GE.OR P6, PT, R8, R7, !P0 ;  /* 0x000000070800720c */ /* 0x000fda00047c6670 */
[----:B------:R-:W-:Y:S05]  /*1e740*/  @P6 BRA `(.L_x_835) ;  /* 0x00000000000c6947 */ /* 0x000fea0003800000 */
[----:B------:R-:W0:Y:S02]  /*1e750*/  LDC.64 R2, c[0x0][0xc80] ;  /* 0x00032000ff027b82 */ /* 0x000e240000000a00 */
[----:B0-----:R-:W-:-:S05]  /*1e760*/  IMAD.WIDE R2, R8, 0x4, R2 ;  /* 0x0000000408027825 */ /* 0x001fca00078e0202 */
[----:B------:R0:W5:Y:S02]  /*1e770*/  LDG.E R4, desc[UR60][R2.64] ;  /* 0x0000003c02047981 */ /* 0x000164000c1e1900 */
.L_x_835:
[----:B------:R-:W-:Y:S05]  /*1e780*/  BSYNC B0 ;  /* 0x0000000000007941 */ /* 0x000fea0003800000 */
.L_x_834:
        /* <DEDUP_REMOVED lines=20> */
[----:B------:R-:W-:-:S07]  /*1e8d0*/  IMAD.MOV.U32 R2, RZ, RZ, R11 ;  /* 0x000000ffff027224 */ /* 0x000fce00078e000b */
.L_x_832:
[----:B------:R-:W-:-:S05]  /*1e8e0*/  IADD3 R7, -R3, R6, RZ ;  /* 0x0000000603077210 */ /* 0x000fca0007ffe1ff */
        /* <DEDUP_REMOVED lines=15> */
.L_x_837:
[----:B-1----:R-:W-:Y:S01]  /*1e9e0*/  IMAD R16, R16, UR5, R7 ;  /* 0x0000000510107c24 */ /* 0x002fe2000f8e0207 */
[----:B0-----:R-:W-:Y:S01]  /*1e9f0*/  MOV R2, RZ ;  /* 0x000000ff00027202 */ /* 0x001fe20000000f00 */
[----:B------:R-:W-:Y:S02]  /*1ea00*/  IMAD R7, R11, R6, RZ ;  /* 0x000000060b077224 */ /* 0x000fe400078e02ff */
[----:B------:R-:W-:Y:S01]  /*1ea10*/  VIADD R19, R19, UR4 ;  /* 0x0000000413137c36 */ /* 0x000fe20008000000 */
[----:B------:R-:W-:Y:S01]  /*1ea20*/  IADD3 R17, -R16, UR6, RZ ;  /* 0x0000000610117c10 */ /* 0x000fe2000fffe1ff */
        /* <DEDUP_REMOVED lines=13> */
[----:B------:R-:W-:-:S06]  /*1eb00*/  @P0 IADD3 R2, R2, 0x1, RZ ;  /* 0x0000000102020810 */ /* 0x000fcc0007ffe0ff */
[----:B------:R-:W-:Y:S01]  /*1eb10*/  @!P2 IMAD.MOV R2, RZ, RZ, -R2 ;  /* 0x000000ffff02a224 */ /* 0x000fe200078e0a02 */
[----:B------:R-:W-:-:S04]  /*1eb20*/  @!P1 LOP3.LUT R2, RZ, R4, RZ, 0x33, !PT ;  /* 0x00000004ff029212 */ /* 0x000fc800078e33ff */
[----:B------:R-:W-:Y:S01]  /*1eb30*/  MOV R18, R2 ;  /* 0x0000000200127202 */ /* 0x000fe20000000f00 */
[----:B------:R-:W-:-:S04]  /*1eb40*/  IMAD.MOV R3, RZ, RZ, -R2 ;  /* 0x000000ffff037224 */ /* 0x000fc800078e0a02 */
[----:B------:R-:W-:Y:S01]  /*1eb50*/  IMAD R17, R4, R3, R17 ;  /* 0x0000000304117224 */ /* 0x000fe200078e0211 */
[----:B------:R-:W-:Y:S06]  /*1eb60*/  BRA `(.L_x_838) ;  /* 0x00000000000c7947 */ /* 0x000fec0003800000 */
.L_x_833:
[----:B------:R-:W-:Y:S02]  /*1eb70*/  IMAD.MOV.U32 R17, RZ, RZ, RZ ;  /* 0x000000ffff117224 */ /* 0x000fe400078e00ff */
[----:B------:R-:W-:Y:S02]  /*1eb80*/  IMAD.U32 R16, RZ, RZ, UR6 ;  /* 0x00000006ff107e24 */ /* 0x000fe4000f8e00ff */
[----:B------:R-:W-:-:S07]  /*1eb90*/  IMAD.MOV.U32 R18, RZ, RZ, RZ ;  /* 0x000000ffff127224 */ /* 0x000fce00078e00ff */
.L_x_838:
[----:B------:R-:W-:-:S13]  /*1eba0*/  ISETP.NE.AND P0, PT, R5, RZ, PT ;  /* 0x000000ff0500720c */ /* 0x000fda0003f05270 */
[----:B------:R-:W0:Y:S01]  /*1ebb0*/  @!P0 S2R R3, SR_CgaCtaId ;  /* 0x0000000000038919 */ /* 0x000e220000008800 */
[----:B------:R-:W-:-:S04]  /*1ebc0*/  @!P0 MOV R2, 0x400 ;  /* 0x0000040000028802 */ /* 0x000fc80000000f00 */
[----:B0-----:R-:W-:-:S05]  /*1ebd0*/  @!P0 LEA R2, R3, R2, 0x18 ;  /* 0x0000000203028211 */ /* 0x001fca00078ec0ff */
[----:B------:R2:W-:Y:S01]  /*1ebe0*/  @!P0 STS.128 [R2+0x368d0], R16 ;  /* 0x0368d01002008388 */ /* 0x0005e20000000c00 */
[----:B------:R-:W-:Y:S06]  /*1ebf0*/  BAR.ARV 0x5, 0x180 ;  /* 0x0146000000007b1d */ /* 0x000fec0000002000 */
.L_x_831:
[----:B--2---:R-:W-:Y:S01]  /*1ec00*/  MOV R2, 0x1 ;  /* 0x0000000100027802 */ /* 0x004fe20000000f00 */
[----:B------:R2:W-:Y:S01]  /*1ec10*/  STL [R1+0x54], RZ ;  /* 0x000054ff01007387 */ /* 0x0005e20000100800 */
[----:B------:R-:W-:Y:S02]  /*1ec20*/  ULDC UR4, c[0x0][0xc3c] ;  /* 0x00030f0000047ab9 */ /* 0x000fe40000000800 */
[----:B-1----:R-:W-:Y:S01]  /*1ec30*/  ISETP.GE.AND P0, PT, R19, UR4, PT ;  /* 0x0000000413007c0c */ /* 0x002fe2000bf06270 */
[----:B------:R2:W-:Y:S04]  /*1ec40*/  STL [R1+0x14], R2 ;  /* 0x0000140201007387 */ /* 0x0005e80000100800 */
[----:B------:R2:W-:Y:S08]  /*1ec50*/  STL [R1+0x8], RZ ;  /* 0x000008ff01007387 */ /* 0x0005f00000100800 */
[----:B--2---:R-:W-:Y:S05]  /*1ec60*/  @P0 BRA `(.L_x_839) ;  /* 0x0000006c00e00947 */ /* 0x004fea0003800000 */
[----:B------:R-:W1:Y:S01]  /*1ec70*/  S2UR UR5, SR_CgaCtaId ;  /* 0x00000000000579c3 */ /* 0x000e620000008800 */
[C---:B------:R-:W-:Y:S01]  /*1ec80*/  IMAD.SHL.U32 R2, R0.reuse, 0x8, RZ ;  /* 0x0000000800027824 */ /* 0x040fe200078e00ff */
[----:B------:R-:W-:Y:S01]  /*1ec90*/  LOP3.LUT R5, R0, 0x7f, RZ, 0xc0, !PT ;  /* 0x0000007f00057812 */ /* 0x000fe200078ec0ff */
[----:B------:R-:W-:Y:S01]  /*1eca0*/  UMOV UR4, 0x400 ;  /* 0x0000040000047882 */ /* 0x000fe20000000000 */
[----:B------:R-:W-:Y:S01]  /*1ecb0*/  BSSY B8, `(.L_x_839) ;  /* 0x00006f3000087945 */ /* 0x000fe20003800000 */
[----:B------:R-:W-:Y:S01]  /*1ecc0*/  ULDC.64 UR36, c[0x0][0x198] ;  /* 0x0000660000247ab9 */ /* 0x000fe20000000a00 */
[C---:B0-----:R-:W-:Y:S01]  /*1ecd0*/  LOP3.LUT R3, R2.reuse, 0x1f8, RZ, 0xc0, !PT ;  /* 0x000001f802037812 */ /* 0x041fe200078ec0ff */
[----:B------:R-:W-:Y:S01]  /*1ece0*/  ULDC UR38, c[0x0][0xc] ;  /* 0x0000030000267ab9 */ /* 0x000fe20000000800 */
[----:B------:R-:W-:Y:S02]  /*1ecf0*/  LOP3.LUT R2, R2, 0x38, RZ, 0xc0, !PT ;  /* 0x0000003802027812 */ /* 0x000fe400078ec0ff */
[----:B------:R-:W-:Y:S01]  /*1ed00*/  LOP3.LUT R4, R3, 0x38, R0, 0x78, !PT ;  /* 0x0000003803047812 */ /* 0x000fe200078e7800 */
[----:B------:R-:W-:Y:S01]  /*1ed10*/  IMAD.SHL.U32 R3, R5, 0x8, RZ ;  /* 0x0000000805037824 */ /* 0x000fe200078e00ff */
[----:B------:R-:W-:Y:S01]  /*1ed20*/  SHF.R.U32.HI R5, RZ, 0x3, R5 ;  /* 0x00000003ff057819 */ /* 0x000fe20000011605 */
[----:B------:R-:W-:-:S03]  /*1ed30*/  IMAD.SHL.U32 R0, R0, 0x10, RZ ;  /* 0x0000001000007824 */ /* 0x000fc600078e00ff */
[----:B------:R-:W-:Y:S02]  /*1ed40*/  LOP3.LUT R3, R4, 0x200, R3, 0xf8, !PT ;  /* 0x0000020004037812 */ /* 0x000fe400078ef803 */
[----:B------:R-:W-:Y:S01]  /*1ed50*/  LOP3.LUT R0, R5, 0x70, R0, 0xf8, !PT ;  /* 0x0000007005007812 */ /* 0x000fe200078ef800 */
[----:B------:R-:W-:Y:S01]  /*1ed60*/  IMAD.MOV.U32 R0, RZ, RZ, 0x1 ;  /* 0x00000001ff007424 */ /* 0x000fe200078e00ff */
[----:B-1----:R-:W-:-:S06]  /*1ed70*/  ULEA UR4, UR5, UR4, 0x18 ;  /* 0x0000000405047291 */ /* 0x002fcc000f8ec03f */
[----:B------:R-:W-:-:S05]  /*1ed80*/  MOV R4, UR4 ;  /* 0x0000000400047c02 */ /* 0x000fca0008000f00 */
[----:B------:R-:W-:Y:S01]  /*1ed90*/  IMAD R3, R3, 0x2, R4 ;  /* 0x0000000203037824 */ /* 0x000fe200078e0204 */
[----:B------:R-:W-:Y:S04]  /*1eda0*/  STL [R1+0x4], R4 ;  /* 0x0000040401007387 */ /* 0x000fe80000100800 */
[----:B------:R0:W-:Y:S04]  /*1edb0*/  STL [R1+0x2c], R3 ;  /* 0x00002c0301007387 */ /* 0x0001e80000100800 */
[----:B------:R-:W-:Y:S04]  /*1edc0*/  STL [R1+0x8], RZ ;  /* 0x000008ff01007387 */ /* 0x000fe80000100800 */
[----:B------:R-:W-:Y:S01]  /*1edd0*/  STL [R1+0x14], R0 ;  /* 0x0000140001007387 */ /* 0x000fe20000100800 */
[----:B0-----:R-:W-:-:S03]  /*1ede0*/  LOP3.LUT R3, R2, 0x40, RZ, 0xfc, !PT ;  /* 0x0000004002037812 */ /* 0x001fc600078efcff */
[----:B------:R-:W-:Y:S04]  /*1edf0*/  STL [R1+0x20], RZ ;  /* 0x000020ff01007387 */ /* 0x000fe80000100800 */
[----:B------:R0:W-:Y:S04]  /*1ee00*/  STL [R1+0x24], R0 ;  /* 0x0000240001007387 */ /* 0x0001e80000100800 */
[----:B------:R1:W-:Y:S01]  /*1ee10*/  STL [R1+0x54], RZ ;  /* 0x000054ff01007387 */ /* 0x0003e20000100800 */
[----:B0-----:R-:W-:-:S07]  /*1ee20*/  LOP3.LUT R0, R2, 0x80, RZ, 0xfc, !PT ;  /* 0x0000008002007812 */ /* 0x001fce00078efcff */
.L_x_985:
[----:B0--3--:R-:W0:Y:S02]  /*1ee30*/  LDC.64 R2, c[0x0][0xc88] ;  /* 0x00032200ff027b82 */ /* 0x009e240000000a00 */
[----:B0-----:R-:W-:-:S05]  /*1ee40*/  IMAD.WIDE R2, R19, 0x4, R2 ;  /* 0x0000000413027825 */ /* 0x001fca00078e0202 */
[----:B------:R-:W2:Y:S01]  /*1ee50*/  LDG.E R15, desc[UR60][R2.64] ;  /* 0x0000003c020f7981 */ /* 0x000ea2000c1e1900 */
[----:B------:R-:W-:Y:S05]  /*1ee60*/  YIELD ;  /* 0x0000000000007946 */ /* 0x000fea0003800000 */
[----:B------:R-:W-:Y:S01]  /*1ee70*/  ULDC.64 UR4, c[0x0][0xa28] ;  /* 0x00028a0000047ab9 */ /* 0x000fe20000000a00 */
[----:B------:R-:W-:Y:S01]  /*1ee80*/  IMAD.MOV.U32 R0, RZ, RZ, RZ ;  /* 0x000000ffff007224 */ /* 0x000fe200078e00ff */
[----:B------:R-:W-:Y:S01]  /*1ee90*/  ISETP.NE.U32.AND P0, PT, RZ, UR4, PT ;  /* 0x00000004ff007c0c */ /* 0x000fe2000bf05070 */
[----:B----45:R-:W-:Y:S01]  /*1eea0*/  IMAD.MOV.U32 R8, RZ, RZ, RZ ;  /* 0x000000ffff087224 */ /* 0x030fe200078e00ff */
[----:B------:R-:W-:Y:S01]  /*1eeb0*/  ULDC.64 UR10, c[0x0][0xa18] ;  /* 0x00028600000a7ab9 */ /* 0x000fe20000000a00 */
[----:B------:R-:W-:Y:S01]  /*1eec0*/  ULDC.64 UR8, c[0x0][0xa10] ;  /* 0x0002840000087ab9 */ /* 0x000fe20000000a00 */
[----:B------:R-:W-:Y:S01]  /*1eed0*/  ISETP.NE.AND.EX P0, PT, RZ, UR5, PT, P0 ;  /* 0x00000005ff007c0c */ /* 0x000fe2000bf05300 */
[----:B------:R-:W-:Y:S01]  /*1eee0*/  ULDC.64 UR6, c[0x0][0xa08] ;  /* 0x0002820000067ab9 */ /* 0x000fe20000000a00 */
[----:B--2---:R-:W-:Y:S01]  /*1eef0*/  SHF.R.S32.HI R4, RZ, 0x1f, R15 ;  /* 0x0000001fff047819 */ /* 0x004fe2000001140f */
[----:B------:R-:W-:Y:S10]  /*1ef00*/  STL [R1+0x30], R15 ;  /* 0x0000300f01007387 */ /* 0x000ff40000100800 */
[----:B------:R-:W-:-:S02]  /*1ef10*/  @P0 LEA R2, P1, R15, UR4, 0x2 ;  /* 0x000000040f020c11 */ /* 0x000fc4000f8210ff */
[C---:B------:R-:W-:Y:S01]  /*1ef20*/  SHF.L.U32 R14, R15.reuse, 0x2, RZ ;  /* 0x000000020f0e7819 */ /* 0x040fe200000006ff */
[----:B------:R0:W-:Y:S01]  /*1ef30*/  STL [R1+0x48], R4 ;  /* 0x0000480401007387 */ /* 0x0001e20000100800 */
[C-C-:B------:R-:W-:Y:S01]  /*1ef40*/  @P0 LEA.HI.X R3, R15.reuse, UR5, R4.reuse, 0x2, P1 ;  /* 0x000000050f030c11 */ /* 0x140fe200088f1404 */
[----:B------:R-:W-:Y:S02]  /*1ef50*/  ULDC.64 UR4, c[0x0][0xa00] ;  /* 0x0002800000047ab9 */ /* 0x000fe40000000a00 */
[----:B------:R-:W-:Y:S02]  /*1ef60*/  ISETP.NE.U32.AND P2, PT, RZ, UR4, PT ;  /* 0x00000004ff007c0c */ /* 0x000fe4000bf45070 */
[----:B------:R2:W5:Y:S01]  /*1ef70*/  @P0 LDG.E R0, desc[UR60][R2.64] ;  /* 0x0000003c02000981 */ /* 0x000562000c1e1900 */
[----:B------:R-:W-:Y:S02]  /*1ef80*/  SHF.L.U64.HI R13, R15, 0x2, R4 ;  /* 0x000000020f0d7819 */ /* 0x000fe40000010204 */
[----:B------:R-:W-:-:S02]  /*1ef90*/  CS2R R10, SRZ ;  /* 0x00000000000a7805 */ /* 0x000fc4000001ff00 */
[----:B------:R-:W-:Y:S01]  /*1efa0*/  ISETP.NE.AND.EX P2, PT, RZ, UR5, PT, P2 ;  /* 0x00000005ff007c0c */ /* 0x000fe2000bf45320 */
[----:B------:R-:W-:Y:S01]  /*1efb0*/  STL [R1], R14 ;  /* 0x0000000e01007387 */ /* 0x000fe20000100800 */
[----:B------:R-:W-:Y:S02]  /*1efc0*/  ISETP.NE.U32.AND P3, PT, RZ, UR10, PT ;  /* 0x0000000aff007c0c */ /* 0x000fe4000bf65070 */
[----:B------:R-:W-:Y:S01]  /*1efd0*/  ISETP.NE.U32.AND P0, PT, RZ, UR6, PT ;  /* 0x00000006ff007c0c */ /* 0x000fe2000bf05070 */
[----:B------:R-:W-:Y:S01]  /*1efe0*/  STL [R1+0x28], R13 ;  /* 0x0000280d01007387 */ /* 0x000fe20000100800 */
[----:B------:R-:W-:Y:S02]  /*1eff0*/  ISETP.NE.AND.EX P3, PT, RZ, UR11, PT, P3 ;  /* 0x0000000bff007c0c */ /* 0x000fe4000bf65330 */
[----:B--2---:R-:W-:Y:S02]  /*1f000*/  IADD3 R2, P4, R14, UR4, RZ ;  /* 0x000000040e027c10 */ /* 0x004fe4000ff9e0ff */
[----:B------:R-:W-:-:S02]  /*1f010*/  ISETP.NE.U32.AND P1, PT, RZ, UR8, PT ;  /* 0x00000008ff007c0c */ /* 0x000fc4000bf25070 */
[C---:B------:R-:W-:Y:S02]  /*1f020*/  IADD3.X R3, R13.reuse, UR5, RZ, P4, !PT ;  /* 0x000000050d037c10 */ /* 0x040fe4000a7fe4ff */
[C---:B0-----:R-:W-:Y:S01]  /*1f030*/  IADD3 R4, P4, R14.reuse, UR8, RZ ;  /* 0x000000080e047c10 */ /* 0x041fe2000ff9e0ff */
[----:B------:R-:W-:Y:S01]  /*1f040*/  ULDC UR4, c[0x0][0x288] ;  /* 0x0000a20000047ab9 */ /* 0x000fe20000000800 */
[----:B------:R-:W-:Y:S01]  /*1f050*/  ISETP.NE.AND.EX P0, PT, RZ, UR7, PT, P0 ;  /* 0x00000007ff007c0c */ /* 0x000fe2000bf05300 */
[----:B------:R-:W2:Y:S01]  /*1f060*/  @P2 LDG.E R8, desc[UR60][R2.64] ;  /* 0x0000003c02082981 */ /* 0x000ea2000c1e1900 */
[----:B------:R-:W-:Y:S01]  /*1f070*/  IADD3.X R5, R13, UR9, RZ, P4, !PT ;  /* 0x000000090d057c10 */ /* 0x000fe2000a7fe4ff */
[----:B------:R-:W-:Y:S01]  /*1f080*/  IMAD.U32 R12, RZ, RZ, UR4 ;  /* 0x00000004ff0c7e24 */ /* 0x000fe2000f8e00ff */
[----:B------:R-:W-:Y:S01]  /*1f090*/  ISETP.NE.AND.EX P1, PT, RZ, UR9, PT, P1 ;  /* 0x00000009ff007c0c */ /* 0x000fe2000bf25310 */
[----:B------:R-:W-:Y:S01]  /*1f0a0*/  ULDC.64 UR4, c[0x0][0x418] ;  /* 0x0001060000047ab9 */ /* 0x000fe20000000a00 */
[----:B------:R-:W-:-:S04]  /*1f0b0*/  IADD3 R6, P5, R14, UR6, RZ ;  /* 0x000000060e067c10 */ /* 0x000fc8000ffbe0ff */
[----:B------:R-:W-:-:S05]  /*1f0c0*/  IADD3.X R7, R13, UR7, RZ, P5, !PT ;  /* 0x000000070d077c10 */ /* 0x000fca000affe4ff */
[----:B------:R-:W5:Y:S04]  /*1f0d0*/  @P0 LDG.E R11, desc[UR60][R6.64] ;  /* 0x0000003c060b0981 */ /* 0x000f68000c1e1900 */
        /* <DEDUP_REMOVED lines=10> */
[----:B------:R-:W-:-:S03]  /*1f180*/  UIMAD UR4, UR4, UR5, URZ ;  /* 0x00000005040472a4 */ /* 0x000fc6000f8e023f */
[----:B------:R-:W-:Y:S02]  /*1f190*/  ULDC UR5, c[0x0][0x348] ;  /* 0x0000d20000057ab9 */ /* 0x000fe40000000800 */
[----:B0-----:R-:W-:Y:S01]  /*1f1a0*/  IMAD.U32 R9, RZ, RZ, UR5 ;  /* 0x00000005ff097e24 */ /* 0x001fe2000f8e00ff */
[----:B------:R-:W-:Y:S01]  /*1f1b0*/  MOV R8, UR4 ;  /* 0x0000000400087c02 */ /* 0x000fe20008000f00 */
[----:B--2---:R0:W-:Y:S01]  /*1f1c0*/  STL [R1+0x50], R12 ;  /* 0x0000500c01007387 */ /* 0x0041e20000100800 */
[----:B------:R-:W-:Y:S05]  /*1f1d0*/  @P3 BRA `(.L_x_840) ;  /* 0x0000000000143947 */ /* 0x000fea0003800000 */
[----:B------:R-:W-:Y:S05]  /*1f1e0*/  @!P2 BRA `(.L_x_840) ;  /* 0x000000000010a947 */ /* 0x000fea0003800000 */
[----:B0-----:R-:W2:Y:S04]  /*1f1f0*/  LDG.E R12, desc[UR60][R2.64] ;  /* 0x0000003c020c7981 */ /* 0x001ea8000c1e1900 */
[----:B------:R-:W2:Y:S02]  /*1f200*/  LDG.E R2, desc[UR60][R2.64+0x4] ;  /* 0x0000043c02027981 */ /* 0x000ea4000c1e1900 */
[----:B--2---:R-:W-:-:S05]  /*1f210*/  IMAD.IADD R2, R2, 0x1, -R12 ;  /* 0x0000000102027824 */ /* 0x004fca00078e0a0c */
[----:B------:R2:W-:Y:S02]  /*1f220*/  STL [R1+0x50], R2 ;  /* 0x0000500201007387 */ /* 0x0005e40000100800 */
.L_x_840:
[----:B0-----:R-:W-:Y:S01]  /*1f230*/  IMAD.MOV.U32 R12, RZ, RZ, R15 ;  /* 0x000000ffff0c7224 */ /* 0x001fe200078e000f */
[----:B------:R-:W-:Y:S01]  /*1f240*/  ULDC.64 UR4, c[0x0][0xa20] ;  /* 0x0002880000047ab9 */ /* 0x000fe20000000a00 */
[----:B--2--5:R-:W-:Y:S01]  /*1f250*/  IMAD.IADD R2, R11, 0x1, R0 ;  /* 0x000000010b027824 */ /* 0x024fe200078e0200 */
[----:B------:R-:W-:Y:S02]  /*1f260*/  ISETP.NE.U32.AND P2, PT, RZ, UR4, PT ;  /* 0x00000004ff007c0c */ /* 0x000fe4000bf45070 */
[----:B------:R0:W-:Y:S02]  /*1f270*/  STL [R1+0xc], R12 ;  /* 0x00000c0c01007387 */ /* 0x0001e40000100800 */
[----:B------:R-:W-:Y:S02]  /*1f280*/  ISETP.NE.AND.EX P2, PT, RZ, UR5, PT, P2 ;  /* 0x00000005ff007c0c */ /* 0x000fe4000bf45320 */
[----:B------:R0:W-:Y:S11]  /*1f290*/  STL [R1+0x1c], R2 ;  /* 0x00001c0201007387 */ /* 0x0001f60000100800 */
[----:B0-----:R-:W-:Y:S05]  /*1f2a0*/  @!P2 BRA `(.L_x_841) ;  /* 0x000000000010a947 */ /* 0x001fea0003800000 */
[----:B------:R-:W-:-:S04]  /*1f2b0*/  IADD3 R2, P0, R14, UR4, RZ ;  /* 0x000000040e027c10 */ /* 0x000fc8000ff1e0ff */
[----:B------:R-:W-:-:S05]  /*1f2c0*/  IADD3.X R3, R13, UR5, RZ, P0, !PT ;  /* 0x000000050d037c10 */ /* 0x000fca00087fe4ff */
[----:B------:R0:W5:Y:S01]  /*1f2d0*/  LDG.E R8, desc[UR60][R2.64] ;  /* 0x0000003c02087981 */ /* 0x000162000c1e1900 */
[----:B------:R-:W-:Y:S05]  /*1f2e0*/  BRA `(.L_x_842) ;  /* 0x0000000000107947 */ /* 0x000fea0003800000 */
.L_x_841:
[----:B------:R-:W-:Y:S05]  /*1f2f0*/  @!P0 BRA `(.L_x_842) ;  /* 0x00000000000c8947 */ /* 0x000fea0003800000 */
[----:B------:R-:W2:Y:S04]  /*1f300*/  LDG.E R8, desc[UR60][R6.64] ;  /* 0x0000003c06087981 */ /* 0x000ea8000c1e1900 */
[----:B------:R-:W2:Y:S02]  /*1f310*/  LDG.E R6, desc[UR60][R6.64+0x4] ;  /* 0x0000043c06067981 */ /* 0x000ea4000c1e1900 */
[----:B--2---:R-:W-:-:S07]  /*1f320*/  IADD3 R8, -R8, R6, RZ ;  /* 0x0000000608087210 */ /* 0x004fce0007ffe1ff */
.L_x_842:
[----:B0-----:R-:W2:Y:S01]  /*1f330*/  @P1 LDG.E R2, desc[UR60][R4.64] ;  /* 0x0000003c04021981 */ /* 0x001ea2000c1e1900 */
[----:B-----5:R-:W-:-:S03]  /*1f340*/  IMAD.IADD R0, R8, 0x1, -R0 ;  /* 0x0000000108007824 */ /* 0x020fc600078e0a00 */
[----:B------:R-:W2:Y:S01]  /*1f350*/  @P1 LDG.E R4, desc[UR60][R4.64+0x4] ;  /* 0x0000043c04041981 */ /* 0x000ea2000c1e1900 */
[----:B------:R-:W-:Y:S01]  /*1f360*/  BSSY B0, `(.L_x_843) ;  /* 0x000016e000007945 */ /* 0x000fe20003800000 */
[----:B--2---:R-:W-:-:S04]  /*1f370*/  @P1 IMAD.IADD R9, R4, 0x1, -R2 ;  /* 0x0000000104091824 */ /* 0x004fc800078e0a02 */
[----:B------:R-:W-:Y:S02]  /*1f380*/  IMAD.IADD R3, R0, 0x1, R9 ;  /* 0x0000000100037824 */ /* 0x000fe400078e0209 */
[----:B------:R-:W-:-:S03]  /*1f390*/  IMAD.MOV.U32 R2, RZ, RZ, RZ ;  /* 0x000000ffff027224 */ /* 0x000fc600078e00ff */
[----:B------:R0:W-:Y:S02]  /*1f3a0*/  STL [R1+0x4c], R3 ;  /* 0x00004c0301007387 */ /* 0x0001e40000100800 */
[----:B0-----:R-:W-:-:S05]  /*1f3b0*/  IADD3 R3, R3, 0x6f, RZ ;  /* 0x0000006f03037810 */ /* 0x001fca0007ffe0ff */
[----:B------:R-:W-:-:S05]  /*1f3c0*/  IMAD.HI R2, R3, -0x6db6db6d, R2 ;  /* 0x9249249303027827 */ /* 0x000fca00078e0202 */
[----:B------:R-:W-:-:S04]  /*1f3d0*/  SHF.R.U32.HI R3, RZ, 0x1f, R2 ;  /* 0x0000001fff037819 */ /* 0x000fc80000011602 */
[----:B------:R-:W-:-:S05]  /*1f3e0*/  LEA.HI.SX32 R4, R2, R3, 0x1a ;  /* 0x0000000302047211 */ /* 0x000fca00078fd2ff */
[--C-:B------:R-:W-:Y:S02]  /*1f3f0*/  IMAD R2, R4, 0x70, -R0.reuse ;  /* 0x0000007004027824 */ /* 0x100fe400078e0a00 */
[----:B------:R-:W-:-:S03]  /*1f400*/  IMAD.MOV R0, RZ, RZ, -R0 ;  /* 0x000000ffff007224 */ /* 0x000fc600078e0a00 */
[----:B------:R-:W-:Y:S02]  /*1f410*/  VIMNMX R2, R2, R9, PT ;  /* 0x0000000902027248 */ /* 0x000fe40003fe0100 */
[----:B------:R-:W-:-:S04]  /*1f420*/  VIMNMX R0, RZ, R0, !PT ;  /* 0x00000000ff007248 */ /* 0x000fc80007fe0100 */
[----:B------:R-:W-:Y:S01]  /*1f430*/  ISETP.GT.AND P0, PT, R2, R0, PT ;  /* 0x000000000200720c */ /* 0x000fe20003f04270 */
[----:B------:R0:W-:Y:S02]  /*1f440*/  STL [R1+0x38], R4 ;  /* 0x0000380401007387 */ /* 0x0001e40000100800 */
[----:B0-----:R-:W-:-:S10]  /*1f450*/  SHF.R.U32.HI R4, RZ, 0x4, R0 ;  /* 0x00000004ff047819 */ /* 0x001fd40000011600 */
[----:B------:R-:W-:Y:S02]  /*1f460*/  @P0 VIADD R3, R2, 0x6f ;  /* 0x0000006f02030836 */ /* 0x000fe40000000000 */
[----:B------:R-:W-:Y:S02]  /*1f470*/  @P0 IMAD.MOV.U32 R2, RZ, RZ, RZ ;  /* 0x000000ffff020224 */ /* 0x000fe400078e00ff */
[----:B------:R-:W-:-:S04]  /*1f480*/  IMAD.WIDE.U32 R4, R4, 0x24924925, RZ ;  /* 0x2492492504047825 */ /* 0x000fc800078e00ff */
[----:B------:R-:W-:Y:S01]  /*1f490*/  @P0 IMAD.HI R2, R3, -0x6db6db6d, R2 ;  /* 0x9249249303020827 */ /* 0x000fe200078e0202 */
[----:B------:R-:W-:-:S04]  /*1f4a0*/  MOV R9, R5 ;  /* 0x0000000500097202 */ /* 0x000fc80000000f00 */
[----:B------:R-:W-:Y:S01]  /*1f4b0*/  @P0 SHF.R.U32.HI R0, RZ, 0x1f, R2 ;  /* 0x0000001fff000819 */ /* 0x000fe20000011602 */
[----:B------:R-:W-:-:S03]  /*1f4c0*/  IMAD.MOV.U32 R7, RZ, RZ, R9 ;  /* 0x000000ffff077224 */ /* 0x000fc600078e0009 */
[----:B------:R-:W-:-:S04]  /*1f4d0*/  @P0 LEA.HI.SX32 R7, R2, R0, 0x1a ;  /* 0x0000000002070211 */ /* 0x000fc800078fd2ff */
[----:B------:R-:W-:Y:S02]  /*1f4e0*/  ISETP.GT.AND P2, PT, R7, R9, PT ;  /* 0x000000090700720c */ /* 0x000fe40003f44270 */
[----:B------:R-:W-:-:S11]  /*1f4f0*/  PLOP3.LUT P0, PT, PT, PT, PT, 0x80, 0x0 ;  /* 0x000000000000781c */ /* 0x000fd60003f0f070 */
[----:B------:R-:W-:Y:S05]  /*1f500*/  @!P2 BRA `(.L_x_844) ;  /* 0x00000014004ca947 */ /* 0x000fea0003800000 */
[----:B------:R-:W-:Y:S01]  /*1f510*/  UMOV UR4, 0xffffffff ;  /* 0xffffffff00047882 */ /* 0x000fe20000000000 */
[----:B------:R-:W-:Y:S02]  /*1f520*/  SEL R0, R12, RZ, !P1 ;  /* 0x000000ff0c007207 */ /* 0x000fe40004800000 */
[----:B------:R-:W-:Y:S05]  /*1f530*/  BRA.DIV UR4, `(.L_x_845) ;  /* 0x0000007204547947 */ /* 0x000fea000b800000 */
[----:B------:R-:W0:Y:S02]  /*1f540*/  S2R R2, SR_TID.X ;  /* 0x0000000000027919 */ /* 0x000e240000002100 */
[----:B0-----:R-:W-:-:S04]  /*1f550*/  SHF.R.U32.HI R2, RZ, 0x5, R2 ;  /* 0x00000005ff027819 */ /* 0x001fc80000011602 */
[----:B------:R-:W-:-:S05]  /*1f560*/  LOP3.LUT R2, R2, 0x3, RZ, 0xc0, !PT ;  /* 0x0000000302027812 */ /* 0x000fca00078ec0ff */
[----:B------:R0:W2:Y:S02]  /*1f570*/  SHFL.IDX PT, R14, R2, RZ, 0x1f ;  /* 0x00001fff020e7589 */ /* 0x0000a400000e0000 */
.L_x_1016:
[----:B--2---:R-:W-:Y:S02]  /*1f580*/  ISETP.NE.AND P0, PT, R14, RZ, PT ;  /* 0x000000ff0e00720c */ /* 0x004fe40003f05270 */
[----:B------:R-:W-:-:S11]  /*1f590*/  PLOP3.LUT P6, PT, PT, PT, PT, 0x8, 0x0 ;  /* 0x000000000000781c */ /* 0x000fd60003fce170 */
[----:B------:R-:W-:Y:S05]  /*1f5a0*/  @P0 BRA `(.L_x_846) ;  /* 0x00000000000c0947 */ /* 0x000fea0003800000 */
[----:B------:R-:W-:-:S03]  /*1f5b0*/  UMOV UR4, 0xffffffff ;  /* 0xffffffff00047882 */ /* 0x000fc60000000000 */
[----:B------:R-:W-:Y:S05]  /*1f5c0*/  BRA.DIV UR4, `(.L_x_847) ;  /* 0x0000007204647947 */ /* 0x000fea000b800000 */
[----:B------:R-:W-:-:S13]  /*1f5d0*/  ELECT P6, URZ, PT ;  /* 0x00000000003f782f */ /* 0x000fda00038c0000 */
.L_x_846:
[----:B0-----:R-:W2:Y:S04]  /*1f5e0*/  LDL R2, [R1+0x54] ;  /* 0x0000540001027983 */ /* 0x001ea80000100800 */
[----:B------:R-:W3:Y:S01]  /*1f5f0*/  LDL R4, [R1+0x4] ;  /* 0x0000040001047983 */ /* 0x000ee20000100800 */
[----:B------:R-:W-:Y:S01]  /*1f600*/  BSSY B1, `(.L_x_848) ;  /* 0x0000008000017945 */ /* 0x000fe20003800000 */
[----:B--2---:R-:W-:-:S05]  /*1f610*/  VIADD R2, R2, 0x1 ;  /* 0x0000000102027836 */ /* 0x004fca0000000000 */
[----:B------:R-:W-:-:S04]  /*1f620*/  LEA.HI R3, R2, R2, RZ, 0x1 ;  /* 0x0000000202037211 */ /* 0x000fc800078f08ff */
[----:B------:R-:W-:-:S04]  /*1f630*/  LOP3.LUT R3, R3, 0xfffffffe, RZ, 0xc0, !PT ;  /* 0xfffffffe03037812 */ /* 0x000fc800078ec0ff */
[----:B------:R-:W-:-:S04]  /*1f640*/  IADD3 R2, R2, -R3, RZ ;  /* 0x8000000302027210 */ /* 0x000fc80007ffe0ff */
[----:B------:R-:W-:-:S04]  /*1f650*/  SHF.L.U32 R2, R2, 0x1f, RZ ;  /* 0x0000001f02027819 */ /* 0x000fc800000006ff */
[----:B---3--:R-:W0:Y:S02]  /*1f660*/  SYNCS.PHASECHK.TRANS64.TRYWAIT P0, [R4+URZ+0x36820], R2 ;  /* 0x03682002040075a7 */ /* 0x008e24000800017f */
[----:B0-----:R-:W-:Y:S05]  /*1f670*/  @!P0 BRA `(.L_x_849) ;  /* 0x0000007000588947 */ /* 0x001fea0003800000 */
.L_x_1019:
[----:B------:R-:W-:Y:S05]  /*1f680*/  BSYNC B1 ;  /* 0x0000000000017941 */ /* 0x000fea0003800000 */
.L_x_848:
[----:B------:R-:W-:Y:S04]  /*1f690*/  BSSY B1, `(.L_x_850) ;  /* 0x0000090000017945 */ /* 0x000fe80003800000 */
[----:B------:R-:W-:Y:S05]  /*1f6a0*/  @!P6 BRA `(.L_x_851) ;  /* 0x000000080038e947 */ /* 0x000fea0003800000 */
[----:B------:R-:W2:Y:S04]  /*1f6b0*/  LDL R6, [R1+0x4] ;  /* 0x0000040001067983 */ /* 0x000ea80000100800 */
[----:B------:R-:W2:Y:S04]  /*1f6c0*/  LDL R4, [R1+0x20] ;  /* 0x0000200001047983 */ /* 0x000ea80000100800 */
[----:B------:R-:W3:Y:S01]  /*1f6d0*/  LDL R5, [R1+0x24] ;  /* 0x0000240001057983 */ /* 0x000ee20000100800 */
[----:B------:R-:W-:Y:S01]  /*1f6e0*/  BSSY B2, `(.L_x_852) ;  /* 0x0000008000027945 */ /* 0x000fe20003800000 */
[----:B0-----:R-:W0:Y:S02]  /*1f6f0*/  S2R R3, SR_TID.X ;  /* 0x0000000000037919 */ /* 0x001e240000002100 */
[----:B0-----:R-:W-:-:S04]  /*1f700*/  LOP3.LUT R3, R3, 0x7f, RZ, 0xc0, !PT ;  /* 0x0000007f03037812 */ /* 0x001fc800078ec0ff */
[----:B------:R-:W-:Y:S01]  /*1f710*/  ISETP.NE.AND P1, PT, R3, RZ, PT ;  /* 0x000000ff0300720c */ /* 0x000fe20003f25270 */
[----:B--2---:R-:W-:Y:S01]  /*1f720*/  IMAD R4, R4, 0x8, R6 ;  /* 0x0000000804047824 */ /* 0x004fe200078e0206 */
[----:B---3--:R-:W-:-:S04]  /*1f730*/  SHF.L.U32 R8, R5, 0x1f, RZ ;  /* 0x0000001f05087819 */ /* 0x008fc800000006ff */
[----:B------:R-:W0:Y:S02]  /*1f740*/  SYNCS.PHASECHK.TRANS64.TRYWAIT P0, [R4+URZ+0x368a0], R8 ;  /* 0x0368a008040075a7 */ /* 0x000e24000800017f */
[----:B0-----:R-:W-:Y:S05]  /*1f750*/  @!P0 BRA `(.L_x_853) ;  /* 0x0000007000388947 */ /* 0x001fea0003800000 */
.L_x_1020:
[----:B------:R-:W-:Y:S05]  /*1f760*/  BSYNC B2 ;  /* 0x0000000000027941 */ /* 0x000fea0003800000 */
.L_x_852:
[----:B------:R-:W-:Y:S04]  /*1f770*/  BSSY B2, `(.L_x_854) ;  /* 0x0000009000027945 */ /* 0x000fe80003800000 */
[----:B------:R-:W-:Y:S05]  /*1f780*/  @P1 BRA `(.L_x_855) ;  /* 0x00000000001c1947 */ /* 0x000fea0003800000 */
[----:B------:R-:W2:Y:S01]  /*1f790*/  S2R R3, SR_TID.X ;  /* 0x0000000000037919 */ /* 0x000ea20000002100 */
[----:B------:R-:W-:-:S04]  /*1f7a0*/  IMAD.MOV.U32 R2, RZ, RZ, 0xa800 ;  /* 0x0000a800ff027424 */ /* 0x000fc800078e00ff */
[----:B------:R3:W-:Y:S01]  /*1f7b0*/  SYNCS.ARRIVE.TRANS64 RZ, [R4+URZ+0x36890], R2 ;  /* 0x0368900204ff79a7 */ /* 0x0007e2000800003f */
[----:B--2---:R-:W-:-:S04]  /*1f7c0*/  LOP3.LUT R3, R3, 0x1f, RZ, 0xc0, !PT ;  /* 0x0000001f03037812 */ /* 0x004fc800078ec0ff */
[----:B------:R-:W-:-:S13]  /*1f7d0*/  ISETP.NE.AND P0, PT, R3, RZ, PT ;  /* 0x000000ff0300720c */ /* 0x000fda0003f05270 */
[----:B---3--:R-:W-:Y:S05]  /*1f7e0*/  @!P0 BRA `(.L_x_855) ;  /* 0x0000000000048947 */ /* 0x008fea0003800000 */
[----:B------:R-:W-:Y:S01]  /*1f7f0*/  BPT.TRAP 0x1 ;  /* 0x000000040000795c */ /* 0x000fe20000300000 */
.L_x_855:
[----:B------:R-:W-:Y:S05]  /*1f800*/  BSYNC B2 ;  /* 0x0000000000027941 */ /* 0x000fea0003800000 */
.L_x_854:
[----:B------:R-:W2:Y:S04]  /*1f810*/  LDL R5, [R1+0x4] ;  /* 0x0000040001057983 */ /* 0x000ea80000100800 */
[----:B------:R-:W2:Y:S01]  /*1f820*/  LDL R2, [R1+0x20] ;  /* 0x0000200001027983 */ /* 0x000ea20000100800 */
[----:B------:R-:W-:Y:S01]  /*1f830*/  IMAD.MOV.U32 R15, RZ, RZ, RZ ;  /* 0x000000ffff0f7224 */ /* 0x000fe200078e00ff */
[----:B------:R-:W-:Y:S01]  /*1f840*/  UIADD3 UR4, UP0, UR36, 0x570, URZ ;  /* 0x0000057024047890 */ /* 0x000fe2000ff1e03f */
[----:B------:R-:W-:Y:S01]  /*1f850*/  IMAD R3, R7, 0x70, R10 ;  /* 0x0000007007037824 */ /* 0x000fe200078e020a */
[----:B------:R-:W-:Y:S01]  /*1f860*/  PLOP3.LUT P0, PT, PT, PT, PT, 0x80, 0x0 ;  /* 0x000000000000781c */ /* 0x000fe20003f0f070 */
[----:B------:R-:W-:Y:S01]  /*1f870*/  UMOV UR6, 0x0 ;  /* 0x0000000000067882 */ /* 0x000fe20000000000 */
[----:B------:R-:W-:Y:S01]  /*1f880*/  R2UR UR10, R15 ;  /* 0x000000000f0a72ca */ /* 0x000fe200000e0000 */
[----:B------:R-:W-:Y:S01]  /*1f890*/  UIADD3.X UR5, URZ, UR37, URZ, UP0, !UPT ;  /* 0x000000253f057290 */ /* 0x000fe200087fe43f */
[----:B------:R-:W-:Y:S01]  /*1f8a0*/  IADD3 R3, R3, -0x70, RZ ;  /* 0xffffff9003037810 */ /* 0x000fe20007ffe0ff */
[----:B------:R-:W-:Y:S01]  /*1f8b0*/  UMOV UR7, 0x12f00000 ;  /* 0x12f0000000077882 */ /* 0x000fe20000000000 */
[----:B--2---:R-:W-:-:S02]  /*1f8c0*/  IMAD R6, R2, 0xa800, R5 ;  /* 0x0000a80002067824 */ /* 0x004fc400078e0205 */
[----:B------:R-:W-:Y:S02]  /*1f8d0*/  VIADD R2, R4, 0x36890 ;  /* 0x0003689004027836 */ /* 0x000fe40000000000 */
[----:B------:R-:W-:-:S07]  /*1f8e0*/  VIADD R5, R6, 0x21400 ;  /* 0x0002140006057836 */ /* 0x000fce0000000000 */
.L_x_856:
        /* <DEDUP_REMOVED lines=12> */
[----:B------:R-:W-:Y:S01]  /*1f9b0*/  UMOV UR6, 0x0 ;  /* 0x0000000000067882 */ /* 0x000fe20000000000 */
[----:B------:R-:W-:Y:S01]  /*1f9c0*/  IADD3 R5, R6, 0x24c00, RZ ;  /* 0x00024c0006057810 */ /* 0x000fe20007ffe0ff */
[----:B------:R-:W-:Y:S01]  /*1f9d0*/  UMOV UR7, 0x12f00000 ;  /* 0x12f0000000077882 */ /* 0x000fe20000000000 */
[----:B------:R-:W-:-:S15]  /*1f9e0*/  R2UR UR10, R14 ;  /* 0x000000000e0a72ca */ /* 0x000fde00000e0000 */
.L_x_857:
        /* <DEDUP_REMOVED lines=16> */
.L_x_858:
        /* <DEDUP_REMOVED lines=10> */
[----:B------:R-:W2:Y:S01]  /*1fb90*/  SYNCS.PHASECHK.TRANS64.TRYWAIT P0, [R4+URZ+0x368c0], R8 ;  /* 0x0368c008040075a7 */ /* 0x000ea2000800017f */
[----:B------:R-:W-:Y:S04]  /*1fba0*/  BSSY B2, `(.L_x_859) ;  /* 0x0000002000027945 */ /* 0x000fe80003800000 */
[----:B--2---:R-:W-:Y:S05]  /*1fbb0*/  @!P0 BRA `(.L_x_860) ;  /* 0x0000006c00348947 */ /* 0x004fea0003800000 */
.L_x_1021:
[----:B------:R-:W-:Y:S05]  /*1fbc0*/  BSYNC B2 ;  /* 0x0000000000027941 */ /* 0x000fea0003800000 */
.L_x_859:
[----:B------:R-:W-:Y:S01]  /*1fbd0*/  BSSY B2, `(.L_x_861) ;  /* 0x000000b000027945 */ /* 0x000fe20003800000 */
[----:B------:R-:W-:Y:S01]  /*1fbe0*/  IMAD.MOV.U32 R12, RZ, RZ, 0x0 ;  /* 0x00000000ff0c7424 */ /* 0x000fe200078e00ff */
[----:B------:R-:W-:Y:S02]  /*1fbf0*/  MOV R13, 0x12f00000 ;  /* 0x12f00000000d7802 */ /* 0x000fe40000000f00 */
[----:B------:R-:W-:Y:S05]  /*1fc00*/  @P1 BRA `(.L_x_862) ;  /* 0x00000000001c1947 */ /* 0x000fea0003800000 */
[----:B------:R-:W3:Y:S01]  /*1fc10*/  S2R R5, SR_TID.X ;  /* 0x0000000000057919 */ /* 0x000ee20000002100 */
[----:B------:R-:W-:-:S04]  /*1fc20*/  IMAD.MOV.U32 R2, RZ, RZ, 0xa800 ;  /* 0x0000a800ff027424 */ /* 0x000fc800078e00ff */
[----:B------:R4:W-:Y:S01]  /*1fc30*/  SYNCS.ARRIVE.TRANS64 RZ, [R4+URZ+0x368b0], R2 ;  /* 0x0368b00204ff79a7 */ /* 0x0009e2000800003f */
[----:B---3--:R-:W-:-:S04]  /*1fc40*/  LOP3.LUT R5, R5, 0x1f, RZ, 0xc0, !PT ;  /* 0x0000001f05057812 */ /* 0x008fc800078ec0ff */
[----:B------:R-:W-:-:S13]  /*1fc50*/  ISETP.NE.AND P0, PT, R5, RZ, PT ;  /* 0x000000ff0500720c */ /* 0x000fda0003f05270 */
[----:B----4-:R-:W-:Y:S05]  /*1fc60*/  @!P0 BRA `(.L_x_862) ;  /* 0x0000000000048947 */ /* 0x010fea0003800000 */
[----:B------:R-:W-:Y:S01]  /*1fc70*/  BPT.TRAP 0x1 ;  /* 0x000000040000795c */ /* 0x000fe20000300000 */
.L_x_862:
[----:B------:R-:W-:Y:S05]  /*1fc80*/  BSYNC B2 ;  /* 0x0000000000027941 */ /* 0x000fea0003800000 */
.L_x_861:
[----:B------:R-:W-:Y:S01]  /*1fc90*/  R2UR UR10, R15 ;  /* 0x000000000f0a72ca */ /* 0x000fe200000e0000 */
[----:B------:R-:W-:Y:S01]  /*1fca0*/  UIADD3 UR4, UP0, UR36, 0x670, URZ ;  /* 0x0000067024047890 */ /* 0x000fe2000ff1e03f */
[----:B------:R-:W-:Y:S01]  /*1fcb0*/  R2UR UR6, R12 ;  /* 0x000000000c0672ca */ /* 0x000fe200000e0000 */
[----:B0-2---:R-:W-:Y:S01]  /*1fcc0*/  VIADD R4, R4, 0x368b0 ;  /* 0x000368b004047836 */ /* 0x005fe20000000000 */
[----:B------:R-:W-:Y:S01]  /*1fcd0*/  R2UR UR7, R13 ;  /* 0x000000000d0772ca */ /* 0x000fe200000e0000 */
[----:B------:R-:W-:Y:S01]  /*1fce0*/  VIADD R2, R6, 0x400 ;  /* 0x0000040006027836 */ /* 0x000fe20000000000 */
[----:B------:R-:W-:Y:S01]  /*1fcf0*/  PLOP3.LUT P0, PT, PT, PT, PT, 0x80, 0x0 ;  /* 0x000000000000781c */ /* 0x000fe20003f0f070 */
[----:B------:R-:W-:-:S12]  /*1fd00*/  UIADD3.X UR5, URZ, UR37, URZ, UP0, !UPT ;  /* 0x000000253f057290 */ /* 0x000fd800087fe43f */
.L_x_863:
        /* <DEDUP_REMOVED lines=10> */
[----:B------:R-:W-:Y:S02]  /*1fdb0*/  R2UR UR10, R14 ;  /* 0x000000000e0a72ca */ /* 0x000fe400000e0000 */
[----:B------:R-:W-:Y:S02]  /*1fdc0*/  R2UR UR6, R12 ;  /* 0x000000000c0672ca */ /* 0x000fe400000e0000 */
[----:B------:R-:W-:Y:S02]  /*1fdd0*/  R2UR UR7, R13 ;  /* 0x000000000d0772ca */ /* 0x000fe400000e0000 */
[----:B------:R-:W-:Y:S02]  /*1fde0*/  PLOP3.LUT P0, PT, PT, PT, PT, 0x80, 0x0 ;  /* 0x000000000000781c */ /* 0x000fe40003f0f070 */
[----:B------:R-:W-:-:S11]  /*1fdf0*/  IADD3 R2, R6, 0x3c00, RZ ;  /* 0x00003c0006027810 */ /* 0x000fd60007ffe0ff */
.L_x_864:
        /* <DEDUP_REMOVED lines=15> */
.L_x_865:
        /* <DEDUP_REMOVED lines=10> */
.L_x_851:
[----:B------:R-:W-:Y:S05]  /*1ff90*/  BSYNC B1 ;  /* 0x0000000000017941 */ /* 0x000fea0003800000 */
.L_x_850:
[----:B0-----:R-:W2:Y:S04]  /*1ffa0*/  LDL.LU R2, [R1+0x20] ;  /* 0x0000200001027983 */ /* 0x001ea80000300800 */
[----:B------:R-:W3:Y:S01]  /*1ffb0*/  LDL.LU R5, [R1+0x24] ;  /* 0x0000240001057983 */ /* 0x000ee20000300800 */
[----:B------:R-:W-:Y:S01]  /*1ffc0*/  VIADD R7, R7, 0xfffffffe ;  /* 0xfffffffe07077836 */ /* 0x000fe20000000000 */
[----:B------:R-:W-:-:S04]  /*1ffd0*/  PLOP3.LUT P0, PT, PT, PT, PT, 0x8, 0x0 ;  /* 0x000000000000781c */ /* 0x000fc80003f0e170 */
[----:B------:R-:W-:Y:S01]  /*1ffe0*/  ISETP.GE.AND P2, PT, R7, R9, PT ;  /* 0x000000090700720c */ /* 0x000fe20003f46270 */
[----:B--2---:R-:W-:-:S05]  /*1fff0*/  VIADD R2, R2, 0x1 ;  /* 0x0000000102027836 */ /* 0x004fca0000000000 */
[----:B------:R-:W-:-:S04]  /*20000*/  ISETP.NE.AND P1, PT, R2, 0x2, PT ;  /* 0x000000020200780c */ /* 0x000fc80003f25270 */
[----:B------:R-:W-:Y:S02]  /*20010*/  SEL R3, RZ, 0x1, P1 ;  /* 0x00000001ff037807 */ /* 0x000fe40000800000 */
[----:B------:R-:W-:Y:S02]  /*20020*/  SEL R2, R2, RZ, P1 ;  /* 0x000000ff02027207 */ /* 0x000fe40000800000 */
[----:B---3--:R-:W-:-:S03]  /*20030*/  LOP3.LUT R5, R5, R3, RZ, 0x3c, !PT ;  /* 0x0000000305057212 */ /* 0x008fc600078e3cff */
[----:B------:R0:W-:Y:S04]  /*20040*/  STL [R1+0x20], R2 ;  /* 0x0000200201007387 */ /* 0x0001e80000100800 */
[----:B------:R0:W-:Y:S01]  /*20050*/  STL [R1+0x24], R5 ;  /* 0x0000240501007387 */ /* 0x0001e20000100800 */
[----:B------:R-:W-:Y:S05]  /*20060*/  @!P2 BRA `(.L_x_844) ;  /* 0x000000080074a947 */ /* 0x000fea0003800000 */
.L_x_882:
[----:B------:R-:W-:Y:S05]  /*20070*/  YIELD ;  /* 0x0000000000007946 */ /* 0x000fea0003800000 */
[----:B------:R-:W-:Y:S04]  /*20080*/  BSSY B1, `(.L_x_866) ;  /* 0x000008f000017945 */ /* 0x000fe80003800000 */
[----:B--2---:R-:W-:Y:S05]  /*20090*/  @!P6 BRA `(.L_x_867) ;  /* 0x000000080034e947 */ /* 0x004fea0003800000 */
[----:B0-----:R-:W2:Y:S04]  /*200a0*/  LDL R5, [R1+0x4] ;  /* 0x0000040001057983 */ /* 0x001ea80000100800 */
[----:B------:R-:W2:Y:S04]  /*200b0*/  LDL R4, [R1+0x20] ;  /* 0x0000200001047983 */ /* 0x000ea80000100800 */
[----:B------:R-:W3:Y:S01]  /*200c0*/  LDL R3, [R1+0x24] ;  /* 0x0000240001037983 */ /* 0x000ee20000100800 */
[----:B------:R-:W-:Y:S01]  /*200d0*/  BSSY B2, `(.L_x_868) ;  /* 0x0000008000027945 */ /* 0x000fe20003800000 */
[----:B------:R-:W0:Y:S02]  /*200e0*/  S2R R2, SR_TID.X ;  /* 0x0000000000027919 */ /* 0x000e240000002100 */
[----:B0-----:R-:W-:-:S04]  /*200f0*/  LOP3.LUT R2, R2, 0x7f, RZ, 0xc0, !PT ;  /* 0x0000007f02027812 */ /* 0x001fc800078ec0ff */
[----:B------:R-:W-:Y:S02]  /*20100*/  ISETP.NE.AND P2, PT, R2, RZ, PT ;  /* 0x000000ff0200720c */ /* 0x000fe40003f45270 */
[----:B--2---:R-:W-:Y:S02]  /*20110*/  LEA R6, R4, R5, 0x3 ;  /* 0x0000000504067211 */ /* 0x004fe400078e18ff */
[----:B---3--:R-:W-:-:S04]  /*20120*/  SHF.L.U32 R5, R3, 0x1f, RZ ;  /* 0x0000001f03057819 */ /* 0x008fc800000006ff */
[----:B------:R-:W0:Y:S02]  /*20130*/  SYNCS.PHASECHK.TRANS64.TRYWAIT P1, [R6+URZ+0x368a0], R5 ;  /* 0x0368a005060075a7 */ /* 0x000e24000802017f */
[----:B0-----:R-:W-:Y:S05]  /*20140*/  @!P1 BRA `(.L_x_869) ;  /* 0x0000006400e49947 */ /* 0x001fea0003800000 */
.L_x_1022:
[----:B------:R-:W-:Y:S05]  /*20150*/  BSYNC B2 ;  /* 0x0000000000027941 */ /* 0x000fea0003800000 */
.L_x_868:
        /* <DEDUP_REMOVED lines=9> */
.L_x_871:
[----:B------:R-:W-:Y:S05]  /*201f0*/  BSYNC B2 ;  /* 0x0000000000027941 */ /* 0x000fea0003800000 */
.L_x_870:
[----:B------:R-:W2:Y:S04]  /*20200*/  LDL R3, [R1+0x4] ;  /* 0x0000040001037983 */ /* 0x000ea80000100800 */
[----:B------:R-:W2:Y:S01]  /*20210*/  LDL R2, [R1+0x20] ;  /* 0x0000200001027983 */ /* 0x000ea20000100800 */
[----:B------:R-:W-:Y:S01]  /*20220*/  IMAD.MOV.U32 R11, RZ, RZ, RZ ;  /* 0x000000ffff0b7224 */ /* 0x000fe200078e00ff */
[----:B------:R-:W-:Y:S01]  /*20230*/  UIADD3 UR4, UP0, UR36, 0x570, URZ ;  /* 0x0000057024047890 */ /* 0x000fe2000ff1e03f */
[----:B------:R-:W-:Y:S01]  /*20240*/  PLOP3.LUT P1, PT, PT, PT, PT, 0x80, 0x0 ;  /* 0x000000000000781c */ /* 0x000fe20003f2f070 */
[----:B------:R-:W-:Y:S01]  /*20250*/  UMOV UR6, 0x0 ;  /* 0x0000000000067882 */ /* 0x000fe20000000000 */
[----:B------:R-:W-:Y:S01]  /*20260*/  UMOV UR7, 0x12f00000 ;  /* 0x12f0000000077882 */ /* 0x000fe20000000000 */
[----:B------:R-:W-:Y:S01]  /*20270*/  R2UR UR10, R11 ;  /* 0x000000000b0a72ca */ /* 0x000fe200000e0000 */
[----:B------:R-:W-:Y:S01]  /*20280*/  UIADD3.X UR5, URZ, UR37, URZ, UP0, !UPT ;  /* 0x000000253f057290 */ /* 0x000fe200087fe43f */
[----:B--2---:R-:W-:-:S02]  /*20290*/  IMAD R4, R2, 0xa800, R3 ;  /* 0x0000a80002047824 */ /* 0x004fc400078e0203 */
[----:B------:R-:W-:Y:S02]  /*202a0*/  IMAD R3, R7, 0x70, R10 ;  /* 0x0000007007037824 */ /* 0x000fe400078e020a */
[----:B------:R-:W-:Y:S01]  /*202b0*/  VIADD R2, R6, 0x36890 ;  /* 0x0003689006027836 */ /* 0x000fe20000000000 */
[----:B------:R-:W-:-:S08]  /*202c0*/  IADD3 R8, R4, 0x21400, RZ ;  /* 0x0002140004087810 */ /* 0x000fd00007ffe0ff */
.L_x_872:
        /* <DEDUP_REMOVED lines=16> */
.L_x_873:
        /* <DEDUP_REMOVED lines=16> */
.L_x_874:
        /* <DEDUP_REMOVED lines=13> */
.L_x_1023:
[----:B------:R-:W-:Y:S05]  /*205a0*/  BSYNC B2 ;  /* 0x0000000000027941 */ /* 0x000fea0003800000 */
.L_x_875:
[----:B------:R-:W-:Y:S01]  /*205b0*/  BSSY B2, `(.L_x_877) ;  /* 0x000000b000027945 */ /* 0x000fe20003800000 */
[----:B------:R-:W-:Y:S02]  /*205c0*/  IMAD.MOV.U32 R12, RZ, RZ, 0x0 ;  /* 0x00000000ff0c7424 */ /* 0x000fe400078e00ff */
[----:B------:R-:W-:Y:S01]  /*205d0*/  IMAD.MOV.U32 R13, RZ, RZ, 0x12f00000 ;  /* 0x12f00000ff0d7424 */ /* 0x000fe200078e00ff */
[----:B------:R-:W-:Y:S06]  /*205e0*/  @P2 BRA `(.L_x_878) ;  /* 0x00000000001c2947 */ /* 0x000fec0003800000 */
[----:B------:R-:W3:Y:S01]  /*205f0*/  S2R R8, SR_TID.X ;  /* 0x0000000000087919 */ /* 0x000ee20000002100 */
[----:B------:R-:W-:-:S04]  /*20600*/  IMAD.MOV.U32 R2, RZ, RZ, 0xa800 ;  /* 0x0000a800ff027424 */ /* 0x000fc800078e00ff */
[----:B------:R4:W-:Y:S01]  /*20610*/  SYNCS.ARRIVE.TRANS64 RZ, [R6+URZ+0x368b0], R2 ;  /* 0x0368b00206ff79a7 */ /* 0x0009e2000800003f */
[----:B---3--:R-:W-:-:S04]  /*20620*/  LOP3.LUT R8, R8, 0x1f, RZ, 0xc0, !PT ;  /* 0x0000001f08087812 */ /* 0x008fc800078ec0ff */
[----:B------:R-:W-:-:S13]  /*20630*/  ISETP.NE.AND P1, PT, R8, RZ, PT ;  /* 0x000000ff0800720c */ /* 0x000fda0003f25270 */
[----:B----4-:R-:W-:Y:S05]  /*20640*/  @!P1 BRA `(.L_x_878) ;  /* 0x0000000000049947 */ /* 0x010fea0003800000 */
[----:B------:R-:W-:Y:S01]  /*20650*/  BPT.TRAP 0x1 ;  /* 0x000000040000795c */ /* 0x000fe20000300000 */
.L_x_878:
[----:B------:R-:W-:Y:S05]  /*20660*/  BSYNC B2 ;  /* 0x0000000000027941 */ /* 0x000fea0003800000 */
.L_x_877:
[----:B------:R-:W-:Y:S01]  /*20670*/  R2UR UR10, R11 ;  /* 0x000000000b0a72ca */ /* 0x000fe200000e0000 */
[----:B------:R-:W-:Y:S01]  /*20680*/  UIADD3 UR4, UP0, UR36, 0x670, URZ ;  /* 0x0000067024047890 */ /* 0x000fe2000ff1e03f */
[----:B------:R-:W-:Y:S01]  /*20690*/  R2UR UR6, R12 ;  /* 0x000000000c0672ca */ /* 0x000fe200000e0000 */
[----:B------:R-:W-:Y:S01]  /*206a0*/  VIADD R2, R4, 0x400 ;  /* 0x0000040004027836 */ /* 0x000fe20000000000 */
[----:B------:R-:W-:Y:S01]  /*206b0*/  R2UR UR7, R13 ;  /* 0x000000000d0772ca */ /* 0x000fe200000e0000 */
[----:B------:R-:W-:Y:S01]  /*206c0*/  UIADD3.X UR5, URZ, UR37, URZ, UP0, !UPT ;  /* 0x000000253f057290 */ /* 0x000fe200087fe43f */
[----:B------:R-:W-:Y:S02]  /*206d0*/  PLOP3.LUT P1, PT, PT, PT, PT, 0x80, 0x0 ;  /* 0x000000000000781c */ /* 0x000fe40003f2f070 */
[----:B0-2---:R-:W-:-:S11]  /*206e0*/  IADD3 R6, R6, 0x368b0, RZ ;  /* 0x000368b006067810 */ /* 0x005fd60007ffe0ff */
.L_x_879:
        /* <DEDUP_REMOVED lines=15> */
.L_x_880:
        /* <DEDUP_REMOVED lines=15> */
.L_x_881:
        /* <DEDUP_REMOVED lines=10> */
.L_x_867:
[----:B------:R-:W-:Y:S05]  /*20970*/  BSYNC B1 ;  /* 0x0000000000017941 */ /* 0x000fea0003800000 */
.L_x_866:
[----:B0-----:R-:W2:Y:S04]  /*20980*/  LDL.LU R2, [R1+0x20] ;  /* 0x0000200001027983 */ /* 0x001ea80000300800 */
[----:B------:R-:W3:Y:S01]  /*20990*/  LDL.LU R5, [R1+0x24] ;  /* 0x0000240001057983 */ /* 0x000ee20000300800 */
[C---:B------:R-:W-:Y:S01]  /*209a0*/  ISETP.GT.AND P2, PT, R7.reuse, R9, PT ;  /* 0x000000090700720c */ /* 0x040fe20003f44270 */
[----:B------:R-:W-:Y:S01]  /*209b0*/  VIADD R7, R7, 0xffffffff ;  /* 0xffffffff07077836 */ /* 0x000fe20000000000 */
[----:B--2---:R-:W-:-:S04]  /*209c0*/  IADD3 R2, R2, 0x1, RZ ;  /* 0x0000000102027810 */ /* 0x004fc80007ffe0ff */
[----:B------:R-:W-:-:S04]  /*209d0*/  ISETP.NE.AND P1, PT, R2, 0x2, PT ;  /* 0x000000020200780c */ /* 0x000fc80003f25270 */
[----:B------:R-:W-:Y:S02]  /*209e0*/  SEL R3, RZ, 0x1, P1 ;  /* 0x00000001ff037807 */ /* 0x000fe40000800000 */
[----:B------:R-:W-:Y:S02]  /*209f0*/  SEL R2, R2, RZ, P1 ;  /* 0x000000ff02027207 */ /* 0x000fe40000800000 */
[----:B---3--:R-:W-:-:S05]  /*20a00*/  LOP3.LUT R5, R5, R3, RZ, 0x3c, !PT ;  /* 0x0000000305057212 */ /* 0x008fca00078e3cff */
[----:B------:R2:W-:Y:S04]  /*20a10*/  STL [R1+0x24], R5 ;  /* 0x0000240501007387 */ /* 0x0005e80000100800 */
[----:B------:R2:W-:Y:S01]  /*20a20*/  STL [R1+0x20], R2 ;  /* 0x0000200201007387 */ /* 0x0005e20000100800 */
[----:B------:R-:W-:Y:S05]  /*20a30*/  @P2 BRA `(.L_x_882) ;  /* 0xfffffff4008c2947 */ /* 0x000fea000383ffff */
.L_x_844:
[----:B------:R-:W-:Y:S05]  /*20a40*/  BSYNC B0 ;  /* 0x0000000000007941 */ /* 0x000fea0003800000 */
.L_x_843:
[----:B0-2---:R-:W2:Y:S01]  /*20a50*/  LDL R2, [R1+0x4c] ;  /* 0x00004c0001027983 */ /* 0x005ea20000100800 */
[----:B------:R-:W-:Y:S05]  /*20a60*/  @!P0 WARPSYNC.ALL ;  /* 0x0000000000008948 */ /* 0x000fea0003800000 */
[----:B------:R-:W-:Y:S06]  /*20a70*/  @!P0 BAR.SYNC.DEFER_BLOCKING 0xc, 0x180 ;  /* 0x0306000000008b1d */ /* 0x000fec0000010000 */
[----:B------:R-:W-:Y:S01]  /*20a80*/  BSSY B7, `(.L_x_883) ;  /* 0x0000473000077945 */ /* 0x000fe20003800000 */
[----:B--2---:R-:W-:-:S13]  /*20a90*/  ISETP.GT.AND P0, PT, R2, RZ, PT ;  /* 0x000000ff0200720c */ /* 0x004fda0003f04270 */
[----:B------:R-:W-:Y:S05]  /*20aa0*/  @P0 BRA `(.L_x_884) ;  /* 0x0000000000440947 */ /* 0x000fea0003800000 */
[----:B------:R-:W0:Y:S02]  /*20ab0*/  S2R R2, SR_TID.X ;  /* 0x0000000000027919 */ /* 0x000e240000002100 */
[----:B0-----:R-:W-:-:S04]  /*20ac0*/  LOP3.LUT R2, R2, 0x7f, RZ, 0xc0, !PT ;  /* 0x0000007f02027812 */ /* 0x001fc800078ec0ff */
[----:B------:R-:W-:-:S13]  /*20ad0*/  ISETP.NE.AND P0, PT, R2, RZ, PT ;  /* 0x000000ff0200720c */ /* 0x000fda0003f05270 */
[----:B------:R-:W-:Y:S05]  /*20ae0*/  @P0 BRA `(.L_x_885) ;  /* 0x0000004400b00947 */ /* 0x000fea0003800000 */
[----:B------:R-:W0:Y:S01]  /*20af0*/  S2R R3, SR_LANEID ;  /* 0x0000000000037919 */ /* 0x000e220000000000 */
[----:B------:R-:W-:Y:S01]  /*20b00*/  VOTEU.ANY UR4, UPT, PT ;  /* 0x0000000000047886 */ /* 0x000fe200038e0100 */
[----:B------:R-:W2:Y:S01]  /*20b10*/  LDC.64 R4, c[0x0][0xc60] ;  /* 0x00031800ff047b82 */ /* 0x000ea20000000a00 */
[----:B------:R-:W0:Y:S08]  /*20b20*/  FLO.U32 R0, UR4 ;  /* 0x0000000400007d00 */ /* 0x000e3000080e0000 */
[----:B------:R-:W2:Y:S01]  /*20b30*/  POPC R2, UR4 ;  /* 0x0000000400027d09 */ /* 0x000ea20008000000 */
[----:B0-----:R-:W-:-:S13]  /*20b40*/  ISETP.EQ.U32.AND P0, PT, R0, R3, PT ;  /* 0x000000030000720c */ /* 0x001fda0003f02070 */
[----:B--2---:R-:W2:Y:S01]  /*20b50*/  @P0 ATOMG.E.ADD.STRONG.GPU PT, R5, desc[UR60][R4.64], R2 ;  /* 0x00000002040509a8 */ /* 0x004ea200081ee1fc */
[----:B------:R-:W0:Y:S02]  /*20b60*/  S2R R3, SR_LTMASK ;  /* 0x0000000000037919 */ /* 0x000e240000003900 */
[----:B0-----:R-:W-:-:S06]  /*20b70*/  LOP3.LUT R3, R3, UR4, RZ, 0xc0, !PT ;  /* 0x0000000403037c12 */ /* 0x001fcc000f8ec0ff */
[----:B------:R-:W0:Y:S01]  /*20b80*/  POPC R3, R3 ;  /* 0x0000000300037309 */ /* 0x000e220000000000 */
[----:B--2---:R-:W0:Y:S02]  /*20b90*/  SHFL.IDX PT, R0, R5, R0, 0x1f ;  /* 0x00001f0005007589 */ /* 0x004e2400000e0000 */
[----:B0-----:R-:W-:Y:S01]  /*20ba0*/  IADD3 R16, R0, UR38, R3 ;  /* 0x0000002600107c10 */ /* 0x001fe2000fffe003 */
[----:B------:R-:W-:Y:S06]  /*20bb0*/  BRA `(.L_x_885) ;  /* 0x00000044007c7947 */ /* 0x000fec0003800000 */
.L_x_884:
        /* <DEDUP_REMOVED lines=9> */
[----:B------:R-:W-:Y:S01]  /*20c50*/  IMAD.U32 R4, RZ, RZ, UR6 ;  /* 0x00000006ff047e24 */ /* 0x000fe2000f8e00ff */
[----:B------:R-:W-:Y:S01]  /*20c60*/  MOV R5, UR7 ;  /* 0x0000000700057c02 */ /* 0x000fe20008000f00 */
[----:B------:R-:W0:Y:S01]  /*20c70*/  LDC.64 R2, c[0x4][R2] ;  /* 0x0100000002027b82 */ /* 0x000e220000000a00 */
[----:B------:R-:W-:Y:S01]  /*20c80*/  IMAD.U32 R6, RZ, RZ, UR8 ;  /* 0x00000008ff067e24 */ /* 0x000fe2000f8e00ff */
[----:B------:R-:W-:Y:S01]  /*20c90*/  MOV R11, UR5 ;  /* 0x00000005000b7c02 */ /* 0x000fe20008000f00 */
[----:B------:R-:W-:Y:S02]  /*20ca0*/  IMAD.U32 R7, RZ, RZ, UR9 ;  /* 0x00000009ff077e24 */ /* 0x000fe4000f8e00ff */
[----:B------:R-:W-:-:S02]  /*20cb0*/  IMAD.U32 R10, RZ, RZ, UR4 ;  /* 0x00000004ff0a7e24 */ /* 0x000fc4000f8e00ff */
[----:B------:R-:W-:Y:S02]  /*20cc0*/  IMAD.MOV.U32 R8, RZ, RZ, 0x70 ;  /* 0x00000070ff087424 */ /* 0x000fe400078e00ff */
[----:B------:R-:W-:Y:S02]  /*20cd0*/  IMAD.MOV.U32 R12, RZ, RZ, 0x1 ;  /* 0x00000001ff0c7424 */ /* 0x000fe400078e00ff */
[----:B------:R-:W-:-:S07]  /*20ce0*/  IMAD.MOV.U32 R13, RZ, RZ, RZ ;  /* 0x000000ffff0d7224 */ /* 0x000fce00078e00ff */
[----:B------:R-:W-:-:S07]  /*20cf0*/  LEPC R20, `(.L_x_887) ;  /* 0x000000001014794e */ /* 0x000fce0000000000 */
[----:B01----:R-:W-:Y:S05]  /*20d00*/  CALL.ABS.NOINC R2 ;  /* 0x0000000002007343 */ /* 0x003fea0003c00000 */
.L_x_887:
[----:B------:R-:W-:Y:S05]  /*20d10*/  BSYNC B6 ;  /* 0x0000000000067941 */ /* 0x000fea0003800000 */
.L_x_886:
[----:B------:R-:W2:Y:S01]  /*20d20*/  LDL R2, [R1+0x4] ;  /* 0x0000040001027983 */ /* 0x000ea20000100800 */
[----:B------:R-:W-:Y:S01]  /*20d30*/  BSSY B6, `(.L_x_888) ;  /* 0x0000024000067945 */ /* 0x000fe20003800000 */
[----:B--2---:R-:W-:-:S04]  /*20d40*/  IADD3 R0, R2, 0x400, RZ ;  /* 0x0000040002007810 */ /* 0x004fc80007ffe0ff */
[----:B------:R-:W-:-:S13]  /*20d50*/  LOP3.LUT P0, RZ, R0, 0x3ff, RZ, 0xc0, !PT ;  /* 0x000003ff00ff7812 */ /* 0x000fda000780c0ff */
[----:B------:R-:W-:Y:S05]  /*20d60*/  @!P0 BRA `(.L_x_889) ;  /* 0x0000000000808947 */ /* 0x000fea0003800000 */
[----:B------:R-:W-:Y:S01]  /*20d70*/  MOV R0, 0x0 ;  /* 0x0000000000007802 */ /* 0x000fe20000000f00 */
[----:B------:R-:W-:Y:S01]  /*20d80*/  ULDC.64 UR6, c[0x4][0xa8] ;  /* 0x01002a0000067ab9 */ /* 0x000fe20000000a00 */
[----:B------:R-:W-:Y:S01]  /*20d90*/  ULDC.64 UR8, c[0x4][0xb0] ;  /* 0x01002c0000087ab9 */ /* 0x000fe20000000a00 */
[----:B------:R-:W-:Y:S01]  /*20da0*/  ULDC.64 UR4, c[0x4][0x10] ;  /* 0x0100040000047ab9 */ /* 0x000fe20000000a00 */
[----:B------:R0:W2:Y:S01]  /*20db0*/  LDC.64 R2, c[0x4][R0] ;  /* 0x0100000000027b82 */ /* 0x0000a20000000a00 */
[----:B------:R-:W-:Y:S01]  /*20dc0*/  IMAD.U32 R4, RZ, RZ, UR6 ;  /* 0x00000006ff047e24 */ /* 0x000fe2000f8e00ff */
[----:B------:R-:W-:Y:S01]  /*20dd0*/  MOV R7, UR9 ;  /* 0x0000000900077c02 */ /* 0x000fe20008000f00 */
[----:B------:R-:W-:Y:S01]  /*20de0*/  IMAD.U32 R5, RZ, RZ, UR7 ;  /* 0x00000007ff057e24 */ /* 0x000fe2000f8e00ff */
[----:B------:R-:W-:Y:S01]  /*20df0*/  MOV R12, 0x1 ;  /* 0x00000001000c7802 */ /* 0x000fe20000000f00 */
[----:B------:R-:W-:Y:S02]  /*20e00*/  IMAD.U32 R6, RZ, RZ, UR8 ;  /* 0x00000008ff067e24 */ /* 0x000fe4000f8e00ff */
[----:B------:R-:W-:-:S02]  /*20e10*/  IMAD.U32 R10, RZ, RZ, UR4 ;  /* 0x00000004ff0a7e24 */ /* 0x000fc4000f8e00ff */
[----:B------:R-:W-:Y:S02]  /*20e20*/  IMAD.U32 R11, RZ, RZ, UR5 ;  /* 0x00000005ff0b7e24 */ /* 0x000fe4000f8e00ff */
[----:B------:R-:W-:Y:S02]  /*20e30*/  IMAD.MOV.U32 R8, RZ, RZ, 0x70 ;  /* 0x00000070ff087424 */ /* 0x000fe400078e00ff */
[----:B0-----:R-:W-:-:S07]  /*20e40*/  IMAD.MOV.U32 R13, RZ, RZ, RZ ;  /* 0x000000ffff0d7224 */ /* 0x001fce00078e00ff */
[----:B------:R-:W-:-:S07]  /*20e50*/  LEPC R20, `(.L_x_890) ;  /* 0x000000001014794e */ /* 0x000fce0000000000 */
[----:B-12---:R-:W-:Y:S05]  /*20e60*/  CALL.ABS.NOINC R2 ;  /* 0x0000000002007343 */ /* 0x006fea0003c00000 */
.L_x_890:
        /* <DEDUP_REMOVED lines=8> */
[----:B------:R-:W-:Y:S01]  /*20ef0*/  MOV R8, 0x70 ;  /* 0x0000007000087802 */ /* 0x000fe20000000f00 */
[----:B------:R-:W-:Y:S02]  /*20f00*/  IMAD.U32 R7, RZ, RZ, UR7 ;  /* 0x00000007ff077e24 */ /* 0x000fe4000f8e00ff */
[----:B------:R-:W-:-:S02]  /*20f10*/  IMAD.U32 R10, RZ, RZ, UR8 ;  /* 0x00000008ff0a7e24 */ /* 0x000fc4000f8e00ff */
[----:B------:R-:W-:Y:S02]  /*20f20*/  IMAD.U32 R11, RZ, RZ, UR9 ;  /* 0x00000009ff0b7e24 */ /* 0x000fe4000f8e00ff */
[----:B------:R-:W-:Y:S02]  /*20f30*/  IMAD.MOV.U32 R12, RZ, RZ, 0x1 ;  /* 0x00000001ff0c7424 */ /* 0x000fe400078e00ff */
[----:B------:R-:W-:-:S07]  /*20f40*/  IMAD.MOV.U32 R13, RZ, RZ, RZ ;  /* 0x000000ffff0d7224 */ /* 0x000fce00078e00ff */
[----:B------:R-:W-:-:S07]  /*20f50*/  LEPC R20, `(.L_x_889) ;  /* 0x000000001014794e */ /* 0x000fce0000000000 */
[----:B0-----:R-:W-:Y:S05]  /*20f60*/  CALL.ABS.NOINC R2 ;  /* 0x0000000002007343 */ /* 0x001fea0003c00000 */
.L_x_889:
[----:B------:R-:W-:Y:S05]  /*20f70*/  BSYNC B6 ;  /* 0x0000000000067941 */ /* 0x000fea0003800000 */
.L_x_888:
[----:B------:R-:W2:Y:S01]  /*20f80*/  LDL.LU R2, [R1] ;  /* 0x0000000001027983 */ /* 0x000ea20000300800 */
[----:B------:R-:W-:-:S03]  /*20f90*/  ULDC.64 UR4, c[0x0][0x9f8] ;  /* 0x00027e0000047ab9 */ /* 0x000fc60000000a00 */
[----:B------:R-:W3:Y:S04]  /*20fa0*/  LDL.LU R4, [R1+0x28] ;  /* 0x0000280001047983 */ /* 0x000ee80000300800 */
[----:B------:R-:W4:Y:S01]  /*20fb0*/  LDL R7, [R1+0xc] ;  /* 0x00000c0001077983 */ /* 0x000f220000100800 */
        /* <DEDUP_REMOVED lines=8> */
[----:B0-----:R-:W0:Y:S01]  /*21040*/  LDC.64 R2, c[0x0][0x418] ;  /* 0x00010600ff027b82 */ /* 0x001e220000000a00 */
[----:B--2---:R-:W-:Y:S01]  /*21050*/  SHF.R.S32.HI R8, RZ, 0x1f, R7 ;  /* 0x0000001fff087819 */ /* 0x004fe20000011407 */
[----:B------:R2:W-:Y:S04]  /*21060*/  @P0 STL [R1+0xc], R7 ;  /* 0x00000c0701000387 */ /* 0x0005e80000100800 */
[----:B------:R2:W-:Y:S04]  /*21070*/  STL [R1+0x3c], R9 ;  /* 0x00003c0901007387 */ /* 0x0005e80000100800 */
[----:B------:R2:W-:Y:S01]  /*21080*/  STL [R1+0x28], R8 ;  /* 0x0000280801007387 */ /* 0x0005e20000100800 */
[----:B0-----:R-:W-:Y:S01]  /*21090*/  LOP3.LUT P0, RZ, R2, UR4, RZ, 0xfc, !PT ;  /* 0x0000000402ff7c12 */ /* 0x001fe2000f80fcff */
[----:B------:R-:W-:-:S03]  /*210a0*/  UMOV UR4, 0xffffffff ;  /* 0xffffffff00047882 */ /* 0x000fc60000000000 */
[----:B------:R-:W-:-:S04]  /*210b0*/  LOP3.LUT P0, RZ, R3, UR5, RZ, 0xfc, P0 ;  /* 0x0000000503ff7c12 */ /* 0x000fc8000800fcff */
[----:B------:R-:W-:Y:S01]  /*210c0*/  SEL R0, R7, RZ, !P0 ;  /* 0x000000ff07007207 */ /* 0x000fe20004000000 */
[----:B--2---:R-:W-:Y:S08]  /*210d0*/  BRA.DIV UR4, `(.L_x_891) ;  /* 0x0000005a04287947 */ /* 0x004ff0000b800000 */
[----:B------:R-:W0:Y:S02]  /*210e0*/  S2R R4, SR_TID.X ;  /* 0x0000000000047919 */ /* 0x000e240000002100 */
[----:B0-----:R-:W-:-:S04]  /*210f0*/  SHF.R.U32.HI R4, RZ, 0x5, R4 ;  /* 0x00000005ff047819 */ /* 0x001fc80000011604 */
[----:B------:R-:W-:-:S05]  /*21100*/  LOP3.LUT R4, R4, 0x3, RZ, 0xc0, !PT ;  /* 0x0000000304047812 */ /* 0x000fca00078ec0ff */
[----:B------:R0:W2:Y:S02]  /*21110*/  SHFL.IDX PT, R14, R4, RZ, 0x1f ;  /* 0x00001fff040e7589 */ /* 0x0000a400000e0000 */
.L_x_1026:
[----:B0-----:R-:W3:Y:S01]  /*21120*/  LDL.LU R4, [R1+0x10] ;  /* 0x0000100001047983 */ /* 0x001ee20000300800 */
        /* <DEDUP_REMOVED lines=10> */
.L_x_1029:
[----:B------:R-:W-:Y:S05]  /*211d0*/  @!P6 BRA `(.L_x_892) ;  /* 0x000000040040e947 */ /* 0x000fea0003800000 */
[----:B------:R2:W-:Y:S01]  /*211e0*/  STL [R1+0x18], R9 ;  /* 0x0000180901007387 */ /* 0x0005e20000100800 */
[----:B------:R-:W-:-:S04]  /*211f0*/  ISETP.NE.U32.AND P0, PT, R2, RZ, PT ;  /* 0x000000ff0200720c */ /* 0x000fc80003f05070 */
[----:B------:R-:W-:-:S13]  /*21200*/  ISETP.NE.AND.EX P0, PT, R3, RZ, PT, P0 ;  /* 0x000000ff0300720c */ /* 0x000fda0003f05300 */
[----:B--2---:R-:W-:Y:S05]  /*21210*/  @!P0 BRA `(.L_x_894) ;  /* 0x0000000000508947 */ /* 0x004fea0003800000 */
[----:B------:R-:W2:Y:S01]  /*21220*/  LDC R6, c[0x0][0x43c] ;  /* 0x00010f00ff067b82 */ /* 0x000ea20000000800 */
[----:B0-----:R-:W-:Y:S01]  /*21230*/  MOV R0, R9 ;  /* 0x0000000900007202 */ /* 0x001fe20000000f00 */
[----:B------:R-:W-:Y:S01]  /*21240*/  ULDC.64 UR4, c[0x0][0x428] ;  /* 0x00010a0000047ab9 */ /* 0x000fe20000000a00 */
[----:B--2---:R-:W-:-:S13]  /*21250*/  ISETP.NE.AND P0, PT, R6, 0x1, PT ;  /* 0x000000010600780c */ /* 0x004fda0003f05270 */
[----:B------:R-:W0:Y:S02]  /*21260*/  @P0 LDC.64 R4, c[0x0][0x440] ;  /* 0x00011000ff040b82 */ /* 0x000e240000000a00 */
[----:B0-----:R-:W-:-:S05]  /*21270*/  @P0 IMAD.HI.U32 R4, R9, R4, RZ ;  /* 0x0000000409040227 */ /* 0x001fca00078e00ff */
        /* <DEDUP_REMOVED lines=8> */
[----:B0-----:R-:W-:-:S04]  /*21300*/  IMAD R6, R8, UR4, RZ ;  /* 0x0000000408067c24 */ /* 0x001fc8000f8e02ff */
[----:B------:R-:W-:-:S04]  /*21310*/  IMAD R0, R7, UR5, R6 ;  /* 0x0000000507007c24 */ /* 0x000fc8000f8e0206 */
[----:B------:R-:W-:-:S05]  /*21320*/  IMAD.IADD R0, R5, 0x1, R0 ;  /* 0x0000000105007824 */ /* 0x000fca00078e0200 */
[----:B------:R-:W-:-:S05]  /*21330*/  LEA.HI.X R3, R4, R3, R0, 0x2, P0 ;  /* 0x0000000304037211 */ /* 0x000fca00000f1400 */
[----:B------:R-:W2:Y:S04]  /*21340*/  LDG.E R0, desc[UR60][R2.64] ;  /* 0x0000003c02007981 */ /* 0x000ea8000c1e1900 */
[----:B--2---:R2:W-:Y:S02]  /*21350*/  STL [R1], R0 ;  /* 0x0000000001007387 */ /* 0x0045e40000100800 */
.L_x_894:
[----:B------:R-:W3:Y:S04]  /*21360*/  LDL R7, [R1+0x4] ;  /* 0x0000040001077983 */ /* 0x000ee80000100800 */
[----:B0-2---:R-:W3:Y:S04]  /*21370*/  LDL R0, [R1+0x8] ;  /* 0x0000080001007983 */ /* 0x005ee80000100800 */
[----:B------:R-:W2:Y:S01]  /*21380*/  LDL R2, [R1+0x14] ;  /* 0x0000140001027983 */ /* 0x000ea20000100800 */
[----:B---3--:R-:W-:Y:S02]  /*21390*/  LEA R0, R0, R7, 0x3 ;  /* 0x0000000700007211 */ /* 0x008fe400078e18ff */
[----:B--2---:R-:W-:-:S04]  /*213a0*/  SHF.L.U32 R2, R2, 0x1f, RZ ;  /* 0x0000001f02027819 */ /* 0x004fc800000006ff */
[----:B------:R-:W0:Y:S02]  /*213b0*/  SYNCS.PHASECHK.TRANS64.TRYWAIT P0, [R0+URZ+0x36840], R2 ;  /* 0x03684002000075a7 */ /* 0x000e24000800017f */
[----:B0-----:R-:W-:Y:S05]  /*213c0*/  @!P0 BRA `(.L_x_895) ;  /* 0x0000005400c08947 */ /* 0x001fea0003800000 */
.L_x_1030:
[----:B------:R-:W2:Y:S02]  /*213d0*/  S2R R3, SR_TID.X ;  /* 0x0000000000037919 */ /* 0x000ea40000002100 */
[----:B--2---:R-:W-:-:S04]  /*213e0*/  LOP3.LUT R3, R3, 0x7f, RZ, 0xc0, !PT ;  /* 0x0000007f03037812 */ /* 0x004fc800078ec0ff */
[----:B------:R-:W-:-:S13]  /*213f0*/  ISETP.NE.AND P0, PT, R3, RZ, PT ;  /* 0x000000ff0300720c */ /* 0x000fda0003f05270 */
        /* <DEDUP_REMOVED lines=8> */
.L_x_896:
[----:B------:R-:W2:Y:S04]  /*21480*/  LDL R7, [R1+0x4] ;  /* 0x0000040001077983 */ /* 0x000ea80000100800 */
[----:B------:R-:W2:Y:S04]  /*21490*/  LDL R6, [R1+0x8] ;  /* 0x0000080001067983 */ /* 0x000ea80000100800 */
[----:B------:R-:W3:Y:S04]  /*214a0*/  LDL R5, [R1+0x18] ;  /* 0x0000180001057983 */ /* 0x000ee80000100800 */
[----:B------:R-:W4:Y:S04]  /*214b0*/  LDL R4, [R1+0x1c] ;  /* 0x00001c0001047983 */ /* 0x000f280000100800 */
[----:B------:R-:W5:Y:S04]  /*214c0*/  LDL R3, [R1] ;  /* 0x0000000001037983 */ /* 0x000f680000100800 */
[----:B0-----:R-:W5:Y:S01]  /*214d0*/  LDL.LU R2, [R1+0x10] ;  /* 0x0000100001027983 */ /* 0x001f620000300800 */
        /* <DEDUP_REMOVED lines=25> */
[----:B0-----:R-:W-:Y:S01]  /*21670*/  UMOV UR8, UR15 ;  /* 0x0000000f00087c82 */ /* 0x001fe20008000000 */
[----:B------:R-:W-:Y:S02]  /*21680*/  UMOV UR10, UR17 ;  /* 0x00000011000a7c82 */ /* 0x000fe40008000000 */
[----:B------:R0:W-:Y:S02]  /*21690*/  UTMALDG.4D [UR8], [UR4], desc[UR6] ;  /* 0x00000608040075b4 */ /* 0x0001e40008019000 */
[----:B0-----:R-:W-:Y:S01]  /*216a0*/  UMOV UR8, UR16 ;  /* 0x0000001000087c82 */ /* 0x001fe20008000000 */
[----:B------:R-:W-:-:S02]  /*216b0*/  UMOV UR10, UR14 ;  /* 0x0000000e000a7c82 */ /* 0x000fc40008000000 */
[----:B------:R2:W-:Y:S02]  /*216c0*/  UTMALDG.4D [UR8], [UR4], desc[UR6] ;  /* 0x00000608040075b4 */ /* 0x0005e40008019000 */
[----:B--2---:R-:W-:Y:S01]  /*216d0*/  NOP ;  /* 0x0000000000007918 */ /* 0x004fe20000000000 */
.L_x_892:
[----:B------:R-:W2:Y:S04]  /*216e0*/  LDL R2, [R1+0x4] ;  /* 0x0000040001027983 */ /* 0x000ea80000100800 */
[----:B------:R-:W3:Y:S04]  /*216f0*/  LDL.LU R3, [R1+0x40] ;  /* 0x0000400001037983 */ /* 0x000ee80000300800 */
[----:B------:R-:W4:Y:S04]  /*21700*/  LDL.LU R5, [R1+0x30] ;  /* 0x0000300001057983 */ /* 0x000f280000300800 */
[----:B0-----:R-:W5:Y:S01]  /*21710*/  LDL.LU R4, [R1+0x48] ;  /* 0x0000480001047983 */ /* 0x001f620000300800 */
        /* <DEDUP_REMOVED lines=18> */
[----:B0-----:R-:W-:Y:S01]  /*21840*/  IMAD.IADD R2, R3, 0x1, R0 ;  /* 0x0000000103027824 */ /* 0x001fe200078e0200 */
        /* <DEDUP_REMOVED lines=8> */
[----:B------:R-:W-:Y:S01]  /*218d0*/  MOV R4, UR4 ;  /* 0x0000000400047c02 */ /* 0x000fe20008000f00 */
[----:B------:R-:W-:Y:S01]  /*218e0*/  IMAD.U32 R5, RZ, RZ, UR5 ;  /* 0x00000005ff057e24 */ /* 0x000fe2000f8e00ff */
[----:B------:R-:W0:Y:S01]  /*218f0*/  LDC.64 R2, c[0x4][R2] ;  /* 0x0100000002027b82 */ /* 0x000e220000000a00 */
[----:B------:R-:W-:Y:S01]  /*21900*/  IMAD.U32 R6, RZ, RZ, UR6 ;  /* 0x00000006ff067e24 */ /* 0x000fe2000f8e00ff */
[----:B------:R-:W-:Y:S01]  /*21910*/  MOV R10, UR8 ;  /* 0x00000008000a7c02 */ /* 0x000fe20008000f00 */
[----:B------:R-:W-:Y:S01]  /*21920*/  IMAD.U32 R7, RZ, RZ, UR7 ;  /* 0x00000007ff077e24 */ /* 0x000fe2000f8e00ff */
[----:B------:R-:W-:Y:S01]  /*21930*/  MOV R13, RZ ;  /* 0x000000ff000d7202 */ /* 0x000fe20000000f00 */
[----:B------:R-:W-:-:S02]  /*21940*/  IMAD.U32 R11, RZ, RZ, UR9 ;  /* 0x00000009ff0b7e24 */ /* 0x000fc4000f8e00ff */
[----:B------:R-:W-:Y:S02]  /*21950*/  IMAD.MOV.U32 R8, RZ, RZ, 0x70 ;  /* 0x00000070ff087424 */ /* 0x000fe400078e00ff */
[----:B------:R-:W-:-:S07]  /*21960*/  IMAD.MOV.U32 R12, RZ, RZ, 0x1 ;  /* 0x00000001ff0c7424 */ /* 0x000fce00078e00ff */
[----:B------:R-:W-:-:S07]  /*21970*/  LEPC R20, `(.L_x_898) ;  /* 0x000000001014794e */ /* 0x000fce0000000000 */
[----:B01----:R-:W-:Y:S05]  /*21980*/  CALL.ABS.NOINC R2 ;  /* 0x0000000002007343 */ /* 0x003fea0003c00000 */
.L_x_898:
[----:B------:R-:W-:Y:S05]  /*21990*/  BSYNC B6 ;  /* 0x0000000000067941 */ /* 0x000fea0003800000 */
.L_x_897:
[----:B------:R-:W3:Y:S01]  /*219a0*/  LDL.LU R6, [R1+0x48] ;  /* 0x0000480001067983 */ /* 0x000ee20000300800 */
[----:B------:R-:W-:Y:S01]  /*219b0*/  ULDC.64 UR4, c[0x0][0x2d8] ;  /* 0x0000b60000047ab9 */ /* 0x000fe20000000a00 */
[----:B------:R-:W0:Y:S01]  /*219c0*/  LDC R7, c[0x0][0x448] ;  /* 0x00011200ff077b82 */ /* 0x000e220000000800 */
[----:B------:R-:W-:Y:S01]  /*219d0*/  IMAD.SHL.U32 R17, R17, 0x80, RZ ;  /* 0x0000008011117824 */ /* 0x000fe200078e00ff */
[----:B--2---:R-:W3:Y:S01]  /*219e0*/  LDL.LU.64 R2, [R1+0x40] ;  /* 0x0000400001027983 */ /* 0x004ee20000300a00 */
[----:B------:R-:W-:-:S03]  /*219f0*/  ULDC.64 UR6, c[0x0][0x280] ;  /* 0x0000a00000067ab9 */ /* 0x000fc60000000a00 */
[----:B------:R-:W2:Y:S04]  /*21a00*/  LDL.LU R0, [R1+0x58] ;  /* 0x0000580001007983 */ /* 0x000ea80000300800 */
[----:B------:R-:W4:Y:S04]  /*21a10*/  LDL.LU R5, [R1+0x5c] ;  /* 0x00005c0001057983 */ /* 0x000f280000300800 */
[----:B------:R-:W4:Y:S01]  /*21a20*/  LDL.LU R4, [R1+0x30] ;  /* 0x0000300001047983 */ /* 0x000f220000300800 */
[----:B------:R-:W1:Y:S01]  /*21a30*/  S2R R10, SR_TID.X ;  /* 0x00000000000a7919 */ /* 0x000e620000002100 */
[----:B0-----:R-:W-:Y:S01]  /*21a40*/  ISETP.NE.AND P0, PT, R7, 0x1, PT ;  /* 0x000000010700780c */ /* 0x001fe20003f05270 */
[----:B-1----:R-:W-:-:S05]  /*21a50*/  IMAD.SHL.U32 R10, R10, 0x8, RZ ;  /* 0x000000080a0a7824 */ /* 0x002fca00078e00ff */
[----:B------:R-:W-:-:S04]  /*21a60*/  LOP3.LUT R10, R10, 0x38, RZ, 0xc0, !PT ;  /* 0x000000380a0a7812 */ /* 0x000fc800078ec0ff */
[C---:B------:R-:W-:Y:S02]  /*21a70*/  LOP3.LUT R9, R10.reuse, 0x40, RZ, 0xfc, !PT ;  /* 0x000000400a097812 */ /* 0x040fe400078efcff */
[----:B------:R-:W-:Y:S01]  /*21a80*/  LOP3.LUT R8, R10, 0x80, RZ, 0xfc, !PT ;  /* 0x000000800a087812 */ /* 0x000fe200078efcff */
[----:B---3--:R-:W-:Y:S02]  /*21a90*/  IMAD.MOV.U32 R3, RZ, RZ, R6 ;  /* 0x000000ffff037224 */ /* 0x008fe400078e0006 */
[----:B------:R-:W0:Y:S01]  /*21aa0*/  @P0 LDC R6, c[0x0][0x450] ;  /* 0x00011400ff060b82 */ /* 0x000e220000000800 */
[----:B--2---:R-:W-:Y:S02]  /*21ab0*/  IMAD R0, R0, UR4, RZ ;  /* 0x0000000400007c24 */ /* 0x004fe4000f8e02ff */
[----:B------:R-:W-:-:S04]  /*21ac0*/  IMAD.WIDE.U32 R2, R18, UR4, R2 ;  /* 0x0000000412027c25 */ /* 0x000fc8000f8e0002 */
[----:B------:R-:W-:Y:S01]  /*21ad0*/  IMAD R0, R18, UR5, R0 ;  /* 0x0000000512007c24 */ /* 0x000fe2000f8e0200 */
[----:B------:R-:W-:-:S03]  /*21ae0*/  ULDC.64 UR4, c[0x0][0x2e0] ;  /* 0x0000b80000047ab9 */ /* 0x000fc60000000a00 */
[----:B------:R-:W-:Y:S02]  /*21af0*/  IMAD.IADD R3, R3, 0x1, R0 ;  /* 0x0000000103037824 */ /* 0x000fe400078e0200 */
[----:B----4-:R-:W-:Y:S02]  /*21b00*/  IMAD R0, R5, UR4, RZ ;  /* 0x0000000405007c24 */ /* 0x010fe4000f8e02ff */
[----:B------:R-:W-:-:S04]  /*21b10*/  IMAD.WIDE.U32 R2, R4, UR4, R2 ;  /* 0x0000000404027c25 */ /* 0x000fc8000f8e0002 */
[----:B------:R-:W-:Y:S01]  /*21b20*/  IMAD R0, R4, UR5, R0 ;  /* 0x0000000504007c24 */ /* 0x000fe2000f8e0200 */
[----:B------:R-:W-:Y:S01]  /*21b30*/  ULDC.64 UR4, c[0x0][0x2d0] ;  /* 0x0000b40000047ab9 */ /* 0x000fe20000000a00 */
[----:B------:R-:W1:Y:S02]  /*21b40*/  S2R R4, SR_TID.X ;  /* 0x0000000000047919 */ /* 0x000e640000002100 */
[----:B------:R-:W-:Y:S01]  /*21b50*/  IMAD.IADD R3, R3, 0x1, R0 ;  /* 0x0000000103037824 */ /* 0x000fe200078e0200 */
[----:B-1----:R-:W-:-:S04]  /*21b60*/  LOP3.LUT R4, R4, 0x7f, RZ, 0xc0, !PT ;  /* 0x0000007f04047812 */ /* 0x002fc800078ec0ff */
[----:B------:R-:W-:Y:S02]  /*21b70*/  SHF.R.U32.HI R5, RZ, 0x3, R4 ;  /* 0x00000003ff057819 */ /* 0x000fe40000011604 */
[----:B------:R-:W1:Y:S02]  /*21b80*/  S2R R4, SR_TID.X ;  /* 0x0000000000047919 */ /* 0x000e640000002100 */
[----:B-1----:R-:W-:-:S04]  /*21b90*/  SHF.L.U32 R4, R4, 0x4, RZ ;  /* 0x0000000404047819 */ /* 0x002fc800000006ff */
[----:B------:R-:W-:Y:S02]  /*21ba0*/  LOP3.LUT R4, R5, 0x70, R4, 0xf8, !PT ;  /* 0x0000007005047812 */ /* 0x000fe400078ef804 */
[----:B------:R-:W1:Y:S02]  /*21bb0*/  @P0 LDC R5, c[0x0][0x44c] ;  /* 0x00011300ff050b82 */ /* 0x000e640000000800 */
[----:B------:R-:W-:-:S05]  /*21bc0*/  LOP3.LUT R4, R4, R17, RZ, 0xfc, !PT ;  /* 0x0000001104047212 */ /* 0x000fca00078efcff */
[----:B------:R-:W-:Y:S02]  /*21bd0*/  IMAD.MOV.U32 R0, RZ, RZ, R4 ;  /* 0x000000ffff007224 */ /* 0x000fe400078e0004 */
[----:B-1----:R-:W-:-:S05]  /*21be0*/  @P0 IMAD.HI.U32 R5, R4, R5, RZ ;  /* 0x0000000504050227 */ /* 0x002fca00078e00ff */
[----:B0-----:R-:W-:-:S05]  /*21bf0*/  @P0 SHF.R.U32.HI R0, RZ, R6, R5 ;  /* 0x00000006ff000219 */ /* 0x001fca0000011605 */
[----:B------:R-:W-:Y:S02]  /*21c00*/  IMAD.MOV R5, RZ, RZ, -R0 ;  /* 0x000000ffff057224 */ /* 0x000fe400078e0a00 */
[----:B------:R-:W-:-:S04]  /*21c10*/  IMAD.WIDE.U32 R2, R0, UR4, R2 ;  /* 0x0000000400027c25 */ /* 0x000fc8000f8e0002 */
[----:B------:R-:W-:Y:S01]  /*21c20*/  IMAD R4, R7, R5, R4 ;  /* 0x0000000507047224 */ /* 0x000fe200078e0204 */
[----:B------:R-:W-:-:S05]  /*21c30*/  SHF.R.S32.HI R5, RZ, 0x1f, R0 ;  /* 0x0000001fff057819 */ /* 0x000fca0000011400 */
[----:B------:R-:W-:-:S04]  /*21c40*/  IMAD R5, R5, UR4, RZ ;  /* 0x0000000405057c24 */ /* 0x000fc8000f8e02ff */
[----:B------:R-:W-:Y:S01]  /*21c50*/  IMAD R0, R0, UR5, R5 ;  /* 0x0000000500007c24 */ /* 0x000fe2000f8e0205 */
[----:B------:R-:W-:-:S04]  /*21c60*/  ULDC.64 UR4, c[0x0][0x2c8] ;  /* 0x0000b20000047ab9 */ /* 0x000fc80000000a00 */
[----:B------:R-:W-:Y:S02]  /*21c70*/  IADD3 R3, R3, R0, RZ ;  /* 0x0000000003037210 */ /* 0x000fe40007ffe0ff */
        /* <DEDUP_REMOVED lines=19> */
[----:B------:R-:W0:Y:S04]  /*21db0*/  S2R R11, SR_TID.X ;  /* 0x00000000000b7919 */ /* 0x000e280000002100 */
[----:B------:R-:W-:Y:S01]  /*21dc0*/  IADD3 R5, R0, 0x10, RZ ;  /* 0x0000001000057810 */ /* 0x000fe20007ffe0ff */
[----:B------:R-:W-:Y:S01]  /*21dd0*/  SHFL.IDX PT, R9, R3, 0x1, 0x181f ;  /* 0x00381f0003097f89 */ /* 0x000fe200000e0000 */
[----:B0-----:R-:W-:-:S05]  /*21de0*/  IMAD.SHL.U32 R11, R11, 0x8, RZ ;  /* 0x000000080b0b7824 */ /* 0x001fca00078e00ff */
[----:B------:R-:W-:Y:S01]  /*21df0*/  LOP3.LUT R11, R11, 0x38, RZ, 0xc0, !PT ;  /* 0x000000380b0b7812 */ /* 0x000fe200078ec0ff */
[----:B--2---:R-:W-:Y:S02]  /*21e00*/  IMAD R2, R6, R7, RZ ;  /* 0x0000000706027224 */ /* 0x004fe400078e02ff */
[----:B------:R-:W0:Y:S03]  /*21e10*/  SHFL.IDX PT, R7, R4, RZ, 0x181f ;  /* 0x00181fff04077589 */ /* 0x000e2600000e0000 */
[-C--:B------:R-:W-:Y:S01]  /*21e20*/  ISETP.GE.AND P4, PT, R0, R2.reuse, PT ;  /* 0x000000020000720c */ /* 0x080fe20003f86270 */
[----:B------:R-:W1:Y:S01]  /*21e30*/  SHFL.IDX PT, R6, R3, RZ, 0x181f ;  /* 0x00181fff03067589 */ /* 0x000e6200000e0000 */
[----:B------:R-:W-:-:S03]  /*21e40*/  ISETP.GE.AND P3, PT, R5, R2, PT ;  /* 0x000000020500720c */ /* 0x000fc60003f66270 */
[----:B------:R-:W2:Y:S08]  /*21e50*/  SHFL.IDX PT, R5, R4, 0x1, 0x181f ;  /* 0x00381f0004057f89 */ /* 0x000eb000000e0000 */
[----:B0-----:R-:W-:-:S05]  /*21e60*/  @!P4 LEA R7, P5, R11, R7, 0x1 ;  /* 0x000000070b07c211 */ /* 0x001fca00078a08ff */
[----:B-1----:R-:W-:Y:S01]  /*21e70*/  @!P4 IMAD.X R6, RZ, RZ, R6, P5 ;  /* 0x000000ffff06c224 */ /* 0x002fe200028e0606 */
[----:B--2---:R-:W-:-:S04]  /*21e80*/  @!P3 LEA R8, P5, R11, R5, 0x1 ;  /* 0x000000050b08b211 */ /* 0x004fc800078a08ff */
[----:B------:R-:W-:Y:S01]  /*21e90*/  @!P4 LOP3.LUT R7, R7, R6, RZ, 0x3c, !PT ;  /* 0x000000060707c212 */ /* 0x000fe200078e3cff */
[----:B------:R-:W-:-:S03]  /*21ea0*/  @!P3 IMAD.X R5, RZ, RZ, R9, P5 ;  /* 0x000000ffff05b224 */ /* 0x000fc600028e0609 */
[----:B------:R-:W-:-:S04]  /*21eb0*/  @!P4 LOP3.LUT R6, R7, R6, RZ, 0x3c, !PT ;  /* 0x000000060706c212 */ /* 0x000fc800078e3cff */
[----:B------:R-:W-:-:S05]  /*21ec0*/  @!P4 LOP3.LUT R7, R7, R6, RZ, 0x3c, !PT ;  /* 0x000000060707c212 */ /* 0x000fca00078e3cff */
[----:B-----5:R-:W-:Y:S04]  /*21ed0*/  @!P4 LDGSTS.E.BYPASS.LTC128B.128 [R10+0x15400], desc[UR60][R6.64], !P2 ;  /* 0x15400000060acfae */ /* 0x020fe8000d101d7c */
[----:B------:R-:W-:Y:S04]  /*21ee0*/  @!P4 LDGSTS.E.BYPASS.LTC128B.128 [R10+0x19400], desc[UR60][R6.64+0x80], !P1 ;  /* 0x19400080060acfae */ /* 0x000fe8000c901d7c */
[----:B------:R0:W-:Y:S02]  /*21ef0*/  @!P4 LDGSTS.E.BYPASS.LTC128B.128 [R10+0x1d400], desc[UR60][R6.64+0x100], !P0 ;  /* 0x1d400100060acfae */ /* 0x0001e4000c101d7c */
[----:B0-----:R-:W-:Y:S01]  /*21f00*/  @!P3 MOV R6, R8 ;  /* 0x000000080006b202 */ /* 0x001fe20000000f00 */
        /* <DEDUP_REMOVED lines=9> */
[----:B0-----:R-:W-:-:S05]  /*21fa0*/  @!P3 IMAD.X R6, RZ, RZ, R8, P4 ;  /* 0x000000ffff06b224 */ /* 0x001fca00020e0608 */
[----:B------:R-:W-:Y:S01]  /*21fb0*/  @!P3 MOV R7, R6 ;  /* 0x000000060007b202 */ /* 0x000fe20000000f00 */
        /* <DEDUP_REMOVED lines=35> */
[----:B------:R-:W-:Y:S02]  /*221f0*/  @!P3 LDGSTS.E.BYPASS.LTC128B.128 [R10+0x17c00], desc[UR60][R6.64], !P2 ;  /* 0x17c00000060abfae */ /* 0x000fe4000d101d7c */
[----:B------:R-:W-:Y:S02]  /*22200*/  ISETP.GE.AND P4, PT, R5, R2, PT ;  /* 0x000000020500720c */ /* 0x000fe40003f86270 */
[----:B------:R-:W0:Y:S04]  /*22210*/  SHFL.IDX PT, R5, R4, 0x6, 0x181f ;  /* 0x00d81f0004057f89 */ /* 0x000e2800000e0000 */
[----:B------:R-:W-:Y:S04]  /*22220*/  @!P3 LDGSTS.E.BYPASS.LTC128B.128 [R10+0x1bc00], desc[UR60][R6.64+0x80], !P1 ;  /* 0x1bc00080060abfae */ /* 0x000fe8000c901d7c */
[----:B------:R1:W-:Y:S04]  /*22230*/  @!P3 LDGSTS.E.BYPASS.LTC128B.128 [R10+0x1fc00], desc[UR60][R6.64+0x100], !P0 ;  /* 0x1fc00100060abfae */ /* 0x0003e8000c101d7c */
[----:B-1----:R-:W1:Y:S01]  /*22240*/  SHFL.IDX PT, R6, R3, 0x6, 0x181f ;  /* 0x00d81f0003067f89 */ /* 0x002e6200000e0000 */
[----:B0-----:R-:W-:-:S05]  /*22250*/  @!P4 LEA R5, P3, R11, R5, 0x1 ;  /* 0x000000050b05c211 */ /* 0x001fca00078608ff */
[----:B-1----:R-:W-:-:S05]  /*22260*/  @!P4 IMAD.X R6, RZ, RZ, R6, P3 ;  /* 0x000000ffff06c224 */ /* 0x002fca00018e0606 */
[----:B------:R-:W-:Y:S01]  /*22270*/  @!P4 MOV R7, R6 ;  /* 0x000000060007c202 */ /* 0x000fe20000000f00 */
[----:B------:R-:W-:Y:S02]  /*22280*/  @!P4 IMAD.MOV.U32 R6, RZ, RZ, R5 ;  /* 0x000000ffff06c224 */ /* 0x000fe400078e0005 */
[----:B------:R1:W2:Y:S04]  /*22290*/  SHFL.IDX PT, R5, R3, 0x7, 0x181f ;  /* 0x00f81f0003057f89 */ /* 0x0002a800000e0000 */
[----:B------:R1:W-:Y:S04]  /*222a0*/  @!P4 LDGSTS.E.BYPASS.LTC128B.128 [R10+0x18400], desc[UR60][R6.64], !P2 ;  /* 0x18400000060acfae */ /* 0x0003e8000d101d7c */
[----:B------:R1:W-:Y:S04]  /*222b0*/  @!P4 LDGSTS.E.BYPASS.LTC128B.128 [R10+0x1c400], desc[UR60][R6.64+0x80], !P1 ;  /* 0x1c400080060acfae */ /* 0x0003e8000c901d7c */
[----:B------:R1:W-:Y:S04]  /*222c0*/  @!P4 LDGSTS.E.BYPASS.LTC128B.128 [R10+0x20400], desc[UR60][R6.64+0x100], !P0 ;  /* 0x20400100060acfae */ /* 0x0003e8000c101d7c */
[----:B------:R1:W3:Y:S02]  /*222d0*/  SHFL.IDX PT, R3, R4, 0x7, 0x181f ;  /* 0x00f81f0004037f89 */ /* 0x0002e400000e0000 */
.L_x_1047:
[----:B------:R-:W-:Y:S01]  /*222e0*/  VIADD R0, R0, 0x70 ;  /* 0x0000007000007836 */ /* 0x000fe20000000000 */
[----:B------:R-:W-:Y:S04]  /*222f0*/  BSSY B0, `(.L_x_900) ;  /* 0x000000e000007945 */ /* 0x000fe80003800000 */
[----:B------:R-:W-:-:S13]  /*22300*/  ISETP.GE.AND P3, PT, R0, R2, PT ;  /* 0x000000020000720c */ /* 0x000fda0003f66270 */
[----:B------:R-:W-:Y:S05]  /*22310*/  @P3 BRA `(.L_x_901) ;  /* 0x00000000002c3947 */ /* 0x000fea0003800000 */
[----:B-1----:R-:W1:Y:S02]  /*22320*/  S2R R4, SR_TID.X ;  /* 0x0000000000047919 */ /* 0x002e640000002100 */
[----:B-1----:R-:W-:-:S05]  /*22330*/  IMAD.SHL.U32 R4, R4, 0x8, RZ ;  /* 0x0000000804047824 */ /* 0x002fca00078e00ff */
[----:B------:R-:W-:-:S04]  /*22340*/  LOP3.LUT R4, R4, 0x38, RZ, 0xc0, !PT ;  /* 0x0000003804047812 */ /* 0x000fc800078ec0ff */
[----:B---3--:R-:W-:-:S04]  /*22350*/  LEA R2, P3, R4, R3, 0x1 ;  /* 0x0000000304027211 */ /* 0x008fc800078608ff */
[----:B--2---:R-:W-:-:S05]  /*22360*/  IADD3.X R3, RZ, R5, RZ, P3, !PT ;  /* 0x00000005ff037210 */ /* 0x004fca0001ffe4ff */
[----:B------:R-:W-:Y:S01]  /*22370*/  @!PT LDS RZ, [RZ] ;  /* 0x00000000fffff984 */ /* 0x000fe20000000800 */
[----:B------:R-:W-:Y:S01]  /*22380*/  @!PT LDS RZ, [RZ] ;  /* 0x00000000fffff984 */ /* 0x000fe20000000800 */
[----:B------:R-:W-:Y:S01]  /*22390*/  @!PT LDS RZ, [RZ] ;  /* 0x00000000fffff984 */ /* 0x000fe20000000800 */
[----:B------:R4:W-:Y:S04]  /*223a0*/  LDGSTS.E.BYPASS.LTC128B.128 [R10+0x18c00], desc[UR60][R2.64], !P2 ;  /* 0x18c00000020a7fae */ /* 0x0009e8000d101d7c */
[----:B------:R4:W-:Y:S04]  /*223b0*/  LDGSTS.E.BYPASS.LTC128B.128 [R10+0x1cc00], desc[UR60][R2.64+0x80], !P1 ;  /* 0x1cc00080020a7fae */ /* 0x0009e8000c901d7c */
[----:B------:R4:W-:Y:S02]  /*223c0*/  LDGSTS.E.BYPASS.LTC128B.128 [R10+0x20c00], desc[UR60][R2.64+0x100], !P0 ;  /* 0x20c00100020a7fae */ /* 0x0009e4000c101d7c */
.L_x_901:
[----:B------:R-:W-:Y:S05]  /*223d0*/  BSYNC B0 ;  /* 0x0000000000007941 */ /* 0x000fea0003800000 */
.L_x_900:
[----:B01--4-:R-:W4:Y:S01]  /*223e0*/  LDL R10, [R1+0x4] ;  /* 0x00000400010a7983 */ /* 0x013f220000100800 */
[----:B------:R-:W-:Y:S01]  /*223f0*/  PLOP3.LUT P0, PT, PT, PT, PT, 0x80, 0x0 ;  /* 0x000000000000781c */ /* 0x000fe20003f0f070 */
[----:B------:R-:W-:Y:S01]  /*22400*/  NOP ;  /* 0x0000000000007918 */ /* 0x000fe20000000000 */
[----:B----4-:R-:W-:-:S11]  /*22410*/  VIADD R10, R10, 0x36800 ;  /* 0x000368000a0a7836 */ /* 0x010fd60000000000 */
.L_x_902:
[----:B------:R-:W4:Y:S01]  /*22420*/  LDL R2, [R1+0x4] ;  /* 0x0000040001027983 */ /* 0x000f220000100800 */
[----:B------:R-:W-:Y:S02]  /*22430*/  PLOP3.LUT P1, PT, P1, P0, PT, 0xa2, 0x0 ;  /* 0x000000000000781c */ /* 0x000fe40000f21472 */
[----:B----4-:R-:W-:-:S08]  /*22440*/  @P0 R2UR P1, UR4, R2 ;  /* 0x00000000020402ca */ /* 0x010fd00000020000 */
[----:B------:R-:W-:-:S05]  /*22450*/  @P0 PLOP3.LUT P0, PT, P1, PT, PT, 0x80, 0x0 ;  /* 0x000000000000081c */ /* 0x000fca0000f0f070 */
[----:B------:R-:W-:Y:S01]  /*22460*/  @!P1 SYNCS.ARRIVE.TRANS64.RED.A0T1 RZ, [UR4+0x36800], RZ ;  /* 0x036800ffffff99a7 */ /* 0x000fe20008200404 */
[----:B------:R-:W-:Y:S07]  /*22470*/  @!P1 ARRIVES.LDGSTSBAR.64.TRANSCNT [UR4+0x36800] ;  /* 0x03680000ff0099b0 */ /* 0x000fee0008000a84 */
[----:B------:R-:W-:Y:S05]  /*22480*/  @P0 BRA.U.ANY `(.L_x_902) ;  /* 0xfffffffd00e40947 */ /* 0x000fea000393ffff */
[----:B---3--:R-:W3:Y:S02]  /*22490*/  LDL.LU R3, [R1+0x54] ;  /* 0x0000540001037983 */ /* 0x008ee40000300800 */
[----:B---3--:R-:W-:-:S05]  /*224a0*/  VIADD R3, R3, 0x1 ;  /* 0x0000000103037836 */ /* 0x008fca0000000000 */
        /* <DEDUP_REMOVED lines=10> */
.L_x_1048:
[----:B------:R-:W-:Y:S05]  /*22550*/  BSYNC B0 ;  /* 0x0000000000007941 */ /* 0x000fea0003800000 */
.L_x_903:
[----:B0-----:R-:W3:Y:S01]  /*22560*/  LDL.LU R2, [R1+0x4c] ;  /* 0x00004c0001027983 */ /* 0x001ee20000300800 */
[----:B------:R-:W-:Y:S01]  /*22570*/  BSSY B0, `(.L_x_905) ;  /* 0x0000256000007945 */ /* 0x000fe20003800000 */
[----:B---3--:R-:W-:-:S13]  /*22580*/  ISETP.GE.AND P0, PT, R2, 0x71, PT ;  /* 0x000000710200780c */ /* 0x008fda0003f06270 */
[----:B------:R-:W-:Y:S05]  /*22590*/  @!P0 BRA `(.L_x_906) ;  /* 0x00000024004c8947 */ /* 0x000fea0003800000 */
[----:B------:R-:W3:Y:S01]  /*225a0*/  LDL R2, [R1+0x38] ;  /* 0x0000380001027983 */ /* 0x000ee20000100800 */
[----:B------:R-:W-:Y:S01]  /*225b0*/  IMAD.MOV.U32 R0, RZ, RZ, 0x1 ;  /* 0x00000001ff007424 */ /* 0x000fe200078e00ff */
[----:B------:R-:W-:Y:S01]  /*225c0*/  BSSY B2, `(.L_x_907) ;  /* 0x00000cc000027945 */ /* 0x000fe20003800000 */
[----:B---3--:R-:W-:-:S04]  /*225d0*/  IADD3 R8, -R2, RZ, RZ ;  /* 0x000000ff02087210 */ /* 0x008fc80007ffe1ff */
[----:B------:R-:W-:-:S05]  /*225e0*/  VIADDMNMX R8, R8, R0, 0xffffffff, !PT ;  /* 0xffffffff08087446 */ /* 0x000fca0007800100 */
[----:B------:R-:W-:-:S05]  /*225f0*/  IMAD.IADD R0, R2, 0x1, R8 ;  /* 0x0000000102007824 */ /* 0x000fca00078e0208 */
[----:B------:R-:W-:-:S04]  /*22600*/  LOP3.LUT R0, R0, 0x1, RZ, 0xc0, !PT ;  /* 0x0000000100007812 */ /* 0x000fc800078ec0ff */
[----:B------:R-:W-:Y:S01]  /*22610*/  ISETP.NE.U32.AND P0, PT, R0, 0x1, PT ;  /* 0x000000010000780c */ /* 0x000fe20003f05070 */
[----:B------:R-:W-:-:S12]  /*22620*/  VIADD R0, R2, 0xfffffffe ;  /* 0xfffffffe02007836 */ /* 0x000fd80000000000 */
[----:B------:R-:W-:Y:S05]  /*22630*/  @P0 BRA `(.L_x_908) ;  /* 0x0000000c00100947 */ /* 0x000fea0003800000 */
[----:B------:R-:W3:Y:S04]  /*22640*/  LDL R4, [R1+0x10] ;  /* 0x0000100001047983 */ /* 0x000ee80000100800 */
[----:B------:R-:W4:Y:S04]  /*22650*/  LDL R3, [R1+0x8] ;  /* 0x0000080001037983 */ /* 0x000f280000100800 */
[----:B------:R-:W5:Y:S01]  /*22660*/  LDL R2, [R1+0x14] ;  /* 0x0000140001027983 */ /* 0x000f620000100800 */
[----:B------:R-:W-:Y:S01]  /*22670*/  BSSY B1, `(.L_x_909) ;  /* 0x00000bc000017945 */ /* 0x000fe20003800000 */
[----:B---3--:R-:W-:-:S02]  /*22680*/  LOP3.LUT P1, RZ, R4, 0x1, RZ, 0xc0, !PT ;  /* 0x0000000104ff7812 */ /* 0x008fc4000782c0ff */
[----:B----4-:R-:W-:-:S04]  /*22690*/  IADD3 R7, R3, 0x1, RZ ;  /* 0x0000000103077810 */ /* 0x010fc80007ffe0ff */
[----:B------:R-:W-:-:S04]  /*226a0*/  ISETP.NE.AND P0, PT, R7, 0x2, PT ;  /* 0x000000020700780c */ /* 0x000fc80003f05270 */
[----:B------:R-:W-:Y:S02]  /*226b0*/  SEL R9, RZ, 0x1, P0 ;  /* 0x00000001ff097807 */ /* 0x000fe40000000000 */
[----:B------:R-:W-:Y:S02]  /*226c0*/  SEL R7, R7, RZ, P0 ;  /* 0x000000ff07077207 */ /* 0x000fe40000000000 */
[----:B-----5:R-:W-:Y:S01]  /*226d0*/  LOP3.LUT R9, R2, R9, RZ, 0x3c, !PT ;  /* 0x0000000902097212 */ /* 0x020fe200078e3cff */
[----:B------:R-:W-:Y:S06]  /*226e0*/  @!P1 BRA `(.L_x_910) ;  /* 0x0000000800d09947 */ /* 0x000fec0003800000 */
[----:B------:R0:W5:Y:S01]  /*226f0*/  LDL R4, [R1] ;  /* 0x0000000001047983 */ /* 0x0001620000100800 */
[----:B------:R-:W-:Y:S02]  /*22700*/  ULDC.64 UR4, c[0x0][0x418] ;  /* 0x0001060000047ab9 */ /* 0x000fe40000000a00 */
[----:B------:R-:W-:-:S04]  /*22710*/  ISETP.NE.U32.AND P0, PT, RZ, UR4, PT ;  /* 0x00000004ff007c0c */ /* 0x000fc8000bf05070 */
[----:B------:R-:W-:-:S13]  /*22720*/  ISETP.NE.AND.EX P0, PT, RZ, UR5, PT, P0 ;  /* 0x00000005ff007c0c */ /* 0x000fda000bf05300 */
[----:B0-----:R-:W-:Y:S05]  /*22730*/  @!P0 BRA `(.L_x_911) ;  /* 0x00000000004c8947 */ /* 0x001fea0003800000 */
[----:B------:R-:W3:Y:S01]  /*22740*/  LDL R11, [R1+0x28] ;  /* 0x00002800010b7983 */ /* 0x000ee20000100800 */
[----:B--2---:R-:W0:Y:S01]  /*22750*/  LDC R5, c[0x0][0x43c] ;  /* 0x00010f00ff057b82 */ /* 0x004e220000000800 */
[----:B------:R-:W-:Y:S02]  /*22760*/  ULDC.64 UR6, c[0x0][0x428] ;  /* 0x00010a0000067ab9 */ /* 0x000fe40000000a00 */
[----:B------:R-:W2:Y:S01]  /*22770*/  LDL R6, [R1+0xc] ;  /* 0x00000c0001067983 */ /* 0x000ea20000100800 */
        /* <DEDUP_REMOVED lines=8> */
[----:B---3--:R-:W-:-:S04]  /*22800*/  IMAD R4, R11, UR6, RZ ;  /* 0x000000060b047c24 */ /* 0x008fc8000f8e02ff */
[C---:B--2---:R-:W-:Y:S02]  /*22810*/  IMAD R4, R6.reuse, UR7, R4 ;  /* 0x0000000706047c24 */ /* 0x044fe4000f8e0204 */
[----:B------:R-:W-:-:S04]  /*22820*/  IMAD.WIDE.U32 R2, R6, UR6, R2 ;  /* 0x0000000606027c25 */ /* 0x000fc8000f8e0002 */
[----:B------:R-:W-:Y:S01]  /*22830*/  IMAD.IADD R3, R4, 0x1, R3 ;  /* 0x0000000104037824 */ /* 0x000fe200078e0203 */
[----:B------:R-:W-:-:S04]  /*22840*/  LEA R4, P0, R2, UR4, 0x2 ;  /* 0x0000000402047c11 */ /* 0x000fc8000f8010ff */
[----:B------:R-:W-:-:S05]  /*22850*/  LEA.HI.X R5, R2, UR5, R3, 0x2, P0 ;  /* 0x0000000502057c11 */ /* 0x000fca00080f1403 */
[----:B------:R0:W5:Y:S04]  /*22860*/  LDG.E R4, desc[UR60][R4.64] ;  /* 0x0000003c04047981 */ /* 0x000168000c1e1900 */
.L_x_911:
[----:B------:R-:W3:Y:S01]  /*22870*/  LDL R2, [R1+0x4] ;  /* 0x0000040001027983 */ /* 0x000ee20000100800 */
[----:B------:R-:W-:Y:S01]  /*22880*/  BSSY B3, `(.L_x_912) ;  /* 0x0000005000037945 */ /* 0x000fe20003800000 */
[----:B---3--:R-:W-:Y:S02]  /*22890*/  LEA R3, R7, R2, 0x3 ;  /* 0x0000000207037211 */ /* 0x008fe400078e18ff */
[----:B------:R-:W-:-:S04]  /*228a0*/  SHF.L.U32 R2, R9, 0x1f, RZ ;  /* 0x0000001f09027819 */ /* 0x000fc800000006ff */
[----:B------:R-:W1:Y:S02]  /*228b0*/  SYNCS.PHASECHK.TRANS64.TRYWAIT P0, [R3+URZ+0x36840], R2 ;  /* 0x03684002030075a7 */ /* 0x000e64000800017f */
[----:B-1----:R-:W-:Y:S05]  /*228c0*/  @!P0 BRA `(.L_x_913) ;  /* 0x0000004c00a48947 */ /* 0x002fea0003800000 */
.L_x_1049:
[----:B------:R-:W-:Y:S05]  /*228d0*/  BSYNC B3 ;  /* 0x0000000000037941 */ /* 0x000fea0003800000 */
.L_x_912:
[----:B0-2---:R-:W0:Y:S01]  /*228e0*/  S2R R5, SR_TID.X ;  /* 0x0000000000057919 */ /* 0x005e220000002100 */
        /* <DEDUP_REMOVED lines=11> */
.L_x_915:
[----:B------:R-:W-:Y:S05]  /*229a0*/  BSYNC B3 ;  /* 0x0000000000037941 */ /* 0x000fea0003800000 */
.L_x_914:
        /* <DEDUP_REMOVED lines=11> */
[----:B---3--:R-:W-:-:S03]  /*22a60*/  IMAD R2, R0, 0x70, R2 ;  /* 0x0000007000027824 */ /* 0x008fc600078e0202 */
[----:B------:R-:W-:-:S07]  /*22a70*/  IADD3 R5, R6, 0x21400, RZ ;  /* 0x0002140006057810 */ /* 0x000fce0007ffe0ff */
.L_x_916:
        /* <DEDUP_REMOVED lines=16> */
.L_x_917:
        /* <DEDUP_REMOVED lines=12> */
[----:B------:R-:W-:Y:S01]  /*22c40*/  UMOV UR6, 0x0 ;  /* 0x0000000000067882 */ /* 0x000fe20000000000 */
[----:B------:R-:W-:Y:S01]  /*22c50*/  IADD3 R5, R6, 0x28400, RZ ;  /* 0x0002840006057810 */ /* 0x000fe20007ffe0ff */
[----:B------:R-:W-:Y:S01]  /*22c60*/  UMOV UR7, 0x14f00000 ;  /* 0x14f0000000077882 */ /* 0x000fe20000000000 */
[----:B------:R-:W-:-:S15]  /*22c70*/  R2UR UR10, R14 ;  /* 0x000000000e0a72ca */ /* 0x000fde00000e0000 */
.L_x_918:
        /* <DEDUP_REMOVED lines=17> */
.L_x_1050:
[----:B------:R-:W-:Y:S05]  /*22d90*/  BSYNC B3 ;  /* 0x0000000000037941 */ /* 0x000fea0003800000 */
.L_x_919:
[----:B------:R1:W5:Y:S04]  /*22da0*/  LDL R17, [R1+0x4] ;  /* 0x0000040001117983 */ /* 0x0003680000100800 */
[----:B------:R1:W5:Y:S01]  /*22db0*/  LDL R6, [R1+0x8] ;  /* 0x0000080001067983 */ /* 0x0003620000100800 */
[----:B------:R-:W-:Y:S01]  /*22dc0*/  BSSY B3, `(.L_x_921) ;  /* 0x000000c000037945 */ /* 0x000fe20003800000 */
[----:B------:R-:W-:Y:S02]  /*22dd0*/  IMAD.MOV.U32 R12, RZ, RZ, 0x0 ;  /* 0x00000000ff0c7424 */ /* 0x000fe400078e00ff */
[----:B------:R-:W-:Y:S01]  /*22de0*/  IMAD.MOV.U32 R13, RZ, RZ, 0x14f00000 ;  /* 0x14f00000ff0d7424 */ /* 0x000fe200078e00ff */
[----:B------:R-:W-:Y:S06]  /*22df0*/  @P1 BRA `(.L_x_922) ;  /* 0x0000000000201947 */ /* 0x000fec0003800000 */
[----:B------:R-:W2:Y:S01]  /*22e00*/  S2R R5, SR_TID.X ;  /* 0x0000000000057919 */ /* 0x000ea20000002100 */
[----:B0----5:R-:W-:Y:S01]  /*22e10*/  LEA R2, R6, R17, 0x3 ;  /* 0x0000001106027211 */ /* 0x021fe200078e18ff */
[----:B------:R-:W-:-:S04]  /*22e20*/  IMAD.MOV.U32 R3, RZ, RZ, 0xa800 ;  /* 0x0000a800ff037424 */ /* 0x000fc800078e00ff */
[----:B------:R3:W-:Y:S01]  /*22e30*/  SYNCS.ARRIVE.TRANS64 RZ, [R2+URZ+0x36850], R3 ;  /* 0x0368500302ff79a7 */ /* 0x0007e2000800003f */
[----:B--2---:R-:W-:-:S04]  /*22e40*/  LOP3.LUT R5, R5, 0x1f, RZ, 0xc0, !PT ;  /* 0x0000001f05057812 */ /* 0x004fc800078ec0ff */
[----:B------:R-:W-:-:S13]  /*22e50*/  ISETP.NE.AND P0, PT, R5, RZ, PT ;  /* 0x000000ff0500720c */ /* 0x000fda0003f05270 */
[----:B---3--:R-:W-:Y:S05]  /*22e60*/  @!P0 BRA `(.L_x_922) ;  /* 0x0000000000048947 */ /* 0x008fea0003800000 */
[----:B------:R-:W-:Y:S01]  /*22e70*/  BPT.TRAP 0x1 ;  /* 0x000000040000795c */ /* 0x000fe20000300000 */
.L_x_922:
[----:B------:R-:W-:Y:S05]  /*22e80*/  BSYNC B3 ;  /* 0x0000000000037941 */ /* 0x000fea0003800000 */
.L_x_921:
[----:B------:R-:W2:Y:S04]  /*22e90*/  LDL R5, [R1+0x1c] ;  /* 0x00001c0001057983 */ /* 0x000ea80000100800 */
[----:B0-----:R-:W2:Y:S01]  /*22ea0*/  LDL.LU R3, [R1+0x18] ;  /* 0x0000180001037983 */ /* 0x001ea20000300800 */
[----:B------:R-:W-:Y:S01]  /*22eb0*/  R2UR UR10, R11 ;  /* 0x000000000b0a72ca */ /* 0x000fe200000e0000 */
[--C-:B-----5:R-:W-:Y:S01]  /*22ec0*/  IMAD R2, R6, 0x8, R17.reuse ;  /* 0x0000000806027824 */ /* 0x120fe200078e0211 */
[----:B------:R-:W-:Y:S01]  /*22ed0*/  R2UR UR6, R12 ;  /* 0x000000000c0672ca */ /* 0x000fe200000e0000 */
[----:B------:R-:W-:Y:S01]  /*22ee0*/  IMAD R6, R6, 0xa800, R17 ;  /* 0x0000a80006067824 */ /* 0x000fe200078e0211 */
[----:B------:R-:W-:Y:S01]  /*22ef0*/  R2UR UR7, R13 ;  /* 0x000000000d0772ca */ /* 0x000fe200000e0000 */
[----:B------:R-:W-:Y:S01]  /*22f00*/  UIADD3 UR4, UP0, UR36, 0x470, URZ ;  /* 0x0000047024047890 */ /* 0x000fe2000ff1e03f */
[----:B------:R-:W-:Y:S01]  /*22f10*/  PLOP3.LUT P0, PT, PT, PT, PT, 0x80, 0x0 ;  /* 0x000000000000781c */ /* 0x000fe20003f0f070 */
[----:B------:R-:W-:-:S02]  /*22f20*/  VIADD R2, R2, 0x36850 ;  /* 0x0003685002027836 */ /* 0x000fc40000000000 */
[----:B------:R-:W-:Y:S01]  /*22f30*/  UIADD3.X UR5, URZ, UR37, URZ, UP0, !UPT ;  /* 0x000000253f057290 */ /* 0x000fe200087fe43f */
[----:B--2---:R-:W-:Y:S01]  /*22f40*/  IMAD R3, R3, 0x70, R5 ;  /* 0x0000007003037824 */ /* 0x004fe200078e0205 */
[----:B------:R-:W-:-:S10]  /*22f50*/  IADD3 R5, R6, 0x400, RZ ;  /* 0x0000040006057810 */ /* 0x000fd40007ffe0ff */
.L_x_923:
        /* <DEDUP_REMOVED lines=16> */
.L_x_924:
        /* <DEDUP_REMOVED lines=16> */
.L_x_925:
        /* <DEDUP_REMOVED lines=13> */
.L_x_910:
[----:B------:R-:W-:Y:S05]  /*23230*/  BSYNC B1 ;  /* 0x0000000000017941 */ /* 0x000fea0003800000 */
.L_x_909:
[----:B0-----:R-:W3:Y:S04]  /*23240*/  LDL.LU R0, [R1+0x38] ;  /* 0x0000380001007983 */ /* 0x001ee80000300800 */
[----:B------:R0:W-:Y:S04]  /*23250*/  STL [R1+0x8], R7 ;  /* 0x0000080701007387 */ /* 0x0001e80000100800 */
[----:B------:R0:W-:Y:S02]  /*23260*/  STL [R1+0x14], R9 ;  /* 0x0000140901007387 */ /* 0x0001e40000100800 */
[----:B0--3--:R-:W-:-:S07]  /*23270*/  VIADD R0, R0, 0xfffffffd ;  /* 0xfffffffd00007836 */ /* 0x009fce0000000000 */
.L_x_908:
[----:B------:R-:W-:Y:S05]  /*23280*/  BSYNC B2 ;  /* 0x0000000000027941 */ /* 0x000fea0003800000 */
.L_x_907:
[----:B------:R-:W3:Y:S01]  /*23290*/  LDL.LU R2, [R1+0x3c] ;  /* 0x00003c0001027983 */ /* 0x000ee20000300800 */
[----:B------:R-:W-:-:S04]  /*232a0*/  IADD3 R8, -R8, RZ, RZ ;  /* 0x000000ff08087210 */ /* 0x000fc80007ffe1ff */
[----:B---3--:R-:W-:-:S13]  /*232b0*/  ISETP.NE.AND P0, PT, R2, R8, PT ;  /* 0x000000080200720c */ /* 0x008fda0003f05270 */
[----:B------:R-:W-:Y:S05]  /*232c0*/  @!P0 BRA `(.L_x_906) ;  /* 0x0000001800008947 */ /* 0x000fea0003800000 */
[----:B------:R0:W5:Y:S02]  /*232d0*/  LDL R8, [R1] ;  /* 0x0000000001087983 */ /* 0x0001640000100800 */
.L_x_960:
[----:B---3--:R-:W3:Y:S04]  /*232e0*/  LDL R4, [R1+0x10] ;  /* 0x0000100001047983 */ /* 0x008ee80000100800 */
[----:B----4-:R-:W4:Y:S04]  /*232f0*/  LDL R3, [R1+0x8] ;  /* 0x0000080001037983 */ /* 0x010f280000100800 */
[----:B--2---:R-:W2:Y:S01]  /*23300*/  LDL R2, [R1+0x14] ;  /* 0x0000140001027983 */ /* 0x004ea20000100800 */
[----:B------:R-:W-:Y:S05]  /*23310*/  YIELD ;  /* 0x0000000000007946 */ /* 0x000fea0003800000 */
[----:B------:R-:W-:Y:S01]  /*23320*/  BSSY B1, `(.L_x_926) ;  /* 0x00000ba000017945 */ /* 0x000fe20003800000 */
[----:B---3--:R-:W-:Y:S01]  /*23330*/  LOP3.LUT P1, RZ, R4, 0x1, RZ, 0xc0, !PT ;  /* 0x0000000104ff7812 */ /* 0x008fe2000782c0ff */
[----:B----4-:R-:W-:-:S05]  /*23340*/  VIADD R4, R3, 0x1 ;  /* 0x0000000103047836 */ /* 0x010fca0000000000 */
[----:B------:R-:W-:-:S04]  /*23350*/  ISETP.NE.AND P0, PT, R4, 0x2, PT ;  /* 0x000000020400780c */ /* 0x000fc80003f05270 */
[----:B--2---:R-:W-:Y:S02]  /*23360*/  SEL R5, RZ, 0x1, P0 ;  /* 0x00000001ff057807 */ /* 0x004fe40000000000 */
[----:B------:R-:W-:Y:S02]  /*23370*/  SEL R4, R4, RZ, P0 ;  /* 0x000000ff04047207 */ /* 0x000fe40000000000 */
[----:B------:R-:W-:Y:S01]  /*23380*/  LOP3.LUT R5, R2, R5, RZ, 0x3c, !PT ;  /* 0x0000000502057212 */ /* 0x000fe200078e3cff */
[----:B------:R-:W-:Y:S06]  /*23390*/  @!P1 BRA `(.L_x_927) ;  /* 0x0000000800c89947 */ /* 0x000fec0003800000 */
[----:B------:R-:W-:Y:S01]  /*233a0*/  ULDC.64 UR4, c[0x0][0x418] ;  /* 0x0001060000047ab9 */ /* 0x000fe20000000a00 */
[----:B------:R-:W-:Y:S01]  /*233b0*/  IMAD.MOV.U32 R6, RZ, RZ, R0 ;  /* 0x000000ffff067224 */ /* 0x000fe200078e0000 */
[----:B------:R-:W-:-:S04]  /*233c0*/  ISETP.NE.U32.AND P0, PT, RZ, UR4, PT ;  /* 0x00000004ff007c0c */ /* 0x000fc8000bf05070 */
[----:B------:R-:W-:-:S13]  /*233d0*/  ISETP.NE.AND.EX P0, PT, RZ, UR5, PT, P0 ;  /* 0x00000005ff007c0c */ /* 0x000fda000bf05300 */
[----:B------:R-:W-:Y:S05]  /*233e0*/  @!P0 BRA `(.L_x_928) ;  /* 0x00000000004c8947 */ /* 0x000fea0003800000 */
[----:B------:R-:W2:Y:S01]  /*233f0*/  LDL R11, [R1+0x28] ;  /* 0x00002800010b7983 */ /* 0x000ea20000100800 */
[----:B------:R-:W3:Y:S01]  /*23400*/  LDC R7, c[0x0][0x43c] ;  /* 0x00010f00ff077b82 */ /* 0x000ee20000000800 */
[----:B------:R-:W-:Y:S02]  /*23410*/  ULDC.64 UR6, c[0x0][0x428] ;  /* 0x00010a0000067ab9 */ /* 0x000fe40000000a00 */
[----:B------:R-:W4:Y:S01]  /*23420*/  LDL R9, [R1+0xc] ;  /* 0x00000c0001097983 */ /* 0x000f220000100800 */
[----:B---3--:R-:W-:-:S13]  /*23430*/  ISETP.NE.AND P0, PT, R7, 0x1, PT ;  /* 0x000000010700780c */ /* 0x008fda0003f05270 */
[----:B------:R-:W3:Y:S02]  /*23440*/  @P0 LDC.64 R2, c[0x0][0x440] ;  /* 0x00011000ff020b82 */ /* 0x000ee40000000a00 */
[----:B---3--:R-:W-:-:S04]  /*23450*/  @P0 IMAD.HI.U32 R6, R0, R2, RZ ;  /* 0x0000000200060227 */ /* 0x008fc800078e00ff */
[----:B------:R-:W-:Y:S01]  /*23460*/  IMAD.MOV.U32 R2, RZ, RZ, R0 ;  /* 0x000000ffff027224 */ /* 0x000fe200078e0000 */
[----:B------:R-:W-:-:S04]  /*23470*/  @P0 SHF.R.U32.HI R2, RZ, R3, R6 ;  /* 0x00000003ff020219 */ /* 0x000fc80000011606 */
[----:B------:R-:W-:Y:S02]  /*23480*/  IADD3 R6, -R2, RZ, RZ ;  /* 0x000000ff02067210 */ /* 0x000fe40007ffe1ff */
[----:B------:R-:W-:-:S03]  /*23490*/  SHF.R.S32.HI R3, RZ, 0x1f, R2 ;  /* 0x0000001fff037819 */ /* 0x000fc60000011402 */
[----:B------:R-:W-:Y:S02]  /*234a0*/  IMAD R6, R7, R6, R0 ;  /* 0x0000000607067224 */ /* 0x000fe400078e0200 */
[----:B--2---:R-:W-:-:S04]  /*234b0*/  IMAD R7, R11, UR6, RZ ;  /* 0x000000060b077c24 */ /* 0x004fc8000f8e02ff */
[C---:B----4-:R-:W-:Y:S02]  /*234c0*/  IMAD R7, R9.reuse, UR7, R7 ;  /* 0x0000000709077c24 */ /* 0x050fe4000f8e0207 */
[----:B------:R-:W-:-:S04]  /*234d0*/  IMAD.WIDE.U32 R2, R9, UR6, R2 ;  /* 0x0000000609027c25 */ /* 0x000fc8000f8e0002 */
[----:B------:R-:W-:Y:S01]  /*234e0*/  IMAD.IADD R3, R7, 0x1, R3 ;  /* 0x0000000107037824 */ /* 0x000fe200078e0203 */
[----:B-----5:R-:W-:-:S04]  /*234f0*/  LEA R8, P0, R2, UR4, 0x2 ;  /* 0x0000000402087c11 */ /* 0x020fc8000f8010ff */
[----:B------:R-:W-:-:S05]  /*23500*/  LEA.HI.X R9, R2, UR5, R3, 0x2, P0 ;  /* 0x0000000502097c11 */ /* 0x000fca00080f1403 */
[----:B------:R2:W5:Y:S04]  /*23510*/  LDG.E R8, desc[UR60][R8.64] ;  /* 0x0000003c08087981 */ /* 0x000568000c1e1900 */
.L_x_928:
[----:B------:R-:W3:Y:S01]  /*23520*/  LDL R2, [R1+0x4] ;  /* 0x0000040001027983 */ /* 0x000ee20000100800 */
[----:B------:R-:W-:Y:S01]  /*23530*/  BSSY B2, `(.L_x_929) ;  /* 0x0000005000027945 */ /* 0x000fe20003800000 */
[----:B---3--:R-:W-:Y:S01]  /*23540*/  IMAD R3, R4, 0x8, R2 ;  /* 0x0000000804037824 */ /* 0x008fe200078e0202 */
[----:B------:R-:W-:-:S04]  /*23550*/  SHF.L.U32 R2, R5, 0x1f, RZ ;  /* 0x0000001f05027819 */ /* 0x000fc800000006ff */
[----:B------:R-:W3:Y:S02]  /*23560*/  SYNCS.PHASECHK.TRANS64.TRYWAIT P0, [R3+URZ+0x36840], R2 ;  /* 0x03684002030075a7 */ /* 0x000ee4000800017f */
[----:B---3--:R-:W-:Y:S05]  /*23570*/  @!P0 BRA `(.L_x_930) ;  /* 0x0000004000a08947 */ /* 0x008fea0003800000 */
.L_x_1051:
[----:B------:R-:W-:Y:S05]  /*23580*/  BSYNC B2 ;  /* 0x0000000000027941 */ /* 0x000fea0003800000 */
.L_x_929:
[----:B------:R-:W4:Y:S01]  /*23590*/  S2R R7, SR_TID.X ;  /* 0x0000000000077919 */ /* 0x000f220000002100 */
[----:B------:R-:W-:Y:S01]  /*235a0*/  BSSY B2, `(.L_x_931) ;  /* 0x000000b000027945 */ /* 0x000fe20003800000 */
[----:B----4-:R-:W-:-:S04]  /*235b0*/  LOP3.LUT R7, R7, 0x7f, RZ, 0xc0, !PT ;  /* 0x0000007f07077812 */ /* 0x010fc800078ec0ff */
[----:B------:R-:W-:-:S13]  /*235c0*/  ISETP.NE.AND P1, PT, R7, RZ, PT ;  /* 0x000000ff0700720c */ /* 0x000fda0003f25270 */
[----:B------:R-:W-:Y:S05]  /*235d0*/  @P1 BRA `(.L_x_932) ;  /* 0x00000000001c1947 */ /* 0x000fea0003800000 */
[----:B------:R-:W4:Y:S01]  /*235e0*/  S2R R7, SR_TID.X ;  /* 0x0000000000077919 */ /* 0x000f220000002100 */
[----:B---3--:R-:W-:-:S04]  /*235f0*/  IMAD.MOV.U32 R2, RZ, RZ, 0xa800 ;  /* 0x0000a800ff027424 */ /* 0x008fc800078e00ff */
[----:B------:R3:W-:Y:S01]  /*23600*/  SYNCS.ARRIVE.TRANS64 RZ, [R3+URZ+0x36830], R2 ;  /* 0x0368300203ff79a7 */ /* 0x0007e2000800003f */
[----:B----4-:R-:W-:-:S04]  /*23610*/  LOP3.LUT R7, R7, 0x1f, RZ, 0xc0, !PT ;  /* 0x0000001f07077812 */ /* 0x010fc800078ec0ff */
[----:B------:R-:W-:-:S13]  /*23620*/  ISETP.NE.AND P0, PT, R7, RZ, PT ;  /* 0x000000ff0700720c */ /* 0x000fda0003f05270 */
[----:B---3--:R-:W-:Y:S05]  /*23630*/  @!P0 BRA `(.L_x_932) ;  /* 0x0000000000048947 */ /* 0x008fea0003800000 */
[----:B------:R-:W-:Y:S01]  /*23640*/  BPT.TRAP 0x1 ;  /* 0x000000040000795c */ /* 0x000fe20000300000 */
.L_x_932:
[----:B------:R-:W-:Y:S05]  /*23650*/  BSYNC B2 ;  /* 0x0000000000027941 */ /* 0x000fea0003800000 */
.L_x_931:
[----:B------:R-:W4:Y:S04]  /*23660*/  LDL R7, [R1+0x4] ;  /* 0x0000040001077983 */ /* 0x000f280000100800 */
[----:B---3--:R-:W3:Y:S01]  /*23670*/  LDL R2, [R1+0x1c] ;  /* 0x00001c0001027983 */ /* 0x008ee20000100800 */
[----:B------:R-:W-:Y:S01]  /*23680*/  MOV R11, RZ ;  /* 0x000000ff000b7202 */ /* 0x000fe20000000f00 */
[----:B------:R-:W-:Y:S01]  /*23690*/  UIADD3 UR4, UP0, UR36, 0x370, URZ ;  /* 0x0000037024047890 */ /* 0x000fe2000ff1e03f */
[----:B------:R-:W-:Y:S01]  /*236a0*/  PLOP3.LUT P0, PT, PT, PT, PT, 0x80, 0x0 ;  /* 0x000000000000781c */ /* 0x000fe20003f0f070 */
[----:B------:R-:W-:Y:S01]  /*236b0*/  VIADD R3, R3, 0x36830 ;  /* 0x0003683003037836 */ /* 0x000fe20000000000 */
[----:B------:R-:W-:Y:S01]  /*236c0*/  R2UR UR10, R11 ;  /* 0x000000000b0a72ca */ /* 0x000fe200000e0000 */
[----:B------:R-:W-:Y:S01]  /*236d0*/  UIADD3.X UR5, URZ, UR37, URZ, UP0, !UPT ;  /* 0x000000253f057290 */ /* 0x000fe200087fe43f */
[----:B------:R-:W-:Y:S01]  /*236e0*/  UMOV UR6, 0x0 ;  /* 0x0000000000067882 */ /* 0x000fe20000000000 */
[----:B------:R-:W-:Y:S01]  /*236f0*/  UMOV UR7, 0x14f00000 ;  /* 0x14f0000000077882 */ /* 0x000fe20000000000 */
[----:B----4-:R-:W-:-:S02]  /*23700*/  IMAD R7, R4, 0xa800, R7 ;  /* 0x0000a80004077824 */ /* 0x010fc400078e0207 */
[----:B---3--:R-:W-:Y:S02]  /*23710*/  IMAD R2, R6, 0x70, R2 ;  /* 0x0000007006027824 */ /* 0x008fe400078e0202 */
[----:B--2---:R-:W-:-:S07]  /*23720*/  VIADD R9, R7, 0x21400 ;  /* 0x0002140007097836 */ /* 0x004fce0000000000 */
.L_x_933:
        /* <DEDUP_REMOVED lines=16> */
.L_x_934:
        /* <DEDUP_REMOVED lines=16> */
.L_x_935:
        /* <DEDUP_REMOVED lines=17> */
.L_x_1052:
[----:B------:R-:W-:Y:S05]  /*23a40*/  BSYNC B2 ;  /* 0x0000000000027941 */ /* 0x000fea0003800000 */
.L_x_936:
[----:B------:R-:W-:Y:S01]  /*23a50*/  BSSY B2, `(.L_x_938) ;  /* 0x000000b000027945 */ /* 0x000fe20003800000 */
[----:B------:R-:W-:Y:S01]  /*23a60*/  MOV R12, 0x0 ;  /* 0x00000000000c7802 */ /* 0x000fe20000000f00 */
[----:B------:R-:W-:Y:S02]  /*23a70*/  IMAD.MOV.U32 R13, RZ, RZ, 0x14f00000 ;  /* 0x14f00000ff0d7424 */ /* 0x000fe400078e00ff */
[----:B------:R-:W-:Y:S05]  /*23a80*/  @P1 BRA `(.L_x_939) ;  /* 0x00000000001c1947 */ /* 0x000fea0003800000 */
[----:B------:R-:W3:Y:S01]  /*23a90*/  S2R R7, SR_TID.X ;  /* 0x0000000000077919 */ /* 0x000ee20000002100 */
[----:B--2---:R-:W-:-:S04]  /*23aa0*/  IMAD.MOV.U32 R3, RZ, RZ, 0xa800 ;  /* 0x0000a800ff037424 */ /* 0x004fc800078e00ff */
[----:B------:R4:W-:Y:S01]  /*23ab0*/  SYNCS.ARRIVE.TRANS64 RZ, [R2+URZ+0x50], R3 ;  /* 0x0000500302ff79a7 */ /* 0x0009e2000800003f */
[----:B---3--:R-:W-:-:S04]  /*23ac0*/  LOP3.LUT R7, R7, 0x1f, RZ, 0xc0, !PT ;  /* 0x0000001f07077812 */ /* 0x008fc800078ec0ff */
[----:B------:R-:W-:-:S13]  /*23ad0*/  ISETP.NE.AND P0, PT, R7, RZ, PT ;  /* 0x000000ff0700720c */ /* 0x000fda0003f05270 */
[----:B----4-:R-:W-:Y:S05]  /*23ae0*/  @!P0 BRA `(.L_x_939) ;  /* 0x0000000000048947 */ /* 0x010fea0003800000 */
[----:B------:R-:W-:Y:S01]  /*23af0*/  BPT.TRAP 0x1 ;  /* 0x000000040000795c */ /* 0x000fe20000300000 */
.L_x_939:
[----:B------:R-:W-:Y:S05]  /*23b00*/  BSYNC B2 ;  /* 0x0000000000027941 */ /* 0x000fea0003800000 */
.L_x_938:
        /* <DEDUP_REMOVED lines=12> */
[----:B--2---:R-:W-:-:S03]  /*23bd0*/  IMAD R7, R7, 0x70, R9 ;  /* 0x0000007007077824 */ /* 0x004fc600078e0209 */
[----:B------:R-:W-:-:S07]  /*23be0*/  IADD3 R9, R3, 0x400, RZ ;  /* 0x0000040003097810 */ /* 0x000fce0007ffe0ff */
.L_x_940:
        /* <DEDUP_REMOVED lines=16> */
.L_x_941:
        /* <DEDUP_REMOVED lines=16> */
.L_x_942:
        /* <DEDUP_REMOVED lines=13> */
.L_x_927:
[----:B------:R-:W-:Y:S05]  /*23ec0*/  BSYNC B1 ;  /* 0x0000000000017941 */ /* 0x000fea0003800000 */
.L_x_926:
        /* <DEDUP_REMOVED lines=12> */
[----:B--2---:R-:W-:Y:S02]  /*23f90*/  IADD3 R6, R0, -0x1, RZ ;  /* 0xffffffff00067810 */ /* 0x004fe40007ffe0ff */
[----:B------:R-:W-:-:S04]  /*23fa0*/  ISETP.NE.U32.AND P0, PT, RZ, UR4, PT ;  /* 0x00000004ff007c0c */ /* 0x000fc8000bf05070 */
[----:B------:R-:W-:-:S13]  /*23fb0*/  ISETP.NE.AND.EX P0, PT, RZ, UR5, PT, P0 ;  /* 0x00000005ff007c0c */ /* 0x000fda000bf05300 */
[----:B------:R-:W-:Y:S05]  /*23fc0*/  @!P0 BRA `(.L_x_945) ;  /* 0x00000000004c8947 */ /* 0x000fea0003800000 */
[----:B------:R-:W2:Y:S01]  /*23fd0*/  LDL R13, [R1+0x28] ;  /* 0x00002800010d7983 */ /* 0x000ea20000100800 */
[----:B-----5:R-:W4:Y:S01]  /*23fe0*/  LDC R8, c[0x0][0x43c] ;  /* 0x00010f00ff087b82 */ /* 0x020f220000000800 */
[----:B------:R-:W-:Y:S02]  /*23ff0*/  ULDC.64 UR6, c[0x0][0x428] ;  /* 0x00010a0000067ab9 */ /* 0x000fe40000000a00 */
[----:B------:R-:W3:Y:S01]  /*24000*/  LDL R9, [R1+0xc] ;  /* 0x00000c0001097983 */ /* 0x000ee20000100800 */
[----:B----4-:R-:W-:-:S13]  /*24010*/  ISETP.NE.AND P0, PT, R8, 0x1, PT ;  /* 0x000000010800780c */ /* 0x010fda0003f05270 */
[----:B------:R-:W4:Y:S02]  /*24020*/  @P0 LDC.64 R2, c[0x0][0x440] ;  /* 0x00011000ff020b82 */ /* 0x000f240000000a00 */
[----:B----4-:R-:W-:-:S04]  /*24030*/  @P0 IMAD.HI.U32 R7, R6, R2, RZ ;  /* 0x0000000206070227 */ /* 0x010fc800078e00ff */
        /* <DEDUP_REMOVED lines=12> */
.L_x_945:
[----:B------:R-:W4:Y:S01]  /*24100*/  LDL R2, [R1+0x4] ;  /* 0x0000040001027983 */ /* 0x000f220000100800 */
[----:B------:R-:W-:Y:S01]  /*24110*/  SHF.L.U32 R3, R11, 0x1f, RZ ;  /* 0x0000001f0b037819 */ /* 0x000fe200000006ff */
[----:B------:R-:W-:Y:S01]  /*24120*/  BSSY B2, `(.L_x_946) ;  /* 0x0000004000027945 */ /* 0x000fe20003800000 */
[----:B----4-:R-:W-:-:S04]  /*24130*/  LEA R2, R12, R2, 0x3 ;  /* 0x000000020c027211 */ /* 0x010fc800078e18ff */
[----:B------:R-:W4:Y:S02]  /*24140*/  SYNCS.PHASECHK.TRANS64.TRYWAIT P0, [R2+URZ+0x36840], R3 ;  /* 0x03684003020075a7 */ /* 0x000f24000800017f */
[----:B----4-:R-:W-:Y:S05]  /*24150*/  @!P0 BRA `(.L_x_947) ;  /* 0x0000003400d08947 */ /* 0x010fea0003800000 */
.L_x_1053:
[----:B------:R-:W-:Y:S05]  /*24160*/  BSYNC B2 ;  /* 0x0000000000027941 */ /* 0x000fea0003800000 */
.L_x_946:
[----:B------:R-:W0:Y:S01]  /*24170*/  S2R R7, SR_TID.X ;  /* 0x0000000000077919 */ /* 0x000e220000002100 */
[----:B------:R-:W-:Y:S01]  /*24180*/  BSSY B2, `(.L_x_948) ;  /* 0x000000b000027945 */ /* 0x000fe20003800000 */
[----:B0-----:R-:W-:-:S04]  /*24190*/  LOP3.LUT R7, R7, 0x7f, RZ, 0xc0, !PT ;  /* 0x0000007f07077812 */ /* 0x001fc800078ec0ff */
[----:B------:R-:W-:-:S13]  /*241a0*/  ISETP.NE.AND P1, PT, R7, RZ, PT ;  /* 0x000000ff0700720c */ /* 0x000fda0003f25270 */
[----:B------:R-:W-:Y:S05]  /*241b0*/  @P1 BRA `(.L_x_949) ;  /* 0x00000000001c1947 */ /* 0x000fea0003800000 */
[----:B------:R-:W0:Y:S01]  /*241c0*/  S2R R7, SR_TID.X ;  /* 0x0000000000077919 */ /* 0x000e220000002100 */
[----:B----4-:R-:W-:-:S04]  /*241d0*/  IMAD.MOV.U32 R3, RZ, RZ, 0xa800 ;  /* 0x0000a800ff037424 */ /* 0x010fc800078e00ff */
[----:B------:R4:W-:Y:S01]  /*241e0*/  SYNCS.ARRIVE.TRANS64 RZ, [R2+URZ+0x36830], R3 ;  /* 0x0368300302ff79a7 */ /* 0x0009e2000800003f */
[----:B0-----:R-:W-:-:S04]  /*241f0*/  LOP3.LUT R7, R7, 0x1f, RZ, 0xc0, !PT ;  /* 0x0000001f07077812 */ /* 0x001fc800078ec0ff */
[----:B------:R-:W-:-:S13]  /*24200*/  ISETP.NE.AND P0, PT, R7, RZ, PT ;  /* 0x000000ff0700720c */ /* 0x000fda0003f05270 */
[----:B----4-:R-:W-:Y:S05]  /*24210*/  @!P0 BRA `(.L_x_949) ;  /* 0x0000000000048947 */ /* 0x010fea0003800000 */
[----:B------:R-:W-:Y:S01]  /*24220*/  BPT.TRAP 0x1 ;  /* 0x000000040000795c */ /* 0x000fe20000300000 */
.L_x_949:
[----:B------:R-:W-:Y:S05]  /*24230*/  BSYNC B2 ;  /* 0x0000000000027941 */ /* 0x000fea0003800000 */
.L_x_948:
[----:B------:R-:W3:Y:S04]  /*24240*/  LDL R7, [R1+0x8] ;  /* 0x0000080001077983 */ /* 0x000ee80000100800 */
[----:B--2---:R-:W2:Y:S04]  /*24250*/  LDL R9, [R1+0x4] ;  /* 0x0000040001097983 */ /* 0x004ea80000100800 */
[----:B----4-:R-:W4:Y:S01]  /*24260*/  LDL R2, [R1+0x1c] ;  /* 0x00001c0001027983 */ /* 0x010f220000100800 */
[----:B---3--:R-:W-:-:S05]  /*24270*/  IMAD.MOV.U32 R11, RZ, RZ, RZ ;  /* 0x000000ffff0b7224 */ /* 0x008fca00078e00ff */
[----:B------:R-:W-:Y:S01]  /*24280*/  R2UR UR10, R11 ;  /* 0x000000000b0a72ca */ /* 0x000fe200000e0000 */
[----:B------:R-:W-:Y:S01]  /*24290*/  UIADD3 UR4, UP0, UR36, 0x370, URZ ;  /* 0x0000037024047890 */ /* 0x000fe2000ff1e03f */
[----:B------:R-:W-:Y:S01]  /*242a0*/  PLOP3.LUT P0, PT, PT, PT, PT, 0x80, 0x0 ;  /* 0x000000000000781c */ /* 0x000fe20003f0f070 */
[----:B------:R-:W-:Y:S01]  /*242b0*/  UMOV UR6, 0x0 ;  /* 0x0000000000067882 */ /* 0x000fe20000000000 */
[----:B------:R-:W-:Y:S01]  /*242c0*/  UMOV UR7, 0x14f00000 ;  /* 0x14f0000000077882 */ /* 0x000fe20000000000 */
[----:B------:R-:W-:Y:S01]  /*242d0*/  UIADD3.X UR5, URZ, UR37, URZ, UP0, !UPT ;  /* 0x000000253f057290 */ /* 0x000fe200087fe43f */
[C---:B------:R-:W-:Y:S02]  /*242e0*/  IMAD R3, R7.reuse, 0x8, R10 ;  /* 0x0000000807037824 */ /* 0x040fe400078e020a */
[----:B--2---:R-:W-:-:S03]  /*242f0*/  IMAD R7, R7, 0xa800, R9 ;  /* 0x0000a80007077824 */ /* 0x004fc600078e0209 */
[----:B------:R-:W-:Y:S01]  /*24300*/  IADD3 R3, R3, 0x30, RZ ;  /* 0x0000003003037810 */ /* 0x000fe20007ffe0ff */
[----:B----4-:R-:W-:Y:S02]  /*24310*/  IMAD R2, R6, 0x70, R2 ;  /* 0x0000007006027824 */ /* 0x010fe400078e0202 */
[----:B------:R-:W-:-:S07]  /*24320*/  VIADD R9, R7, 0x21400 ;  /* 0x0002140007097836 */ /* 0x000fce0000000000 */
.L_x_950:
        /* <DEDUP_REMOVED lines=16> */
.L_x_951:
        /* <DEDUP_REMOVED lines=10> */
[----:B------:R-:W-:Y:S01]  /*244d0*/  MOV R9, 0x80 ;  /* 0x0000008000097802 */ /* 0x000fe20000000f00 */
[----:B------:R-:W-:Y:S01]  /*244e0*/  VIADD R7, R7, 0x28400 ;  /* 0x0002840007077836 */ /* 0x000fe20000000000 */
[----:B------:R-:W-:Y:S01]  /*244f0*/  PLOP3.LUT P0, PT, PT, PT, PT, 0x80, 0x0 ;  /* 0x000000000000781c */ /* 0x000fe20003f0f070 */
[----:B------:R-:W-:Y:S01]  /*24500*/  UMOV UR6, 0x0 ;  /* 0x0000000000067882 */ /* 0x000fe20000000000 */
[----:B------:R-:W-:Y:S01]  /*24510*/  R2UR UR10, R9 ;  /* 0x00000000090a72ca */ /* 0x000fe200000e0000 */
[----:B------:R-:W-:-:S14]  /*24520*/  UMOV UR7, 0x14f00000 ;  /* 0x14f0000000077882 */ /* 0x000fdc0000000000 */
.L_x_952:
        /* <DEDUP_REMOVED lines=15> */
.L_x_1054:
[----:B------:R-:W-:Y:S05]  /*24620*/  BSYNC B2 ;  /* 0x0000000000027941 */ /* 0x000fea0003800000 */
.L_x_953:
[----:B------:R-:W-:Y:S01]  /*24630*/  BSSY B2, `(.L_x_955) ;  /* 0x000000b000027945 */ /* 0x000fe20003800000 */
[----:B------:R-:W-:Y:S01]  /*24640*/  IMAD.MOV.U32 R12, RZ, RZ, 0x0 ;  /* 0x00000000ff0c7424 */ /* 0x000fe200078e00ff */
[----:B------:R-:W-:Y:S02]  /*24650*/  MOV R13, 0x14f00000 ;  /* 0x14f00000000d7802 */ /* 0x000fe40000000f00 */
        /* <DEDUP_REMOVED lines=8> */
.L_x_956:
[----:B------:R-:W-:Y:S05]  /*246e0*/  BSYNC B2 ;  /* 0x0000000000027941 */ /* 0x000fea0003800000 */
.L_x_955:
[----:B------:R-:W2:Y:S04]  /*246f0*/  LDL R7, [R1+0x4] ;  /* 0x0000040001077983 */ /* 0x000ea80000100800 */
[----:B0-----:R-:W3:Y:S04]  /*24700*/  LDL R5, [R1+0x1c] ;  /* 0x00001c0001057983 */ /* 0x001ee80000100800 */
[----:B------:R-:W3:Y:S01]  /*24710*/  LDL.LU R3, [R1+0x18] ;  /* 0x0000180001037983 */ /* 0x000ee20000300800 */
[----:B------:R-:W-:Y:S01]  /*24720*/  R2UR UR10, R11 ;  /* 0x000000000b0a72ca */ /* 0x000fe200000e0000 */
[----:B------:R-:W-:Y:S01]  /*24730*/  UIADD3 UR4, UP0, UR36, 0x470, URZ ;  /* 0x0000047024047890 */ /* 0x000fe2000ff1e03f */
[----:B------:R-:W-:Y:S01]  /*24740*/  R2UR UR6, R12 ;  /* 0x000000000c0672ca */ /* 0x000fe200000e0000 */
[----:B------:R-:W-:Y:S01]  /*24750*/  VIADD R2, R2, 0x50 ;  /* 0x0000005002027836 */ /* 0x000fe20000000000 */
[----:B------:R-:W-:Y:S01]  /*24760*/  R2UR UR7, R13 ;  /* 0x000000000d0772ca */ /* 0x000fe200000e0000 */
[----:B------:R-:W-:Y:S01]  /*24770*/  UIADD3.X UR5, URZ, UR37, URZ, UP0, !UPT ;  /* 0x000000253f057290 */ /* 0x000fe200087fe43f */
[----:B------:R-:W-:Y:S01]  /*24780*/  PLOP3.LUT P0, PT, PT, PT, PT, 0x80, 0x0 ;  /* 0x000000000000781c */ /* 0x000fe20003f0f070 */
[----:B--2---:R-:W-:-:S02]  /*24790*/  IMAD R4, R4, 0xa800, R7 ;  /* 0x0000a80004047824 */ /* 0x004fc400078e0207 */
[----:B---3--:R-:W-:Y:S02]  /*247a0*/  IMAD R3, R3, 0x70, R5 ;  /* 0x0000007003037824 */ /* 0x008fe400078e0205 */
[----:B------:R-:W-:-:S08]  /*247b0*/  VIADD R5, R4, 0x400 ;  /* 0x0000040004057836 */ /* 0x000fd00000000000 */
.L_x_957:
        /* <DEDUP_REMOVED lines=11> */
[----:B------:R-:W-:Y:S02]  /*24870*/  R2UR UR10, R14 ;  /* 0x000000000e0a72ca */ /* 0x000fe400000e0000 */
[----:B------:R-:W-:Y:S02]  /*24880*/  R2UR UR6, R12 ;  /* 0x000000000c0672ca */ /* 0x000fe400000e0000 */
[----:B------:R-:W-:Y:S02]  /*24890*/  R2UR UR7, R13 ;  /* 0x000000000d0772ca */ /* 0x000fe400000e0000 */
[----:B------:R-:W-:Y:S02]  /*248a0*/  PLOP3.LUT P0, PT, PT, PT, PT, 0x80, 0x0 ;  /* 0x000000000000781c */ /* 0x000fe40003f0f070 */
[----:B------:R-:W-:-:S11]  /*248b0*/  IADD3 R5, R4, 0x3c00, RZ ;  /* 0x00003c0004057810 */ /* 0x000fd60007ffe0ff */
.L_x_958:
        /* <DEDUP_REMOVED lines=16> */
.L_x_959:
        /* <DEDUP_REMOVED lines=11> */
[----:B------:R4:W-:Y:S04]  /*24a70*/  STL [R1+0x18], R6 ;  /* 0x0000180601007387 */ /* 0x0009e80000100800 */
[----:B------:R4:W-:Y:S02]  /*24a80*/  STL [R1], R8 ;  /* 0x0000000801007387 */ /* 0x0009e40000100800 */
.L_x_944:
[----:B------:R-:W-:Y:S05]  /*24a90*/  BSYNC B1 ;  /* 0x0000000000017941 */ /* 0x000fea0003800000 */
.L_x_943:
[C---:B------:R-:W-:Y:S01]  /*24aa0*/  ISETP.GT.AND P0, PT, R0.reuse, 0x1, PT ;  /* 0x000000010000780c */ /* 0x040fe20003f04270 */
[----:B------:R-:W-:-:S12]  /*24ab0*/  VIADD R0, R0, 0xfffffffe ;  /* 0xfffffffe00007836 */ /* 0x000fd80000000000 */
[----:B------:R-:W-:Y:S05]  /*24ac0*/  @P0 BRA `(.L_x_960) ;  /* 0xffffffe800040947 */ /* 0x000fea000383ffff */
.L_x_906:
[----:B------:R-:W-:Y:S05]  /*24ad0*/  BSYNC B0 ;  /* 0x0000000000007941 */ /* 0x000fea0003800000 */
.L_x_905:
[----:B------:R-:W0:Y:S01]  /*24ae0*/  S2R R3, SR_TID.X ;  /* 0x0000000000037919 */ /* 0x000e220000002100 */
[----:B------:R-:W-:Y:S01]  /*24af0*/  BSSY B0, `(.L_x_961) ;  /* 0x0000010000007945 */ /* 0x000fe20003800000 */
[----:B0-----:R-:W-:-:S04]  /*24b00*/  LOP3.LUT R3, R3, 0x7f, RZ, 0xc0, !PT ;  /* 0x0000007f03037812 */ /* 0x001fc800078ec0ff */
[----:B------:R-:W-:-:S13]  /*24b10*/  ISETP.NE.AND P0, PT, R3, RZ, PT ;  /* 0x000000ff0300720c */ /* 0x000fda0003f05270 */
[----:B------:R-:W-:Y:S05]  /*24b20*/  @P0 BRA `(.L_x_962) ;  /* 0x0000000000300947 */ /* 0x000fea0003800000 */
[----:B------:R-:W0:Y:S01]  /*24b30*/  S2R R2, SR_LANEID ;  /* 0x0000000000027919 */ /* 0x000e220000000000 */
[----:B------:R-:W-:Y:S01]  /*24b40*/  VOTEU.ANY UR4, UPT, PT ;  /* 0x0000000000047886 */ /* 0x000fe200038e0100 */
[----:B--2---:R-:W2:Y:S01]  /*24b50*/  LDC.64 R4, c[0x0][0xc60] ;  /* 0x00031800ff047b82 */ /* 0x004ea20000000a00 */
[----:B------:R-:W0:Y:S02]  /*24b60*/  FLO.U32 R0, UR4 ;  /* 0x0000000400007d00 */ /* 0x000e2400080e0000 */
[----:B0-----:R-:W-:-:S06]  /*24b70*/  ISETP.EQ.U32.AND P0, PT, R0, R2, PT ;  /* 0x000000020000720c */ /* 0x001fcc0003f02070 */
[----:B------:R-:W2:Y:S07]  /*24b80*/  POPC R2, UR4 ;  /* 0x0000000400027d09 */ /* 0x000eae0008000000 */
[----:B--2---:R-:W2:Y:S04]  /*24b90*/  @P0 ATOMG.E.ADD.STRONG.GPU PT, R2, desc[UR60][R4.64], R2 ;  /* 0x00000002040209a8 */ /* 0x004ea800081ee1fc */
[----:B--2---:R0:W2:Y:S02]  /*24ba0*/  SHFL.IDX PT, R2, R2, R0, 0x1f ;  /* 0x00001f0002027589 */ /* 0x0040a400000e0000 */
[----:B0-----:R-:W0:Y:S02]  /*24bb0*/  S2R R0, SR_LTMASK ;  /* 0x0000000000007919 */ /* 0x001e240000003900 */
[----:B0-----:R-:W-:-:S06]  /*24bc0*/  LOP3.LUT R0, R0, UR4, RZ, 0xc0, !PT ;  /* 0x0000000400007c12 */ /* 0x001fcc000f8ec0ff */
[----:B------:R-:W2:Y:S02]  /*24bd0*/  POPC R0, R0 ;  /* 0x0000000000007309 */ /* 0x000ea40000000000 */
[----:B--2---:R-:W-:-:S07]  /*24be0*/  IADD3 R16, R2, UR38, R0 ;  /* 0x0000002602107c10 */ /* 0x004fce000fffe000 */
.L_x_962:
[----:B------:R-:W-:Y:S05]  /*24bf0*/  BSYNC B0 ;  /* 0x0000000000007941 */ /* 0x000fea0003800000 */
.L_x_961:
        /* <DEDUP_REMOVED lines=13> */
.L_x_1055:
[----:B------:R-:W-:Y:S05]  /*24cd0*/  BSYNC B1 ;  /* 0x0000000000017941 */ /* 0x000fea0003800000 */
.L_x_965:
[----:B------:R-:W-:Y:S04]  /*24ce0*/  BSSY B1, `(.L_x_967) ;  /* 0x0000009000017945 */ /* 0x000fe80003800000 */
[----:B------:R-:W-:Y:S05]  /*24cf0*/  @P1 BRA `(.L_x_968) ;  /* 0x00000000001c1947 */ /* 0x000fea0003800000 */
[----:B------:R-:W2:Y:S01]  /*24d00*/  S2R R3, SR_TID.X ;  /* 0x0000000000037919 */ /* 0x000ea20000002100 */
[----:B0-----:R-:W-:-:S04]  /*24d10*/  MOV R0, 0xa800 ;  /* 0x0000a80000007802 */ /* 0x001fc80000000f00 */
[----:B------:R3:W-:Y:S01]  /*24d20*/  SYNCS.ARRIVE.TRANS64 RZ, [R2+URZ+0x36850], R0 ;  /* 0x0368500002ff79a7 */ /* 0x0007e2000800003f */
[----:B--2---:R-:W-:-:S04]  /*24d30*/  LOP3.LUT R3, R3, 0x1f, RZ, 0xc0, !PT ;  /* 0x0000001f03037812 */ /* 0x004fc800078ec0ff */
[----:B------:R-:W-:-:S13]  /*24d40*/  ISETP.NE.AND P0, PT, R3, RZ, PT ;  /* 0x000000ff0300720c */ /* 0x000fda0003f05270 */
[----:B---3--:R-:W-:Y:S05]  /*24d50*/  @!P0 BRA `(.L_x_968) ;  /* 0x0000000000048947 */ /* 0x008fea0003800000 */
[----:B------:R-:W-:Y:S01]  /*24d60*/  BPT.TRAP 0x1 ;  /* 0x000000040000795c */ /* 0x000fe20000300000 */
.L_x_968:
[----:B------:R-:W-:Y:S05]  /*24d70*/  BSYNC B1 ;  /* 0x0000000000017941 */ /* 0x000fea0003800000 */
.L_x_967:
        /* <DEDUP_REMOVED lines=14> */
.L_x_969:
        /* <DEDUP_REMOVED lines=16> */
.L_x_970:
        /* <DEDUP_REMOVED lines=12> */
[----:B------:R-:W-:Y:S01]  /*25020*/  UMOV UR6, 0x0 ;  /* 0x0000000000067882 */ /* 0x000fe20000000000 */
[----:B------:R-:W-:Y:S01]  /*25030*/  IADD3 R0, R0, 0x7400, RZ ;  /* 0x0000740000007810 */ /* 0x000fe20007ffe0ff */
[----:B------:R-:W-:Y:S01]  /*25040*/  UMOV UR7, 0x14f00000 ;  /* 0x14f0000000077882 */ /* 0x000fe20000000000 */
[----:B------:R-:W-:-:S09]  /*25050*/  UMOV UR10, 0x80 ;  /* 0x00000080000a7882 */ /* 0x000fd20000000000 */
.L_x_971:
        /* <DEDUP_REMOVED lines=11> */
.L_x_964:
[----:B------:R-:W-:Y:S05]  /*25110*/  BSYNC B0 ;  /* 0x0000000000007941 */ /* 0x000fea0003800000 */
.L_x_963:
        /* <DEDUP_REMOVED lines=9> */
.L_x_885:
[----:B------:R-:W-:Y:S05]  /*251b0*/  BSYNC B7 ;  /* 0x0000000000077941 */ /* 0x000fea0003800000 */
.L_x_883:
[----:B0-----:R-:W2:Y:S02]  /*251c0*/  LDL R0, [R1+0x10] ;  /* 0x0000100001007983 */ /* 0x001ea40000100800 */
        /* <DEDUP_REMOVED lines=12> */
.L_x_972:
[----:B------:R-:W0:Y:S01]  /*25290*/  S2R R7, SR_TID.X ;  /* 0x0000000000077919 */ /* 0x000e220000002100 */
[----:B------:R-:W-:Y:S01]  /*252a0*/  UMOV UR4, 0xffffffff ;  /* 0xffffffff00047882 */ /* 0x000fe20000000000 */
[----:B0-----:R-:W-:-:S04]  /*252b0*/  LOP3.LUT R7, R7, 0x1f, RZ, 0xc0, !PT ;  /* 0x0000001f07077812 */ /* 0x001fc800078ec0ff */
        /* <DEDUP_REMOVED lines=10> */
[----:B------:R-:W-:Y:S01]  /*25360*/  SHFL.IDX PT, R0, R16, RZ, 0x1f ;  /* 0x00001fff10007589 */ /* 0x000fe200000e0000 */
[C---:B------:R-:W-:Y:S02]  /*25370*/  ISETP.GE.U32.AND P4, PT, R7.reuse, 0x8, PT ;  /* 0x000000080700780c */ /* 0x040fe40003f86070 */
[C---:B------:R-:W-:Y:S01]  /*25380*/  ISETP.GE.U32.AND P5, PT, R7.reuse, 0x10, PT ;  /* 0x000000100700780c */ /* 0x040fe20003fa6070 */
[----:B------:R-:W-:Y:S01]  /*25390*/  SHFL.IDX PT, R4, R16, 0x1, 0x1f ;  /* 0x00201f0010047f89 */ /* 0x000fe200000e0000 */
[----:B0-----:R-:W-:Y:S01]  /*253a0*/  MOV R2, RZ ;  /* 0x000000ff00027202 */ /* 0x001fe20000000f00 */
        /* <DEDUP_REMOVED lines=17> */
[----:B----4-:R0:W2:Y:S02]  /*254c0*/  SHFL.IDX PT, R6, R5, 0x1f, 0x1f ;  /* 0x03e01f0005067f89 */ /* 0x0100a400000e0000 */
.L_x_1065:
[----:B------:R-:W-:Y:S02]  /*254d0*/  ULDC UR4, c[0x0][0xc38] ;  /* 0x00030e0000047ab9 */ /* 0x000fe40000000800 */
[----:B------:R-:W-:-:S04]  /*254e0*/  IMAD.U32 R16, RZ, RZ, UR4 ;  /* 0x00000004ff107e24 */ /* 0x000fc8000f8e00ff */
[----:B--2---:R-:W-:-:S05]  /*254f0*/  IMAD R6, R6, R16, RZ ;  /* 0x0000001006067224 */ /* 0x004fca00078e02ff */
[----:B------:R-:W-:-:S04]  /*25500*/  IADD3 R4, R4, R6, RZ ;  /* 0x0000000604047210 */ /* 0x000fc80007ffe0ff */
[----:B------:R-:W-:-:S13]  /*25510*/  ISETP.GT.AND P6, PT, R4, R0, PT ;  /* 0x000000000400720c */ /* 0x000fda0003fc4270 */
[----:B------:R-:W-:Y:S05]  /*25520*/  @P6 BRA `(.L_x_975) ;  /* 0x00000000009c6947 */ /* 0x000fea0003800000 */
.L_x_980:
[----:B------:R-:W2:Y:S01]  /*25530*/  LDC R2, c[0x0][0xc3c] ;  /* 0x00030f00ff027b82 */ /* 0x000ea20000000800 */
[----:B------:R-:W-:-:S05]  /*25540*/  VIADD R19, R19, 0x1f ;  /* 0x0000001f13137836 */ /* 0x000fca0000000000 */
[----:B--2---:R-:W-:-:S13]  /*25550*/  ISETP.GE.AND P6, PT, R19, R2, PT ;  /* 0x000000021300720c */ /* 0x004fda0003fc6270 */
[----:B------:R-:W-:Y:S05]  /*25560*/  @P6 BRA `(.L_x_976) ;  /* 0x0000000400446947 */ /* 0x000fea0003800000 */
[----:B------:R-:W2:Y:S01]  /*25570*/  S2R R3, SR_TID.X ;  /* 0x0000000000037919 */ /* 0x000ea20000002100 */
[----:B------:R-:W-:Y:S01]  /*25580*/  BSSY B0, `(.L_x_977) ;  /* 0x0000009000007945 */ /* 0x000fe20003800000 */
[----:B--2---:R-:W-:-:S05]  /*25590*/  LOP3.LUT R3, R3, 0x1f, RZ, 0xc0, !PT ;  /* 0x0000001f03037812 */ /* 0x004fca00078ec0ff */
[----:B0-----:R-:W-:-:S05]  /*255a0*/  IMAD.IADD R5, R19, 0x1, R3 ;  /* 0x0000000113057824 */ /* 0x001fca00078e0203 */
[----:B------:R-:W-:Y:S01]  /*255b0*/  ISETP.GE.OR P6, PT, R5, R2, !P0 ;  /* 0x000000020500720c */ /* 0x000fe200047c6670 */
[----:B------:R-:W-:-:S12]  /*255c0*/  IMAD.MOV.U32 R2, RZ, RZ, RZ ;  /* 0x000000ffff027224 */ /* 0x000fd800078e00ff */
[----:B------:R-:W-:Y:S05]  /*255d0*/  @P6 BRA `(.L_x_978) ;  /* 0x00000000000c6947 */ /* 0x000fea0003800000 */
[----:B------:R-:W0:Y:S02]  /*255e0*/  LDC.64 R2, c[0x0][0xc80] ;  /* 0x00032000ff027b82 */ /* 0x000e240000000a00 */
[----:B0-----:R-:W-:-:S06]  /*255f0*/  IMAD.WIDE R2, R5, 0x4, R2 ;  /* 0x0000000405027825 */ /* 0x001fcc00078e0202 */
[----:B------:R0:W5:Y:S02]  /*25600*/  LDG.E R2, desc[UR60][R2.64] ;  /* 0x0000003c02027981 */ /* 0x000164000c1e1900 */
.L_x_978:
[----:B------:R-:W-:Y:S05]  /*25610*/  BSYNC B0 ;  /* 0x0000000000007941 */ /* 0x000fea0003800000 */
.L_x_977:
[----:B------:R-:W-:-:S03]  /*25620*/  UMOV UR4, 0xffffffff ;  /* 0xffffffff00047882 */ /* 0x000fc60000000000 */
[----:B------:R-:W-:Y:S05]  /*25630*/  BRA.DIV UR4, `(.L_x_979) ;  /* 0x0000002a04107947 */ /* 0x000fea000b800000 */
[----:B0----5:R-:W0:Y:S02]  /*25640*/  SHFL.UP PT, R3, R2, 0x1, RZ ;  /* 0x0420000002037989 */ /* 0x021e2400000e00ff */
        /* <DEDUP_REMOVED lines=14> */
[----:B------:R0:W2:Y:S02]  /*25730*/  SHFL.IDX PT, R6, R5, 0x1f, 0x1f ;  /* 0x03e01f0005067f89 */ /* 0x0000a400000e0000 */
.L_x_1073:
[----:B------:R-:W-:Y:S02]  /*25740*/  ULDC UR4, c[0x0][0xc38] ;  /* 0x00030e0000047ab9 */ /* 0x000fe40000000800 */
[----:B------:R-:W-:-:S04]  /*25750*/  IMAD.U32 R16, RZ, RZ, UR4 ;  /* 0x00000004ff107e24 */ /* 0x000fc8000f8e00ff */
[----:B--2---:R-:W-:-:S05]  /*25760*/  IMAD R6, R6, R16, RZ ;  /* 0x0000001006067224 */ /* 0x004fca00078e02ff */
[----:B------:R-:W-:-:S04]  /*25770*/  IADD3 R4, R6, R4, RZ ;  /* 0x0000000406047210 */ /* 0x000fc80007ffe0ff */
[----:B------:R-:W-:-:S13]  /*25780*/  ISETP.GT.AND P6, PT, R4, R0, PT ;  /* 0x000000000400720c */ /* 0x000fda0003fc4270 */
[----:B------:R-:W-:Y:S05]  /*25790*/  @!P6 BRA `(.L_x_980) ;  /* 0xfffffffc0064e947 */ /* 0x000fea000383ffff */
.L_x_975:
[----:B------:R-:W-:Y:S01]  /*257a0*/  IMAD.IADD R6, R4, 0x1, -R6 ;  /* 0x0000000104067824 */ /* 0x000fe200078e0a06 */
[----:B------:R-:W-:-:S03]  /*257b0*/  UMOV UR4, 0xffffffff ;  /* 0xffffffff00047882 */ /* 0x000fc60000000000 */
[----:B------:R-:W-:-:S05]  /*257c0*/  IMAD R3, R5, R16, R6 ;  /* 0x0000001005037224 */ /* 0x000fca00078e0206 */
[----:B------:R-:W-:Y:S01]  /*257d0*/  ISETP.GT.AND P6, PT, R3, R0, PT ;  /* 0x000000000300720c */ /* 0x000fe20003fc4270 */
[----:B------:R-:W-:-:S12]  /*257e0*/  BRA.DIV UR4, `(.L_x_981) ;  /* 0x0000002a047c7947 */ /* 0x000fd8000b800000 */
[----:B------:R-:W-:-:S04]  /*257f0*/  VOTE.ANY R3, PT, !P6 ;  /* 0x0000000000037806 */ /* 0x000fc800070e0100 */
[----:B------:R-:W2:Y:S02]  /*25800*/  POPC R4, R3 ;  /* 0x0000000300047309 */ /* 0x000ea40000000000 */
[----:B--2---:R2:W3:Y:S02]  /*25810*/  SHFL.IDX PT, R17, R2, R4, 0x1f ;  /* 0x00001f0402117589 */ /* 0x0044e400000e0000 */
.L_x_1077:
[----:B------:R-:W-:Y:S01]  /*25820*/  ISETP.NE.AND P0, PT, R3, RZ, PT ;  /* 0x000000ff0300720c */ /* 0x000fe20003f05270 */
[----:B--2---:R-:W-:-:S12]  /*25830*/  IMAD.MOV.U32 R2, RZ, RZ, RZ ;  /* 0x000000ffff027224 */ /* 0x004fd800078e00ff */
[----:B------:R-:W-:Y:S05]  /*25840*/  @!P0 BRA `(.L_x_982) ;  /* 0x0000000000108947 */ /* 0x000fea0003800000 */
[----:B------:R-:W-:Y:S01]  /*25850*/  UMOV UR4, 0xffffffff ;  /* 0xffffffff00047882 */ /* 0x000fe20000000000 */
[----:B------:R-:W-:Y:S02]  /*25860*/  IADD3 R12, R4, -0x1, RZ ;  /* 0xffffffff040c7810 */ /* 0x000fe40007ffe0ff */
[----:B------:R-:W-:Y:S05]  /*25870*/  BRA.DIV UR4, `(.L_x_983) ;  /* 0x0000002a04a07947 */ /* 0x000fea000b800000 */
[----:B------:R2:W4:Y:S02]  /*25880*/  SHFL.IDX PT, R2, R5, R12, 0x1f ;  /* 0x00001f0c05027589 */ /* 0x00052400000e0000 */
.L_x_982:
[----:B0-23--:R-:W-:Y:S01]  /*25890*/  IABS R5, R17 ;  /* 0x0000001100057213 */ /* 0x00dfe20000000000 */
[----:B----4-:R-:W-:Y:S02]  /*258a0*/  IMAD R16, R2, R16, R6 ;  /* 0x0000001002107224 */ /* 0x010fe400078e0206 */
[----:B------:R-:W-:Y:S01]  /*258b0*/  IMAD.IADD R19, R4, 0x1, R19 ;  /* 0x0000000104137824 */ /* 0x000fe200078e0213 */
[----:B------:R-:W0:Y:S01]  /*258c0*/  I2F.RP R2, R5 ;  /* 0x0000000500027306 */ /* 0x000e220000209400 */
[----:B------:R-:W-:-:S07]  /*258d0*/  IMAD.IADD R0, R0, 0x1, -R16 ;  /* 0x0000000100007824 */ /* 0x000fce00078e0a10 */
[----:B0-----:R-:W0:Y:S02]  /*258e0*/  MUFU.RCP R2, R2 ;  /* 0x0000000200027308 */ /* 0x001e240000001000 */
[----:B0-----:R-:W-:-:S06]  /*258f0*/  VIADD R2, R2, 0xffffffe ;  /* 0x0ffffffe02027836 */ /* 0x001fcc0000000000 */
[----:B------:R-:W0:Y:S02]  /*25900*/  F2I.FTZ.U32.TRUNC.NTZ R3, R2 ;  /* 0x0000000200037305 */ /* 0x000e24000021f000 */
[----:B0-----:R-:W-:-:S04]  /*25910*/  IMAD.MOV R2, RZ, RZ, -R3 ;  /* 0x000000ffff027224 */ /* 0x001fc800078e0a03 */
[----:B------:R-:W-:Y:S01]  /*25920*/  IMAD R6, R2, R5, RZ ;  /* 0x0000000502067224 */ /* 0x000fe200078e02ff */
[----:B------:R-:W-:-:S05]  /*25930*/  MOV R2, RZ ;  /* 0x000000ff00027202 */ /* 0x000fca0000000f00 */
[----:B------:R-:W-:Y:S01]  /*25940*/  IMAD.HI.U32 R2, R3, R6, R2 ;  /* 0x0000000603027227 */ /* 0x000fe200078e0002 */
[----:B------:R-:W-:Y:S02]  /*25950*/  IABS R6, R17 ;  /* 0x0000001100067213 */ /* 0x000fe40000000000 */
[----:B------:R-:W-:-:S03]  /*25960*/  IABS R3, R0 ;  /* 0x0000000000037213 */ /* 0x000fc60000000000 */
[----:B------:R-:W-:Y:S02]  /*25970*/  IMAD.MOV R6, RZ, RZ, -R6 ;  /* 0x000000ffff067224 */ /* 0x000fe400078e0a06 */
[----:B------:R-:W-:-:S04]  /*25980*/  IMAD.HI.U32 R2, R2, R3, RZ ;  /* 0x0000000302027227 */ /* 0x000fc800078e00ff */
[----:B------:R-:W-:-:S05]  /*25990*/  IMAD R3, R2, R6, R3 ;  /* 0x0000000602037224 */ /* 0x000fca00078e0203 */
[----:B------:R-:W-:-:S13]  /*259a0*/  ISETP.GT.U32.AND P1, PT, R5, R3, PT ;  /* 0x000000030500720c */ /* 0x000fda0003f24070 */
[-C--:B------:R-:W-:Y:S01]  /*259b0*/  @!P1 IADD3 R3, R3, -R5.reuse, RZ ;  /* 0x8000000503039210 */ /* 0x080fe20007ffe0ff */
[----:B------:R-:W-:Y:S01]  /*259c0*/  @!P1 VIADD R2, R2, 0x1 ;  /* 0x0000000102029836 */ /* 0x000fe20000000000 */
[----:B------:R-:W-:Y:S02]  /*259d0*/  ISETP.NE.AND P1, PT, R17, RZ, PT ;  /* 0x000000ff1100720c */ /* 0x000fe40003f25270 */
[----:B------:R-:W-:Y:S02]  /*259e0*/  ISETP.GE.U32.AND P0, PT, R3, R5, PT ;  /* 0x000000050300720c */ /* 0x000fe40003f06070 */
[----:B------:R-:W-:-:S04]  /*259f0*/  LOP3.LUT R3, R0, R17, RZ, 0x3c, !PT ;  /* 0x0000001100037212 */ /* 0x000fc800078e3cff */
[----:B------:R-:W-:-:S07]  /*25a00*/  ISETP.GE.AND P2, PT, R3, RZ, PT ;  /* 0x000000ff0300720c */ /* 0x000fce0003f46270 */
[----:B------:R-:W-:-:S06]  /*25a10*/  @P0 VIADD R2, R2, 0x1 ;  /* 0x0000000102020836 */ /* 0x000fcc0000000000 */
[----:B------:R-:W-:Y:S02]  /*25a20*/  @!P2 IADD3 R2, -R2, RZ, RZ ;  /* 0x000000ff0202a210 */ /* 0x000fe40007ffe1ff */
[----:B------:R-:W-:-:S04]  /*25a30*/  @!P1 LOP3.LUT R2, RZ, R17, RZ, 0x33, !PT ;  /* 0x00000011ff029212 */ /* 0x000fc800078e33ff */
[----:B------:R-:W-:Y:S01]  /*25a40*/  MOV R18, R2 ;  /* 0x0000000200127202 */ /* 0x000fe20000000f00 */
[----:B------:R-:W-:-:S04]  /*25a50*/  IMAD.MOV R3, RZ, RZ, -R2 ;  /* 0x000000ffff037224 */ /* 0x000fc800078e0a02 */
[----:B------:R-:W-:Y:S01]  /*25a60*/  IMAD R17, R17, R3, R0 ;  /* 0x0000000311117224 */ /* 0x000fe200078e0200 */
[----:B------:R-:W-:Y:S06]  /*25a70*/  BRA `(.L_x_984) ;  /* 0x00000000001c7947 */ /* 0x000fec0003800000 */
.L_x_976:
[----:B------:R-:W-:Y:S01]  /*25a80*/  UMOV UR4, URZ ;  /* 0x0000003f00047c82 */ /* 0x000fe20008000000 */
[----:B------:R-:W-:Y:S01]  /*25a90*/  UMOV UR5, URZ ;  /* 0x0000003f00057c82 */ /* 0x000fe20008000000 */
[----:B------:R-:W-:Y:S01]  /*25aa0*/  ULDC UR6, c[0x0][0xc3c] ;  /* 0x00030f0000067ab9 */ /* 0x000fe20000000800 */
[----:B------:R-:W-:Y:S01]  /*25ab0*/  IMAD.MOV.U32 R16, RZ, RZ, R0 ;  /* 0x000000ffff107224 */ /* 0x000fe200078e0000 */
[----:B------:R-:W-:Y:S01]  /*25ac0*/  MOV R18, UR5 ;  /* 0x0000000500127c02 */ /* 0x000fe20008000f00 */
[----:B------:R-:W-:Y:S02]  /*25ad0*/  IMAD.U32 R17, RZ, RZ, UR4 ;  /* 0x00000004ff117e24 */ /* 0x000fe4000f8e00ff */
[----:B------:R-:W-:-:S07]  /*25ae0*/  IMAD.U32 R19, RZ, RZ, UR6 ;  /* 0x00000006ff137e24 */ /* 0x000fce000f8e00ff */
.L_x_984:
[----:B------:R3:W2:Y:S01]  /*25af0*/  LDL R3, [R1+0x4] ;  /* 0x0000040001037983 */ /* 0x0006a20000100800 */
[----:B------:R-:W4:Y:S01]  /*25b00*/  S2R R0, SR_TID.X ;  /* 0x0000000000007919 */ /* 0x000f220000002100 */
[----:B------:R-:W-:Y:S05]  /*25b10*/  WARPSYNC.ALL ;  /* 0x0000000000007948 */ /* 0x000fea0003800000 */
[----:B----4-:R-:W-:Y:S01]  /*25b20*/  LOP3.LUT R0, R0, 0x1f, RZ, 0xc0, !PT ;  /* 0x0000001f00007812 */ /* 0x010fe200078ec0ff */
        /* <DEDUP_REMOVED lines=8> */
.L_x_973:
[----:B------:R-:W-:Y:S02]  /*25bb0*/  ULDC UR4, c[0x0][0xc3c] ;  /* 0x00030f0000047ab9 */ /* 0x000fe40000000800 */
[----:B--2---:R-:W-:-:S13]  /*25bc0*/  ISETP.GE.AND P0, PT, R19, UR4, PT ;  /* 0x0000000413007c0c */ /* 0x004fda000bf06270 */
[----:B------:R-:W-:Y:S05]  /*25bd0*/  @!P0 BRA `(.L_x_985) ;  /* 0xffffff9000948947 */ /* 0x000fea000383ffff */
[----:B------:R-:W-:Y:S05]  /*25be0*/  BSYNC B8 ;  /* 0x0000000000087941 */ /* 0x000fea0003800000 */
.L_x_839:
[----:B0-----:R-:W2:Y:S01]  /*25bf0*/  LDL.LU R0, [R1+0x54] ;  /* 0x0000540001007983 */ /* 0x001ea20000300800 */
[----:B------:R-:W-:Y:S01]  /*25c00*/  BSSY B0, `(.L_x_986) ;  /* 0x000000b000007945 */ /* 0x000fe20003800000 */
[----:B------:R-:W0:Y:S01]  /*25c10*/  S2R R5, SR_CgaCtaId ;  /* 0x0000000000057919 */ /* 0x000e220000008800 */
[----:B--2---:R-:W-:-:S05]  /*25c20*/  VIADD R0, R0, 0x1 ;  /* 0x0000000100007836 */ /* 0x004fca0000000000 */
[----:B------:R-:W-:-:S04]  /*25c30*/  LEA.HI R2, R0, R0, RZ, 0x1 ;  /* 0x0000000000027211 */ /* 0x000fc800078f08ff */
[----:B---3--:R-:W-:-:S04]  /*25c40*/  LOP3.LUT R3, R2, 0xfffffffe, RZ, 0xc0, !PT ;  /* 0xfffffffe02037812 */ /* 0x008fc800078ec0ff */
[----:B------:R-:W-:Y:S02]  /*25c50*/  IADD3 R3, R0, -R3, RZ ;  /* 0x8000000300037210 */ /* 0x000fe40007ffe0ff */
[----:B------:R-:W-:Y:S02]  /*25c60*/  MOV R0, 0x400 ;  /* 0x0000040000007802 */ /* 0x000fe40000000f00 */
[----:B------:R-:W-:Y:S02]  /*25c70*/  SHF.L.U32 R3, R3, 0x1f, RZ ;  /* 0x0000001f03037819 */ /* 0x000fe400000006ff */
[----:B0-----:R-:W-:-:S04]  /*25c80*/  LEA R0, R5, R0, 0x18 ;  /* 0x0000000005007211 */ /* 0x001fc800078ec0ff */
[----:B------:R-:W0:Y:S02]  /*25c90*/  SYNCS.PHASECHK.TRANS64.TRYWAIT P0, [R0+URZ+0x36820], R3 ;  /* 0x03682003000075a7 */ /* 0x000e24000800017f */
[----:B0-----:R-:W-:Y:S05]  /*25ca0*/  @!P0 BRA `(.L_x_987) ;  /* 0x0000002400bc8947 */ /* 0x001fea0003800000 */
.L_x_1080:
[----:B------:R-:W-:Y:S05]  /*25cb0*/  BSYNC B0 ;  /* 0x0000000000007941 */ /* 0x000fea0003800000 */
.L_x_986:
[----:B------:R-:W-:-:S03]  /*25cc0*/  UMOV UR4, 0xffffffff ;  /* 0xffffffff00047882 */ /* 0x000fc60000000000 */
[----:B------:R-:W-:Y:S05]  /*25cd0*/  BRA.DIV UR4, `(.L_x_988) ;  /* 0x0000002604c47947 */ /* 0x000fea000b800000 */
[----:B------:R-:W2:Y:S02]  /*25ce0*/  S2R R2, SR_TID.X ;  /* 0x0000000000027919 */ /* 0x000ea40000002100 */
[----:B--2---:R-:W-:-:S04]  /*25cf0*/  SHF.R.U32.HI R2, RZ, 0x5, R2 ;  /* 0x00000005ff027819 */ /* 0x004fc80000011602 */
[----:B------:R-:W-:-:S05]  /*25d00*/  LOP3.LUT R2, R2, 0x3, RZ, 0xc0, !PT ;  /* 0x0000000302027812 */ /* 0x000fca00078ec0ff */
[----:B------:R2:W3:Y:S02]  /*25d10*/  SHFL.IDX PT, R14, R2, RZ, 0x1f ;  /* 0x00001fff020e7589 */ /* 0x0004e400000e0000 */
.L_x_1083:
[----:B---3--:R-:W-:-:S13]  /*25d20*/  ISETP.NE.AND P0, PT, R14, RZ, PT ;  /* 0x000000ff0e00720c */ /* 0x008fda0003f05270 */
[----:B------:R-:W-:Y:S05]  /*25d30*/  @P0 BRA `(.L_x_624) ;  /* 0x00000000009c0947 */ /* 0x000fea0003800000 */
[----:B------:R-:W-:-:S03]  /*25d40*/  UMOV UR4, 0xffffffff ;  /* 0xffffffff00047882 */ /* 0x000fc60000000000 */
[----:B------:R-:W-:Y:S05]  /*25d50*/  BRA.DIV UR4, `(.L_x_989) ;  /* 0x0000002604d87947 */ /* 0x000fea000b800000 */
[----:B------:R-:W-:-:S13]  /*25d60*/  ELECT P6, URZ, PT ;  /* 0x00000000003f782f */ /* 0x000fda00038c0000 */
.L_x_1086:
[----:B------:R-:W-:Y:S05]  /*25d70*/  @!P6 BRA `(.L_x_624) ;  /* 0x00000000008ce947 */ /* 0x000fea0003800000 */
[----:B--2---:R-:W2:Y:S02]  /*25d80*/  LDL R2, [R1+0x9c] ;  /* 0x00009c0001027983 */ /* 0x004ea40000100800 */
[----:B--2---:R-:W-:-:S13]  /*25d90*/  R2UR UR4, R2 ;  /* 0x00000000020472ca */ /* 0x004fda00000e0000 */
[----:B------:R-:W-:-:S06]  /*25da0*/  ULOP3.LUT UR4, UR4, 0x2, URZ, 0xfc, !UPT ;  /* 0x0000000204047892 */ /* 0x000fcc000f8efc3f */
[----:B------:R-:W-:-:S05]  /*25db0*/  IMAD.U32 R2, RZ, RZ, UR4 ;  /* 0x00000004ff027e24 */ /* 0x000fca000f8e00ff */
[----:B------:R-:W-:-:S13]  /*25dc0*/  ISETP.NE.AND P2, PT, R2, 0x3, PT ;  /* 0x000000030200780c */ /* 0x000fda0003f45270 */
[----:B------:R-:W-:Y:S05]  /*25dd0*/  @!P2 BRA `(.L_x_990) ;  /* 0x000000000004a947 */ /* 0x000fea0003800000 */
[----:B------:R-:W-:Y:S01]  /*25de0*/  BPT.TRAP 0x1 ;  /* 0x000000040000795c */ /* 0x000fe20000300000 */
.L_x_990:
[----:B0-----:R-:W4:Y:S04]  /*25df0*/  LDL R3, [R1+0x8] ;  /* 0x0000080001037983 */ /* 0x001f280000100800 */
[----:B------:R-:W2:Y:S01]  /*25e00*/  LDL.LU R7, [R1+0x14] ;  /* 0x0000140001077983 */ /* 0x000ea20000300800 */
[----:B------:R-:W-:-:S05]  /*25e10*/  VIADD R2, R0, 0x36840 ;  /* 0x0003684000027836 */ /* 0x000fca0000000000 */
[C---:B----4-:R-:W-:Y:S01]  /*25e20*/  LEA R6, R3.reuse, R2, 0x3 ;  /* 0x0000000203067211 */ /* 0x050fe200078e18ff */
[----:B------:R-:W-:Y:S01]  /*25e30*/  VIADD R3, R3, 0x1 ;  /* 0x0000000103037836 */ /* 0x000fe20000000000 */
[----:B--2---:R-:W-:-:S04]  /*25e40*/  SHF.L.U32 R5, R7, 0x1f, RZ ;  /* 0x0000001f07057819 */ /* 0x004fc800000006ff */
        /* <DEDUP_REMOVED lines=8> */
.L_x_1087:
[----:B------:R-:W2:Y:S02]  /*25ed0*/  SYNCS.PHASECHK.TRANS64.TRYWAIT P0, [R7+URZ], R2 ;  /* 0x00000002070075a7 */ /* 0x000ea4000800017f */
[----:B--2---:R-:W-:Y:S05]  /*25ee0*/  @!P0 BRA `(.L_x_992) ;  /* 0x0000002400a88947 */ /* 0x004fea0003800000 */
.L_x_1088:
[----:B------:R-:W-:Y:S05]  /*25ef0*/  @!P2 BRA `(.L_x_993) ;  /* 0x000000000004a947 */ /* 0x000fea0003800000 */
[----:B------:R-:W-:Y:S01]  /*25f00*/  BPT.TRAP 0x1 ;  /* 0x000000040000795c */ /* 0x000fe20000300000 */
.L_x_993:
[----:B------:R-:W3:Y:S01]  /*25f10*/  LDL.LU R4, [R1+0x8] ;  /* 0x0000080001047983 */ /* 0x000ee20000300800 */
[----:B------:R-:W-:-:S05]  /*25f20*/  IADD3 R0, R0, 0x36860, RZ ;  /* 0x0003686000007810 */ /* 0x000fca0007ffe0ff */
[----:B---3--:R-:W-:-:S04]  /*25f30*/  IMAD R4, R4, 0x8, R0 ;  /* 0x0000000804047824 */ /* 0x008fc800078e0200 */
[----:B------:R-:W3:Y:S02]  /*25f40*/  SYNCS.PHASECHK.TRANS64.TRYWAIT P0, [R4+URZ], R5 ;  /* 0x00000005040075a7 */ /* 0x000ee4000800017f */
[----:B---3--:R-:W-:Y:S05]  /*25f50*/  @!P0 BRA `(.L_x_994) ;  /* 0x0000002400a08947 */ /* 0x008fea0003800000 */
.L_x_1089:
[----:B------:R-:W-:-:S07]  /*25f60*/  IMAD R3, R3, 0x8, R0 ;  /* 0x0000000803037824 */ /* 0x000fce00078e0200 */
.L_x_995:
[----:B----4-:R4:W0:Y:S02]  /*25f70*/  SYNCS.PHASECHK.TRANS64.TRYWAIT P0, [R3+URZ], R2 ;  /* 0x00000002030075a7 */ /* 0x010824000800017f */
[----:B0-----:R-:W-:Y:S05]  /*25f80*/  @!P0 NANOSLEEP.SYNCS 0x989680 ;  /* 0x009896800000895d */ /* 0x001fea0003900000 */
[----:B------:R-:W0:Y:S02]  /*25f90*/  @!P0 SYNCS.PHASECHK.TRANS64 P0, [R3+URZ], R2 ;  /* 0x00000002030085a7 */ /* 0x000e24000800007f */
[----:B0-----:R-:W-:Y:S05]  /*25fa0*/  @!P0 BRA `(.L_x_995) ;  /* 0xfffffffc00f08947 */ /* 0x001fea000383ffff */
.L_x_624:
[----:B------:R-:W-:Y:S05]  /*25fb0*/  BSYNC B9 ;  /* 0x0000000000097941 */ /* 0x000fea0003800000 */
.L_x_621:
[----:B------:R-:W-:Y:S05]  /*25fc0*/  EXIT ;  /* 0x000000000000794d */ /* 0x000fea0003800000 */
.L_x_642:
[----:B0-----:R0:W1:Y:S02]  /*25fd0*/  SYNCS.PHASECHK.TRANS64.TRYWAIT P5, [R43+URZ+0x36890], R100 ;  /* 0x036890642b0075a7 */ /* 0x00106400080a017f */
[----:B-1----:R-:W-:Y:S05]  /*25fe0*/  @!P5 NANOSLEEP.SYNCS 0x989680 ;  /* 0x009896800000d95d */ /* 0x002fea0003900000 */
[----:B------:R-:W1:Y:S02]  /*25ff0*/  @!P5 SYNCS.PHASECHK.TRANS64 P5, [R43+URZ+0x36890], R100 ;  /* 0x036890642b00d5a7 */ /* 0x000e6400080a007f */
[----:B-1----:R-:W-:Y:S05]  /*26000*/  @!P5 BRA `(.L_x_642) ;  /* 0xfffffffc00f0d947 */ /* 0x002fea000383ffff */
[----:B------:R-:W-:Y:S05]  /*26010*/  BRA `(.L_x_996) ;  /* 0xfffffdd8004c7947 */ /* 0x000fea000383ffff */
.L_x_696:
[----:B-1----:R1:W3:Y:S02]  /*26020*/  SYNCS.PHASECHK.TRANS64.TRYWAIT P5, [R43+URZ+0x36890], R100 ;  /* 0x036890642b0075a7 */ /* 0x0022e400080a017f */
[----:B---3--:R-:W-:Y:S05]  /*26030*/  @!P5 NANOSLEEP.SYNCS 0x989680 ;  /* 0x009896800000d95d */ /* 0x008fea0003900000 */
[----:B------:R-:W3:Y:S02]  /*26040*/  @!P5 SYNCS.PHASECHK.TRANS64 P5, [R43+URZ+0x36890], R100 ;  /* 0x036890642b00d5a7 */ /* 0x000ee400080a007f */
[----:B---3--:R-:W-:Y:S05]  /*26050*/  @!P5 BRA `(.L_x_696) ;  /* 0xfffffffc00f0d947 */ /* 0x008fea000383ffff */
[----:B------:R-:W-:Y:S05]  /*26060*/  BRA `(.L_x_997) ;  /* 0xfffffe0c00187947 */ /* 0x000fea000383ffff */
.L_x_721:
[----:B-1----:R1:W2:Y:S02]  /*26070*/  SYNCS.PHASECHK.TRANS64.TRYWAIT P3, [R43+URZ+0x36890], R100 ;  /* 0x036890642b0075a7 */ /* 0x0022a4000806017f */
[----:B--2---:R-:W-:Y:S05]  /*26080*/  @!P3 NANOSLEEP.SYNCS 0x989680 ;  /* 0x009896800000b95d */ /* 0x004fea0003900000 */
[----:B------:R-:W2:Y:S02]  /*26090*/  @!P3 SYNCS.PHASECHK.TRANS64 P3, [R43+URZ+0x36890], R100 ;  /* 0x036890642b00b5a7 */ /* 0x000ea4000806007f */
[----:B--2---:R-:W-:Y:S05]  /*260a0*/  @!P3 BRA `(.L_x_721) ;  /* 0xfffffffc00f0b947 */ /* 0x004fea000383ffff */
[----:B------:R-:W-:Y:S05]  /*260b0*/  BRA `(.L_x_998) ;  /* 0xfffffe3c00387947 */ /* 0x000fea000383ffff */
.L_x_727:
[----:B0-----:R0:W1:Y:S02]  /*260c0*/  SYNCS.PHASECHK.TRANS64.TRYWAIT P2, [R43+URZ+0x368b0], R100 ;  /* 0x0368b0642b0075a7 */ /* 0x001064000804017f */
[----:B-1----:R-:W-:Y:S05]  /*260d0*/  @!P2 NANOSLEEP.SYNCS 0x989680 ;  /* 0x009896800000a95d */ /* 0x002fea0003900000 */
[----:B------:R-:W1:Y:S02]  /*260e0*/  @!P2 SYNCS.PHASECHK.TRANS64 P2, [R43+URZ+0x368b0], R100 ;  /* 0x0368b0642b00a5a7 */ /* 0x000e64000804007f */
[----:B-1----:R-:W-:Y:S05]  /*260f0*/  @!P2 BRA `(.L_x_727) ;  /* 0xfffffffc00f0a947 */ /* 0x002fea000383ffff */
[----:B------:R-:W-:Y:S05]  /*26100*/  BRA `(.L_x_999) ;  /* 0xfffffe4000507947 */ /* 0x000fea000383ffff */
.L_x_745:
[----:B------:R-:W-:Y:S01]  /*26110*/  BSSY B1, `(.L_x_1000) ;  /* 0x0000008000017945 */ /* 0x000fe20003800000 */
[----:B------:R-:W-:Y:S01]  /*26120*/  MOV R13, R25 ;  /* 0x00000019000d7202 */ /* 0x000fe20000000f00 */
[----:B------:R-:W-:Y:S01]  /*26130*/  IMAD.MOV.U32 R12, RZ, RZ, RZ ;  /* 0x000000ffff0c7224 */ /* 0x000fe200078e00ff */
[----:B------:R-:W-:Y:S01]  /*26140*/  MOV R15, 0xffffffff ;  /* 0xffffffff000f7802 */ /* 0x000fe20000000f00 */
[----:B------:R-:W-:-:S07]  /*26150*/  IMAD.MOV.U32 R11, RZ, RZ, 0x1c1f ;  /* 0x00001c1fff0b7424 */ /* 0x000fce00078e00ff */
[----:B------:R-:W-:Y:S05]  /*26160*/  WARPSYNC.COLLECTIVE R15, `(.L_x_1001) ;  /* 0x000000000f087348 */ /* 0x000fea0003c00000 */
[----:B------:R0:W1:Y:S02]  /*26170*/  SHFL.IDX P6, R14, R13, R12, R11 ;  /* 0x0000000c0d0e7389 */ /* 0x00006400000c000b */
[----:B01----:R-:W-:Y:S01]  /*26180*/  ENDCOLLECTIVE ;  /* 0x000000000000791b */ /* 0x003fe20003800000 */
.L_x_1001:
[----:B------:R-:W-:Y:S05]  /*26190*/  BSYNC B1 ;  /* 0x0000000000017941 */ /* 0x000fea0003800000 */
.L_x_1000:
[----:B------:R-:W-:Y:S01]  /*261a0*/  IMAD.MOV.U32 R13, RZ, RZ, R24 ;  /* 0x000000ffff0d7224 */ /* 0x000fe200078e0018 */
[----:B------:R-:W-:Y:S01]  /*261b0*/  MOV R12, RZ ;  /* 0x000000ff000c7202 */ /* 0x000fe20000000f00 */
[----:B------:R-:W-:Y:S02]  /*261c0*/  IMAD.MOV.U32 R11, RZ, RZ, 0x1c1f ;  /* 0x00001c1fff0b7424 */ /* 0x000fe400078e00ff */
[----:B------:R-:W-:Y:S02]  /*261d0*/  IMAD.MOV.U32 R15, RZ, RZ, -0x1 ;  /* 0xffffffffff0f7424 */ /* 0x000fe400078e00ff */
[----:B------:R-:W-:-:S07]  /*261e0*/  IMAD.MOV.U32 R0, RZ, RZ, R14 ;  /* 0x000000ffff007224 */ /* 0x000fce00078e000e */
[----:B------:R-:W-:Y:S05]  /*261f0*/  WARPSYNC.COLLECTIVE R15, `(.L_x_1002) ;  /* 0x000000000f087348 */ /* 0x000fea0003c00000 */
[----:B------:R0:W1:Y:S02]  /*26200*/  SHFL.IDX P6, R14, R13, R12, R11 ;  /* 0x0000000c0d0e7389 */ /* 0x00006400000c000b */
[----:B01----:R-:W-:Y:S01]  /*26210*/  ENDCOLLECTIVE ;  /* 0x000000000000791b */ /* 0x003fe20003800000 */
.L_x_1002:
[----:B------:R-:W-:Y:S01]  /*26220*/  IMAD.MOV.U32 R13, RZ, RZ, R27 ;  /* 0x000000ffff0d7224 */ /* 0x000fe200078e001b */
[----:B------:R-:W-:-:S07]  /*26230*/  MOV R3, R14 ;  /* 0x0000000e00037202 */ /* 0x000fce0000000f00 */
[----:B------:R-:W-:Y:S05]  /*26240*/  WARPSYNC.COLLECTIVE R15, `(.L_x_1003) ;  /* 0x000000000f087348 */ /* 0x000fea0003c00000 */
[----:B------:R0:W1:Y:S02]  /*26250*/  SHFL.IDX P6, R14, R13, R12, R11 ;  /* 0x0000000c0d0e7389 */ /* 0x00006400000c000b */
[----:B01----:R-:W-:Y:S01]  /*26260*/  ENDCOLLECTIVE ;  /* 0x000000000000791b */ /* 0x003fe20003800000 */
.L_x_1003:
[----:B------:R-:W-:Y:S01]  /*26270*/  MOV R13, R26 ;  /* 0x0000001a000d7202 */ /* 0x000fe20000000f00 */
[----:B------:R-:W-:-:S07]  /*26280*/  IMAD.MOV.U32 R4, RZ, RZ, R14 ;  /* 0x000000ffff047224 */ /* 0x000fce00078e000e */
[----:B------:R-:W-:Y:S05]  /*26290*/  WARPSYNC.COLLECTIVE R15, `(.L_x_1004) ;  /* 0x000000000f087348 */ /* 0x000fea0003c00000 */
[----:B------:R0:W1:Y:S02]  /*262a0*/  SHFL.IDX P6, R14, R13, R12, R11 ;  /* 0x0000000c0d0e7389 */ /* 0x00006400000c000b */
[----:B01----:R-:W-:Y:S01]  /*262b0*/  ENDCOLLECTIVE ;  /* 0x000000000000791b */ /* 0x003fe20003800000 */
.L_x_1004:
[----:B------:R-:W-:Y:S05]  /*262c0*/  BRA `(.L_x_1005) ;  /* 0xfffffe4c00e47947 */ /* 0x000fea000383ffff */
.L_x_749:
[----:B0-----:R0:W1:Y:S02]  /*262d0*/  SYNCS.PHASECHK.TRANS64.TRYWAIT P0, [R16+URZ+0x36800], R7 ;  /* 0x03680007100075a7 */ /* 0x001064000800017f */
[----:B-1----:R-:W-:Y:S05]  /*262e0*/  @!P0 NANOSLEEP.SYNCS 0x989680 ;  /* 0x009896800000895d */ /* 0x002fea0003900000 */
[----:B------:R-:W1:Y:S02]  /*262f0*/  @!P0 SYNCS.PHASECHK.TRANS64 P0, [R16+URZ+0x36800], R7 ;  /* 0x03680007100085a7 */ /* 0x000e64000800007f */
[----:B-1----:R-:W-:Y:S05]  /*26300*/  @!P0 BRA `(.L_x_749) ;  /* 0xfffffffc00f08947 */ /* 0x002fea000383ffff */
[----:B------:R-:W-:Y:S05]  /*26310*/  BRA `(.L_x_1006) ;  /* 0xfffffe5800807947 */ /* 0x000fea000383ffff */
.L_x_773:
[----:B------:R-:W-:Y:S01]  /*26320*/  BSSY B1, `(.L_x_1007) ;  /* 0x0000008000017945 */ /* 0x000fe20003800000 */
[----:B------:R-:W-:Y:S01]  /*26330*/  IMAD.MOV.U32 R13, RZ, RZ, R25 ;  /* 0x000000ffff0d7224 */ /* 0x000fe200078e0019 */
[----:B------:R-:W-:Y:S01]  /*26340*/  MOV R11, 0x1c1f ;  /* 0x00001c1f000b7802 */ /* 0x000fe20000000f00 */
[----:B------:R-:W-:Y:S02]  /*26350*/  IMAD.MOV.U32 R12, RZ, RZ, RZ ;  /* 0x000000ffff0c7224 */ /* 0x000fe400078e00ff */
[----:B------:R-:W-:-:S07]  /*26360*/  IMAD.MOV.U32 R15, RZ, RZ, -0x1 ;  /* 0xffffffffff0f7424 */ /* 0x000fce00078e00ff */
[----:B------:R-:W-:Y:S05]  /*26370*/  WARPSYNC.COLLECTIVE R15, `(.L_x_1008) ;  /* 0x000000000f087348 */ /* 0x000fea0003c00000 */
[----:B------:R0:W1:Y:S02]  /*26380*/  SHFL.IDX P6, R14, R13, R12, R11 ;  /* 0x0000000c0d0e7389 */ /* 0x00006400000c000b */
[----:B01----:R-:W-:Y:S01]  /*26390*/  ENDCOLLECTIVE ;  /* 0x000000000000791b */ /* 0x003fe20003800000 */
.L_x_1008:
[----:B------:R-:W-:Y:S05]  /*263a0*/  BSYNC B1 ;  /* 0x0000000000017941 */ /* 0x000fea0003800000 */
.L_x_1007:
[----:B------:R-:W-:Y:S01]  /*263b0*/  MOV R13, R24 ;  /* 0x00000018000d7202 */ /* 0x000fe20000000f00 */
[----:B------:R-:W-:Y:S01]  /*263c0*/  IMAD.MOV.U32 R12, RZ, RZ, RZ ;  /* 0x000000ffff0c7224 */ /* 0x000fe200078e00ff */
[----:B------:R-:W-:Y:S01]  /*263d0*/  MOV R15, 0xffffffff ;  /* 0xffffffff000f7802 */ /* 0x000fe20000000f00 */
[----:B------:R-:W-:Y:S02]  /*263e0*/  IMAD.MOV.U32 R11, RZ, RZ, 0x1c1f ;  /* 0x00001c1fff0b7424 */ /* 0x000fe400078e00ff */
[----:B------:R-:W-:-:S07]  /*263f0*/  IMAD.MOV.U32 R3, RZ, RZ, R14 ;  /* 0x000000ffff037224 */ /* 0x000fce00078e000e */
[----:B------:R-:W-:Y:S05]  /*26400*/  WARPSYNC.COLLECTIVE R15, `(.L_x_1009) ;  /* 0x000000000f087348 */ /* 0x000fea0003c00000 */
[----:B------:R0:W1:Y:S02]  /*26410*/  SHFL.IDX P6, R14, R13, R12, R11 ;  /* 0x0000000c0d0e7389 */ /* 0x00006400000c000b */
[----:B01----:R-:W-:Y:S01]  /*26420*/  ENDCOLLECTIVE ;  /* 0x000000000000791b */ /* 0x003fe20003800000 */
.L_x_1009:
[----:B------:R-:W-:Y:S01]  /*26430*/  MOV R41, R3 ;  /* 0x0000000300297202 */ /* 0x000fe20000000f00 */
[----:B------:R-:W-:Y:S02]  /*26440*/  IMAD.MOV.U32 R13, RZ, RZ, R27 ;  /* 0x000000ffff0d7224 */ /* 0x000fe400078e001b */
[----:B------:R-:W-:-:S07]  /*26450*/  IMAD.MOV.U32 R0, RZ, RZ, R14 ;  /* 0x000000ffff007224 */ /* 0x000fce00078e000e */
[----:B------:R-:W-:Y:S05]  /*26460*/  WARPSYNC.COLLECTIVE R15, `(.L_x_1010) ;  /* 0x000000000f087348 */ /* 0x000fea0003c00000 */
[----:B------:R0:W1:Y:S02]  /*26470*/  SHFL.IDX P6, R14, R13, R12, R11 ;  /* 0x0000000c0d0e7389 */ /* 0x00006400000c000b */
[----:B01----:R-:W-:Y:S01]  /*26480*/  ENDCOLLECTIVE ;  /* 0x000000000000791b */ /* 0x003fe20003800000 */
.L_x_1010:
[----:B------:R-:W-:Y:S02]  /*26490*/  IMAD.MOV.U32 R40, RZ, RZ, R0 ;  /* 0x000000ffff287224 */ /* 0x000fe400078e0000 */
[----:B------:R-:W-:Y:S01]  /*264a0*/  IMAD.MOV.U32 R13, RZ, RZ, R26 ;  /* 0x000000ffff0d7224 */ /* 0x000fe200078e001a */
[----:B------:R-:W-:-:S07]  /*264b0*/  MOV R5, R14 ;  /* 0x0000000e00057202 */ /* 0x000fce0000000f00 */
[----:B------:R-:W-:Y:S05]  /*264c0*/  WARPSYNC.COLLECTIVE R15, `(.L_x_1011) ;  /* 0x000000000f087348 */ /* 0x000fea0003c00000 */
[----:B------:R0:W1:Y:S02]  /*264d0*/  SHFL.IDX P6, R14, R13, R12, R11 ;  /* 0x0000000c0d0e7389 */ /* 0x00006400000c000b */
[----:B01----:R-:W-:Y:S01]  /*264e0*/  ENDCOLLECTIVE ;  /* 0x000000000000791b */ /* 0x003fe20003800000 */
.L_x_1011:
[----:B------:R-:W-:Y:S05]  /*264f0*/  BRA `(.L_x_1012) ;  /* 0xfffffe7800207947 */ /* 0x000fea000383ffff */
.L_x_777:
[----:B0-----:R0:W1:Y:S02]  /*26500*/  SYNCS.PHASECHK.TRANS64.TRYWAIT P0, [R16+URZ+0x36800], R5 ;  /* 0x03680005100075a7 */ /* 0x001064000800017f */
[----:B-1----:R-:W-:Y:S05]  /*26510*/  @!P0 NANOSLEEP.SYNCS 0x989680 ;  /* 0x009896800000895d */ /* 0x002fea0003900000 */
[----:B------:R-:W1:Y:S02]  /*26520*/  @!P0 SYNCS.PHASECHK.TRANS64 P0, [R16+URZ+0x36800], R5 ;  /* 0x03680005100085a7 */ /* 0x000e64000800007f */
[----:B-1----:R-:W-:Y:S05]  /*26530*/  @!P0 BRA `(.L_x_777) ;  /* 0xfffffffc00f08947 */ /* 0x002fea000383ffff */
[----:B------:R-:W-:Y:S05]  /*26540*/  BRA `(.L_x_1013) ;  /* 0xfffffe8000207947 */ /* 0x000fea000383ffff */
.L_x_791:
[----:B-1----:R1:W2:Y:S02]  /*26550*/  SYNCS.PHASECHK.TRANS64.TRYWAIT P2, [R3+URZ+0x36830], R0 ;  /* 0x03683000030075a7 */ /* 0x0022a4000804017f */
[----:B--2---:R-:W-:Y:S05]  /*26560*/  @!P2 NANOSLEEP.SYNCS 0x989680 ;  /* 0x009896800000a95d */ /* 0x004fea0003900000 */
[----:B------:R-:W2:Y:S02]  /*26570*/  @!P2 SYNCS.PHASECHK.TRANS64 P2, [R3+URZ+0x36830], R0 ;  /* 0x036830000300a5a7 */ /* 0x000ea4000804007f */
[----:B--2---:R-:W-:Y:S05]  /*26580*/  @!P2 BRA `(.L_x_791) ;  /* 0xfffffffc00f0a947 */ /* 0x004fea000383ffff */
[----:B------:R-:W-:Y:S05]  /*26590*/  BRA `(.L_x_790) ;  /* 0xfffffea400347947 */ /* 0x000fea000383ffff */
.L_x_798:
[----:B-1----:R1:W2:Y:S02]  /*265a0*/  SYNCS.PHASECHK.TRANS64.TRYWAIT P2, [R11+URZ+0x36830], R4 ;  /* 0x036830040b0075a7 */ /* 0x0022a4000804017f */
[----:B--2---:R-:W-:Y:S05]  /*265b0*/  @!P2 NANOSLEEP.SYNCS 0x989680 ;  /* 0x009896800000a95d */ /* 0x004fea0003900000 */
[----:B------:R-:W2:Y:S02]  /*265c0*/  @!P2 SYNCS.PHASECHK.TRANS64 P2, [R11+URZ+0x36830], R4 ;  /* 0x036830040b00a5a7 */ /* 0x000ea4000804007f */
[----:B--2---:R-:W-:Y:S05]  /*265d0*/  @!P2 BRA `(.L_x_798) ;  /* 0xfffffffc00f0a947 */ /* 0x004fea000383ffff */
[----:B------:R-:W-:Y:S05]  /*265e0*/  BRA `(.L_x_797) ;  /* 0xfffffef8001c7947 */ /* 0x000fea000383ffff */
.L_x_803:
[----:B-1----:R1:W2:Y:S02]  /*265f0*/  SYNCS.PHASECHK.TRANS64.TRYWAIT P2, [R9+URZ+0x36850], R0 ;  /* 0x03685000090075a7 */ /* 0x0022a4000804017f */
[----:B--2---:R-:W-:Y:S05]  /*26600*/  @!P2 NANOSLEEP.SYNCS 0x989680 ;  /* 0x009896800000a95d */ /* 0x004fea0003900000 */
[----:B------:R-:W2:Y:S02]  /*26610*/  @!P2 SYNCS.PHASECHK.TRANS64 P2, [R9+URZ+0x36850], R0 ;  /* 0x036850000900a5a7 */ /* 0x000ea4000804007f */
[----:B--2---:R-:W-:Y:S05]  /*26620*/  @!P2 BRA `(.L_x_803) ;  /* 0xfffffffc00f0a947 */ /* 0x004fea000383ffff */
[----:B------:R-:W-:Y:S05]  /*26630*/  BRA `(.L_x_802) ;  /* 0xffffff2c00b87947 */ /* 0x000fea000383ffff */
.L_x_809:
[----:B-1----:R1:W2:Y:S02]  /*26640*/  SYNCS.PHASECHK.TRANS64.TRYWAIT P0, [R6+URZ+0x36850], R3 ;  /* 0x03685003060075a7 */ /* 0x0022a4000800017f */
[----:B--2---:R-:W-:Y:S05]  /*26650*/  @!P0 NANOSLEEP.SYNCS 0x989680 ;  /* 0x009896800000895d */ /* 0x004fea0003900000 */
[----:B------:R-:W2:Y:S02]  /*26660*/  @!P0 SYNCS.PHASECHK.TRANS64 P0, [R6+URZ+0x36850], R3 ;  /* 0x03685003060085a7 */ /* 0x000ea4000800007f */
[----:B--2---:R-:W-:Y:S05]  /*26670*/  @!P0 BRA `(.L_x_809) ;  /* 0xfffffffc00f08947 */ /* 0x004fea000383ffff */
[----:B------:R-:W-:Y:S05]  /*26680*/  BRA `(.L_x_808) ;  /* 0xffffff4800b07947 */ /* 0x000fea000383ffff */
.L_x_845:
[----:B------:R-:W0:Y:S01]  /*26690*/  S2R R6, SR_TID.X ;  /* 0x0000000000067919 */ /* 0x000e220000002100 */
[----:B------:R-:W-:Y:S01]  /*266a0*/  BSSY B1, `(.L_x_1014) ;  /* 0x000000a000017945 */ /* 0x000fe20003800000 */
[----:B------:R-:W-:Y:S01]  /*266b0*/  IMAD.MOV.U32 R12, RZ, RZ, RZ ;  /* 0x000000ffff0c7224 */ /* 0x000fe200078e00ff */
[----:B------:R-:W-:Y:S01]  /*266c0*/  MOV R11, 0x1f ;  /* 0x0000001f000b7802 */ /* 0x000fe20000000f00 */
[----:B------:R-:W-:Y:S01]  /*266d0*/  IMAD.MOV.U32 R15, RZ, RZ, -0x1 ;  /* 0xffffffffff0f7424 */ /* 0x000fe200078e00ff */
[----:B0-----:R-:W-:-:S04]  /*266e0*/  SHF.R.U32.HI R6, RZ, 0x5, R6 ;  /* 0x00000005ff067819 */ /* 0x001fc80000011606 */
[----:B------:R-:W-:-:S05]  /*266f0*/  LOP3.LUT R6, R6, 0x3, RZ, 0xc0, !PT ;  /* 0x0000000306067812 */ /* 0x000fca00078ec0ff */
[----:B------:R-:W-:-:S07]  /*26700*/  IMAD.MOV.U32 R13, RZ, RZ, R6 ;  /* 0x000000ffff0d7224 */ /* 0x000fce00078e0006 */
[----:B-1----:R-:W-:Y:S05]  /*26710*/  WARPSYNC.COLLECTIVE R15, `(.L_x_1015) ;  /* 0x000000000f087348 */ /* 0x002fea0003c00000 */
[----:B------:R0:W2:Y:S02]  /*26720*/  SHFL.IDX P6, R14, R13, R12, R11 ;  /* 0x0000000c0d0e7389 */ /* 0x0000a400000c000b */
[----:B012---:R-:W-:Y:S01]  /*26730*/  ENDCOLLECTIVE ;  /* 0x000000000000791b */ /* 0x007fe20003800000 */
.L_x_1015:
[----:B------:R-:W-:Y:S05]  /*26740*/  BSYNC B1 ;  /* 0x0000000000017941 */ /* 0x000fea0003800000 */
.L_x_1014:
[----:B------:R-:W-:Y:S05]  /*26750*/  BRA `(.L_x_1016) ;  /* 0xffffff8c00887947 */ /* 0x000fea000383ffff */
.L_x_847:
[----:B------:R-:W-:Y:S01]  /*26760*/  BSSY B1, `(.L_x_1017) ;  /* 0x0000006000017945 */ /* 0x000fe20003800000 */
[----:B------:R-:W-:-:S07]  /*26770*/  IMAD.MOV.U32 R15, RZ, RZ, -0x1 ;  /* 0xffffffffff0f7424 */ /* 0x000fce00078e00ff */
[----:B01----:R-:W-:Y:S05]  /*26780*/  WARPSYNC.COLLECTIVE R15, `(.L_x_1018) ;  /* 0x000000000f0c7348 */ /* 0x003fea0003c00000 */
[----:B------:R-:W-:Y:S02]  /*26790*/  ELECT P6, UR62, PT ;  /* 0x00000000003e782f */ /* 0x000fe400038c0000 */
[----:B------:R-:W-:Y:S01]  /*267a0*/  MOV R14, UR62 ;  /* 0x0000003e000e7c02 */ /* 0x000fe20008000f00 */
[----:B01----:R-:W-:Y:S10]  /*267b0*/  ENDCOLLECTIVE ;  /* 0x000000000000791b */ /* 0x003ff40003800000 */
.L_x_1018:
[----:B------:R-:W-:Y:S05]  /*267c0*/  BSYNC B1 ;  /* 0x0000000000017941 */ /* 0x000fea0003800000 */
.L_x_1017:
[----:B------:R-:W-:Y:S05]  /*267d0*/  BRA `(.L_x_846) ;  /* 0xffffff8c00807947 */ /* 0x000fea000383ffff */
.L_x_849:
[----:B0-----:R-:W2:Y:S02]  /*267e0*/  LDL R3, [R1+0x4] ;  /* 0x0000040001037983 */ /* 0x001ea40000100800 */
[----:B--2---:R0:W2:Y:S02]  /*267f0*/  SYNCS.PHASECHK.TRANS64.TRYWAIT P0, [R3+URZ+0x36820], R2 ;  /* 0x03682002030075a7 */ /* 0x0040a4000800017f */
[----:B--2---:R-:W-:Y:S05]  /*26800*/  @!P0 NANOSLEEP.SYNCS 0x989680 ;  /* 0x009896800000895d */ /* 0x004fea0003900000 */
[----:B------:R-:W2:Y:S02]  /*26810*/  @!P0 SYNCS.PHASECHK.TRANS64 P0, [R3+URZ+0x36820], R2 ;  /* 0x03682002030085a7 */ /* 0x000ea4000800007f */
[----:B--2---:R-:W-:Y:S05]  /*26820*/  @!P0 BRA `(.L_x_849) ;  /* 0xfffffffc00ec8947 */ /* 0x004fea000383ffff */
[----:B------:R-:W-:Y:S05]  /*26830*/  BRA `(.L_x_1019) ;  /* 0xffffff8c00907947 */ /* 0x000fea000383ffff */
.L_x_853:
[----:B0-----:R0:W2:Y:S02]  /*26840*/  SYNCS.PHASECHK.TRANS64.TRYWAIT P0, [R4+URZ+0x368a0], R8 ;  /* 0x0368a008040075a7 */ /* 0x0010a4000800017f */
[----:B--2---:R-:W-:Y:S05]  /*26850*/  @!P0 NANOSLEEP.SYNCS 0x989680 ;  /* 0x009896800000895d */ /* 0x004fea0003900000 */
[----:B------:R-:W2:Y:S02]  /*26860*/  @!P0 SYNCS.PHASECHK.TRANS64 P0, [R4+URZ+0x368a0], R8 ;  /* 0x0368a008040085a7 */ /* 0x000ea4000800007f */
[----:B--2---:R-:W-:Y:S05]  /*26870*/  @!P0 BRA `(.L_x_853) ;  /* 0xfffffffc00f08947 */ /* 0x004fea000383ffff */
[----:B------:R-:W-:Y:S05]  /*26880*/  BRA `(.L_x_1020) ;  /* 0xffffff8c00b47947 */ /* 0x000fea000383ffff */
.L_x_860:
[----:B--2---:R2:W3:Y:S02]  /*26890*/  SYNCS.PHASECHK.TRANS64.TRYWAIT P0, [R4+URZ+0x368c0], R8 ;  /* 0x0368c008040075a7 */ /* 0x0044e4000800017f */
[----:B---3--:R-:W-:Y:S05]  /*268a0*/  @!P0 NANOSLEEP.SYNCS 0x989680 ;  /* 0x009896800000895d */ /* 0x008fea0003900000 */
[----:B------:R-:W3:Y:S02]  /*268b0*/  @!P0 SYNCS.PHASECHK.TRANS64 P0, [R4+URZ+0x368c0], R8 ;  /* 0x0368c008040085a7 */ /* 0x000ee4000800007f */
[----:B---3--:R-:W-:Y:S05]  /*268c0*/  @!P0 BRA `(.L_x_860) ;  /* 0xfffffffc00f08947 */ /* 0x008fea000383ffff */
[----:B------:R-:W-:Y:S05]  /*268d0*/  BRA `(.L_x_1021) ;  /* 0xffffff9000b87947 */ /* 0x000fea000383ffff */
.L_x_869:
[----:B0-----:R0:W2:Y:S02]  /*268e0*/  SYNCS.PHASECHK.TRANS64.TRYWAIT P1, [R6+URZ+0x368a0], R5 ;  /* 0x0368a005060075a7 */ /* 0x0010a4000802017f */
[----:B--2---:R-:W-:Y:S05]  /*268f0*/  @!P1 NANOSLEEP.SYNCS 0x989680 ;  /* 0x009896800000995d */ /* 0x004fea0003900000 */
[----:B------:R-:W2:Y:S02]  /*26900*/  @!P1 SYNCS.PHASECHK.TRANS64 P1, [R6+URZ+0x368a0], R5 ;  /* 0x0368a005060095a7 */ /* 0x000ea4000802007f */
[----:B--2---:R-:W-:Y:S05]  /*26910*/  @!P1 BRA `(.L_x_869) ;  /* 0xfffffffc00f09947 */ /* 0x004fea000383ffff */
[----:B------:R-:W-:Y:S05]  /*26920*/  BRA `(.L_x_1022) ;  /* 0xffffff9800087947 */ /* 0x000fea000383ffff */
.L_x_876:
[----:B--2---:R2:W3:Y:S02]  /*26930*/  SYNCS.PHASECHK.TRANS64.TRYWAIT P1, [R6+URZ+0x368c0], R5 ;  /* 0x0368c005060075a7 */ /* 0x0044e4000802017f */
[----:B---3--:R-:W-:Y:S05]  /*26940*/  @!P1 NANOSLEEP.SYNCS 0x989680 ;  /* 0x009896800000995d */ /* 0x008fea0003900000 */
[----:B------:R-:W3:Y:S02]  /*26950*/  @!P1 SYNCS.PHASECHK.TRANS64 P1, [R6+URZ+0x368c0], R5 ;  /* 0x0368c005060095a7 */ /* 0x000ee4000802007f */
[----:B---3--:R-:W-:Y:S05]  /*26960*/  @!P1 BRA `(.L_x_876) ;  /* 0xfffffffc00f09947 */ /* 0x008fea000383ffff */
[----:B------:R-:W-:Y:S05]  /*26970*/  BRA `(.L_x_1023) ;  /* 0xffffff9c00087947 */ /* 0x000fea000383ffff */
.L_x_891:
[----:B------:R-:W0:Y:S01]  /*26980*/  S2R R4, SR_TID.X ;  /* 0x0000000000047919 */ /* 0x000e220000002100 */
[----:B------:R-:W-:Y:S01]  /*26990*/  BSSY B0, `(.L_x_1024) ;  /* 0x000000a000007945 */ /* 0x000fe20003800000 */
[----:B------:R-:W-:Y:S01]  /*269a0*/  IMAD.MOV.U32 R12, RZ, RZ, RZ ;  /* 0x000000ffff0c7224 */ /* 0x000fe200078e00ff */
[----:B------:R-:W-:Y:S01]  /*269b0*/  MOV R15, 0xffffffff ;  /* 0xffffffff000f7802 */ /* 0x000fe20000000f00 */
[----:B------:R-:W-:Y:S01]  /*269c0*/  IMAD.MOV.U32 R11, RZ, RZ, 0x1f ;  /* 0x0000001fff0b7424 */ /* 0x000fe200078e00ff */
[----:B0-----:R-:W-:-:S04]  /*269d0*/  SHF.R.U32.HI R4, RZ, 0x5, R4 ;  /* 0x00000005ff047819 */ /* 0x001fc80000011604 */
[----:B------:R-:W-:-:S04]  /*269e0*/  LOP3.LUT R4, R4, 0x3, RZ, 0xc0, !PT ;  /* 0x0000000304047812 */ /* 0x000fc800078ec0ff */
[----:B------:R-:W-:-:S07]  /*269f0*/  MOV R13, R4 ;  /* 0x00000004000d7202 */ /* 0x000fce0000000f00 */
[----:B-1----:R-:W-:Y:S05]  /*26a00*/  WARPSYNC.COLLECTIVE R15, `(.L_x_1025) ;  /* 0x000000000f087348 */ /* 0x002fea0003c00000 */
[----:B------:R0:W2:Y:S02]  /*26a10*/  SHFL.IDX P6, R14, R13, R12, R11 ;  /* 0x0000000c0d0e7389 */ /* 0x0000a400000c000b */
[----:B012---:R-:W-:Y:S01]  /*26a20*/  ENDCOLLECTIVE ;  /* 0x000000000000791b */ /* 0x007fe20003800000 */
.L_x_1025:
[----:B------:R-:W-:Y:S05]  /*26a30*/  BSYNC B0 ;  /* 0x0000000000007941 */ /* 0x000fea0003800000 */
.L_x_1024:
[----:B------:R-:W-:Y:S05]  /*26a40*/  BRA `(.L_x_1026) ;  /* 0xffffffa400b47947 */ /* 0x000fea000383ffff */
.L_x_893:
[----:B------:R-:W-:Y:S01]  /*26a50*/  BSSY B0, `(.L_x_1027) ;  /* 0x0000006000007945 */ /* 0x000fe20003800000 */
[----:B------:R-:W-:-:S07]  /*26a60*/  IMAD.MOV.U32 R15, RZ, RZ, -0x1 ;  /* 0xffffffffff0f7424 */ /* 0x000fce00078e00ff */
[----:B01----:R-:W-:Y:S05]  /*26a70*/  WARPSYNC.COLLECTIVE R15, `(.L_x_1028) ;  /* 0x000000000f0c7348 */ /* 0x003fea0003c00000 */
[----:B------:R-:W-:Y:S02]  /*26a80*/  ELECT P6, UR62, PT ;  /* 0x00000000003e782f */ /* 0x000fe400038c0000 */
[----:B------:R-:W-:Y:S01]  /*26a90*/  MOV R14, UR62 ;  /* 0x0000003e000e7c02 */ /* 0x000fe20008000f00 */
[----:B01----:R-:W-:Y:S10]  /*26aa0*/  ENDCOLLECTIVE ;  /* 0x000000000000791b */ /* 0x003ff40003800000 */
.L_x_1028:
[----:B------:R-:W-:Y:S05]  /*26ab0*/  BSYNC B0 ;  /* 0x0000000000007941 */ /* 0x000fea0003800000 */
.L_x_1027:
[----:B------:R-:W-:Y:S05]  /*26ac0*/  BRA `(.L_x_1029) ;  /* 0xffffffa400c07947 */ /* 0x000fea000383ffff */
.L_x_895:
[----:B0-----:R0:W2:Y:S02]  /*26ad0*/  SYNCS.PHASECHK.TRANS64.TRYWAIT P0, [R0+URZ+0x36840], R2 ;  /* 0x03684002000075a7 */ /* 0x0010a4000800017f */
[----:B--2---:R-:W-:Y:S05]  /*26ae0*/  @!P0 NANOSLEEP.SYNCS 0x989680 ;  /* 0x009896800000895d */ /* 0x004fea0003900000 */
[----:B------:R-:W2:Y:S02]  /*26af0*/  @!P0 SYNCS.PHASECHK.TRANS64 P0, [R0+URZ+0x36840], R2 ;  /* 0x03684002000085a7 */ /* 0x000ea4000800007f */
[----:B--2---:R-:W-:Y:S05]  /*26b00*/  @!P0 BRA `(.L_x_895) ;  /* 0xfffffffc00f08947 */ /* 0x004fea000383ffff */
[----:B------:R-:W-:Y:S05]  /*26b10*/  BRA `(.L_x_1030) ;  /* 0xffffffa8002c7947 */ /* 0x000fea000383ffff */
.L_x_899:
[----:B------:R0:W5:Y:S01]  /*26b20*/  LDL.LU R8, [R1+0x50] ;  /* 0x0000500001087983 */ /* 0x0001620000300800 */
[----:B------:R-:W-:Y:S01]  /*26b30*/  IMAD.MOV.U32 R13, RZ, RZ, R3 ;  /* 0x000000ffff0d7224 */ /* 0x000fe200078e0003 */
[----:B------:R-:W-:Y:S01]  /*26b40*/  MOV R12, RZ ;  /* 0x000000ff000c7202 */ /* 0x000fe20000000f00 */
[----:B------:R-:W-:Y:S02]  /*26b50*/  IMAD.MOV.U32 R11, RZ, RZ, 0x181f ;  /* 0x0000181fff0b7424 */ /* 0x000fe400078e00ff */
[----:B------:R-:W-:-:S07]  /*26b60*/  IMAD.MOV.U32 R15, RZ, RZ, -0x1 ;  /* 0xffffffffff0f7424 */ /* 0x000fce00078e00ff */
[----:B0----5:R-:W-:Y:S05]  /*26b70*/  WARPSYNC.COLLECTIVE R15, `(.L_x_1031) ;  /* 0x000000000f087348 */ /* 0x021fea0003c00000 */
[----:B------:R1:W2:Y:S02]  /*26b80*/  SHFL.IDX P6, R14, R13, R12, R11 ;  /* 0x0000000c0d0e7389 */ /* 0x0002a400000c000b */
[----:B012--5:R-:W-:Y:S01]  /*26b90*/  ENDCOLLECTIVE ;  /* 0x000000000000791b */ /* 0x027fe20003800000 */
.L_x_1031:
[----:B------:R-:W-:Y:S01]  /*26ba0*/  IMAD.MOV.U32 R13, RZ, RZ, R4 ;  /* 0x000000ffff0d7224 */ /* 0x000fe200078e0004 */
[----:B------:R-:W-:-:S07]  /*26bb0*/  MOV R6, R14 ;  /* 0x0000000e00067202 */ /* 0x000fce0000000f00 */
[----:B------:R-:W-:Y:S05]  /*26bc0*/  WARPSYNC.COLLECTIVE R15, `(.L_x_1032) ;  /* 0x000000000f087348 */ /* 0x000fea0003c00000 */
[----:B------:R0:W1:Y:S02]  /*26bd0*/  SHFL.IDX P6, R14, R13, R12, R11 ;  /* 0x0000000c0d0e7389 */ /* 0x00006400000c000b */
[----:B01----:R-:W-:Y:S01]  /*26be0*/  ENDCOLLECTIVE ;  /* 0x000000000000791b */ /* 0x003fe20003800000 */
.L_x_1032:
        /* <DEDUP_REMOVED lines=8> */
.L_x_1033:
[----:B------:R-:W-:Y:S01]  /*26c70*/  IMAD.MOV.U32 R13, RZ, RZ, R4 ;  /* 0x000000ffff0d7224 */ /* 0x000fe200078e0004 */
[----:B------:R-:W-:-:S07]  /*26c80*/  MOV R9, R14 ;  /* 0x0000000e00097202 */ /* 0x000fce0000000f00 */
[----:B------:R-:W-:Y:S05]  /*26c90*/  WARPSYNC.COLLECTIVE R15, `(.L_x_1034) ;  /* 0x000000000f087348 */ /* 0x000fea0003c00000 */
[----:B------:R0:W1:Y:S02]  /*26ca0*/  SHFL.IDX P6, R14, R13, R12, R11 ;  /* 0x0000000c0d0e7389 */ /* 0x00006400000c000b */
[----:B01----:R-:W-:Y:S01]  /*26cb0*/  ENDCOLLECTIVE ;  /* 0x000000000000791b */ /* 0x003fe20003800000 */
.L_x_1034:
[----:B------:R-:W-:-:S04]  /*26cc0*/  LOP3.LUT R8, R8, 0x7f, RZ, 0xc0, !PT ;  /* 0x0000007f08087812 */ /* 0x000fc800078ec0ff */
[----:B------:R-:W-:-:S04]  /*26cd0*/  SHF.R.U32.HI R5, RZ, 0x3, R8 ;  /* 0x00000003ff057819 */ /* 0x000fc80000011608 */
[----:B------:R-:W-:Y:S02]  /*26ce0*/  IADD3 R0, R5, R17, RZ ;  /* 0x0000001105007210 */ /* 0x000fe40007ffe0ff */
[----:B------:R-:W0:Y:S02]  /*26cf0*/  S2R R17, SR_TID.X ;  /* 0x0000000000117919 */ /* 0x000e240000002100 */
[C---:B------:R-:W-:Y:S01]  /*26d00*/  ISETP.GE.AND P3, PT, R0.reuse, R2, PT ;  /* 0x000000020000720c */ /* 0x040fe20003f66270 */
[----:B------:R-:W-:Y:S01]  /*26d10*/  IMAD.MOV.U32 R13, RZ, RZ, R3 ;  /* 0x000000ffff0d7224 */ /* 0x000fe200078e0003 */
[----:B------:R-:W-:Y:S01]  /*26d20*/  IADD3 R5, R0, 0x10, RZ ;  /* 0x0000001000057810 */ /* 0x000fe20007ffe0ff */
[----:B------:R-:W-:Y:S02]  /*26d30*/  IMAD.MOV.U32 R12, RZ, RZ, 0x2 ;  /* 0x00000002ff0c7424 */ /* 0x000fe400078e00ff */
[----:B0-----:R-:W-:-:S05]  /*26d40*/  IMAD.SHL.U32 R17, R17, 0x8, RZ ;  /* 0x0000000811117824 */ /* 0x001fca00078e00ff */
[----:B------:R-:W-:-:S04]  /*26d50*/  LOP3.LUT R17, R17, 0x38, RZ, 0xc0, !PT ;  /* 0x0000003811117812 */ /* 0x000fc800078ec0ff */
        /* <DEDUP_REMOVED lines=16> */
.L_x_1035:
[----:B------:R-:W-:Y:S01]  /*26e60*/  @!P3 LEA R8, P5, R17, R5, 0x1 ;  /* 0x000000051108b211 */ /* 0x000fe200078a08ff */
[----:B------:R-:W-:-:S03]  /*26e70*/  IMAD.MOV.U32 R13, RZ, RZ, R4 ;  /* 0x000000ffff0d7224 */ /* 0x000fc600078e0004 */
[----:B------:R-:W-:Y:S01]  /*26e80*/  @!P3 IADD3.X R5, RZ, R9, RZ, P5, !PT ;  /* 0x00000009ff05b210 */ /* 0x000fe20002ffe4ff */
[----:B------:R-:W-:-:S04]  /*26e90*/  @!P3 IMAD.MOV.U32 R6, RZ, RZ, R8 ;  /* 0x000000ffff06b224 */ /* 0x000fc800078e0008 */
[----:B------:R-:W-:Y:S01]  /*26ea0*/  @!P3 IMAD.MOV.U32 R7, RZ, RZ, R5 ;  /* 0x000000ffff07b224 */ /* 0x000fe200078e0005 */
[----:B------:R-:W-:Y:S02]  /*26eb0*/  IADD3 R5, R0, 0x20, RZ ;  /* 0x0000002000057810 */ /* 0x000fe40007ffe0ff */
[----:B------:R-:W-:Y:S02]  /*26ec0*/  MOV R8, R14 ;  /* 0x0000000e00087202 */ /* 0x000fe40000000f00 */
[----:B------:R-:W-:Y:S01]  /*26ed0*/  @!PT LDS RZ, [RZ] ;  /* 0x00000000fffff984 */ /* 0x000fe20000000800 */
[----:B------:R-:W-:Y:S01]  /*26ee0*/  @!PT LDS RZ, [RZ] ;  /* 0x00000000fffff984 */ /* 0x000fe20000000800 */
[----:B------:R-:W-:Y:S01]  /*26ef0*/  @!PT LDS RZ, [RZ] ;  /* 0x00000000fffff984 */ /* 0x000fe20000000800 */
[----:B------:R0:W-:Y:S05]  /*26f00*/  @!P3 LDGSTS.E.BYPASS.LTC128B.128 [R10+0x15c00], desc[UR60][R6.64], !P2 ;  /* 0x15c00000060abfae */ /* 0x0001ea000d101d7c */
[----:B0-----:R-:W-:Y:S05]  /*26f10*/  WARPSYNC.COLLECTIVE R15, `(.L_x_1036) ;  /* 0x000000000f087348 */ /* 0x001fea0003c00000 */
[----:B------:R1:W2:Y:S02]  /*26f20*/  SHFL.IDX P6, R14, R13, R12, R11 ;  /* 0x0000000c0d0e7389 */ /* 0x0002a400000c000b */
[----:B012---:R-:W-:Y:S01]  /*26f30*/  ENDCOLLECTIVE ;  /* 0x000000000000791b */ /* 0x007fe20003800000 */
.L_x_1036:
[----:B------:R-:W-:Y:S01]  /*26f40*/  @!PT LDS RZ, [RZ] ;  /* 0x00000000fffff984 */ /* 0x000fe20000000800 */
[----:B------:R-:W-:Y:S01]  /*26f50*/  @!PT LDS RZ, [RZ] ;  /* 0x00000000fffff984 */ /* 0x000fe20000000800 */
[----:B------:R-:W-:Y:S01]  /*26f60*/  @!PT LDS RZ, [RZ] ;  /* 0x00000000fffff984 */ /* 0x000fe20000000800 */
[----:B------:R0:W-:Y:S04]  /*26f70*/  @!P3 LDGSTS.E.BYPASS.LTC128B.128 [R10+0x19c00], desc[UR60][R6.64+0x80], !P1 ;  /* 0x19c00080060abfae */ /* 0x0001e8000c901d7c */
[----:B------:R0:W-:Y:S01]  /*26f80*/  @!P3 LDGSTS.E.BYPASS.LTC128B.128 [R10+0x1dc00], desc[UR60][R6.64+0x100], !P0 ;  /* 0x1dc00100060abfae */ /* 0x0001e2000c101d7c */
[----:B------:R-:W-:Y:S01]  /*26f90*/  ISETP.GE.AND P3, PT, R5, R2, PT ;  /* 0x000000020500720c */ /* 0x000fe20003f66270 */
[----:B------:R-:W-:Y:S02]  /*26fa0*/  IMAD.MOV.U32 R13, RZ, RZ, R3 ;  /* 0x000000ffff0d7224 */ /* 0x000fe400078e0003 */
[----:B------:R-:W-:Y:S02]  /*26fb0*/  IMAD.MOV.U32 R12, RZ, RZ, 0x3 ;  /* 0x00000003ff0c7424 */ /* 0x000fe400078e00ff */
[----:B------:R-:W-:-:S08]  /*26fc0*/  IMAD.MOV.U32 R5, RZ, RZ, R14 ;  /* 0x000000ffff057224 */ /* 0x000fd000078e000e */
[----:B0-----:R-:W-:Y:S05]  /*26fd0*/  WARPSYNC.COLLECTIVE R15, `(.L_x_1037) ;  /* 0x000000000f087348 */ /* 0x001fea0003c00000 */
[----:B------:R1:W2:Y:S02]  /*26fe0*/  SHFL.IDX P6, R14, R13, R12, R11 ;  /* 0x0000000c0d0e7389 */ /* 0x0002a400000c000b */
[----:B012---:R-:W-:Y:S01]  /*26ff0*/  ENDCOLLECTIVE ;  /* 0x000000000000791b */ /* 0x007fe20003800000 */
.L_x_1037:
[----:B------:R-:W-:-:S04]  /*27000*/  @!P3 LEA R5, P4, R17, R5, 0x1 ;  /* 0x000000051105b211 */ /* 0x000fc800078808ff */
[----:B------:R-:W-:-:S05]  /*27010*/  @!P3 IADD3.X R6, RZ, R8, RZ, P4, !PT ;  /* 0x00000008ff06b210 */ /* 0x000fca00027fe4ff */
[----:B------:R-:W-:Y:S02]  /*27020*/  @!P3 IMAD.MOV.U32 R7, RZ, RZ, R6 ;  /* 0x000000ffff07b224 */ /* 0x000fe400078e0006 */
[----:B------:R-:W-:Y:S01]  /*27030*/  @!P3 IMAD.MOV.U32 R6, RZ, RZ, R5 ;  /* 0x000000ffff06b224 */ /* 0x000fe200078e0005 */
[----:B------:R-:W-:Y:S01]  /*27040*/  IADD3 R5, R0, 0x30, RZ ;  /* 0x0000003000057810 */ /* 0x000fe20007ffe0ff */
[----:B------:R-:W-:-:S03]  /*27050*/  IMAD.MOV.U32 R13, RZ, RZ, R4 ;  /* 0x000000ffff0d7224 */ /* 0x000fc600078e0004 */
[----:B------:R-:W-:Y:S01]  /*27060*/  @!PT LDS RZ, [RZ] ;  /* 0x00000000fffff984 */ /* 0x000fe20000000800 */
[----:B------:R-:W-:Y:S01]  /*27070*/  @!PT LDS RZ, [RZ] ;  /* 0x00000000fffff984 */ /* 0x000fe20000000800 */
[----:B------:R-:W-:Y:S01]  /*27080*/  @!PT LDS RZ, [RZ] ;  /* 0x00000000fffff984 */ /* 0x000fe20000000800 */
[----:B------:R-:W-:Y:S04]  /*27090*/  @!P3 LDGSTS.E.BYPASS.LTC128B.128 [R10+0x16400], desc[UR60][R6.64], !P2 ;  /* 0x16400000060abfae */ /* 0x000fe8000d101d7c */
[----:B------:R-:W-:Y:S04]  /*270a0*/  @!P3 LDGSTS.E.BYPASS.LTC128B.128 [R10+0x1a400], desc[UR60][R6.64+0x80], !P1 ;  /* 0x1a400080060abfae */ /* 0x000fe8000c901d7c */
[----:B------:R0:W-:Y:S01]  /*270b0*/  @!P3 LDGSTS.E.BYPASS.LTC128B.128 [R10+0x1e400], desc[UR60][R6.64+0x100], !P0 ;  /* 0x1e400100060abfae */ /* 0x0001e2000c101d7c */
[----:B------:R-:W-:Y:S02]  /*270c0*/  ISETP.GE.AND P3, PT, R5, R2, PT ;  /* 0x000000020500720c */ /* 0x000fe40003f66270 */
[----:B0-----:R-:W-:-:S11]  /*270d0*/  MOV R6, R14 ;  /* 0x0000000e00067202 */ /* 0x001fd60000000f00 */
[----:B------:R-:W-:Y:S05]  /*270e0*/  WARPSYNC.COLLECTIVE R15, `(.L_x_1038) ;  /* 0x000000000f087348 */ /* 0x000fea0003c00000 */
[----:B------:R0:W1:Y:S02]  /*270f0*/  SHFL.IDX P6, R14, R13, R12, R11 ;  /* 0x0000000c0d0e7389 */ /* 0x00006400000c000b */
[----:B01----:R-:W-:Y:S01]  /*27100*/  ENDCOLLECTIVE ;  /* 0x000000000000791b */ /* 0x003fe20003800000 */
.L_x_1038:
[----:B------:R-:W-:Y:S02]  /*27110*/  IMAD.MOV.U32 R13, RZ, RZ, R3 ;  /* 0x000000ffff0d7224 */ /* 0x000fe400078e0003 */
[----:B------:R-:W-:Y:S02]  /*27120*/  IMAD.MOV.U32 R12, RZ, RZ, 0x4 ;  /* 0x00000004ff0c7424 */ /* 0x000fe400078e00ff */
[----:B------:R-:W-:-:S07]  /*27130*/  IMAD.MOV.U32 R5, RZ, RZ, R14 ;  /* 0x000000ffff057224 */ /* 0x000fce00078e000e */
[----:B------:R-:W-:Y:S05]  /*27140*/  WARPSYNC.COLLECTIVE R15, `(.L_x_1039) ;  /* 0x000000000f087348 */ /* 0x000fea0003c00000 */
[----:B------:R0:W1:Y:S02]  /*27150*/  SHFL.IDX P6, R14, R13, R12, R11 ;  /* 0x0000000c0d0e7389 */ /* 0x00006400000c000b */
[----:B01----:R-:W-:Y:S01]  /*27160*/  ENDCOLLECTIVE ;  /* 0x000000000000791b */ /* 0x003fe20003800000 */
.L_x_1039:
        /* <DEDUP_REMOVED lines=17> */
.L_x_1040:
[----:B------:R-:W-:Y:S02]  /*27280*/  IMAD.MOV.U32 R13, RZ, RZ, R3 ;  /* 0x000000ffff0d7224 */ /* 0x000fe400078e0003 */
[----:B------:R-:W-:Y:S02]  /*27290*/  IMAD.MOV.U32 R12, RZ, RZ, 0x5 ;  /* 0x00000005ff0c7424 */ /* 0x000fe400078e00ff */
[----:B------:R-:W-:-:S07]  /*272a0*/  IMAD.MOV.U32 R5, RZ, RZ, R14 ;  /* 0x000000ffff057224 */ /* 0x000fce00078e000e */
[----:B------:R-:W-:Y:S05]  /*272b0*/  WARPSYNC.COLLECTIVE R15, `(.L_x_1041) ;  /* 0x000000000f087348 */ /* 0x000fea0003c00000 */
[----:B------:R0:W1:Y:S02]  /*272c0*/  SHFL.IDX P6, R14, R13, R12, R11 ;  /* 0x0000000c0d0e7389 */ /* 0x00006400000c000b */
[----:B01----:R-:W-:Y:S01]  /*272d0*/  ENDCOLLECTIVE ;  /* 0x000000000000791b */ /* 0x003fe20003800000 */
.L_x_1041:
        /* <DEDUP_REMOVED lines=17> */
.L_x_1042:
[----:B------:R-:W-:Y:S01]  /*273f0*/  MOV R13, R3 ;  /* 0x00000003000d7202 */ /* 0x000fe20000000f00 */
[----:B------:R-:W-:Y:S02]  /*27400*/  IMAD.MOV.U32 R12, RZ, RZ, 0x6 ;  /* 0x00000006ff0c7424 */ /* 0x000fe400078e00ff */
[----:B------:R-:W-:-:S07]  /*27410*/  IMAD.MOV.U32 R5, RZ, RZ, R14 ;  /* 0x000000ffff057224 */ /* 0x000fce00078e000e */
[----:B------:R-:W-:Y:S05]  /*27420*/  WARPSYNC.COLLECTIVE R15, `(.L_x_1043) ;  /* 0x000000000f087348 */ /* 0x000fea0003c00000 */
[----:B------:R0:W1:Y:S02]  /*27430*/  SHFL.IDX P6, R14, R13, R12, R11 ;  /* 0x0000000c0d0e7389 */ /* 0x00006400000c000b */
[----:B01----:R-:W-:Y:S01]  /*27440*/  ENDCOLLECTIVE ;  /* 0x000000000000791b */ /* 0x003fe20003800000 */
.L_x_1043:
[----:B------:R-:W-:-:S04]  /*27450*/  @!P3 LEA R5, P4, R17, R5, 0x1 ;  /* 0x000000051105b211 */ /* 0x000fc800078808ff */
[----:B------:R-:W-:-:S05]  /*27460*/  @!P3 IADD3.X R6, RZ, R6, RZ, P4, !PT ;  /* 0x00000006ff06b210 */ /* 0x000fca00027fe4ff */
[----:B------:R-:W-:Y:S02]  /*27470*/  @!P3 IMAD.MOV.U32 R7, RZ, RZ, R6 ;  /* 0x000000ffff07b224 */ /* 0x000fe400078e0006 */
[----:B------:R-:W-:Y:S01]  /*27480*/  @!P3 IMAD.MOV.U32 R6, RZ, RZ, R5 ;  /* 0x000000ffff06b224 */ /* 0x000fe200078e0005 */
[----:B------:R-:W-:-:S04]  /*27490*/  MOV R13, R4 ;  /* 0x00000004000d7202 */ /* 0x000fc80000000f00 */
        /* <DEDUP_REMOVED lines=10> */
.L_x_1044:
[----:B------:R-:W-:-:S05]  /*27540*/  VIADD R7, R0, 0x60 ;  /* 0x0000006000077836 */ /* 0x000fca0000000000 */
[----:B------:R-:W-:Y:S02]  /*27550*/  ISETP.GE.AND P4, PT, R7, R2, PT ;  /* 0x000000020700720c */ /* 0x000fe40003f86270 */
[----:B------:R-:W-:Y:S01]  /*27560*/  MOV R13, R3 ;  /* 0x00000003000d7202 */ /* 0x000fe20000000f00 */
[----:B------:R-:W-:Y:S02]  /*27570*/  IMAD.MOV.U32 R12, RZ, RZ, 0x7 ;  /* 0x00000007ff0c7424 */ /* 0x000fe400078e00ff */
[----:B------:R-:W-:-:S08]  /*27580*/  IMAD.MOV.U32 R5, RZ, RZ, R14 ;  /* 0x000000ffff057224 */ /* 0x000fd000078e000e */
[----:B------:R-:W-:Y:S05]  /*27590*/  WARPSYNC.COLLECTIVE R15, `(.L_x_1045) ;  /* 0x000000000f087348 */ /* 0x000fea0003c00000 */
[----:B------:R0:W1:Y:S02]  /*275a0*/  SHFL.IDX P6, R14, R13, R12, R11 ;  /* 0x0000000c0d0e7389 */ /* 0x00006400000c000b */
[----:B01----:R-:W-:Y:S01]  /*275b0*/  ENDCOLLECTIVE ;  /* 0x000000000000791b */ /* 0x003fe20003800000 */
.L_x_1045:
[----:B------:R-:W-:-:S04]  /*275c0*/  @!P4 LEA R5, P3, R17, R5, 0x1 ;  /* 0x000000051105c211 */ /* 0x000fc800078608ff */
[----:B------:R-:W-:-:S05]  /*275d0*/  @!P4 IADD3.X R6, RZ, R6, RZ, P3, !PT ;  /* 0x00000006ff06c210 */ /* 0x000fca0001ffe4ff */
[----:B------:R-:W-:Y:S01]  /*275e0*/  @!P4 IMAD.MOV.U32 R7, RZ, RZ, R6 ;  /* 0x000000ffff07c224 */ /* 0x000fe200078e0006 */
[----:B------:R-:W-:Y:S01]  /*275f0*/  MOV R13, R4 ;  /* 0x00000004000d7202 */ /* 0x000fe20000000f00 */
        /* <DEDUP_REMOVED lines=10> */
.L_x_1046:
[----:B------:R-:W-:Y:S01]  /*276a0*/  @!PT LDS RZ, [RZ] ;  /* 0x00000000fffff984 */ /* 0x000fe20000000800 */
[----:B------:R-:W-:Y:S01]  /*276b0*/  @!PT LDS RZ, [RZ] ;  /* 0x00000000fffff984 */ /* 0x000fe20000000800 */
[----:B------:R-:W-:Y:S01]  /*276c0*/  @!PT LDS RZ, [RZ] ;  /* 0x00000000fffff984 */ /* 0x000fe20000000800 */
[----:B------:R0:W-:Y:S01]  /*276d0*/  @!P4 LDGSTS.E.BYPASS.LTC128B.128 [R10+0x20400], desc[UR60][R6.64+0x100], !P0 ;  /* 0x20400100060acfae */ /* 0x0001e2000c101d7c */
[----:B------:R-:W-:Y:S01]  /*276e0*/  IMAD.MOV.U32 R3, RZ, RZ, R14 ;  /* 0x000000ffff037224 */ /* 0x000fe200078e000e */
[----:B------:R-:W-:Y:S06]  /*276f0*/  BRA `(.L_x_1047) ;  /* 0xffffffa800f87947 */ /* 0x000fec000383ffff */
.L_x_904:
[----:B0-----:R-:W3:Y:S02]  /*27700*/  LDL R2, [R1+0x4] ;  /* 0x0000040001027983 */ /* 0x001ee40000100800 */
[----:B---3--:R0:W1:Y:S02]  /*27710*/  SYNCS.PHASECHK.TRANS64.TRYWAIT P0, [R2+URZ+0x36820], R0 ;  /* 0x03682000020075a7 */ /* 0x008064000800017f */
[----:B-1----:R-:W-:Y:S05]  /*27720*/  @!P0 NANOSLEEP.SYNCS 0x989680 ;  /* 0x009896800000895d */ /* 0x002fea0003900000 */
[----:B------:R-:W1:Y:S02]  /*27730*/  @!P0 SYNCS.PHASECHK.TRANS64 P0, [R2+URZ+0x36820], R0 ;  /* 0x03682000020085a7 */ /* 0x000e64000800007f */
[----:B-1----:R-:W-:Y:S05]  /*27740*/  @!P0 BRA `(.L_x_904) ;  /* 0xfffffffc00ec8947 */ /* 0x002fea000383ffff */
[----:B------:R-:W-:Y:S05]  /*27750*/  BRA `(.L_x_1048) ;  /* 0xffffffac007c7947 */ /* 0x000fea000383ffff */
.L_x_913:
[----:B-1----:R1:W3:Y:S02]  /*27760*/  SYNCS.PHASECHK.TRANS64.TRYWAIT P0, [R3+URZ+0x36840], R2 ;  /* 0x03684002030075a7 */ /* 0x0022e4000800017f */
[----:B---3--:R-:W-:Y:S05]  /*27770*/  @!P0 NANOSLEEP.SYNCS 0x989680 ;  /* 0x009896800000895d */ /* 0x008fea0003900000 */
[----:B------:R-:W3:Y:S02]  /*27780*/  @!P0 SYNCS.PHASECHK.TRANS64 P0, [R3+URZ+0x36840], R2 ;  /* 0x03684002030085a7 */ /* 0x000ee4000800007f */
[----:B---3--:R-:W-:Y:S05]  /*27790*/  @!P0 BRA `(.L_x_913) ;  /* 0xfffffffc00f08947 */ /* 0x008fea000383ffff */
[----:B------:R-:W-:Y:S05]  /*277a0*/  BRA `(.L_x_1049) ;  /* 0xffffffb000487947 */ /* 0x000fea000383ffff */
.L_x_920:
[----:B0-----:R0:W1:Y:S02]  /*277b0*/  SYNCS.PHASECHK.TRANS64.TRYWAIT P0, [R3+URZ+0x60], R2 ;  /* 0x00006002030075a7 */ /* 0x001064000800017f */
[----:B-1----:R-:W-:Y:S05]  /*277c0*/  @!P0 NANOSLEEP.SYNCS 0x989680 ;  /* 0x009896800000895d */ /* 0x002fea0003900000 */
[----:B------:R-:W1:Y:S02]  /*277d0*/  @!P0 SYNCS.PHASECHK.TRANS64 P0, [R3+URZ+0x60], R2 ;  /* 0x00006002030085a7 */ /* 0x000e64000800007f */
[----:B-1----:R-:W-:Y:S05]  /*277e0*/  @!P0 BRA `(.L_x_920) ;  /* 0xfffffffc00f08947 */ /* 0x002fea000383ffff */
[----:B------:R-:W-:Y:S05]  /*277f0*/  BRA `(.L_x_1050) ;  /* 0xffffffb400647947 */ /* 0x000fea000383ffff */
.L_x_930:
[----:B---3--:R3:W4:Y:S02]  /*27800*/  SYNCS.PHASECHK.TRANS64.TRYWAIT P0, [R3+URZ+0x36840], R2 ;  /* 0x03684002030075a7 */ /* 0x008724000800017f */
[----:B----4-:R-:W-:Y:S05]  /*27810*/  @!P0 NANOSLEEP.SYNCS 0x989680 ;  /* 0x009896800000895d */ /* 0x010fea0003900000 */
[----:B------:R-:W4:Y:S02]  /*27820*/  @!P0 SYNCS.PHASECHK.TRANS64 P0, [R3+URZ+0x36840], R2 ;  /* 0x03684002030085a7 */ /* 0x000f24000800007f */
[----:B----4-:R-:W-:Y:S05]  /*27830*/  @!P0 BRA `(.L_x_930) ;  /* 0xfffffffc00f08947 */ /* 0x010fea000383ffff */
[----:B------:R-:W-:Y:S05]  /*27840*/  BRA `(.L_x_1051) ;  /* 0xffffffbc004c7947 */ /* 0x000fea000383ffff */
.L_x_937:
[----:B--2---:R2:W3:Y:S02]  /*27850*/  SYNCS.PHASECHK.TRANS64.TRYWAIT P0, [R2+URZ+0x60], R3 ;  /* 0x00006003020075a7 */ /* 0x0044e4000800017f */
[----:B---3--:R-:W-:Y:S05]  /*27860*/  @!P0 NANOSLEEP.SYNCS 0x989680 ;  /* 0x009896800000895d */ /* 0x008fea0003900000 */
[----:B------:R-:W3:Y:S02]  /*27870*/  @!P0 SYNCS.PHASECHK.TRANS64 P0, [R2+URZ+0x60], R3 ;  /* 0x00006003020085a7 */ /* 0x000ee4000800007f */
[----:B---3--:R-:W-:Y:S05]  /*27880*/  @!P0 BRA `(.L_x_937) ;  /* 0xfffffffc00f08947 */ /* 0x008fea000383ffff */
[----:B------:R-:W-:Y:S05]  /*27890*/  BRA `(.L_x_1052) ;  /* 0xffffffc000687947 */ /* 0x000fea000383ffff */
.L_x_947:
[----:B----4-:R4:W0:Y:S02]  /*278a0*/  SYNCS.PHASECHK.TRANS64.TRYWAIT P0, [R2+URZ+0x36840], R3 ;  /* 0x03684003020075a7 */ /* 0x010824000800017f */
[----:B0-----:R-:W-:Y:S05]  /*278b0*/  @!P0 NANOSLEEP.SYNCS 0x989680 ;  /* 0x009896800000895d */ /* 0x001fea0003900000 */
[----:B------:R-:W0:Y:S02]  /*278c0*/  @!P0 SYNCS.PHASECHK.TRANS64 P0, [R2+URZ+0x36840], R3 ;  /* 0x03684003020085a7 */ /* 0x000e24000800007f */
[----:B0-----:R-:W-:Y:S05]  /*278d0*/  @!P0 BRA `(.L_x_947) ;  /* 0xfffffffc00f08947 */ /* 0x001fea000383ffff */
[----:B------:R-:W-:Y:S05]  /*278e0*/  BRA `(.L_x_1053) ;  /* 0xffffffc8001c7947 */ /* 0x000fea000383ffff */
.L_x_954:
[----:B0-----:R0:W2:Y:S02]  /*278f0*/  SYNCS.PHASECHK.TRANS64.TRYWAIT P0, [R2+URZ+0x60], R5 ;  /* 0x00006005020075a7 */ /* 0x0010a4000800017f */
[----:B--2---:R-:W-:Y:S05]  /*27900*/  @!P0 NANOSLEEP.SYNCS 0x989680 ;  /* 0x009896800000895d */ /* 0x004fea0003900000 */
[----:B------:R-:W2:Y:S02]  /*27910*/  @!P0 SYNCS.PHASECHK.TRANS64 P0, [R2+URZ+0x60], R5 ;  /* 0x00006005020085a7 */ /* 0x000ea4000800007f */
[----:B--2---:R-:W-:Y:S05]  /*27920*/  @!P0 BRA `(.L_x_954) ;  /* 0xfffffffc00f08947 */ /* 0x004fea000383ffff */
[----:B------:R-:W-:Y:S05]  /*27930*/  BRA `(.L_x_1054) ;  /* 0xffffffcc00387947 */ /* 0x000fea000383ffff */
.L_x_966:
[----:B0-----:R0:W2:Y:S02]  /*27940*/  SYNCS.PHASECHK.TRANS64.TRYWAIT P0, [R2+URZ+0x36860], R0 ;  /* 0x03686000020075a7 */ /* 0x0010a4000800017f */
[----:B--2---:R-:W-:Y:S05]  /*27950*/  @!P0 NANOSLEEP.SYNCS 0x989680 ;  /* 0x009896800000895d */ /* 0x004fea0003900000 */
[----:B------:R-:W2:Y:S02]  /*27960*/  @!P0 SYNCS.PHASECHK.TRANS64 P0, [R2+URZ+0x36860], R0 ;  /* 0x03686000020085a7 */ /* 0x000ea4000800007f */
[----:B--2---:R-:W-:Y:S05]  /*27970*/  @!P0 BRA `(.L_x_966) ;  /* 0xfffffffc00f08947 */ /* 0x004fea000383ffff */
[----:B------:R-:W-:Y:S05]  /*27980*/  BRA `(.L_x_1055) ;  /* 0xffffffd000d07947 */ /* 0x000fea000383ffff */
.L_x_974:
[----:B------:R-:W-:Y:S01]  /*27990*/  BSSY B0, `(.L_x_1056) ;  /* 0x0000008000007945 */ /* 0x000fe20003800000 */
[----:B------:R-:W-:Y:S01]  /*279a0*/  IMAD.MOV.U32 R13, RZ, RZ, R16 ;  /* 0x000000ffff0d7224 */ /* 0x000fe200078e0010 */
[----:B------:R-:W-:Y:S01]  /*279b0*/  MOV R12, RZ ;  /* 0x000000ff000c7202 */ /* 0x000fe20000000f00 */
[----:B------:R-:W-:Y:S02]  /*279c0*/  IMAD.MOV.U32 R11, RZ, RZ, 0x1f ;  /* 0x0000001fff0b7424 */ /* 0x000fe400078e00ff */
[----:B------:R-:W-:-:S07]  /*279d0*/  IMAD.MOV.U32 R15, RZ, RZ, -0x1 ;  /* 0xffffffffff0f7424 */ /* 0x000fce00078e00ff */
[----:B-1--45:R-:W-:Y:S05]  /*279e0*/  WARPSYNC.COLLECTIVE R15, `(.L_x_1057) ;  /* 0x000000000f087348 */ /* 0x032fea0003c00000 */
[----:B------:R0:W2:Y:S02]  /*279f0*/  SHFL.IDX P6, R14, R13, R12, R11 ;  /* 0x0000000c0d0e7389 */ /* 0x0000a400000c000b */
[----:B012-45:R-:W-:Y:S01]  /*27a00*/  ENDCOLLECTIVE ;  /* 0x000000000000791b */ /* 0x037fe20003800000 */
.L_x_1057:
[----:B------:R-:W-:Y:S05]  /*27a10*/  BSYNC B0 ;  /* 0x0000000000007941 */ /* 0x000fea0003800000 */
.L_x_1056:
[----:B------:R-:W-:Y:S01]  /*27a20*/  IMAD.MOV.U32 R13, RZ, RZ, R16 ;  /* 0x000000ffff0d7224 */ /* 0x000fe200078e0010 */
[----:B------:R-:W-:Y:S01]  /*27a30*/  MOV R11, 0x1f ;  /* 0x0000001f000b7802 */ /* 0x000fe20000000f00 */
[----:B------:R-:W-:Y:S01]  /*27a40*/  IMAD.MOV.U32 R12, RZ, RZ, 0x1 ;  /* 0x00000001ff0c7424 */ /* 0x000fe200078e00ff */
[----:B------:R-:W-:Y:S01]  /*27a50*/  MOV R0, R14 ;  /* 0x0000000e00007202 */ /* 0x000fe20000000f00 */
[----:B------:R-:W-:Y:S01]  /*27a60*/  IMAD.MOV.U32 R15, RZ, RZ, -0x1 ;  /* 0xffffffffff0f7424 */ /* 0x000fe200078e00ff */
[----:B------:R-:W-:-:S07]  /*27a70*/  IADD3 R5, R19, R7, RZ ;  /* 0x0000000713057210 */ /* 0x000fce0007ffe0ff */
[----:B------:R-:W-:Y:S05]  /*27a80*/  WARPSYNC.COLLECTIVE R15, `(.L_x_1058) ;  /* 0x000000000f087348 */ /* 0x000fea0003c00000 */
[----:B------:R0:W1:Y:S02]  /*27a90*/  SHFL.IDX P6, R14, R13, R12, R11 ;  /* 0x0000000c0d0e7389 */ /* 0x00006400000c000b */
[----:B01----:R-:W-:Y:S01]  /*27aa0*/  ENDCOLLECTIVE ;  /* 0x000000000000791b */ /* 0x003fe20003800000 */
.L_x_1058:
        /* <DEDUP_REMOVED lines=13> */
[----:B------:R-:W-:-:S04]  /*27b80*/  ISETP.NE.AND P1, PT, R7, RZ, PT ;  /* 0x000000ff0700720c */ /* 0x000fc80003f25270 */
[----:B------:R-:W-:-:S09]  /*27b90*/  MOV R13, R2 ;  /* 0x00000002000d7202 */ /* 0x000fd20000000f00 */
[----:B------:R-:W-:Y:S05]  /*27ba0*/  WARPSYNC.COLLECTIVE R15, `(.L_x_1059) ;  /* 0x000000000f087348 */ /* 0x000fea0003c00000 */
[----:B------:R0:W1:Y:S02]  /*27bb0*/  SHFL.UP P6, R14, R13, R12, R11 ;  /* 0x0400000c0d0e7389 */ /* 0x00006400000c000b */
[----:B01----:R-:W-:Y:S01]  /*27bc0*/  ENDCOLLECTIVE ;  /* 0x000000000000791b */ /* 0x003fe20003800000 */
.L_x_1059:
[----:B------:R-:W-:Y:S02]  /*27bd0*/  IMAD.MOV.U32 R12, RZ, RZ, 0x2 ;  /* 0x00000002ff0c7424 */ /* 0x000fe400078e00ff */
[----:B------:R-:W-:-:S05]  /*27be0*/  IMAD.MOV.U32 R3, RZ, RZ, R14 ;  /* 0x000000ffff037224 */ /* 0x000fca00078e000e */
[----:B------:R-:W-:-:S04]  /*27bf0*/  SEL R3, R3, RZ, P1 ;  /* 0x000000ff03037207 */ /* 0x000fc80000800000 */
[----:B------:R-:W-:-:S05]  /*27c00*/  IADD3 R3, R2, R3, RZ ;  /* 0x0000000302037210 */ /* 0x000fca0007ffe0ff */
[----:B------:R-:W-:-:S07]  /*27c10*/  IMAD.MOV.U32 R13, RZ, RZ, R3 ;  /* 0x000000ffff0d7224 */ /* 0x000fce00078e0003 */
[----:B------:R-:W-:Y:S05]  /*27c20*/  WARPSYNC.COLLECTIVE R15, `(.L_x_1060) ;  /* 0x000000000f087348 */ /* 0x000fea0003c00000 */
[----:B------:R0:W1:Y:S02]  /*27c30*/  SHFL.UP P6, R14, R13, R12, R11 ;  /* 0x0400000c0d0e7389 */ /* 0x00006400000c000b */
[----:B01----:R-:W-:Y:S01]  /*27c40*/  ENDCOLLECTIVE ;  /* 0x000000000000791b */ /* 0x003fe20003800000 */
.L_x_1060:
[----:B------:R-:W-:Y:S02]  /*27c50*/  MOV R12, 0x4 ;  /* 0x00000004000c7802 */ /* 0x000fe40000000f00 */
[----:B------:R-:W-:-:S04]  /*27c60*/  MOV R5, R14 ;  /* 0x0000000e00057202 */ /* 0x000fc80000000f00 */
[----:B------:R-:W-:-:S05]  /*27c70*/  SEL R5, R5, RZ, P2 ;  /* 0x000000ff05057207 */ /* 0x000fca0001000000 */
[----:B------:R-:W-:-:S04]  /*27c80*/  IMAD.IADD R3, R3, 0x1, R5 ;  /* 0x0000000103037824 */ /* 0x000fc800078e0205 */
[----:B------:R-:W-:-:S07]  /*27c90*/  IMAD.MOV.U32 R13, RZ, RZ, R3 ;  /* 0x000000ffff0d7224 */ /* 0x000fce00078e0003 */
[----:B------:R-:W-:Y:S05]  /*27ca0*/  WARPSYNC.COLLECTIVE R15, `(.L_x_1061) ;  /* 0x000000000f087348 */ /* 0x000fea0003c00000 */
[----:B------:R0:W1:Y:S02]  /*27cb0*/  SHFL.UP P6, R14, R13, R12, R11 ;  /* 0x0400000c0d0e7389 */ /* 0x00006400000c000b */
[----:B01----:R-:W-:Y:S01]  /*27cc0*/  ENDCOLLECTIVE ;  /* 0x000000000000791b */ /* 0x003fe20003800000 */
.L_x_1061:
[----:B------:R-:W-:Y:S02]  /*27cd0*/  IMAD.MOV.U32 R12, RZ, RZ, 0x8 ;  /* 0x00000008ff0c7424 */ /* 0x000fe400078e00ff */
[----:B------:R-:W-:-:S05]  /*27ce0*/  IMAD.MOV.U32 R5, RZ, RZ, R14 ;  /* 0x000000ffff057224 */ /* 0x000fca00078e000e */
[----:B------:R-:W-:-:S05]  /*27cf0*/  SEL R5, R5, RZ, P3 ;  /* 0x000000ff05057207 */ /* 0x000fca0001800000 */
[----:B------:R-:W-:-:S05]  /*27d00*/  IMAD.IADD R3, R3, 0x1, R5 ;  /* 0x0000000103037824 */ /* 0x000fca00078e0205 */
[----:B------:R-:W-:-:S07]  /*27d10*/  MOV R13, R3 ;  /* 0x00000003000d7202 */ /* 0x000fce0000000f00 */
[----:B------:R-:W-:Y:S05]  /*27d20*/  WARPSYNC.COLLECTIVE R15, `(.L_x_1062) ;  /* 0x000000000f087348 */ /* 0x000fea0003c00000 */
[----:B------:R0:W1:Y:S02]  /*27d30*/  SHFL.UP P6, R14, R13, R12, R11 ;  /* 0x0400000c0d0e7389 */ /* 0x00006400000c000b */
[----:B01----:R-:W-:Y:S01]  /*27d40*/  ENDCOLLECTIVE ;  /* 0x000000000000791b */ /* 0x003fe20003800000 */
.L_x_1062:
        /* <DEDUP_REMOVED lines=8> */
.L_x_1063:
[----:B------:R-:W-:Y:S01]  /*27dd0*/  MOV R12, 0x1f ;  /* 0x0000001f000c7802 */ /* 0x000fe20000000f00 */
[----:B------:R-:W-:Y:S01]  /*27de0*/  IMAD.MOV.U32 R11, RZ, RZ, 0x1f ;  /* 0x0000001fff0b7424 */ /* 0x000fe200078e00ff */
[----:B------:R-:W-:-:S04]  /*27df0*/  MOV R5, R14 ;  /* 0x0000000e00057202 */ /* 0x000fc80000000f00 */
[----:B------:R-:W-:-:S05]  /*27e00*/  SEL R5, R5, RZ, P5 ;  /* 0x000000ff05057207 */ /* 0x000fca0002800000 */
[----:B------:R-:W-:-:S04]  /*27e10*/  IMAD.IADD R5, R3, 0x1, R5 ;  /* 0x0000000103057824 */ /* 0x000fc800078e0205 */
[----:B------:R-:W-:-:S07]  /*27e20*/  IMAD.MOV.U32 R13, RZ, RZ, R5 ;  /* 0x000000ffff0d7224 */ /* 0x000fce00078e0005 */
[----:B------:R-:W-:Y:S05]  /*27e30*/  WARPSYNC.COLLECTIVE R15, `(.L_x_1064) ;  /* 0x000000000f087348 */ /* 0x000fea0003c00000 */
[----:B------:R0:W1:Y:S02]  /*27e40*/  SHFL.IDX P6, R14, R13, R12, R11 ;  /* 0x0000000c0d0e7389 */ /* 0x00006400000c000b */
[----:B01----:R-:W-:Y:S01]  /*27e50*/  ENDCOLLECTIVE ;  /* 0x000000000000791b */ /* 0x003fe20003800000 */
.L_x_1064:
[----:B------:R-:W-:Y:S01]  /*27e60*/  IMAD.MOV.U32 R6, RZ, RZ, R14 ;  /* 0x000000ffff067224 */ /* 0x000fe200078e000e */
[----:B------:R-:W-:Y:S06]  /*27e70*/  BRA `(.L_x_1065) ;  /* 0xffffffd400947947 */ /* 0x000fec000383ffff */
.L_x_979:
[----:B------:R-:W-:Y:S01]  /*27e80*/  BSSY B0, `(.L_x_1066) ;  /* 0x0000008000007945 */ /* 0x000fe20003800000 */
[----:B-----5:R-:W-:Y:S01]  /*27e90*/  MOV R13, R2 ;  /* 0x00000002000d7202 */ /* 0x020fe20000000f00 */
[----:B------:R-:W-:Y:S01]  /*27ea0*/  IMAD.MOV.U32 R12, RZ, RZ, 0x1 ;  /* 0x00000001ff0c7424 */ /* 0x000fe200078e00ff */
[----:B------:R-:W-:Y:S01]  /*27eb0*/  MOV R15, 0xffffffff ;  /* 0xffffffff000f7802 */ /* 0x000fe20000000f00 */
[----:B------:R-:W-:-:S07]  /*27ec0*/  IMAD.MOV.U32 R11, RZ, RZ, RZ ;  /* 0x000000ffff0b7224 */ /* 0x000fce00078e00ff */
[----:B01----:R-:W-:Y:S05]  /*27ed0*/  WARPSYNC.COLLECTIVE R15, `(.L_x_1067) ;  /* 0x000000000f087348 */ /* 0x003fea0003c00000 */
[----:B------:R2:W3:Y:S02]  /*27ee0*/  SHFL.UP P6, R14, R13, R12, R11 ;  /* 0x0400000c0d0e7389 */ /* 0x0004e400000c000b */
[----:B0123--:R-:W-:Y:S01]  /*27ef0*/  ENDCOLLECTIVE ;  /* 0x000000000000791b */ /* 0x00ffe20003800000 */
.L_x_1067:
[----:B------:R-:W-:Y:S05]  /*27f00*/  BSYNC B0 ;  /* 0x0000000000007941 */ /* 0x000fea0003800000 */
.L_x_1066:
[----:B------:R-:W-:Y:S01]  /*27f10*/  IMAD.MOV.U32 R3, RZ, RZ, R14 ;  /* 0x000000ffff037224 */ /* 0x000fe200078e000e */
[----:B------:R-:W-:Y:S01]  /*27f20*/  MOV R15, 0xffffffff ;  /* 0xffffffff000f7802 */ /* 0x000fe20000000f00 */
[----:B------:R-:W-:Y:S02]  /*27f30*/  IMAD.MOV.U32 R12, RZ, RZ, 0x2 ;  /* 0x00000002ff0c7424 */ /* 0x000fe400078e00ff */
[----:B------:R-:W-:Y:S01]  /*27f40*/  IMAD.MOV.U32 R11, RZ, RZ, RZ ;  /* 0x000000ffff0b7224 */ /* 0x000fe200078e00ff */
[----:B------:R-:W-:-:S05]  /*27f50*/  SEL R3, R3, RZ, P1 ;  /* 0x000000ff03037207 */ /* 0x000fca0000800000 */
[----:B------:R-:W-:-:S05]  /*27f60*/  IMAD.IADD R3, R2, 0x1, R3 ;  /* 0x0000000102037824 */ /* 0x000fca00078e0203 */
[----:B------:R-:W-:-:S07]  /*27f70*/  MOV R13, R3 ;  /* 0x00000003000d7202 */ /* 0x000fce0000000f00 */
[----:B------:R-:W-:Y:S05]  /*27f80*/  WARPSYNC.COLLECTIVE R15, `(.L_x_1068) ;  /* 0x000000000f087348 */ /* 0x000fea0003c00000 */
[----:B------:R0:W1:Y:S02]  /*27f90*/  SHFL.UP P6, R14, R13, R12, R11 ;  /* 0x0400000c0d0e7389 */ /* 0x00006400000c000b */
[----:B01----:R-:W-:Y:S01]  /*27fa0*/  ENDCOLLECTIVE ;  /* 0x000000000000791b */ /* 0x003fe20003800000 */
.L_x_1068:
        /* <DEDUP_REMOVED lines=8> */
.L_x_1069:
        /* <DEDUP_REMOVED lines=8> */
.L_x_1070:
        /* <DEDUP_REMOVED lines=8> */
.L_x_1071:
[----:B------:R-:W-:Y:S02]  /*28130*/  IMAD.MOV.U32 R12, RZ, RZ, 0x1f ;  /* 0x0000001fff0c7424 */ /* 0x000fe400078e00ff */
[----:B------:R-:W-:Y:S02]  /*28140*/  IMAD.MOV.U32 R11, RZ, RZ, 0x1f ;  /* 0x0000001fff0b7424 */ /* 0x000fe400078e00ff */
[----:B------:R-:W-:-:S05]  /*28150*/  IMAD.MOV.U32 R5, RZ, RZ, R14 ;  /* 0x000000ffff057224 */ /* 0x000fca00078e000e */
[----:B------:R-:W-:-:S05]  /*28160*/  SEL R5, R5, RZ, P5 ;  /* 0x000000ff05057207 */ /* 0x000fca0002800000 */
[----:B------:R-:W-:-:S05]  /*28170*/  IMAD.IADD R5, R3, 0x1, R5 ;  /* 0x0000000103057824 */ /* 0x000fca00078e0205 */
[----:B------:R-:W-:-:S07]  /*28180*/  MOV R13, R5 ;  /* 0x00000005000d7202 */ /* 0x000fce0000000f00 */
[----:B------:R-:W-:Y:S05]  /*28190*/  WARPSYNC.COLLECTIVE R15, `(.L_x_1072) ;  /* 0x000000000f087348 */ /* 0x000fea0003c00000 */
[----:B------:R0:W1:Y:S02]  /*281a0*/  SHFL.IDX P6, R14, R13, R12, R11 ;  /* 0x0000000c0d0e7389 */ /* 0x00006400000c000b */
[----:B01----:R-:W-:Y:S01]  /*281b0*/  ENDCOLLECTIVE ;  /* 0x000000000000791b */ /* 0x003fe20003800000 */
.L_x_1072:
[----:B------:R-:W-:Y:S01]  /*281c0*/  MOV R6, R14 ;  /* 0x0000000e00067202 */ /* 0x000fe20000000f00 */
[----:B------:R-:W-:Y:S06]  /*281d0*/  BRA `(.L_x_1073) ;  /* 0xffffffd400587947 */ /* 0x000fec000383ffff */
.L_x_981:
[----:B------:R-:W-:Y:S01]  /*281e0*/  BSSY B0, `(.L_x_1074) ;  /* 0x0000006000007945 */ /* 0x000fe20003800000 */
[----:B------:R-:W-:Y:S01]  /*281f0*/  PLOP3.LUT P6, PT, P6, PT, PT, 0x8, 0x0 ;  /* 0x000000000000781c */ /* 0x000fe200037ce170 */
[----:B------:R-:W-:-:S12]  /*28200*/  IMAD.MOV.U32 R15, RZ, RZ, -0x1 ;  /* 0xffffffffff0f7424 */ /* 0x000fd800078e00ff */
[----:B01---5:R-:W-:Y:S05]  /*28210*/  WARPSYNC.COLLECTIVE R15, `(.L_x_1075) ;  /* 0x000000000f087348 */ /* 0x023fea0003c00000 */
[----:B------:R-:W-:Y:S01]  /*28220*/  VOTE.ANY R14, PT, P6 ;  /* 0x00000000000e7806 */ /* 0x000fe200030e0100 */
[----:B01---5:R-:W-:Y:S06]  /*28230*/  ENDCOLLECTIVE ;  /* 0x000000000000791b */ /* 0x023fec0003800000 */
.L_x_1075:
[----:B------:R-:W-:Y:S05]  /*28240*/  BSYNC B0 ;  /* 0x0000000000007941 */ /* 0x000fea0003800000 */
.L_x_1074:
[----:B------:R-:W-:Y:S01]  /*28250*/  IMAD.MOV.U32 R3, RZ, RZ, R14 ;  /* 0x000000ffff037224 */ /* 0x000fe200078e000e */
[----:B------:R-:W-:Y:S01]  /*28260*/  MOV R13, R2 ;  /* 0x00000002000d7202 */ /* 0x000fe20000000f00 */
[----:B------:R-:W-:Y:S01]  /*28270*/  IMAD.MOV.U32 R11, RZ, RZ, 0x1f ;  /* 0x0000001fff0b7424 */ /* 0x000fe200078e00ff */
[----:B------:R-:W-:Y:S01]  /*28280*/  MOV R15, 0xffffffff ;  /* 0xffffffff000f7802 */ /* 0x000fe20000000f00 */
[----:B------:R-:W0:Y:S02]  /*28290*/  POPC R4, R3 ;  /* 0x0000000300047309 */ /* 0x000e240000000000 */
[----:B0-----:R-:W-:-:S07]  /*282a0*/  IMAD.MOV.U32 R12, RZ, RZ, R4 ;  /* 0x000000ffff0c7224 */ /* 0x001fce00078e0004 */
[----:B------:R-:W-:Y:S05]  /*282b0*/  WARPSYNC.COLLECTIVE R15, `(.L_x_1076) ;  /* 0x000000000f087348 */ /* 0x000fea0003c00000 */
[----:B------:R0:W1:Y:S02]  /*282c0*/  SHFL.IDX P6, R14, R13, R12, R11 ;  /* 0x0000000c0d0e7389 */ /* 0x00006400000c000b */
[----:B01----:R-:W-:Y:S01]  /*282d0*/  ENDCOLLECTIVE ;  /* 0x000000000000791b */ /* 0x003fe20003800000 */
.L_x_1076:
[----:B------:R-:W-:Y:S01]  /*282e0*/  IMAD.MOV.U32 R17, RZ, RZ, R14 ;  /* 0x000000ffff117224 */ /* 0x000fe200078e000e */
[----:B------:R-:W-:Y:S06]  /*282f0*/  BRA `(.L_x_1077) ;  /* 0xffffffd400487947 */ /* 0x000fec000383ffff */
.L_x_983:
[----:B------:R-:W-:Y:S01]  /*28300*/  BSSY B0, `(.L_x_1078) ;  /* 0x0000007000007945 */ /* 0x000fe20003800000 */
[----:B------:R-:W-:Y:S01]  /*28310*/  IMAD.MOV.U32 R13, RZ, RZ, R5 ;  /* 0x000000ffff0d7224 */ /* 0x000fe200078e0005 */
[----:B------:R-:W-:Y:S01]  /*28320*/  MOV R11, 0x1f ;  /* 0x0000001f000b7802 */ /* 0x000fe20000000f00 */
[----:B------:R-:W-:-:S07]  /*28330*/  IMAD.MOV.U32 R15, RZ, RZ, -0x1 ;  /* 0xffffffffff0f7424 */ /* 0x000fce00078e00ff */
[----:B01-3-5:R-:W-:Y:S05]  /*28340*/  WARPSYNC.COLLECTIVE R15, `(.L_x_1079) ;  /* 0x000000000f087348 */ /* 0x02bfea0003c00000 */
[----:B------:R2:W4:Y:S02]  /*28350*/  SHFL.IDX P6, R14, R13, R12, R11 ;  /* 0x0000000c0d0e7389 */ /* 0x00052400000c000b */
[----:B012345:R-:W-:Y:S01]  /*28360*/  ENDCOLLECTIVE ;  /* 0x000000000000791b */ /* 0x03ffe20003800000 */
.L_x_1079:
[----:B------:R-:W-:Y:S05]  /*28370*/  BSYNC B0 ;  /* 0x0000000000007941 */ /* 0x000fea0003800000 */
.L_x_1078:
[----:B------:R-:W-:Y:S01]  /*28380*/  IMAD.MOV.U32 R2, RZ, RZ, R14 ;  /* 0x000000ffff027224 */ /* 0x000fe200078e000e */
[----:B------:R-:W-:Y:S06]  /*28390*/  BRA `(.L_x_982) ;  /* 0xffffffd4003c7947 */ /* 0x000fec000383ffff */
.L_x_987:
[----:B0-----:R0:W2:Y:S02]  /*283a0*/  SYNCS.PHASECHK.TRANS64.TRYWAIT P0, [R0+URZ+0x36820], R3 ;  /* 0x03682003000075a7 */ /* 0x0010a4000800017f */
[----:B--2---:R-:W-:Y:S05]  /*283b0*/  @!P0 NANOSLEEP.SYNCS 0x989680 ;  /* 0x009896800000895d */ /* 0x004fea0003900000 */
[----:B------:R-:W2:Y:S02]  /*283c0*/  @!P0 SYNCS.PHASECHK.TRANS64 P0, [R0+URZ+0x36820], R3 ;  /* 0x03682003000085a7 */ /* 0x000ea4000800007f */
[----:B--2---:R-:W-:Y:S05]  /*283d0*/  @!P0 BRA `(.L_x_987) ;  /* 0xfffffffc00f08947 */ /* 0x004fea000383ffff */
[----:B------:R-:W-:Y:S05]  /*283e0*/  BRA `(.L_x_1080) ;  /* 0xffffffd800307947 */ /* 0x000fea000383ffff */
.L_x_988:
[----:B------:R-:W2:Y:S01]  /*283f0*/  S2R R2, SR_TID.X ;  /* 0x0000000000027919 */ /* 0x000ea20000002100 */
[----:B------:R-:W-:Y:S01]  /*28400*/  BSSY B0, `(.L_x_1081) ;  /* 0x000000a000007945 */ /* 0x000fe20003800000 */
[----:B------:R-:W-:Y:S01]  /*28410*/  IMAD.MOV.U32 R12, RZ, RZ, RZ ;  /* 0x000000ffff0c7224 */ /* 0x000fe200078e00ff */
[----:B------:R-:W-:Y:S01]  /*28420*/  MOV R15, 0xffffffff ;  /* 0xffffffff000f7802 */ /* 0x000fe20000000f00 */
[----:B------:R-:W-:Y:S01]  /*28430*/  IMAD.MOV.U32 R11, RZ, RZ, 0x1f ;  /* 0x0000001fff0b7424 */ /* 0x000fe200078e00ff */
[----:B--2---:R-:W-:-:S04]  /*28440*/  SHF.R.U32.HI R2, RZ, 0x5, R2 ;  /* 0x00000005ff027819 */ /* 0x004fc80000011602 */
[----:B------:R-:W-:-:S04]  /*28450*/  LOP3.LUT R2, R2, 0x3, RZ, 0xc0, !PT ;  /* 0x0000000302027812 */ /* 0x000fc800078ec0ff */
[----:B------:R-:W-:-:S07]  /*28460*/  MOV R13, R2 ;  /* 0x00000002000d7202 */ /* 0x000fce0000000f00 */
[----:B01--45:R-:W-:Y:S05]  /*28470*/  WARPSYNC.COLLECTIVE R15, `(.L_x_1082) ;  /* 0x000000000f087348 */ /* 0x033fea0003c00000 */
[----:B------:R2:W3:Y:S02]  /*28480*/  SHFL.IDX P6, R14, R13, R12, R11 ;  /* 0x0000000c0d0e7389 */ /* 0x0004e400000c000b */
[----:B012345:R-:W-:Y:S01]  /*28490*/  ENDCOLLECTIVE ;  /* 0x000000000000791b */ /* 0x03ffe20003800000 */
.L_x_1082:
[----:B------:R-:W-:Y:S05]  /*284a0*/  BSYNC B0 ;  /* 0x0000000000007941 */ /* 0x000fea0003800000 */
.L_x_1081:
[----:B------:R-:W-:Y:S05]  /*284b0*/  BRA `(.L_x_1083) ;  /* 0xffffffd800187947 */ /* 0x000fea000383ffff */
.L_x_989:
[----:B------:R-:W-:Y:S01]  /*284c0*/  BSSY B0, `(.L_x_1084) ;  /* 0x0000006000007945 */ /* 0x000fe20003800000 */
[----:B------:R-:W-:-:S07]  /*284d0*/  IMAD.MOV.U32 R15, RZ, RZ, -0x1 ;  /* 0xffffffffff0f7424 */ /* 0x000fce00078e00ff */
[----:B012-45:R-:W-:Y:S05]  /*284e0*/  WARPSYNC.COLLECTIVE R15, `(.L_x_1085) ;  /* 0x000000000f0c7348 */ /* 0x037fea0003c00000 */
[----:B------:R-:W-:Y:S02]  /*284f0*/  ELECT P6, UR62, PT ;  /* 0x00000000003e782f */ /* 0x000fe400038c0000 */
[----:B------:R-:W-:Y:S01]  /*28500*/  MOV R14, UR62 ;  /* 0x0000003e000e7c02 */ /* 0x000fe20008000f00 */
[----:B012-45:R-:W-:Y:S10]  /*28510*/  ENDCOLLECTIVE ;  /* 0x000000000000791b */ /* 0x037ff40003800000 */
.L_x_1085:
[----:B------:R-:W-:Y:S05]  /*28520*/  BSYNC B0 ;  /* 0x0000000000007941 */ /* 0x000fea0003800000 */
.L_x_1084:
[----:B------:R-:W-:Y:S05]  /*28530*/  BRA `(.L_x_1086) ;  /* 0xffffffd8000c7947 */ /* 0x000fea000383ffff */
.L_x_991:
[----:B0-----:R0:W2:Y:S02]  /*28540*/  SYNCS.PHASECHK.TRANS64.TRYWAIT P0, [R6+URZ], R5 ;  /* 0x00000005060075a7 */ /* 0x0010a4000800017f */
[----:B--2---:R-:W-:Y:S05]  /*28550*/  @!P0 NANOSLEEP.SYNCS 0x989680 ;  /* 0x009896800000895d */ /* 0x004fea0003900000 */
[----:B------:R-:W2:Y:S02]  /*28560*/  @!P0 SYNCS.PHASECHK.TRANS64 P0, [R6+URZ], R5 ;  /* 0x00000005060085a7 */ /* 0x000ea4000800007f */
[----:B--2---:R-:W-:Y:S05]  /*28570*/  @!P0 BRA `(.L_x_991) ;  /* 0xfffffffc00f08947 */ /* 0x004fea000383ffff */
[----:B------:R-:W-:Y:S05]  /*28580*/  BRA `(.L_x_1087) ;  /* 0xffffffd800507947 */ /* 0x000fea000383ffff */
.L_x_992:
[----:B--2---:R2:W3:Y:S02]  /*28590*/  SYNCS.PHASECHK.TRANS64.TRYWAIT P0, [R7+URZ], R2 ;  /* 0x00000002070075a7 */ /* 0x0044e4000800017f */
[----:B---3--:R-:W-:Y:S05]  /*285a0*/  @!P0 NANOSLEEP.SYNCS 0x989680 ;  /* 0x009896800000895d */ /* 0x008fea0003900000 */
[----:B------:R-:W3:Y:S02]  /*285b0*/  @!P0 SYNCS.PHASECHK.TRANS64 P0, [R7+URZ], R2 ;  /* 0x00000002070085a7 */ /* 0x000ee4000800007f */
[----:B---3--:R-:W-:Y:S05]  /*285c0*/  @!P0 BRA `(.L_x_992) ;  /* 0xfffffffc00f08947 */ /* 0x008fea000383ffff */
[----:B------:R-:W-:Y:S05]  /*285d0*/  BRA `(.L_x_1088) ;  /* 0xffffffd800447947 */ /* 0x000fea000383ffff */
.L_x_994:
[----:B---3--:R3:W4:Y:S02]  /*285e0*/  SYNCS.PHASECHK.TRANS64.TRYWAIT P0, [R4+URZ], R5 ;  /* 0x00000005040075a7 */ /* 0x008724000800017f */
[----:B----4-:R-:W-:Y:S05]  /*285f0*/  @!P0 NANOSLEEP.SYNCS 0x989680 ;  /* 0x009896800000895d */ /* 0x010fea0003900000 */
[----:B------:R-:W4:Y:S02]  /*28600*/  @!P0 SYNCS.PHASECHK.TRANS64 P0, [R4+URZ], R5 ;  /* 0x00000005040085a7 */ /* 0x000f24000800007f */
[----:B----4-:R-:W-:Y:S05]  /*28610*/  @!P0 BRA `(.L_x_994) ;  /* 0xfffffffc00f08947 */ /* 0x010fea000383ffff */
[----:B------:R-:W-:Y:S05]  /*28620*/  BRA `(.L_x_1089) ;  /* 0xffffffd8004c7947 */ /* 0x000fea000383ffff */
.L_x_1090:
        /* <DEDUP_REMOVED lines=13> */
.L_x_3242:


//--------------------- .text._ZN7cutlass13device_kernelIN5flash11enable_sm90INS1_16FlashAttnFwdSm90INS1_25CollectiveMainloopFwdSm90ILi2EN4cute5tupleIJNS5_1CILi1EEES8_S8_EEENS6_IJNS7_ILi128EEENS7_ILi96EEENS7_ILi192EEEEEELi192ENS_6half_tEfNS_4arch4Sm90ELb0ELb1ELb0ELb0ELb0ELb0ELb0ELb1ELb1ELb1ELb0ELb0EEENS1_21CollectiveEpilogueFwdINS6_IJSA_SC_SB_EEES9_SE_SG_Li256ELb0ELb1ELb0ELb0EEENS1_30DynamicPersistentTileSchedulerILi256ELi128ELb0ELb1ELb1EEEEEEEEEvNT_6ParamsE --------------------------
	.section	.text._ZN7cutlass13device_kernelIN5flash11enable_sm90INS1_16FlashAttnFwdSm90INS1_25CollectiveMainloopFwdSm90ILi2EN4cute5tupleIJNS5_1CILi1EEES8_S8_EEENS6_IJNS7_ILi128EEENS7_ILi96EEENS7_ILi192EEEEEELi192ENS_6half_tEfNS_4arch4Sm90ELb0ELb1ELb0ELb0ELb0ELb0ELb0ELb1ELb1ELb1ELb0ELb0EEENS1_21CollectiveEpilogueFwdINS6_IJSA_SC_SB_EEES9_SE_SG_Li256ELb0ELb1ELb0ELb0EEENS1_30DynamicPersistentTileSchedulerILi256ELi128ELb0ELb1ELb1EEEEEEEEEvNT_6ParamsE,"ax",@progbits
	.align	128
.text._ZN7cutlass13device_kernelIN5flash11enable_sm90INS1_16FlashAttnFwdSm90INS1_25CollectiveMainloopFwdSm90ILi2EN4cute5tupleIJNS5_1CILi1EEES8_S8_EEENS6_IJNS7_ILi128EEENS7_ILi96EEENS7_ILi192EEEEEELi192ENS_6half_tEfNS_4arch4Sm90ELb0ELb1ELb0ELb0ELb0ELb0ELb0ELb1ELb1ELb1ELb0ELb0EEENS1_21CollectiveEpilogueFwdINS6_IJSA_SC_SB_EEES9_SE_SG_Li256ELb0ELb1ELb0ELb0EEENS1_30DynamicPersistentTileSchedulerILi256ELi128ELb0ELb1ELb1EEEEEEEEEvNT_6ParamsE:
        .type           _ZN7cutlass13device_kernelIN5flash11enable_sm90INS1_16FlashAttnFwdSm90INS1_25CollectiveMainloopFwdSm90ILi2EN4cute5tupleIJNS5_1CILi1EEES8_S8_EEENS6_IJNS7_ILi128EEENS7_ILi96EEENS7_ILi192EEEEEELi192ENS_6half_tEfNS_4arch4Sm90ELb0ELb1ELb0ELb0ELb0ELb0ELb0ELb1ELb1ELb1ELb0ELb0EEENS1_21CollectiveEpilogueFwdINS6_IJSA_SC_SB_EEES9_SE_SG_Li256ELb0ELb1ELb0ELb0EEENS1_30DynamicPersistentTileSchedulerILi256ELi128ELb0ELb1ELb1EEEEEEEEEvNT_6ParamsE,@function
        .size           _ZN7cutlass13device_kernelIN5flash11enable_sm90INS1_16FlashAttnFwdSm90INS1_25CollectiveMainloopFwdSm90ILi2EN4cute5tupleIJNS5_1CILi1EEES8_S8_EEENS6_IJNS7_ILi128EEENS7_ILi96EEENS7_ILi192EEEEEELi192ENS_6half_tEfNS_4arch4Sm90ELb0ELb1ELb0ELb0ELb0ELb0ELb0ELb1ELb1ELb1ELb0ELb0EEENS1_21CollectiveEpilogueFwdINS6_IJSA_SC_SB_EEES9_SE_SG_Li256ELb0ELb1ELb0ELb0EEENS1_30DynamicPersistentTileSchedulerILi256ELi128ELb0ELb1ELb1EEEEEEEEEvNT_6ParamsE,(.L_x_3243 - _ZN7cutlass13device_kernelIN5flash11enable_sm90INS1_16FlashAttnFwdSm90INS1_25CollectiveMainloopFwdSm90ILi2EN4cute5tupleIJNS5_1CILi1EEES8_S8_EEENS6_IJNS7_ILi128EEENS7_ILi96EEENS7_ILi192EEEEEELi192ENS_6half_tEfNS_4arch4Sm90ELb0ELb1ELb0ELb0ELb0ELb0ELb0ELb1ELb1ELb1ELb0ELb0EEENS1_21CollectiveEpilogueFwdINS6_IJSA_SC_SB_EEES9_SE_SG_Li256ELb0ELb1ELb0ELb0EEENS1_30DynamicPersistentTileSchedulerILi256ELi128ELb0ELb1ELb1EEEEEEEEEvNT_6ParamsE)
        .other          _ZN7cutlass13device_kernelIN5flash11enable_sm90INS1_16FlashAttnFwdSm90INS1_25CollectiveMainloopFwdSm90ILi2EN4cute5tupleIJNS5_1CILi1EEES8_S8_EEENS6_IJNS7_ILi128EEENS7_ILi96EEENS7_ILi192EEEEEELi192ENS_6half_tEfNS_4arch4Sm90ELb0ELb1ELb0ELb0ELb0ELb0ELb0ELb1ELb1ELb1ELb0ELb0EEENS1_21CollectiveEpilogueFwdINS6_IJSA_SC_SB_EEES9_SE_SG_Li256ELb0ELb1ELb0ELb0EEENS1_30DynamicPersistentTileSchedulerILi256ELi128ELb0ELb1ELb1EEEEEEEEEvNT_6ParamsE,@"STO_CUDA_ENTRY STV_DEFAULT"
_ZN7cutlass13device_kernelIN5flash11enable_sm90INS1_16FlashAttnFwdSm90INS1_25CollectiveMainloopFwdSm90ILi2EN4cute5tupleIJNS5_1CILi1EEES8_S8_EEENS6_IJNS7_ILi128EEENS7_ILi96EEENS7_ILi192EEEEEELi192ENS_6half_tEfNS_4arch4Sm90ELb0ELb1ELb0ELb0ELb0ELb0ELb0ELb1ELb1ELb1ELb0ELb0EEENS1_21CollectiveEpilogueFwdINS6_IJSA_SC_SB_EEES9_SE_SG_Li256ELb0ELb1ELb0ELb0EEENS1_30DynamicPersistentTileSchedulerILi256ELi128ELb0ELb1ELb1EEEEEEEEEvNT_6ParamsE:
        /* <DEDUP_REMOVED lines=18> */
.L_x_1092:
[----:B------:R-:W-:Y:S05]  /*0120*/  BSYNC B0 ;  /* 0x0000000000007941 */ /* 0x000fea0003800000 */
.L_x_1091:
        /* <DEDUP_REMOVED lines=41> */
.L_x_1093:
        /* <DEDUP_REMOVED lines=22> */
.L_x_1094:
        /* <DEDUP_REMOVED lines=18> */
.L_x_1095:
        /* <DEDUP_REMOVED lines=22> */
.L_x_1096:
        /* <DEDUP_REMOVED lines=22> */
.L_x_1097:
[----:B0-----:R-:W-:Y:S01]  /*0900*/  UMOV UR4, 0x1 ;  /* 0x0000000100047882 */ /* 0x001fe20000000000 */
[----:B------:R-:W-:Y:S01]  /*0910*/  PLOP3.LUT P0, PT, PT, PT, UP0, 0x80, 0x0 ;  /* 0x000000000000781c */ /* 0x000fe20003f0f008 */
[----:B------:R-:W-:Y:S01]  /*0920*/  USEL UR4, UR4, 0x2, !UP0 ;  /* 0x0000000204047887 */ /* 0x000fe2000c000000 */
[----:B------:R-:W-:-:S05]  /*0930*/  NOP ;  /* 0x0000000000007918 */ /* 0x000fca0000000000 */
[----:B------:R-:W-:-:S05]  /*0940*/  IMAD.U32 R2, RZ, RZ, UR4 ;  /* 0x00000004ff027e24 */ /* 0x000fca000f8e00ff */
[----:B------:R0:W-:Y:S01]  /*0950*/  STL [R1+0x1c], R2 ;  /* 0x00001c0201007387 */ /* 0x0001e20000100800 */
[----:B-12-4-:R-:W-:Y:S06]  /*0960*/  BAR.SYNC.DEFER_BLOCKING 0x0 ;  /* 0x0000000000007b1d */ /* 0x016fec0000010000 */
[----:B------:R-:W-:Y:S05]  /*0970*/  @!P0 BRA `(.L_x_1098) ;  /* 0x000000f400348947 */ /* 0x000fea0003800000 */
.L_x_1099:
[----:B------:R-:W-:-:S08]  /*0980*/  NOP ;  /* 0x0000000000007918 */ /* 0x000fd00000000000 */
[----:B------:R-:W1:Y:S02]  /*0990*/  USETMAXREG.TRY_ALLOC.CTAPOOL UP0, 0xf0 ;  /* 0x000000f0000079c8 */ /* 0x000e640008000600 */
[----:B-1----:R-:W-:-:S13]  /*09a0*/  PLOP3.LUT P0, PT, PT, PT, UP0, 0x80, 0x0 ;  /* 0x000000000000781c */ /* 0x002fda0003f0f008 */
[----:B------:R-:W-:Y:S05]  /*09b0*/  @!P0 BRA `(.L_x_1099) ;  /* 0xfffffffc00f08947 */ /* 0x000fea000383ffff */
[----:B------:R-:W1:Y:S08]  /*09c0*/  S2UR UR4, SR_CTAID.X ;  /* 0x00000000000479c3 */ /* 0x000e700000002500 */
[----:B------:R-:W-:Y:S08]  /*09d0*/  BAR.ARV 0x4, 0x180 ;  /* 0x0106000000007b1d */ /* 0x000ff00000002000 */
[----:B------:R-:W1:Y:S08]  /*09e0*/  LDC R0, c[0x0][0xc38] ;  /* 0x00030e00ff007b82 */ /* 0x000e700000000800 */
[----:B------:R-:W-:Y:S06]  /*09f0*/  BAR.ARV 0x8, 0x180 ;  /* 0x0206000000007b1d */ /* 0x000fec0000002000 */
[----:B-1----:R-:W-:-:S13]  /*0a00*/  ISETP.LE.AND P0, PT, R0, UR4, PT ;  /* 0x0000000400007c0c */ /* 0x002fda000bf03270 */
[----:B------:R-:W-:Y:S05]  /*0a10*/  @P0 EXIT ;  /* 0x000000000000094d */ /* 0x000fea0003800000 */
[----:B------:R-:W2:Y:S01]  /*0a20*/  LDL R3, [R1+0x1c] ;  /* 0x00001c0001037983 */ /* 0x000ea20000100800 */
[----:B------:R-:W-:Y:S01]  /*0a30*/  UMOV UR38, URZ ;  /* 0x0000003f00267c82 */ /* 0x000fe20008000000 */
[----:B------:R-:W-:Y:S01]  /*0a40*/  UMOV UR36, URZ ;  /* 0x0000003f00247c82 */ /* 0x000fe20008000000 */
[----:B0-----:R-:W0:Y:S02]  /*0a50*/  S2R R2, SR_TID.X ;  /* 0x0000000000027919 */ /* 0x001e240000002100 */
[----:B0-----:R-:W-:-:S05]  /*0a60*/  VIADD R205, R2, 0xffffff80 ;  /* 0xffffff8002cd7836 */ /* 0x001fca0000000000 */
[----:B------:R-:W-:-:S04]  /*0a70*/  SHF.R.S32.HI R0, RZ, 0x1f, R205 ;  /* 0x0000001fff007819 */ /* 0x000fc800000114cd */
[----:B------:R-:W-:-:S05]  /*0a80*/  LEA.HI R4, R0, R205, RZ, 0x5 ;  /* 0x000000cd00047211 */ /* 0x000fca00078f28ff */
[----:B------:R-:W-:-:S05]  /*0a90*/  IMAD.SHL.U32 R6, R4, 0x20, RZ ;  /* 0x0000002004067824 */ /* 0x000fca00078e00ff */
[----:B------:R-:W-:Y:S02]  /*0aa0*/  LOP3.LUT R7, R6, 0xfffffc00, RZ, 0xc0, !PT ;  /* 0xfffffc0006077812 */ /* 0x000fe400078ec0ff */
[----:B------:R-:W-:-:S04]  /*0ab0*/  LEA.HI R6, R0, R205, RZ, 0x2 ;  /* 0x000000cd00067211 */ /* 0x000fc800078f10ff */
[----:B------:R-:W-:-:S05]  /*0ac0*/  LOP3.LUT R6, R6, 0xfffffffc, RZ, 0xc0, !PT ;  /* 0xfffffffc06067812 */ /* 0x000fca00078ec0ff */
[----:B------:R-:W-:Y:S01]  /*0ad0*/  IMAD.IADD R6, R205, 0x1, -R6 ;  /* 0x00000001cd067824 */ /* 0x000fe200078e0a06 */
[----:B--2---:R-:W-:Y:S02]  /*0ae0*/  R2UR UR5, R3 ;  /* 0x00000000030572ca */ /* 0x004fe400000e0000 */
[----:B------:R-:W-:-:S04]  /*0af0*/  LEA.HI R3, R0, R205, RZ, 0x7 ;  /* 0x000000cd00037211 */ /* 0x000fc800078f38ff */
[----:B------:R-:W-:Y:S02]  /*0b00*/  LOP3.LUT R2, R3, 0xffffff80, RZ, 0xc0, !PT ;  /* 0xffffff8003027812 */ /* 0x000fe400078ec0ff */
[----:B------:R-:W-:-:S03]  /*0b10*/  SHF.R.S32.HI R198, RZ, 0x7, R3 ;  /* 0x00000007ffc67819 */ /* 0x000fc60000011403 */
[----:B------:R-:W-:Y:S01]  /*0b20*/  IMAD.IADD R197, R205, 0x1, -R2 ;  /* 0x00000001cdc57824 */ /* 0x000fe200078e0a02 */
[CC--:B------:R-:W-:Y:S01]  /*0b30*/  LEA.HI R2, R0.reuse, R205.reuse, RZ, 0x4 ;  /* 0x000000cd00027211 */ /* 0x0c0fe200078f20ff */
[----:B------:R-:W-:Y:S01]  /*0b40*/  ULOP3.LUT UR6, UR5, 0x1, URZ, 0xfc, !UPT ;  /* 0x0000000105067892 */ /* 0x000fe2000f8efc3f */
[----:B------:R-:W-:Y:S02]  /*0b50*/  LEA.HI R0, R0, R205, RZ, 0x3 ;  /* 0x000000cd00007211 */ /* 0x000fe400078f18ff */
[----:B------:R-:W-:Y:S01]  /*0b60*/  SHF.R.S32.HI R8, RZ, 0x1f, R197 ;  /* 0x0000001fff087819 */ /* 0x000fe200000114c5 */
[----:B------:R-:W-:Y:S01]  /*0b70*/  UMOV UR5, URZ ;  /* 0x0000003f00057c82 */ /* 0x000fe20008000000 */
[----:B------:R-:W-:Y:S01]  /*0b80*/  SHF.R.S32.HI R5, RZ, 0x4, R2 ;  /* 0x00000004ff057819 */ /* 0x000fe20000011402 */
[----:B------:R-:W-:Y:S01]  /*0b90*/  IMAD.U32 R201, RZ, RZ, UR6 ;  /* 0x00000006ffc97e24 */ /* 0x000fe2000f8e00ff */
[----:B------:R-:W-:Y:S01]  /*0ba0*/  LEA.HI R9, R8, R197, RZ, 0x2 ;  /* 0x000000c508097211 */ /* 0x000fe200078f10ff */
[----:B------:R-:W-:Y:S01]  /*0bb0*/  IMAD.U32 R196, RZ, RZ, UR5 ;  /* 0x00000005ffc47e24 */ /* 0x000fe2000f8e00ff */
[----:B------:R-:W-:-:S02]  /*0bc0*/  LOP3.LUT R4, R2, 0x3fffff0, RZ, 0xc0, !PT ;  /* 0x03fffff002047812 */ /* 0x000fc400078ec0ff */
[--C-:B------:R-:W-:Y:S02]  /*0bd0*/  SHF.R.S32.HI R10, RZ, 0x2, R9.reuse ;  /* 0x00000002ff0a7819 */ /* 0x100fe40000011409 */
[----:B------:R-:W-:Y:S01]  /*0be0*/  SHF.R.S32.HI R11, RZ, 0x1f, R9 ;  /* 0x0000001fff0b7819 */ /* 0x000fe20000011409 */
[----:B------:R-:W-:Y:S01]  /*0bf0*/  IMAD.IADD R4, R205, 0x1, -R4 ;  /* 0x00000001cd047824 */ /* 0x000fe200078e0a04 */
[----:B------:R-:W-:Y:S02]  /*0c00*/  LEA.HI R2, R2, R5, RZ, 0x1 ;  /* 0x0000000502027211 */ /* 0x000fe400078f08ff */
[----:B------:R-:W-:Y:S01]  /*0c10*/  LEA.HI R11, R11, R10, RZ, 0x3 ;  /* 0x0000000a0b0b7211 */ /* 0x000fe200078f18ff */
[----:B------:R-:W-:Y:S01]  /*0c20*/  IMAD R7, R4, 0x40, R7 ;  /* 0x0000004004077824 */ /* 0x000fe200078e0207 */
[----:B------:R-:W-:Y:S02]  /*0c30*/  LOP3.LUT R192, R0, 0xfffffff8, RZ, 0xc0, !PT ;  /* 0xfffffff800c07812 */ /* 0x000fe400078ec0ff */
[----:B------:R-:W-:-:S02]  /*0c40*/  LOP3.LUT R11, R11, 0xfffffff8, RZ, 0xc0, !PT ;  /* 0xfffffff80b0b7812 */ /* 0x000fc400078ec0ff */
[----:B------:R-:W-:Y:S01]  /*0c50*/  LEA.HI R8, R8, R197, RZ, 0x5 ;  /* 0x000000c508087211 */ /* 0x000fe200078f28ff */
[----:B------:R-:W-:Y:S01]  /*0c60*/  IMAD.IADD R192, R205, 0x1, -R192 ;  /* 0x00000001cdc07824 */ /* 0x000fe200078e0ac0 */
[----:B------:R-:W-:Y:S01]  /*0c70*/  LEA.HI R3, R3, R198, RZ, 0x1 ;  /* 0x000000c603037211 */ /* 0x000fe200078f08ff */
[----:B------:R-:W-:Y:S01]  /*0c80*/  IMAD.IADD R11, R10, 0x1, -R11 ;  /* 0x000000010a0b7824 */ /* 0x000fe200078e0a0b */
[----:B------:R-:W-:Y:S01]  /*0c90*/  LOP3.LUT R2, R2, 0x1ffffffe, RZ, 0xc0, !PT ;  /* 0x1ffffffe02027812 */ /* 0x000fe200078ec0ff */
[----:B------:R-:W-:Y:S01]  /*0ca0*/  IMAD.SHL.U32 R19, R192, 0x8, RZ ;  /* 0x00000008c0137824 */ /* 0x000fe200078e00ff */
[----:B------:R-:W-:Y:S02]  /*0cb0*/  SHF.R.S32.HI R8, RZ, 0x5, R8 ;  /* 0x00000005ff087819 */ /* 0x000fe40000011408 */
[----:B------:R-:W-:Y:S01]  /*0cc0*/  LEA.HI R4, R6, R6, RZ, 0x1 ;  /* 0x0000000606047211 */ /* 0x000fe200078f08ff */
[----:B------:R-:W-:Y:S01]  /*0cd0*/  IMAD.IADD R2, R5, 0x1, -R2 ;  /* 0x0000000105027824 */ /* 0x000fe200078e0a02 */
[----:B------:R-:W-:Y:S01]  /*0ce0*/  LOP3.LUT R3, R3, 0x3fffffe, RZ, 0xc0, !PT ;  /* 0x03fffffe03037812 */ /* 0x000fe200078ec0ff */
[----:B------:R-:W-:Y:S01]  /*0cf0*/  IMAD R8, R8, 0x10, R11 ;  /* 0x0000001008087824 */ /* 0x000fe200078e020b */
[----:B------:R-:W-:Y:S01]  /*0d00*/  LOP3.LUT R5, R4, 0x1ffffffe, RZ, 0xc0, !PT ;  /* 0x1ffffffe04057812 */ /* 0x000fe200078ec0ff */
[----:B------:R-:W-:Y:S01]  /*0d10*/  VIADD R22, R19, 0x40 ;  /* 0x0000004013167836 */ /* 0x000fe20000000000 */
[----:B------:R-:W-:Y:S01]  /*0d20*/  SHF.R.S32.HI R195, RZ, 0x3, R0 ;  /* 0x00000003ffc37819 */ /* 0x000fe20000011400 */
[----:B------:R-:W-:Y:S01]  /*0d30*/  IMAD.IADD R3, R198, 0x1, -R3 ;  /* 0x00000001c6037824 */ /* 0x000fe200078e0a03 */
[----:B------:R-:W-:Y:S01]  /*0d40*/  LOP3.LUT R0, R9, 0x7ffffffc, RZ, 0xc0, !PT ;  /* 0x7ffffffc09007812 */ /* 0x000fe200078ec0ff */
[----:B------:R-:W-:Y:S01]  /*0d50*/  VIADD R23, R19, 0x80 ;  /* 0x0000008013177836 */ /* 0x000fe20000000000 */
[----:B------:R-:W-:Y:S01]  /*0d60*/  SHF.R.S32.HI R204, RZ, 0x1f, R19 ;  /* 0x0000001fffcc7819 */ /* 0x000fe20000011413 */
[----:B------:R-:W-:Y:S01]  /*0d70*/  IMAD.IADD R18, R6, 0x1, -R5 ;  /* 0x0000000106127824 */ /* 0x000fe200078e0a05 */
[----:B------:R-:W-:Y:S01]  /*0d80*/  SHF.R.S32.HI R203, RZ, 0x1f, R22 ;  /* 0x0000001fffcb7819 */ /* 0x000fe20000011416 */
[----:B------:R-:W-:Y:S01]  /*0d90*/  IMAD R199, R3, 0x40, R8 ;  /* 0x0000004003c77824 */ /* 0x000fe200078e0208 */
[----:B------:R-:W-:Y:S01]  /*0da0*/  SHF.R.S32.HI R202, RZ, 0x1f, R23 ;  /* 0x0000001fffca7819 */ /* 0x000fe20000011417 */
[----:B------:R-:W-:-:S02]  /*0db0*/  IMAD R200, R2, 0x8, R7 ;  /* 0x0000000802c87824 */ /* 0x000fc400078e0207 */
[----:B------:R-:W-:Y:S02]  /*0dc0*/  IMAD.IADD R17, R197, 0x1, -R0 ;  /* 0x00000001c5117824 */ /* 0x000fe400078e0a00 */
[----:B------:R-:W-:-:S07]  /*0dd0*/  IMAD R18, R18, 0x8, R199 ;  /* 0x0000000812127824 */ /* 0x000fce00078e02c7 */
.L_x_1196:
[----:B------:R-:W-:Y:S01]  /*0de0*/  ULDC UR5, c[0x0][0xc60] ;  /* 0x0003180000057ab9 */ /* 0x000fe20000000800 */
[----:B------:R-:W-:Y:S01]  /*0df0*/  UMOV UR8, UR4 ;  /* 0x0000000400087c82 */ /* 0x000fe20008000000 */
[----:B------:R-:W-:-:S11]  /*0e00*/  UISETP.NE.AND UP0, UPT, UR5, 0x1, UPT ;  /* 0x000000010500788c */ /* 0x000fd6000bf05270 */
[----:B------:R-:W-:Y:S01]  /*0e10*/  @UP0 ULDC UR6, c[0x0][0xc64] ;  /* 0x0003190000060ab9 */ /* 0x000fe20000000800 */
[----:B------:R-:W-:Y:S01]  /*0e20*/  @UP0 ULDC UR9, c[0x0][0xc68] ;  /* 0x00031a0000090ab9 */ /* 0x000fe20000000800 */
[----:B------:R-:W-:-:S04]  /*0e30*/  UIMAD.WIDE.U32 UR6, UR4, UR6, URZ ;  /* 0x00000006040672a5 */ /* 0x000fc8000f8e003f */
[----:B------:R-:W-:-:S03]  /*0e40*/  @UP0 USHF.R.U32.HI UR8, URZ, UR9, UR7 ;  /* 0x000000093f080299 */ /* 0x000fc60008011607 */
[----:B------:R-:W-:Y:S02]  /*0e50*/  ULDC UR6, c[0x0][0xc78] ;  /* 0x00031e0000067ab9 */ /* 0x000fe40000000800 */
[----:B------:R-:W-:Y:S02]  /*0e60*/  UISETP.GE.AND UP0, UPT, UR8, UR6, UPT ;  /* 0x000000060800728c */ /* 0x000fe4000bf06270 */
[----:B------:R-:W-:-:S04]  /*0e70*/  UIADD3 UR6, -UR8, URZ, URZ ;  /* 0x0000003f08067290 */ /* 0x000fc8000fffe13f */
[----:B------:R-:W-:Y:S01]  /*0e80*/  PLOP3.LUT P0, PT, PT, PT, UP0, 0x80, 0x0 ;  /* 0x000000000000781c */ /* 0x000fe20003f0f008 */
[----:B------:R-:W-:-:S12]  /*0e90*/  UIMAD UR9, UR5, UR6, UR4 ;  /* 0x00000006050972a4 */ /* 0x000fd8000f8e0204 */
[----:B01234-:R-:W-:Y:S05]  /*0ea0*/  @!P0 BRA `(.L_x_1100) ;  /* 0x0000000000208947 */ /* 0x01ffea0003800000 */
[----:B------:R-:W-:Y:S01]  /*0eb0*/  ULDC UR7, c[0x0][0xc6c] ;  /* 0x00031b0000077ab9 */ /* 0x000fe20000000800 */
[----:B------:R-:W-:Y:S01]  /*0ec0*/  UMOV UR6, UR9 ;  /* 0x0000000900067c82 */ /* 0x000fe20008000000 */
[----:B------:R-:W-:-:S11]  /*0ed0*/  UISETP.NE.AND UP0, UPT, UR7, 0x1, UPT ;  /* 0x000000010700788c */ /* 0x000fd6000bf05270 */
[----:B------:R-:W-:Y:S02]  /*0ee0*/  @UP0 ULDC.64 UR10, c[0x0][0xc70] ;  /* 0x00031c00000a0ab9 */ /* 0x000fe40000000a00 */
[----:B------:R-:W-:-:S04]  /*0ef0*/  UIMAD.WIDE.U32 UR4, UR9, UR10, URZ ;  /* 0x0000000a090472a5 */ /* 0x000fc8000f8e003f */
[----:B------:R-:W-:-:S04]  /*0f00*/  @UP0 USHF.R.U32.HI UR6, URZ, UR11, UR5 ;  /* 0x0000000b3f060299 */ /* 0x000fc80008011605 */
[----:B------:R-:W-:Y:S01]  /*0f10*/  UIMAD UR4, UR6, UR7, URZ ;  /* 0x00000007060472a4 */ /* 0x000fe2000f8e023f */
[----:B------:R-:W-:Y:S11]  /*0f20*/  BRA `(.L_x_1101) ;  /* 0x00000000001c7947 */ /* 0x000ff60003800000 */
.L_x_1100:
[----:B------:R-:W-:Y:S01]  /*0f30*/  ULDC UR7, c[0x0][0xc54] ;  /* 0x0003150000077ab9 */ /* 0x000fe20000000800 */
[----:B------:R-:W-:Y:S01]  /*0f40*/  UMOV UR6, UR9 ;  /* 0x0000000900067c82 */ /* 0x000fe20008000000 */
[----:B------:R-:W-:-:S11]  /*0f50*/  UISETP.NE.AND UP0, UPT, UR7, 0x1, UPT ;  /* 0x000000010700788c */ /* 0x000fd6000bf05270 */
[----:B------:R-:W-:Y:S02]  /*0f60*/  @UP0 ULDC.64 UR10, c[0x0][0xc58] ;  /* 0x00031600000a0ab9 */ /* 0x000fe40000000a00 */
[----:B------:R-:W-:-:S04]  /*0f70*/  UIMAD.WIDE.U32 UR4, UR9, UR10, URZ ;  /* 0x0000000a090472a5 */ /* 0x000fc8000f8e003f */
[----:B------:R-:W-:-:S04]  /*0f80*/  @UP0 USHF.R.U32.HI UR6, URZ, UR11, UR5 ;  /* 0x0000000b3f060299 */ /* 0x000fc80008011605 */
[----:B------:R-:W-:-:S12]  /*0f90*/  UIMAD UR4, UR6, UR7, URZ ;  /* 0x00000007060472a4 */ /* 0x000fd8000f8e023f */
.L_x_1101:
[----:B------:R-:W0:Y:S01]  /*0fa0*/  LDC R0, c[0x0][0x448] ;  /* 0x00011200ff007b82 */ /* 0x000e220000000800 */
[----:B------:R-:W-:Y:S01]  /*0fb0*/  ULDC UR7, c[0x0][0xc48] ;  /* 0x0003120000077ab9 */ /* 0x000fe20000000800 */
[----:B------:R-:W-:Y:S02]  /*0fc0*/  ULOP3.LUT UR6, URZ, UR6, URZ, 0x33, !UPT ;  /* 0x000000063f067292 */ /* 0x000fe4000f8e333f */
[----:B------:R-:W-:Y:S02]  /*0fd0*/  UISETP.NE.AND UP0, UPT, UR7, 0x1, UPT ;  /* 0x000000010700788c */ /* 0x000fe4000bf05270 */
[----:B------:R-:W-:Y:S02]  /*0fe0*/  UIADD3 UR4, UR9, -UR4, URZ ;  /* 0x8000000409047290 */ /* 0x000fe4000fffe03f */
[----:B------:R-:W1:Y:S01]  /*0ff0*/  LDC.64 R8, c[0x0][0x9e0] ;  /* 0x00027800ff087b82 */ /* 0x000e620000000a00 */
[----:B------:R-:W-:Y:S01]  /*1000*/  ULDC UR5, c[0x0][0xc3c] ;  /* 0x00030f0000057ab9 */ /* 0x000fe20000000800 */
[----:B------:R-:W-:Y:S01]  /*1010*/  ULDC UR9, c[0x0][0xc54] ;  /* 0x0003150000097ab9 */ /* 0x000fe20000000800 */
[----:B------:R-:W-:-:S02]  /*1020*/  UIADD3 UR6, UR6, UR5, URZ ;  /* 0x0000000506067290 */ /* 0x000fc4000fffe03f */
[----:B------:R-:W-:Y:S02]  /*1030*/  UIMAD UR8, UR8, UR9, UR4 ;  /* 0x00000009080872a4 */ /* 0x000fe4000f8e0204 */
[----:B------:R-:W-:Y:S01]  /*1040*/  USHF.L.U32 UR39, UR6, 0x7, URZ ;  /* 0x0000000706277899 */ /* 0x000fe2000800063f */
[----:B------:R-:W2:Y:S01]  /*1050*/  LDC R74, c[0x0][0x288] ;  /* 0x0000a200ff4a7b82 */ /* 0x000ea20000000800 */
[----:B------:R-:W-:Y:S01]  /*1060*/  ULDC.64 UR10, c[0x0][0x418] ;  /* 0x00010600000a7ab9 */ /* 0x000fe20000000a00 */
[----:B------:R-:W-:Y:S01]  /*1070*/  @UP0 ULDC UR4, c[0x0][0xc4c] ;  /* 0x0003130000040ab9 */ /* 0x000fe20000000800 */
[----:B------:R-:W-:Y:S01]  /*1080*/  ISETP.NE.U32.AND P0, PT, RZ, UR10, PT ;  /* 0x0000000aff007c0c */ /* 0x000fe2000bf05070 */
[----:B------:R-:W-:Y:S02]  /*1090*/  UIMAD.WIDE.U32 UR4, UR8, UR4, URZ ;  /* 0x00000004080472a5 */ /* 0x000fe4000f8e003f */
[----:B------:R-:W-:Y:S01]  /*10a0*/  UIADD3 UR6, UR39, 0x7f, URZ ;  /* 0x0000007f27067890 */ /* 0x000fe2000fffe03f */
[----:B------:R-:W-:Y:S01]  /*10b0*/  ISETP.NE.AND.EX P0, PT, RZ, UR11, PT, P0 ;  /* 0x0000000bff007c0c */ /* 0x000fe2000bf05300 */
[----:B------:R-:W3:Y:S01]  /*10c0*/  LDC R7, c[0x0][0x2f0] ;  /* 0x0000bc00ff077b82 */ /* 0x000ee20000000800 */
[----:B0-----:R-:W-:Y:S01]  /*10d0*/  ISETP.NE.AND P1, PT, R0, 0x1, PT ;  /* 0x000000010000780c */ /* 0x001fe20003f25270 */
[----:B------:R-:W-:Y:S01]  /*10e0*/  @UP0 ULDC UR9, c[0x0][0xc50] ;  /* 0x0003140000090ab9 */ /* 0x000fe20000000800 */
[----:B------:R-:W-:Y:S01]  /*10f0*/  UMOV UR12, UR8 ;  /* 0x00000008000c7c82 */ /* 0x000fe20008000000 */
[----:B------:R-:W-:Y:S01]  /*1100*/  @UP0 USHF.R.U32.HI UR12, URZ, UR9, UR5 ;  /* 0x000000093f0c0299 */ /* 0x000fe20008011605 */
[----:B------:R-:W-:-:S03]  /*1110*/  IMAD.U32 R2, RZ, RZ, UR6 ;  /* 0x00000006ff027e24 */ /* 0x000fc6000f8e00ff */
[----:B------:R-:W0:Y:S01]  /*1120*/  LDC R0, c[0x0][0x424] ;  /* 0x00010900ff007b82 */ /* 0x000e220000000800 */
[----:B-1----:R-:W-:Y:S01]  /*1130*/  ISETP.GE.AND P2, PT, R9, 0x1, PT ;  /* 0x000000010900780c */ /* 0x002fe20003f46270 */
[----:B------:R-:W-:Y:S02]  /*1140*/  UIADD3 UR4, -UR12, URZ, URZ ;  /* 0x0000003f0c047290 */ /* 0x000fe4000fffe13f */
[----:B------:R-:W-:Y:S02]  /*1150*/  IMAD.U32 R194, RZ, RZ, UR12 ;  /* 0x0000000cffc27e24 */ /* 0x000fe4000f8e00ff */
[----:B------:R-:W-:Y:S02]  /*1160*/  UIMAD UR4, UR7, UR4, UR8 ;  /* 0x00000004070472a4 */ /* 0x000fe4000f8e0208 */
[----:B------:R-:W1:Y:S01]  /*1170*/  @P1 LDC R3, c[0x0][0x44c] ;  /* 0x00011300ff031b82 */ /* 0x000e620000000800 */
[----:B--2---:R-:W-:-:S03]  /*1180*/  IADD3 R5, -R74, 0x1, RZ ;  /* 0x000000014a057810 */ /* 0x004fc60007ffe1ff */
[----:B------:R-:W-:-:S04]  /*1190*/  IMAD.U32 R193, RZ, RZ, UR4 ;  /* 0x00000004ffc17e24 */ /* 0x000fc8000f8e00ff */
[----:B------:R-:W2:Y:S01]  /*11a0*/  @P1 LDC R4, c[0x0][0x450] ;  /* 0x00011400ff041b82 */ /* 0x000ea20000000800 */
[----:B0-----:R-:W-:-:S05]  /*11b0*/  SEL R0, R0, 0x1, P0 ;  /* 0x0000000100007807 */ /* 0x001fca0000000000 */
[CC--:B---3--:R-:W-:Y:S02]  /*11c0*/  IMAD R5, R0.reuse, R7.reuse, R5 ;  /* 0x0000000700057224 */ /* 0x0c8fe400078e0205 */
[----:B------:R-:W-:Y:S02]  /*11d0*/  IMAD R16, R0, R7, RZ ;  /* 0x0000000700107224 */ /* 0x000fe400078e02ff */
[----:B-1----:R-:W-:-:S05]  /*11e0*/  @P1 IMAD.HI.U32 R3, R3, UR6, RZ ;  /* 0x0000000603031c27 */ /* 0x002fca000f8e00ff */
[----:B--2---:R-:W-:-:S05]  /*11f0*/  @P1 SHF.R.U32.HI R2, RZ, R4, R3 ;  /* 0x00000004ff021219 */ /* 0x004fca0000011603 */
[----:B------:R-:W-:-:S04]  /*1200*/  IMAD.IADD R11, R5, 0x1, R2 ;  /* 0x00000001050b7824 */ /* 0x000fc800078e0202 */
[----:B------:R-:W-:Y:S01]  /*1210*/  IMAD.IADD R2, R11, 0x1, R8 ;  /* 0x000000010b027824 */ /* 0x000fe200078e0208 */
[----:B------:R-:W-:Y:S06]  /*1220*/  @!P2 BRA `(.L_x_1102) ;  /* 0x000000000040a947 */ /* 0x000fec0003800000 */
[C---:B------:R-:W-:Y:S01]  /*1230*/  ISETP.GT.AND P0, PT, R11.reuse, RZ, PT ;  /* 0x000000ff0b00720c */ /* 0x040fe20003f04270 */
[----:B------:R-:W-:-:S12]  /*1240*/  VIADD R3, R11, 0xffffffff ;  /* 0xffffffff0b037836 */ /* 0x000fd80000000000 */
[----:B------:R-:W-:Y:S05]  /*1250*/  @P0 BRA `(.L_x_1103) ;  /* 0x00000000001c0947 */ /* 0x000fea0003800000 */
[----:B------:R-:W-:Y:S01]  /*1260*/  ISETP.NE.AND P0, PT, R9, 0x1, PT ;  /* 0x000000010900780c */ /* 0x000fe20003f05270 */
[----:B------:R-:W-:-:S12]  /*1270*/  IMAD.MOV R3, RZ, RZ, -R11 ;  /* 0x000000ffff037224 */ /* 0x000fd800078e0a0b */
[----:B------:R-:W0:Y:S02]  /*1280*/  @P0 LDC.64 R4, c[0x0][0x9e8] ;  /* 0x00027a00ff040b82 */ /* 0x000e240000000a00 */
[----:B0-----:R-:W-:-:S05]  /*1290*/  @P0 IMAD.HI.U32 R4, R3, R4, RZ ;  /* 0x0000000403040227 */ /* 0x001fca00078e00ff */
[----:B------:R-:W-:-:S04]  /*12a0*/  @P0 SHF.R.U32.HI R3, RZ, R5, R4 ;  /* 0x00000005ff030219 */ /* 0x000fc80000011604 */
[----:B------:R-:W-:Y:S01]  /*12b0*/  LOP3.LUT R3, RZ, R3, RZ, 0x33, !PT ;  /* 0x00000003ff037212 */ /* 0x000fe200078e33ff */
[----:B------:R-:W-:Y:S06]  /*12c0*/  BRA `(.L_x_1104) ;  /* 0x0000000000107947 */ /* 0x000fec0003800000 */
.L_x_1103:
[----:B------:R-:W-:-:S13]  /*12d0*/  ISETP.NE.AND P0, PT, R9, 0x1, PT ;  /* 0x000000010900780c */ /* 0x000fda0003f05270 */
[----:B------:R-:W0:Y:S02]  /*12e0*/  @P0 LDC.64 R4, c[0x0][0x9e8] ;  /* 0x00027a00ff040b82 */ /* 0x000e240000000a00 */
[----:B0-----:R-:W-:-:S05]  /*12f0*/  @P0 IMAD.HI.U32 R4, R3, R4, RZ ;  /* 0x0000000403040227 */ /* 0x001fca00078e00ff */
[----:B------:R-:W-:-:S07]  /*1300*/  @P0 SHF.R.U32.HI R3, RZ, R5, R4 ;  /* 0x00000005ff030219 */ /* 0x000fce0000011604 */
.L_x_1104:
[----:B------:R-:W-:-:S05]  /*1310*/  IMAD R3, R3, R9, R9 ;  /* 0x0000000903037224 */ /* 0x000fca00078e0209 */
[----:B------:R-:W-:-:S07]  /*1320*/  VIMNMX R2, R2, R3, PT ;  /* 0x0000000302027248 */ /* 0x000fce0003fe0100 */
.L_x_1102:
[----:B------:R-:W0:Y:S01]  /*1330*/  @P1 LDC R4, c[0x0][0x44c] ;  /* 0x00011300ff041b82 */ /* 0x000e220000000800 */
[----:B------:R-:W-:Y:S01]  /*1340*/  IMAD.U32 R3, RZ, RZ, UR39 ;  /* 0x00000027ff037e24 */ /* 0x000fe2000f8e00ff */
[----:B------:R-:W-:Y:S01]  /*1350*/  ULDC UR4, c[0x0][0x9dc] ;  /* 0x0002770000047ab9 */ /* 0x000fe20000000800 */
[-C--:B------:R-:W-:Y:S02]  /*1360*/  IMAD R74, R0, R7.reuse, -R74 ;  /* 0x00000007004a7224 */ /* 0x080fe400078e0a4a */
[----:B------:R-:W-:Y:S02]  /*1370*/  VIADD R2, R2, 0x5f ;  /* 0x0000005f02027836 */ /* 0x000fe40000000000 */
[----:B------:R-:W-:Y:S01]  /*1380*/  IMAD R0, R0, R7, 0x5f ;  /* 0x0000005f00007424 */ /* 0x000fe200078e0207 */
[----:B------:R-:W1:Y:S01]  /*1390*/  @P1 LDC R5, c[0x0][0x450] ;  /* 0x00011400ff051b82 */ /* 0x000e620000000800 */
[----:B------:R-:W-:-:S04]  /*13a0*/  IMAD.HI R2, R2, 0x2aaaaaab, RZ ;  /* 0x2aaaaaab02027827 */ /* 0x000fc800078e02ff */
[----:B------:R-:W-:-:S04]  /*13b0*/  IMAD.HI R0, R0, 0x2aaaaaab, RZ ;  /* 0x2aaaaaab00007827 */ /* 0x000fc800078e02ff */
[----:B0-----:R-:W-:-:S05]  /*13c0*/  @P1 IMAD.HI.U32 R4, R4, UR39, RZ ;  /* 0x0000002704041c27 */ /* 0x001fca000f8e00ff */
[----:B-1----:R-:W-:Y:S02]  /*13d0*/  @P1 SHF.R.U32.HI R3, RZ, R5, R4 ;  /* 0x00000005ff031219 */ /* 0x002fe40000011604 */
[----:B------:R-:W-:-:S03]  /*13e0*/  SHF.R.U32.HI R5, RZ, 0x1f, R2 ;  /* 0x0000001fff057819 */ /* 0x000fc60000011602 */
[----:B------:R-:W-:Y:S01]  /*13f0*/  IMAD.IADD R4, R74, 0x1, R3 ;  /* 0x000000014a047824 */ /* 0x000fe200078e0203 */
[----:B------:R-:W-:Y:S02]  /*1400*/  SHF.R.U32.HI R3, RZ, 0x1f, R0 ;  /* 0x0000001fff037819 */ /* 0x000fe40000011600 */
[----:B------:R-:W-:Y:S01]  /*1410*/  LEA.HI.SX32 R2, R2, R5, 0x1c ;  /* 0x0000000502027211 */ /* 0x000fe200078fe2ff */
[----:B------:R-:W-:Y:S01]  /*1420*/  VIADD R6, R4, -UR4 ;  /* 0x8000000404067c36 */ /* 0x000fe20008000000 */
[----:B------:R-:W-:-:S04]  /*1430*/  LEA.HI.SX32 R3, R0, R3, 0x1c ;  /* 0x0000000300037211 */ /* 0x000fc800078fe2ff */
[----:B------:R-:W-:Y:S02]  /*1440*/  R2UR UR4, R6 ;  /* 0x00000000060472ca */ /* 0x000fe400000e0000 */
[----:B------:R-:W-:Y:S01]  /*1450*/  VIMNMX R75, R3, R2, PT ;  /* 0x00000002034b7248 */ /* 0x000fe20003fe0100 */
[----:B------:R-:W-:-:S12]  /*1460*/  @!P2 BRA `(.L_x_1105) ;  /* 0x000000000044a947 */ /* 0x000fd80003800000 */
[----:B------:R-:W-:-:S13]  /*1470*/  ISETP.GT.AND P0, PT, R4, -0x1, PT ;  /* 0xffffffff0400780c */ /* 0x000fda0003f04270 */
[----:B------:R-:W-:Y:S05]  /*1480*/  @P0 BRA `(.L_x_1106) ;  /* 0x00000000001c0947 */ /* 0x000fea0003800000 */
[----:B------:R-:W-:Y:S02]  /*1490*/  ISETP.NE.AND P0, PT, R9, 0x1, PT ;  /* 0x000000010900780c */ /* 0x000fe40003f05270 */
[----:B------:R-:W-:-:S11]  /*14a0*/  LOP3.LUT R3, RZ, R4, RZ, 0x33, !PT ;  /* 0x00000004ff037212 */ /* 0x000fd600078e33ff */
[----:B------:R-:W0:Y:S02]  /*14b0*/  @P0 LDC.64 R6, c[0x0][0x9e8] ;  /* 0x00027a00ff060b82 */ /* 0x000e240000000a00 */
[----:B0-----:R-:W-:-:S05]  /*14c0*/  @P0 IMAD.HI.U32 R0, R3, R6, RZ ;  /* 0x0000000603000227 */ /* 0x001fca00078e00ff */
[----:B------:R-:W-:-:S04]  /*14d0*/  @P0 SHF.R.U32.HI R3, RZ, R7, R0 ;  /* 0x00000007ff030219 */ /* 0x000fc80000011600 */
[----:B------:R-:W-:Y:S01]  /*14e0*/  LOP3.LUT R4, RZ, R3, RZ, 0x33, !PT ;  /* 0x00000003ff047212 */ /* 0x000fe200078e33ff */
[----:B------:R-:W-:Y:S06]  /*14f0*/  BRA `(.L_x_1107) ;  /* 0x0000000000107947 */ /* 0x000fec0003800000 */
.L_x_1106:
[----:B------:R-:W-:-:S13]  /*1500*/  ISETP.NE.AND P0, PT, R9, 0x1, PT ;  /* 0x000000010900780c */ /* 0x000fda0003f05270 */
[----:B------:R-:W0:Y:S02]  /*1510*/  @P0 LDC.64 R2, c[0x0][0x9e8] ;  /* 0x00027a00ff020b82 */ /* 0x000e240000000a00 */
[----:B0-----:R-:W-:-:S05]  /*1520*/  @P0 IMAD.HI.U32 R0, R4, R2, RZ ;  /* 0x0000000204000227 */ /* 0x001fca00078e00ff */
[----:B------:R-:W-:-:S07]  /*1530*/  @P0 SHF.R.U32.HI R4, RZ, R3, R0 ;  /* 0x00000003ff040219 */ /* 0x000fce0000011600 */
.L_x_1107:
[----:B------:R-:W-:-:S05]  /*1540*/  IMAD R4, R4, R9, RZ ;  /* 0x0000000904047224 */ /* 0x000fca00078e02ff */
[----:B------:R-:W-:-:S13]  /*1550*/  R2UR UR5, R4 ;  /* 0x00000000040572ca */ /* 0x000fda00000e0000 */
[----:B------:R-:W-:-:S04]  /*1560*/  UISETP.LT.AND UP0, UPT, UR4, UR5, UPT ;  /* 0x000000050400728c */ /* 0x000fc8000bf01270 */
[----:B------:R-:W-:-:S12]  /*1570*/  USEL UR4, UR4, UR5, !UP0 ;  /* 0x0000000504047287 */ /* 0x000fd8000c000000 */
.L_x_1105:
[----:B------:R-:W-:Y:S01]  /*1580*/  UIMAD.WIDE UR4, UR4, 0x2aaaaaab, URZ ;  /* 0x2aaaaaab040478a5 */ /* 0x000fe2000f8e023f */
[----:B------:R-:W-:Y:S02]  /*1590*/  PLOP3.LUT P0, PT, PT, PT, PT, 0x80, 0x0 ;  /* 0x000000000000781c */ /* 0x000fe40003f0f070 */
[----:B------:R-:W-:Y:S02]  /*15a0*/  CS2R R2, SRZ ;  /* 0x0000000000027805 */ /* 0x000fe4000001ff00 */
[----:B------:R-:W-:Y:S01]  /*15b0*/  CS2R R118, SRZ ;  /* 0x0000000000767805 */ /* 0x000fe2000001ff00 */
[----:B------:R-:W-:Y:S01]  /*15c0*/  USHF.R.U32.HI UR4, URZ, 0x1f, UR5 ;  /* 0x0000001f3f047899 */ /* 0x000fe20008011605 */
[----:B------:R-:W-:Y:S02]  /*15d0*/  CS2R R116, SRZ ;  /* 0x0000000000747805 */ /* 0x000fe4000001ff00 */
[----:B------:R-:W-:Y:S02]  /*15e0*/  CS2R R114, SRZ ;  /* 0x0000000000727805 */ /* 0x000fe4000001ff00 */
[----:B------:R-:W-:Y:S01]  /*15f0*/  CS2R R112, SRZ ;  /* 0x0000000000707805 */ /* 0x000fe2000001ff00 */
[----:B------:R-:W-:Y:S01]  /*1600*/  ULEA.HI.SX32 UR4, UR5, UR4, 0x1c ;  /* 0x0000000405047291 */ /* 0x000fe2000f8fe23f */
[----:B------:R-:W-:-:S02]  /*1610*/  CS2R R110, SRZ ;  /* 0x00000000006e7805 */ /* 0x000fc4000001ff00 */
[----:B------:R-:W-:Y:S02]  /*1620*/  CS2R R108, SRZ ;  /* 0x00000000006c7805 */ /* 0x000fe4000001ff00 */
[----:B------:R-:W-:Y:S01]  /*1630*/  CS2R R106, SRZ ;  /* 0x00000000006a7805 */ /* 0x000fe2000001ff00 */
[----:B------:R-:W-:Y:S01]  /*1640*/  UISETP.LT.AND UP0, UPT, URZ, UR4, UPT ;  /* 0x000000043f00728c */ /* 0x000fe2000bf01270 */
[----:B------:R-:W-:Y:S02]  /*1650*/  CS2R R104, SRZ ;  /* 0x0000000000687805 */ /* 0x000fe4000001ff00 */
[----:B------:R-:W-:Y:S02]  /*1660*/  CS2R R56, SRZ ;  /* 0x0000000000387805 */ /* 0x000fe4000001ff00 */
[----:B------:R-:W-:Y:S01]  /*1670*/  CS2R R98, SRZ ;  /* 0x0000000000627805 */ /* 0x000fe2000001ff00 */
[----:B------:R-:W-:Y:S01]  /*1680*/  USEL UR61, URZ, UR4, !UP0 ;  /* 0x000000043f3d7287 */ /* 0x000fe2000c000000 */
[----:B------:R-:W-:-:S02]  /*1690*/  CS2R R100, SRZ ;  /* 0x0000000000647805 */ /* 0x000fc4000001ff00 */
[----:B------:R-:W-:Y:S02]  /*16a0*/  CS2R R90, SRZ ;  /* 0x00000000005a7805 */ /* 0x000fe4000001ff00 */
[----:B------:R-:W-:Y:S02]  /*16b0*/  CS2R R96, SRZ ;  /* 0x0000000000607805 */ /* 0x000fe4000001ff00 */
[----:B------:R-:W-:Y:S02]  /*16c0*/  CS2R R94, SRZ ;  /* 0x00000000005e7805 */ /* 0x000fe4000001ff00 */
[----:B------:R-:W-:Y:S02]  /*16d0*/  CS2R R92, SRZ ;  /* 0x00000000005c7805 */ /* 0x000fe4000001ff00 */
[----:B------:R-:W-:Y:S02]  /*16e0*/  ISETP.GT.AND P1, PT, R75, UR61, PT ;  /* 0x0000003d4b007c0c */ /* 0x000fe4000bf24270 */
        /* <DEDUP_REMOVED lines=19> */
[----:B------:R-:W-:Y:S01]  /*1820*/  CS2R R138, SRZ ;  /* 0x00000000008a7805 */ /* 0x000fe2000001ff00 */
[----:B------:R-:W-:Y:S01]  /*1830*/  IMAD.MOV.U32 R53, RZ, RZ, RZ ;  /* 0x000000ffff357224 */ /* 0x000fe200078e00ff */
        /* <DEDUP_REMOVED lines=8> */
[----:B------:R-:W-:Y:S01]  /*18c0*/  IMAD.MOV.U32 R0, RZ, RZ, RZ ;  /* 0x000000ffff007224 */ /* 0x000fe200078e00ff */
[----:B------:R-:W-:Y:S01]  /*18d0*/  CS2R R6, SRZ ;  /* 0x0000000000067805 */ /* 0x000fe2000001ff00 */
[----:B------:R-:W-:Y:S01]  /*18e0*/  IMAD.MOV.U32 R152, RZ, RZ, RZ ;  /* 0x000000ffff987224 */ /* 0x000fe200078e00ff */
[----:B------:R-:W-:Y:S01]  /*18f0*/  CS2R R4, SRZ ;  /* 0x0000000000047805 */ /* 0x000fe2000001ff00 */
[----:B------:R-:W-:Y:S02]  /*1900*/  IMAD.MOV.U32 R29, RZ, RZ, RZ ;  /* 0x000000ffff1d7224 */ /* 0x000fe400078e00ff */
[----:B------:R-:W-:-:S02]  /*1910*/  IMAD.MOV.U32 R150, RZ, RZ, RZ ;  /* 0x000000ffff967224 */ /* 0x000fc400078e00ff */
        /* <DEDUP_REMOVED lines=33> */
.L_x_1109:
[----:B------:R-:W-:Y:S02]  /*1b30*/  R2UR UR6, R196 ;  /* 0x00000000c40672ca */ /* 0x000fe400000e0000 */
[----:B------:R-:W-:-:S11]  /*1b40*/  R2UR UR5, R201 ;  /* 0x00000000c90572ca */ /* 0x000fd600000e0000 */
[----:B------:R-:W-:Y:S02]  /*1b50*/  ULEA.HI UR4, UR6, UR6, URZ, 0x1 ;  /* 0x0000000606047291 */ /* 0x000fe4000f8f083f */
[----:B------:R-:W-:Y:S02]  /*1b60*/  IMAD.U32 R2, RZ, RZ, UR5 ;  /* 0x00000005ff027e24 */ /* 0x000fe4000f8e00ff */
[----:B------:R-:W-:-:S03]  /*1b70*/  ULOP3.LUT UR4, UR4, 0xfffffffe, URZ, 0xc0, !UPT ;  /* 0xfffffffe04047892 */ /* 0x000fc6000f8ec03f */
[----:B------:R-:W-:Y:S01]  /*1b80*/  ISETP.NE.AND P0, PT, R2, 0x3, PT ;  /* 0x000000030200780c */ /* 0x000fe20003f05270 */
[----:B------:R-:W-:-:S06]  /*1b90*/  UIADD3 UR4, UR6, -UR4, URZ ;  /* 0x8000000406047290 */ /* 0x000fcc000fffe03f */
[----:B------:R-:W-:-:S05]  /*1ba0*/  IMAD.U32 R0, RZ, RZ, UR4 ;  /* 0x00000004ff007e24 */ /* 0x000fca000f8e00ff */
[----:B------:R-:W-:-:S04]  /*1bb0*/  SHF.L.U32 R0, R0, 0x1f, RZ ;  /* 0x0000001f00007819 */ /* 0x000fc800000006ff */
[----:B------:R-:W0:Y:S02]  /*1bc0*/  SYNCS.PHASECHK.TRANS64.TRYWAIT P1, [UR37+0x30800], R0 ;  /* 0x03080000ff0075a7 */ /* 0x000e240008020165 */
[----:B0-----:R-:W-:Y:S05]  /*1bd0*/  @!P1 BRA `(.L_x_1110) ;  /* 0x0000013400689947 */ /* 0x001fea0003800000 */
.L_x_1310:
[----:B------:R-:W-:Y:S05]  /*1be0*/  @!P0 BRA `(.L_x_1111) ;  /* 0x0000000000048947 */ /* 0x000fea0003800000 */
[----:B------:R-:W-:Y:S01]  /*1bf0*/  BPT.TRAP 0x1 ;  /* 0x000000040000795c */ /* 0x000fe20000300000 */
.L_x_1111:
[----:B0-----:R-:W-:Y:S02]  /*1c00*/  IMAD.U32 R3, RZ, RZ, UR36 ;  /* 0x00000024ff037e24 */ /* 0x001fe4000f8e00ff */
[----:B------:R-:W-:-:S03]  /*1c10*/  IMAD.U32 R0, RZ, RZ, UR38 ;  /* 0x00000026ff007e24 */ /* 0x000fc6000f8e00ff */
[----:B------:R-:W-:Y:S02]  /*1c20*/  LEA R3, R3, UR37, 0x3 ;  /* 0x0000002503037c11 */ /* 0x000fe4000f8e18ff */
[----:B------:R-:W-:-:S04]  /*1c30*/  SHF.L.U32 R0, R0, 0x1f, RZ ;  /* 0x0000001f00007819 */ /* 0x000fc800000006ff */
[----:B------:R0:W1:Y:S01]  /*1c40*/  SYNCS.PHASECHK.TRANS64.TRYWAIT P1, [R3+URZ+0x30830], R0 ;  /* 0x03083000030075a7 */ /* 0x000062000802017f */
[----:B------:R-:W-:Y:S05]  /*1c50*/  @!P0 BRA `(.L_x_1112) ;  /* 0x0000000000048947 */ /* 0x000fea0003800000 */
[----:B------:R-:W-:Y:S01]  /*1c60*/  BPT.TRAP 0x1 ;  /* 0x000000040000795c */ /* 0x000fe20000300000 */
.L_x_1112:
[----:B------:R-:W2:Y:S01]  /*1c70*/  LDL.LU R2, [R1+0xc] ;  /* 0x00000c0001027983 */ /* 0x000ea20000300800 */
[----:B------:R-:W3:Y:S02]  /*1c80*/  S2R R4, SR_TID.X ;  /* 0x0000000000047919 */ /* 0x000ee40000002100 */
[----:B---3--:R-:W-:Y:S02]  /*1c90*/  LOP3.LUT P2, RZ, R4, 0x7f, RZ, 0xc0, !PT ;  /* 0x0000007f04ff7812 */ /* 0x008fe4000784c0ff */
[----:B--2---:R-:W-:-:S11]  /*1ca0*/  LOP3.LUT R2, R2, 0xfff7ffff, RZ, 0xc0, !PT ;  /* 0xfff7ffff02027812 */ /* 0x004fd600078ec0ff */
[----:B------:R-:W-:-:S05]  /*1cb0*/  @P2 LOP3.LUT R2, R2, 0x80000, RZ, 0xfc, !PT ;  /* 0x0008000002022812 */ /* 0x000fca00078efcff */
[----:B------:R2:W-:Y:S01]  /*1cc0*/  STL [R1+0xc], R2 ;  /* 0x00000c0201007387 */ /* 0x0005e20000100800 */
[----:B-1----:R-:W-:Y:S05]  /*1cd0*/  @P1 BRA `(.L_x_1113) ;  /* 0x0000000000081947 */ /* 0x002fea0003800000 */
[----:B------:R-:W1:Y:S02]  /*1ce0*/  SYNCS.PHASECHK.TRANS64.TRYWAIT P1, [R3+URZ+0x30830], R0 ;  /* 0x03083000030075a7 */ /* 0x000e64000802017f */
[----:B-1----:R-:W-:Y:S05]  /*1cf0*/  @!P1 BRA `(.L_x_1114) ;  /* 0x0000013400389947 */ /* 0x002fea0003800000 */
.L_x_1113:
[----:B------:R-:W-:Y:S05]  /*1d00*/  WARPSYNC.ALL ;  /* 0x0000000000007948 */ /* 0x000fea0003800000 */
[----:B------:R-:W-:Y:S01]  /*1d10*/  UIADD3 UR4, UR37, 0x1e400, URZ ;  /* 0x0001e40025047890 */ /* 0x000fe2000fffe03f */
[----:B------:R-:W-:Y:S01]  /*1d20*/  WARPGROUP.ARRIVE ;  /* 0x00000000000079c5 */ /* 0x000fe20000000000 */
[----:B------:R-:W-:Y:S01]  /*1d30*/  UMOV UR9, 0x40000040 ;  /* 0x4000004000097882 */ /* 0x000fe20000000000 */
[----:B------:R-:W-:Y:S01]  /*1d40*/  UMOV UR11, 0x40000040 ;  /* 0x40000040000b7882 */ /* 0x000fe20000000000 */
[----:B------:R-:W-:Y:S01]  /*1d50*/  USHF.R.U32.HI UR4, URZ, 0x4, UR4 ;  /* 0x000000043f047899 */ /* 0x000fe20008011604 */
[----:B------:R-:W-:Y:S01]  /*1d60*/  IMAD.U32 R7, RZ, RZ, UR9 ;  /* 0x00000009ff077e24 */ /* 0x000fe2000f8e00ff */
[----:B------:R-:W-:Y:S01]  /*1d70*/  UMOV UR13, 0x40000040 ;  /* 0x40000040000d7882 */ /* 0x000fe20000000000 */
[----:B------:R-:W-:Y:S01]  /*1d80*/  UMOV UR15, 0x40000040 ;  /* 0x40000040000f7882 */ /* 0x000fe20000000000 */
[----:B------:R-:W-:Y:S01]  /*1d90*/  ULOP3.LUT UR4, UR4, 0x3fff, URZ, 0xc0, !UPT ;  /* 0x00003fff04047892 */ /* 0x000fe2000f8ec03f */
[----:B------:R-:W3:Y:S01]  /*1da0*/  S2R R5, SR_TID.X ;  /* 0x0000000000057919 */ /* 0x000ee20000002100 */
[----:B------:R-:W-:Y:S01]  /*1db0*/  UMOV UR17, 0x40000040 ;  /* 0x4000004000117882 */ /* 0x000fe20000000000 */
[----:B------:R-:W-:Y:S01]  /*1dc0*/  UMOV UR19, 0x40000040 ;  /* 0x4000004000137882 */ /* 0x000fe20000000000 */
[----:B------:R-:W-:Y:S01]  /*1dd0*/  ULOP3.LUT UR60, UR4, 0x10000, URZ, 0xfc, !UPT ;  /* 0x00010000043c7892 */ /* 0x000fe2000f8efc3f */
[----:B01----:R-:W-:Y:S01]  /*1de0*/  VIADD R0, R18, UR39 ;  /* 0x0000002712007c36 */ /* 0x003fe20008000000 */
[----:B------:R-:W-:Y:S01]  /*1df0*/  ULOP3.LUT UR4, UR40, 0x10000, URZ, 0xfc, !UPT ;  /* 0x0001000028047892 */ /* 0x000fe2000f8efc3f */
[----:B------:R-:W0:Y:S01]  /*1e00*/  LDC R11, c[0x0][0x288] ;  /* 0x0000a200ff0b7b82 */ /* 0x000e220000000800 */
[----:B------:R-:W-:Y:S01]  /*1e10*/  UIMAD UR5, UR36, 0x900, UR60 ;  /* 0x00000900240578a4 */ /* 0x000fe2000f8e023c */
[----:B--2---:R-:W-:Y:S01]  /*1e20*/  IMAD.MOV.U32 R2, RZ, RZ, R0 ;  /* 0x000000ffff027224 */ /* 0x004fe200078e0000 */
[----:B------:R-:W-:-:S02]  /*1e30*/  UIADD3 UR12, UR4, 0x4, URZ ;  /* 0x00000004040c7890 */ /* 0x000fc4000fffe03f */
[----:B------:R-:W-:Y:S01]  /*1e40*/  UIADD3 UR14, UR5, 0x4, URZ ;  /* 0x00000004050e7890 */ /* 0x000fe2000fffe03f */
[----:B------:R-:W-:Y:S02]  /*1e50*/  UMOV UR8, UR4 ;  /* 0x0000000400087c82 */ /* 0x000fe40008000000 */
[----:B------:R-:W-:Y:S01]  /*1e60*/  UMOV UR10, UR5 ;  /* 0x00000005000a7c82 */ /* 0x000fe20008000000 */
[----:B------:R-:W-:Y:S01]  /*1e70*/  IMAD.U32 R6, RZ, RZ, UR8 ;  /* 0x00000008ff067e24 */ /* 0x000fe2000f8e00ff */
[----:B------:R-:W-:Y:S01]  /*1e80*/  HGMMA.64x96x16.F32 R24, gdesc[UR8], RZ, !UPT, gsb0 ;  /* 0x01600000081879f0 */ /* 0x000fe2000c0008ff */
[----:B------:R-:W-:Y:S02]  /*1e90*/  UIADD3 UR8, UR4, 0x2, URZ ;  /* 0x0000000204087890 */ /* 0x000fe4000fffe03f */
[----:B------:R-:W-:Y:S01]  /*1ea0*/  UIADD3 UR10, UR5, 0x2, URZ ;  /* 0x00000002050a7890 */ /* 0x000fe2000fffe03f */
[----:B------:R-:W-:Y:S01]  /*1eb0*/  UMOV UR9, 0x40000040 ;  /* 0x4000004000097882 */ /* 0x000fe20000000000 */
[----:B------:R-:W-:Y:S01]  /*1ec0*/  UMOV UR11, 0x40000040 ;  /* 0x40000040000b7882 */ /* 0x000fe20000000000 */
[----:B------:R-:W-:-:S02]  /*1ed0*/  UIADD3 UR16, UR4, 0x6, URZ ;  /* 0x0000000604107890 */ /* 0x000fc4000fffe03f */
[----:B------:R-:W-:Y:S02]  /*1ee0*/  UIADD3 UR18, UR5, 0x6, URZ ;  /* 0x0000000605127890 */ /* 0x000fe4000fffe03f */
[----:B------:R-:W-:Y:S02]  /*1ef0*/  UIADD3 UR20, UR4, 0x400, URZ ;  /* 0x0000040004147890 */ /* 0x000fe4000fffe03f */
[----:B------:R-:W-:Y:S01]  /*1f00*/  UIADD3 UR22, UR5, 0x300, URZ ;  /* 0x0000030005167890 */ /* 0x000fe2000fffe03f */
[----:B------:R-:W-:Y:S01]  /*1f10*/  UMOV UR21, 0x40000040 ;  /* 0x4000004000157882 */ /* 0x000fe20000000000 */
[----:B------:R-:W-:Y:S01]  /*1f20*/  UMOV UR23, 0x40000040 ;  /* 0x4000004000177882 */ /* 0x000fe20000000000 */
[----:B------:R-:W-:Y:S01]  /*1f30*/  UIADD3 UR24, UR4, 0x402, URZ ;  /* 0x0000040204187890 */ /* 0x000fe2000fffe03f */
[----:B---3--:R-:W-:Y:S01]  /*1f40*/  LOP3.LUT P3, RZ, R5, 0x7f, RZ, 0xc0, !PT ;  /* 0x0000007f05ff7812 */ /* 0x008fe2000786c0ff */
[----:B------:R-:W-:Y:S01]  /*1f50*/  UIADD3 UR26, UR5, 0x302, URZ ;  /* 0x00000302051a7890 */ /* 0x000fe2000fffe03f */
[----:B------:R-:W-:Y:S01]  /*1f60*/  UMOV UR25, 0x40000040 ;  /* 0x4000004000197882 */ /* 0x000fe20000000000 */
[----:B------:R-:W-:Y:S01]  /*1f70*/  UMOV UR27, 0x40000040 ;  /* 0x40000040001b7882 */ /* 0x000fe20000000000 */
[----:B------:R-:W-:-:S02]  /*1f80*/  UIADD3 UR28, UR4, 0x404, URZ ;  /* 0x00000404041c7890 */ /* 0x000fc4000fffe03f */
[----:B------:R-:W-:Y:S01]  /*1f90*/  UIADD3 UR30, UR5, 0x304, URZ ;  /* 0x00000304051e7890 */ /* 0x000fe2000fffe03f */
[----:B------:R-:W-:Y:S01]  /*1fa0*/  UMOV UR29, 0x40000040 ;  /* 0x40000040001d7882 */ /* 0x000fe20000000000 */
[----:B------:R-:W-:Y:S01]  /*1fb0*/  UMOV UR31, 0x40000040 ;  /* 0x40000040001f7882 */ /* 0x000fe20000000000 */
[----:B------:R-:W-:Y:S02]  /*1fc0*/  UIADD3 UR32, UR4, 0x406, URZ ;  /* 0x0000040604207890 */ /* 0x000fe4000fffe03f */
[----:B------:R-:W-:Y:S01]  /*1fd0*/  UIADD3 UR34, UR5, 0x306, URZ ;  /* 0x0000030605227890 */ /* 0x000fe2000fffe03f */
[----:B------:R-:W-:Y:S01]  /*1fe0*/  UMOV UR33, 0x40000040 ;  /* 0x4000004000217882 */ /* 0x000fe20000000000 */
[----:B------:R-:W-:Y:S01]  /*1ff0*/  UMOV UR35, 0x40000040 ;  /* 0x4000004000237882 */ /* 0x000fe20000000000 */
[----:B------:R-:W-:Y:S02]  /*2000*/  UIADD3 UR40, UR4, 0x800, URZ ;  /* 0x0000080004287890 */ /* 0x000fe4000fffe03f */
        /* <DEDUP_REMOVED lines=15> */
[----:B------:R-:W-:Y:S01]  /*2100*/  ULDC UR4, c[0x0][0x448] ;  /* 0x0001120000047ab9 */ /* 0x000fe20000000800 */
[----:B------:R-:W-:Y:S01]  /*2110*/  ULDC UR6, c[0x0][0x9dc] ;  /* 0x0002770000067ab9 */ /* 0x000fe20000000800 */
[----:B------:R-:W-:-:S02]  /*2120*/  UISETP.NE.AND UP0, UPT, UR4, 0x1, UPT ;  /* 0x000000010400788c */ /* 0x000fc4000bf05270 */
[----:B------:R-:W-:-:S04]  /*2130*/  ULOP3.LUT UR7, URZ, UR6, URZ, 0x33, !UPT ;  /* 0x000000063f077292 */ /* 0x000fc8000f8e333f */
[----:B------:R-:W-:Y:S02]  /*2140*/  PLOP3.LUT P1, PT, PT, PT, UP0, 0x80, 0x0 ;  /* 0x000000000000781c */ /* 0x000fe40003f2f008 */
[----:B------:R-:W-:-:S03]  /*2150*/  PLOP3.LUT P2, PT, PT, PT, UP0, 0x80, 0x0 ;  /* 0x000000000000781c */ /* 0x000fc60003f4f008 */
[----:B------:R-:W-:-:S08]  /*2160*/  @UP0 ULDC UR4, c[0x0][0x44c] ;  /* 0x0001130000040ab9 */ /* 0x000fd00000000800 */
[----:B------:R-:W-:Y:S01]  /*2170*/  @P1 IMAD.HI.U32 R4, R0, UR4, RZ ;  /* 0x0000000400041c27 */ /* 0x000fe2000f8e00ff */
[----:B------:R-:W-:-:S03]  /*2180*/  @UP0 ULDC UR4, c[0x0][0x450] ;  /* 0x0001140000040ab9 */ /* 0x000fc60000000800 */
[----:B------:R-:W-:Y:S01]  /*2190*/  @!P3 VIADD R0, R3, 0x30840 ;  /* 0x000308400300b836 */ /* 0x000fe20000000000 */
[----:B------:R-:W-:Y:S01]  /*21a0*/  @P2 SHF.R.U32.HI R2, RZ, UR4, R4 ;  /* 0x00000004ff022c19 */ /* 0x000fe20008011604 */
[----:B------:R-:W-:Y:S01]  /*21b0*/  IMAD.MOV.U32 R4, RZ, RZ, -0x60 ;  /* 0xffffffa0ff047424 */ /* 0x000fe200078e00ff */
[----:B------:R-:W-:Y:S02]  /*21c0*/  ULDC.64 UR4, c[0x0][0x9e0] ;  /* 0x0002780000047ab9 */ /* 0x000fe40000000a00 */
[----:B------:R-:W-:Y:S01]  /*21d0*/  UISETP.GE.AND UP1, UPT, UR5, 0x1, UPT ;  /* 0x000000010500788c */ /* 0x000fe2000bf26270 */
[----:B------:R-:W1:Y:S01]  /*21e0*/  SHFL.IDX PT, R12, R2, RZ, 0x1c1f ;  /* 0x001c1fff020c7589 */ /* 0x000e6200000e0000 */
[----:B------:R-:W-:Y:S01]  /*21f0*/  IMAD R4, R75, R4, 0x61 ;  /* 0x000000614b047424 */ /* 0x000fe200078e0204 */
[----:B------:R-:W-:-:S03]  /*2200*/  @!P3 PRMT R0, RZ, 0x654, R0 ;  /* 0x00000654ff00b816 */ /* 0x000fc60000000000 */
[----:B------:R-:W-:Y:S01]  /*2210*/  IMAD R3, R17, -0x2, R4 ;  /* 0xfffffffe11037824 */ /* 0x000fe200078e0204 */
[----:B------:R-:W-:Y:S01]  /*2220*/  PLOP3.LUT P1, PT, PT, PT, UP1, 0x40, 0x0 ;  /* 0x000000000000781c */ /* 0x000fe20003f2e818 */
[----:B------:R-:W-:Y:S02]  /*2230*/  VIADD R10, R4, 0xffffffff ;  /* 0xffffffff040a7836 */ /* 0x000fe40000000000 */
[C---:B------:R-:W-:Y:S01]  /*2240*/  VIADD R15, R3.reuse, 0xffffffff ;  /* 0xffffffff030f7836 */ /* 0x040fe20000000000 */
[----:B0-----:R-:W-:Y:S01]  /*2250*/  IADD3 R5, R3, -R11, R16 ;  /* 0x8000000b03057210 */ /* 0x001fe20007ffe010 */
[----:B------:R-:W-:Y:S02]  /*2260*/  WARPGROUP.DEPBAR.LE gsb0, 0x0 ;  /* 0x00008000000079c5 */ /* 0x000fe40000010000 */
[----:B------:R-:W-:Y:S02]  /*2270*/  WARPGROUP.ARRIVE ;  /* 0x00000000000079c5 */ /* 0x000fe40000000000 */
[----:B------:R-:W-:-:S02]  /*2280*/  VIADD R13, R5, UR4 ;  /* 0x00000004050d7c36 */ /* 0x000fc40008000000 */
[----:B------:R-:W-:Y:S02]  /*2290*/  VIADD R5, R5, UR7 ;  /* 0x0000000705057c36 */ /* 0x000fe40008000000 */
[----:B------:R-:W-:Y:S02]  /*22a0*/  HGMMA.64x96x16.F32 R24, gdesc[UR8], R24, gsb0 ;  /* 0x01600000081879f0 */ /* 0x000fe40008000818 */
[----:B-1----:R-:W-:Y:S01]  /*22b0*/  IMAD.IADD R3, R5, 0x1, R12 ;  /* 0x0000000105037824 */ /* 0x002fe200078e020c */
[----:B------:R-:W-:Y:S02]  /*22c0*/  WARPGROUP.DEPBAR.LE gsb0, 0x0 ;  /* 0x00008000000079c5 */ /* 0x000fe40000010000 */
[----:B------:R-:W-:-:S06]  /*22d0*/  WARPGROUP.ARRIVE ;  /* 0x00000000000079c5 */ /* 0x000fcc0000000000 */
[----:B------:R-:W-:Y:S03]  /*22e0*/  HGMMA.64x96x16.F32 R24, gdesc[UR12], R24, gsb0 ;  /* 0x016000000c1879f0 */ /* 0x000fe60008000818 */
        /* <DEDUP_REMOVED lines=28> */
[----:B------:R0:W-:Y:S02]  /*24b0*/  @!P3 SYNCS.ARRIVE.TRANS64.RED.A1T0 RZ, [R0+URZ], RZ ;  /* 0x000000ff00ffb9a7 */ /* 0x0001e4000810043f */
[----:B0-----:R-:W-:-:S04]  /*24c0*/  IMAD R0, R75, -0x60, R16 ;  /* 0xffffffa04b007824 */ /* 0x001fc800078e0210 */
[----:B------:R-:W-:-:S04]  /*24d0*/  VIADD R0, R0, 0x60 ;  /* 0x0000006000007836 */ /* 0x000fc80000000000 */
[----:B------:R-:W-:-:S05]  /*24e0*/  IMAD R8, R17, -0x2, R0 ;  /* 0xfffffffe11087824 */ /* 0x000fca00078e0200 */
[----:B------:R-:W-:Y:S01]  /*24f0*/  VIADDMNMX R0, R12, R13, R8, PT ;  /* 0x0000000d0c007246 */ /* 0x000fe20003800108 */
[----:B------:R-:W-:Y:S06]  /*2500*/  @P1 BRA `(.L_x_1115) ;  /* 0x0000000000541947 */ /* 0x000fec0003800000 */
[----:B------:R-:W-:Y:S01]  /*2510*/  IADD3 R4, R16, -R11, R12 ;  /* 0x8000000b10047210 */ /* 0x000fe20007ffe00c */
[----:B------:R-:W-:Y:S03]  /*2520*/  BSSY B0, `(.L_x_1116) ;  /* 0x0000010000007945 */ /* 0x000fe60003800000 */
[----:B------:R-:W-:-:S13]  /*2530*/  ISETP.GT.AND P1, PT, R4, -0x1, PT ;  /* 0xffffffff0400780c */ /* 0x000fda0003f24270 */
[----:B------:R-:W-:Y:S05]  /*2540*/  @P1 BRA `(.L_x_1117) ;  /* 0x0000000000201947 */ /* 0x000fea0003800000 */
[----:B------:R-:W-:Y:S01]  /*2550*/  UISETP.NE.AND UP2, UPT, UR5, 0x1, UPT ;  /* 0x000000010500788c */ /* 0x000fe2000bf45270 */
[----:B------:R-:W-:-:S05]  /*2560*/  LOP3.LUT R4, RZ, R4, RZ, 0x33, !PT ;  /* 0x00000004ff047212 */ /* 0x000fca00078e33ff */
[----:B------:R-:W-:-:S05]  /*2570*/  PLOP3.LUT P1, PT, PT, PT, UP2, 0x80, 0x0 ;  /* 0x000000000000781c */ /* 0x000fca0003f2f028 */
[----:B------:R-:W-:-:S08]  /*2580*/  @UP2 ULDC.64 UR10, c[0x0][0x9e8] ;  /* 0x00027a00000a2ab9 */ /* 0x000fd00000000a00 */
[----:B------:R-:W-:-:S05]  /*2590*/  @P1 IMAD.HI.U32 R9, R4, UR10, RZ ;  /* 0x0000000a04091c27 */ /* 0x000fca000f8e00ff */
[----:B------:R-:W-:-:S04]  /*25a0*/  @P1 SHF.R.U32.HI R4, RZ, UR11, R9 ;  /* 0x0000000bff041c19 */ /* 0x000fc80008011609 */
[----:B------:R-:W-:Y:S01]  /*25b0*/  LOP3.LUT R4, RZ, R4, RZ, 0x33, !PT ;  /* 0x00000004ff047212 */ /* 0x000fe200078e33ff */
[----:B------:R-:W-:Y:S06]  /*25c0*/  BRA `(.L_x_1118) ;  /* 0x0000000000147947 */ /* 0x000fec0003800000 */
.L_x_1117:
[----:B------:R-:W-:-:S06]  /*25d0*/  UISETP.NE.AND UP2, UPT, UR5, 0x1, UPT ;  /* 0x000000010500788c */ /* 0x000fcc000bf45270 */
[----:B------:R-:W-:-:S05]  /*25e0*/  PLOP3.LUT P1, PT, PT, PT, UP2, 0x80, 0x0 ;  /* 0x000000000000781c */ /* 0x000fca0003f2f028 */
[----:B------:R-:W-:-:S08]  /*25f0*/  @UP2 ULDC.64 UR10, c[0x0][0x9e8] ;  /* 0x00027a00000a2ab9 */ /* 0x000fd00000000a00 */
[----:B------:R-:W-:-:S05]  /*2600*/  @P1 IMAD.HI.U32 R9, R4, UR10, RZ ;  /* 0x0000000a04091c27 */ /* 0x000fca000f8e00ff */
[----:B------:R-:W-:-:S07]  /*2610*/  @P1 SHF.R.U32.HI R4, RZ, UR11, R9 ;  /* 0x0000000bff041c19 */ /* 0x000fce0008011609 */
.L_x_1118:
[----:B------:R-:W-:Y:S05]  /*2620*/  BSYNC B0 ;  /* 0x0000000000007941 */ /* 0x000fea0003800000 */
.L_x_1116:
[----:B------:R-:W-:-:S05]  /*2630*/  IMAD R4, R4, UR5, R15 ;  /* 0x0000000504047c24 */ /* 0x000fca000f8e020f */
[----:B------:R-:W-:Y:S02]  /*2640*/  VIMNMX R3, R3, R4, !PT ;  /* 0x0000000403037248 */ /* 0x000fe40007fe0100 */
[----:B------:R-:W-:-:S07]  /*2650*/  VIADDMNMX R0, R4, UR5, R0, PT ;  /* 0x0000000504007c46 */ /* 0x000fce000b800100 */
.L_x_1115:
[C---:B------:R-:W-:Y:S02]  /*2660*/  ISETP.GE.AND P1, PT, R10.reuse, 0x2, PT ;  /* 0x000000020a00780c */ /* 0x040fe40003f26270 */
[C---:B------:R-:W-:Y:S02]  /*2670*/  ISETP.GE.AND P5, PT, R10.reuse, 0xa, PT ;  /* 0x0000000a0a00780c */ /* 0x040fe40003fa6270 */
[----:B------:R-:W-:Y:S02]  /*2680*/  ISETP.GT.AND P3, PT, R3, 0x1, !P1 ;  /* 0x000000010300780c */ /* 0x000fe40004f64270 */
[----:B------:R-:W-:Y:S02]  /*2690*/  ISETP.GE.AND P2, PT, R10, 0x9, PT ;  /* 0x000000090a00780c */ /* 0x000fe40003f46270 */
[----:B------:R-:W-:Y:S02]  /*26a0*/  ISETP.LT.OR P3, PT, R0, 0x2, P3 ;  /* 0x000000020000780c */ /* 0x000fe40001f61670 */
[----:B------:R-:W-:-:S02]  /*26b0*/  P2R R12, PR, RZ, 0x20 ;  /* 0x00000020ff0c7803 */ /* 0x000fc40000000000 */
[----:B------:R-:W-:Y:S02]  /*26c0*/  FSEL R14, R25, -INF , !P3 ;  /* 0xff800000190e7808 */ /* 0x000fe40005800000 */
[C---:B------:R-:W-:Y:S02]  /*26d0*/  ISETP.GT.AND P3, PT, R3.reuse, 0x9, !P5 ;  /* 0x000000090300780c */ /* 0x040fe40006f64270 */
[----:B------:R-:W-:Y:S02]  /*26e0*/  ISETP.GT.AND P4, PT, R3, 0x8, !P2 ;  /* 0x000000080300780c */ /* 0x000fe40005784270 */
[----:B------:R-:W-:Y:S02]  /*26f0*/  ISETP.LT.OR P3, PT, R0, 0xa, P3 ;  /* 0x0000000a0000780c */ /* 0x000fe40001f61670 */
[----:B------:R-:W-:Y:S02]  /*2700*/  ISETP.GE.AND P5, PT, R10, 0x11, PT ;  /* 0x000000110a00780c */ /* 0x000fe40003fa6270 */
[----:B------:R-:W-:-:S02]  /*2710*/  FSEL R20, R29, -INF , !P3 ;  /* 0xff8000001d147808 */ /* 0x000fc40005800000 */
[----:B------:R-:W-:Y:S02]  /*2720*/  ISETP.LT.OR P4, PT, R0, 0x9, P4 ;  /* 0x000000090000780c */ /* 0x000fe40002781670 */
[----:B------:R-:W-:Y:S02]  /*2730*/  ISETP.GT.AND P3, PT, R3, 0x10, !P5 ;  /* 0x000000100300780c */ /* 0x000fe40006f64270 */
[----:B------:R-:W-:Y:S02]  /*2740*/  FSEL R28, R28, -INF , !P4 ;  /* 0xff8000001c1c7808 */ /* 0x000fe40006000000 */
[----:B------:R-:W-:Y:S02]  /*2750*/  ISETP.LT.OR P3, PT, R0, 0x11, P3 ;  /* 0x000000110000780c */ /* 0x000fe40001f61670 */
[----:B------:R-:W-:Y:S02]  /*2760*/  ISETP.GE.AND P4, PT, R10, 0x12, PT ;  /* 0x000000120a00780c */ /* 0x000fe40003f86270 */
[----:B------:R-:W-:-:S02]  /*2770*/  FSEL R32, R32, -INF , !P3 ;  /* 0xff80000020207808 */ /* 0x000fc40005800000 */
[----:B------:R-:W-:Y:S02]  /*2780*/  ISETP.GT.AND P3, PT, R3, 0x11, !P4 ;  /* 0x000000110300780c */ /* 0x000fe40006764270 */
[----:B------:R-:W-:Y:S02]  /*2790*/  P2R R25, PR, RZ, 0x10 ;  /* 0x00000010ff197803 */ /* 0x000fe40000000000 */
[----:B------:R-:W-:Y:S02]  /*27a0*/  ISETP.LT.OR P3, PT, R0, 0x12, P3 ;  /* 0x000000120000780c */ /* 0x000fe40001f61670 */
[----:B------:R-:W-:Y:S02]  /*27b0*/  ISETP.GE.AND P4, PT, R10, 0x19, PT ;  /* 0x000000190a00780c */ /* 0x000fe40003f86270 */
[----:B------:R-:W-:Y:S02]  /*27c0*/  FSEL R72, R33, -INF , !P3 ;  /* 0xff80000021487808 */ /* 0x000fe40005800000 */
[----:B------:R-:W-:-:S02]  /*27d0*/  ISETP.GT.AND P3, PT, R3, 0x18, !P4 ;  /* 0x000000180300780c */ /* 0x000fc40006764270 */
[----:B------:R-:W-:Y:S02]  /*27e0*/  P2R R29, PR, RZ, 0x10 ;  /* 0x00000010ff1d7803 */ /* 0x000fe40000000000 */
[----:B------:R-:W-:Y:S02]  /*27f0*/  ISETP.LT.OR P3, PT, R0, 0x19, P3 ;  /* 0x000000190000780c */ /* 0x000fe40001f61670 */
[----:B------:R-:W-:Y:S02]  /*2800*/  ISETP.GE.AND P4, PT, R10, 0x1a, PT ;  /* 0x0000001a0a00780c */ /* 0x000fe40003f86270 */
[----:B------:R-:W-:Y:S02]  /*2810*/  FSEL R36, R36, -INF , !P3 ;  /* 0xff80000024247808 */ /* 0x000fe40005800000 */
[----:B------:R-:W-:Y:S02]  /*2820*/  ISETP.GT.AND P3, PT, R3, 0x19, !P4 ;  /* 0x000000190300780c */ /* 0x000fe40006764270 */
[----:B------:R-:W-:-:S02]  /*2830*/  P2R R33, PR, RZ, 0x10 ;  /* 0x00000010ff217803 */ /* 0x000fc40000000000 */
[----:B------:R-:W-:Y:S02]  /*2840*/  ISETP.LT.OR P3, PT, R0, 0x1a, P3 ;  /* 0x0000001a0000780c */ /* 0x000fe40001f61670 */
[----:B------:R-:W-:Y:S02]  /*2850*/  ISETP.GE.AND P4, PT, R10, 0x21, PT ;  /* 0x000000210a00780c */ /* 0x000fe40003f86270 */
[----:B------:R-:W-:Y:S02]  /*2860*/  FSEL R76, R37, -INF , !P3 ;  /* 0xff800000254c7808 */ /* 0x000fe40005800000 */
[----:B------:R-:W-:Y:S02]  /*2870*/  ISETP.GT.AND P3, PT, R3, 0x20, !P4 ;  /* 0x000000200300780c */ /* 0x000fe40006764270 */
[----:B------:R-:W-:Y:S02]  /*2880*/  P2R R37, PR, RZ, 0x10 ;  /* 0x00000010ff257803 */ /* 0x000fe40000000000 */
[----:B------:R-:W-:-:S02]  /*2890*/  ISETP.LT.OR P3, PT, R0, 0x21, P3 ;  /* 0x000000210000780c */ /* 0x000fc40001f61670 */
[----:B------:R-:W-:Y:S02]  /*28a0*/  ISETP.GE.AND P4, PT, R10, 0x22, PT ;  /* 0x000000220a00780c */ /* 0x000fe40003f86270 */
[----:B------:R-:W-:Y:S02]  /*28b0*/  FSEL R40, R40, -INF , !P3 ;  /* 0xff80000028287808 */ /* 0x000fe40005800000 */
[----:B------:R-:W-:Y:S02]  /*28c0*/  ISETP.GT.AND P3, PT, R3, 0x21, !P4 ;  /* 0x000000210300780c */ /* 0x000fe40006764270 */
[----:B------:R-:W-:Y:S02]  /*28d0*/  P2R R73, PR, RZ, 0x10 ;  /* 0x00000010ff497803 */ /* 0x000fe40000000000 */
[----:B------:R-:W-:Y:S02]  /*28e0*/  ISETP.LT.OR P3, PT, R0, 0x22, P3 ;  /* 0x000000220000780c */ /* 0x000fe40001f61670 */
[----:B------:R-:W-:-:S02]  /*28f0*/  ISETP.GE.AND P4, PT, R10, 0x29, PT ;  /* 0x000000290a00780c */ /* 0x000fc40003f86270 */
[----:B------:R-:W-:Y:S02]  /*2900*/  FSEL R78, R41, -INF , !P3 ;  /* 0xff800000294e7808 */ /* 0x000fe40005800000 */
[----:B------:R-:W-:Y:S02]  /*2910*/  ISETP.GT.AND P3, PT, R3, 0x28, !P4 ;  /* 0x000000280300780c */ /* 0x000fe40006764270 */
[----:B------:R-:W-:Y:S02]  /*2920*/  P2R R41, PR, RZ, 0x10 ;  /* 0x00000010ff297803 */ /* 0x000fe40000000000 */
        /* <DEDUP_REMOVED lines=51> */
[----:B------:R-:W-:Y:S02]  /*2c60*/  P2R R21, PR, RZ, 0x20 ;  /* 0x00000020ff157803 */ /* 0x000fe40000000000 */
[----:B------:R-:W-:Y:S02]  /*2c70*/  FSEL R64, R64, -INF , !P3 ;  /* 0xff80000040407808 */ /* 0x000fe40005800000 */
[C---:B------:R-:W-:Y:S02]  /*2c80*/  ISETP.GE.AND P3, PT, R10.reuse, 0x52, PT ;  /* 0x000000520a00780c */ /* 0x040fe40003f66270 */
[----:B------:R-:W-:Y:S02]  /*2c90*/  ISETP.GE.AND P6, PT, R10, 0x1, PT ;  /* 0x000000010a00780c */ /* 0x000fe40003fc6270 */
[----:B------:R-:W-:-:S04]  /*2ca0*/  ISETP.GT.AND P4, PT, R3, 0x51, !P3 ;  /* 0x000000510300780c */ /* 0x000fc80005f84270 */
[----:B------:R-:W-:-:S04]  /*2cb0*/  ISETP.LT.OR P4, PT, R0, 0x52, P4 ;  /* 0x000000520000780c */ /* 0x000fc80002781670 */
[----:B------:R-:W-:Y:S02]  /*2cc0*/  FSEL R90, R65, -INF , !P4 ;  /* 0xff800000415a7808 */ /* 0x000fe40006000000 */
[----:B------:R-:W-:-:S04]  /*2cd0*/  ISETP.GE.AND P4, PT, R10, 0x59, PT ;  /* 0x000000590a00780c */ /* 0x000fc80003f86270 */
[----:B------:R-:W-:-:S04]  /*2ce0*/  ISETP.GT.AND P5, PT, R3, 0x58, !P4 ;  /* 0x000000580300780c */ /* 0x000fc800067a4270 */
[----:B------:R-:W-:-:S04]  /*2cf0*/  ISETP.LT.OR P5, PT, R0, 0x59, P5 ;  /* 0x000000590000780c */ /* 0x000fc80002fa1670 */
[----:B------:R-:W-:Y:S02]  /*2d00*/  FSEL R9, R68, -INF , !P5 ;  /* 0xff80000044097808 */ /* 0x000fe40006800000 */
[----:B------:R-:W-:-:S04]  /*2d10*/  ISETP.GT.AND P5, PT, R3, RZ, !P6 ;  /* 0x000000ff0300720c */ /* 0x000fc800077a4270 */
[----:B------:R-:W-:-:S04]  /*2d20*/  ISETP.LT.OR P5, PT, R0, 0x1, P5 ;  /* 0x000000010000780c */ /* 0x000fc80002fa1670 */
[----:B------:R-:W-:Y:S02]  /*2d30*/  FSEL R24, R24, -INF , !P5 ;  /* 0xff80000018187808 */ /* 0x000fe40006800000 */
[----:B------:R-:W-:-:S04]  /*2d40*/  ISETP.GE.AND P5, PT, R10, 0x5a, PT ;  /* 0x0000005a0a00780c */ /* 0x000fc80003fa6270 */
[----:B------:R-:W-:Y:S02]  /*2d50*/  P2R R65, PR, RZ, 0x20 ;  /* 0x00000020ff417803 */ /* 0x000fe40000000000 */
[----:B------:R-:W-:-:S04]  /*2d60*/  ISETP.GT.AND P5, PT, R3, 0x59, !P5 ;  /* 0x000000590300780c */ /* 0x000fc80006fa4270 */
[----:B------:R-:W-:Y:S02]  /*2d70*/  ISETP.LT.OR P5, PT, R0, 0x5a, P5 ;  /* 0x0000005a0000780c */ /* 0x000fe40002fa1670 */
[----:B------:R-:W0:Y:S02]  /*2d80*/  SHFL.IDX PT, R0, R2, 0x1, 0x1c1f ;  /* 0x003c1f0002007f89 */ /* 0x000e2400000e0000 */
[----:B------:R-:W-:Y:S02]  /*2d90*/  FSEL R68, R69, -INF , !P5 ;  /* 0xff80000045447808 */ /* 0x000fe40006800000 */
[----:B------:R-:W-:Y:S02]  /*2da0*/  PLOP3.LUT P5, PT, PT, PT, UP1, 0x40, 0x0 ;  /* 0x000000000000781c */ /* 0x000fe40003fae818 */
[----:B0-----:R-:W-:Y:S01]  /*2db0*/  VIADDMNMX R4, R0, R13, R8, PT ;  /* 0x0000000d00047246 */ /* 0x001fe20003800108 */
[----:B------:R-:W-:-:S10]  /*2dc0*/  IMAD.IADD R8, R5, 0x1, R0 ;  /* 0x0000000105087824 */ /* 0x000fd400078e0200 */
[----:B------:R-:W-:Y:S05]  /*2dd0*/  @P5 BRA `(.L_x_1119) ;  /* 0x00000000005c5947 */ /* 0x000fea0003800000 */
        /* <DEDUP_REMOVED lines=8> */
[----:B------:R-:W-:Y:S01]  /*2e60*/  @P5 IMAD.HI.U32 R2, R0, UR10, RZ ;  /* 0x0000000a00025c27 */ /* 0x000fe2000f8e00ff */
[----:B------:R-:W-:-:S13]  /*2e70*/  PLOP3.LUT P5, PT, PT, PT, UP2, 0x80, 0x0 ;  /* 0x000000000000781c */ /* 0x000fda0003faf028 */
[----:B------:R-:W-:-:S04]  /*2e80*/  @P5 SHF.R.U32.HI R0, RZ, UR11, R2 ;  /* 0x0000000bff005c19 */ /* 0x000fc80008011602 */
[----:B------:R-:W-:Y:S01]  /*2e90*/  LOP3.LUT R0, RZ, R0, RZ, 0x33, !PT ;  /* 0x00000000ff007212 */ /* 0x000fe200078e33ff */
[----:B------:R-:W-:Y:S06]  /*2ea0*/  BRA `(.L_x_1122) ;  /* 0x0000000000187947 */ /* 0x000fec0003800000 */
.L_x_1121:
[----:B------:R-:W-:-:S06]  /*2eb0*/  UISETP.NE.AND UP2, UPT, UR5, 0x1, UPT ;  /* 0x000000010500788c */ /* 0x000fcc000bf45270 */
[----:B------:R-:W-:-:S05]  /*2ec0*/  PLOP3.LUT P5, PT, PT, PT, UP2, 0x80, 0x0 ;  /* 0x000000000000781c */ /* 0x000fca0003faf028 */
[----:B------:R-:W-:-:S08]  /*2ed0*/  @UP2 ULDC.64 UR10, c[0x0][0x9e8] ;  /* 0x00027a00000a2ab9 */ /* 0x000fd00000000a00 */
[----:B------:R-:W-:Y:S01]  /*2ee0*/  @P5 IMAD.HI.U32 R2, R0, UR10, RZ ;  /* 0x0000000a00025c27 */ /* 0x000fe2000f8e00ff */
[----:B------:R-:W-:-:S13]  /*2ef0*/  PLOP3.LUT P5, PT, PT, PT, UP2, 0x80, 0x0 ;  /* 0x000000000000781c */ /* 0x000fda0003faf028 */
[----:B------:R-:W-:-:S07]  /*2f00*/  @P5 SHF.R.U32.HI R0, RZ, UR11, R2 ;  /* 0x0000000bff005c19 */ /* 0x000fce0008011602 */
.L_x_1122:
[----:B------:R-:W-:Y:S05]  /*2f10*/  BSYNC B0 ;  /* 0x0000000000007941 */ /* 0x000fea0003800000 */
.L_x_1120:
[----:B------:R-:W-:-:S05]  /*2f20*/  IMAD R3, R0, UR5, R15 ;  /* 0x0000000500037c24 */ /* 0x000fca000f8e020f */
[----:B------:R-:W-:Y:S02]  /*2f30*/  VIMNMX R8, R8, R3, !PT ;  /* 0x0000000308087248 */ /* 0x000fe40007fe0100 */
[----:B------:R-:W-:-:S07]  /*2f40*/  VIADDMNMX R4, R3, UR5, R4, PT ;  /* 0x0000000503047c46 */ /* 0x000fce000b800104 */
.L_x_1119:
[C---:B------:R-:W-:Y:S01]  /*2f50*/  ISETP.GT.AND P1, PT, R8.reuse, 0x1, !P1 ;  /* 0x000000010800780c */ /* 0x040fe20004f24270 */
[----:B------:R-:W-:Y:S01]  /*2f60*/  ULDC UR7, c[0x0][0x988] ;  /* 0x0002620000077ab9 */ /* 0x000fe20000000800 */
[----:B------:R-:W-:Y:S01]  /*2f70*/  ISETP.GT.AND P2, PT, R8, 0x8, !P2 ;  /* 0x000000080800780c */ /* 0x000fe20005744270 */
[----:B------:R-:W-:Y:S01]  /*2f80*/  @UP0 ULDC UR10, c[0x0][0x44c] ;  /* 0x00011300000a0ab9 */ /* 0x000fe20000000800 */
[----:B------:R-:W-:Y:S01]  /*2f90*/  ISETP.LT.OR P1, PT, R4, 0x2, P1 ;  /* 0x000000020400780c */ /* 0x000fe20000f21670 */
[----:B------:R-:W-:Y:S01]  /*2fa0*/  UIMAD.WIDE.U32 UR10, UR39, UR10, URZ ;  /* 0x0000000a270a72a5 */ /* 0x000fe2000f8e003f */
[----:B------:R-:W-:Y:S01]  /*2fb0*/  FMNMX.FTZ R0, R24, R14, !PT ;  /* 0x0000000e18007209 */ /* 0x000fe20007810000 */
[----:B------:R-:W-:Y:S01]  /*2fc0*/  @UP0 ULDC UR15, c[0x0][0x450] ;  /* 0x00011400000f0ab9 */ /* 0x000fe20000000800 */
[----:B------:R-:W-:Y:S02]  /*2fd0*/  FSEL R27, R27, -INF , !P1 ;  /* 0xff8000001b1b7808 */ /* 0x000fe40004800000 */
[----:B------:R-:W-:-:S02]  /*2fe0*/  ISETP.NE.AND P1, PT, R12, RZ, PT ;  /* 0x000000ff0c00720c */ /* 0x000fc40003f25270 */
[----:B------:R-:W-:Y:S02]  /*2ff0*/  ISETP.LT.OR P2, PT, R4, 0x9, P2 ;  /* 0x000000090400780c */ /* 0x000fe40001741670 */
[----:B------:R-:W-:Y:S02]  /*3000*/  ISETP.GT.AND P1, PT, R8, 0x9, !P1 ;  /* 0x000000090800780c */ /* 0x000fe40004f24270 */
[----:B------:R-:W-:Y:S02]  /*3010*/  FMNMX.FTZ R0, R28, R0, !PT ;  /* 0x000000001c007209 */ /* 0x000fe40007810000 */
[----:B------:R-:W-:Y:S02]  /*3020*/  ISETP.LT.OR P1, PT, R4, 0xa, P1 ;  /* 0x0000000a0400780c */ /* 0x000fe40000f21670 */
[----:B------:R-:W-:Y:S02]  /*3030*/  FSEL R15, R30, -INF , !P2 ;  /* 0xff8000001e0f7808 */ /* 0x000fe40005000000 */
[----:B------:R-:W-:-:S02]  /*3040*/  FSEL R31, R31, -INF , !P1 ;  /* 0xff8000001f1f7808 */ /* 0x000fc40004800000 */
[----:B------:R-:W-:Y:S02]  /*3050*/  ISETP.NE.AND P1, PT, R21, RZ, PT ;  /* 0x000000ff1500720c */ /* 0x000fe40003f25270 */
[----:B------:R-:W-:Y:S02]  /*3060*/  ISETP.NE.AND P2, PT, R25, RZ, PT ;  /* 0x000000ff1900720c */ /* 0x000fe40003f45270 */
[----:B------:R-:W-:Y:S02]  /*3070*/  ISETP.GT.AND P1, PT, R8, 0x10, !P1 ;  /* 0x000000100800780c */ /* 0x000fe40004f24270 */
[----:B------:R-:W-:Y:S02]  /*3080*/  FMNMX.FTZ R0, R20, R0, !PT ;  /* 0x0000000014007209 */ /* 0x000fe40007810000 */
[----:B------:R-:W-:Y:S02]  /*3090*/  ISETP.LT.OR P1, PT, R4, 0x11, P1 ;  /* 0x000000110400780c */ /* 0x000fe40000f21670 */
[----:B------:R-:W-:-:S02]  /*30a0*/  FMNMX.FTZ R0, R32, R0, !PT ;  /* 0x0000000020007209 */ /* 0x000fc40007810000 */
[----:B------:R-:W-:Y:S02]  /*30b0*/  FSEL R21, R34, -INF , !P1 ;  /* 0xff80000022157808 */ /* 0x000fe40004800000 */
[----:B------:R-:W-:Y:S02]  /*30c0*/  ISETP.GT.AND P1, PT, R8, 0x11, !P2 ;  /* 0x000000110800780c */ /* 0x000fe40005724270 */
[----:B------:R-:W-:Y:S02]  /*30d0*/  ISETP.NE.AND P5, PT, R29, RZ, PT ;  /* 0x000000ff1d00720c */ /* 0x000fe40003fa5270 */
[----:B------:R-:W-:Y:S02]  /*30e0*/  ISETP.LT.OR P1, PT, R4, 0x12, P1 ;  /* 0x000000120400780c */ /* 0x000fe40000f21670 */
[----:B------:R-:W-:Y:S02]  /*30f0*/  FMNMX.FTZ R0, R72, R0, !PT ;  /* 0x0000000048007209 */ /* 0x000fe40007810000 */
[----:B------:R-:W-:-:S02]  /*3100*/  FSEL R35, R35, -INF , !P1 ;  /* 0xff80000023237808 */ /* 0x000fc40004800000 */
[----:B------:R-:W-:Y:S02]  /*3110*/  ISETP.GT.AND P1, PT, R8, 0x18, !P5 ;  /* 0x000000180800780c */ /* 0x000fe40006f24270 */
[----:B------:R-:W-:Y:S02]  /*3120*/  FMNMX.FTZ R0, R36, R0, !PT ;  /* 0x0000000024007209 */ /* 0x000fe40007810000 */
[----:B------:R-:W-:Y:S02]  /*3130*/  ISETP.LT.OR P1, PT, R4, 0x19, P1 ;  /* 0x000000190400780c */ /* 0x000fe40000f21670 */
[----:B------:R-:W-:Y:S02]  /*3140*/  FMNMX.FTZ R0, R76, R0, !PT ;  /* 0x000000004c007209 */ /* 0x000fe40007810000 */
[----:B------:R-:W-:Y:S02]  /*3150*/  FSEL R25, R38, -INF , !P1 ;  /* 0xff80000026197808 */ /* 0x000fe40004800000 */
[----:B------:R-:W-:-:S02]  /*3160*/  FMNMX.FTZ R0, R40, R0, !PT ;  /* 0x0000000028007209 */ /* 0x000fc40007810000 */
[----:B------:R-:W-:Y:S02]  /*3170*/  ISETP.NE.AND P1, PT, R33, RZ, PT ;  /* 0x000000ff2100720c */ /* 0x000fe40003f25270 */
[----:B------:R-:W-:Y:S02]  /*3180*/  FMNMX.FTZ R0, R78, R0, !PT ;  /* 0x000000004e007209 */ /* 0x000fe40007810000 */
[----:B------:R-:W-:Y:S02]  /*3190*/  ISETP.GT.AND P1, PT, R8, 0x19, !P1 ;  /* 0x000000190800780c */ /* 0x000fe40004f24270 */
[----:B------:R-:W-:Y:S02]  /*31a0*/  FMNMX.FTZ R0, R44, R0, !PT ;  /* 0x000000002c007209 */ /* 0x000fe40007810000 */
[----:B------:R-:W-:Y:S02]  /*31b0*/  ISETP.LT.OR P1, PT, R4, 0x1a, P1 ;  /* 0x0000001a0400780c */ /* 0x000fe40000f21670 */
[----:B------:R-:W-:-:S02]  /*31c0*/  FMNMX.FTZ R0, R80, R0, !PT ;  /* 0x0000000050007209 */ /* 0x000fc40007810000 */
[----:B------:R-:W-:Y:S02]  /*31d0*/  FSEL R39, R39, -INF , !P1 ;  /* 0xff80000027277808 */ /* 0x000fe40004800000 */
[----:B------:R-:W-:Y:S02]  /*31e0*/  ISETP.NE.AND P1, PT, R37, RZ, PT ;  /* 0x000000ff2500720c */ /* 0x000fe40003f25270 */
[----:B------:R-:W-:Y:S02]  /*31f0*/  FMNMX.FTZ R0, R48, R0, !PT ;  /* 0x0000000030007209 */ /* 0x000fe40007810000 */
[----:B------:R-:W-:Y:S02]  /*3200*/  ISETP.GT.AND P1, PT, R8, 0x20, !P1 ;  /* 0x000000200800780c */ /* 0x000fe40004f24270 */
[----:B------:R-:W-:Y:S02]  /*3210*/  FMNMX.FTZ R0, R82, R0, !PT ;  /* 0x0000000052007209 */ /* 0x000fe40007810000 */
[----:B------:R-:W-:-:S02]  /*3220*/  ISETP.LT.OR P1, PT, R4, 0x21, P1 ;  /* 0x000000210400780c */ /* 0x000fc40000f21670 */
[----:B------:R-:W-:Y:S02]  /*3230*/  FMNMX.FTZ R0, R52, R0, !PT ;  /* 0x0000000034007209 */ /* 0x000fe40007810000 */
[----:B------:R-:W-:Y:S02]  /*3240*/  FSEL R29, R42, -INF , !P1 ;  /* 0xff8000002a1d7808 */ /* 0x000fe40004800000 */
[----:B------:R-:W-:Y:S02]  /*3250*/  ISETP.NE.AND P1, PT, R73, RZ, PT ;  /* 0x000000ff4900720c */ /* 0x000fe40003f25270 */
[----:B------:R-:W-:Y:S02]  /*3260*/  FMNMX.FTZ R0, R84, R0, !PT ;  /* 0x0000000054007209 */ /* 0x000fe40007810000 */
[----:B------:R-:W-:Y:S02]  /*3270*/  ISETP.GT.AND P1, PT, R8, 0x21, !P1 ;  /* 0x000000210800780c */ /* 0x000fe40004f24270 */
[----:B------:R-:W-:-:S02]  /*3280*/  FMNMX.FTZ R0, R56, R0, !PT ;  /* 0x0000000038007209 */ /* 0x000fc40007810000 */
[----:B------:R-:W-:Y:S02]  /*3290*/  ISETP.LT.OR P1, PT, R4, 0x22, P1 ;  /* 0x000000220400780c */ /* 0x000fe40000f21670 */
[----:B------:R-:W-:Y:S02]  /*32a0*/  FMNMX.FTZ R0, R86, R0, !PT ;  /* 0x0000000056007209 */ /* 0x000fe40007810000 */
[----:B------:R-:W-:Y:S02]  /*32b0*/  FSEL R43, R43, -INF , !P1 ;  /* 0xff8000002b2b7808 */ /* 0x000fe40004800000 */
[----:B------:R-:W-:Y:S02]  /*32c0*/  ISETP.NE.AND P1, PT, R41, RZ, PT ;  /* 0x000000ff2900720c */ /* 0x000fe40003f25270 */
[----:B------:R-:W-:Y:S02]  /*32d0*/  FMNMX.FTZ R0, R60, R0, !PT ;  /* 0x000000003c007209 */ /* 0x000fe40007810000 */
[----:B------:R-:W-:-:S02]  /*32e0*/  ISETP.GT.AND P1, PT, R8, 0x28, !P1 ;  /* 0x000000280800780c */ /* 0x000fc40004f24270 */
[----:B------:R-:W-:Y:S02]  /*32f0*/  FMNMX.FTZ R0, R88, R0, !PT ;  /* 0x0000000058007209 */ /* 0x000fe40007810000 */
[----:B------:R-:W-:Y:S02]  /*3300*/  ISETP.LT.OR P1, PT, R4, 0x29, P1 ;  /* 0x000000290400780c */ /* 0x000fe40000f21670 */
[----:B------:R-:W-:Y:S02]  /*3310*/  FMNMX.FTZ R0, R64, R0, !PT ;  /* 0x0000000040007209 */ /* 0x000fe40007810000 */
[----:B------:R-:W-:Y:S02]  /*3320*/  FSEL R33, R46, -INF , !P1 ;  /* 0xff8000002e217808 */ /* 0x000fe40004800000 */
[----:B------:R-:W-:Y:S02]  /*3330*/  FMNMX.FTZ R0, R90, R0, !PT ;  /* 0x000000005a007209 */ /* 0x000fe40007810000 */
[----:B------:R-:W-:-:S02]  /*3340*/  ISETP.NE.AND P1, PT, R77, RZ, PT ;  /* 0x000000ff4d00720c */ /* 0x000fc40003f25270 */
[----:B------:R-:W-:Y:S02]  /*3350*/  FMNMX.FTZ R0, R9, R0, !PT ;  /* 0x0000000009007209 */ /* 0x000fe40007810000 */
[----:B------:R-:W-:Y:S02]  /*3360*/  ISETP.GT.AND P1, PT, R8, 0x29, !P1 ;  /* 0x000000290800780c */ /* 0x000fe40004f24270 */
[----:B------:R-:W-:Y:S01]  /*3370*/  FMNMX.FTZ R2, R68, R0, !PT ;  /* 0x0000000044027209 */ /* 0x000fe20007810000 */
[----:B------:R-:W-:Y:S01]  /*3380*/  IMAD.U32 R0, RZ, RZ, UR7 ;  /* 0x00000007ff007e24 */ /* 0x000fe2000f8e00ff */
[----:B------:R-:W-:Y:S01]  /*3390*/  ISETP.LT.OR P1, PT, R4, 0x2a, P1 ;  /* 0x0000002a0400780c */ /* 0x000fe20000f21670 */
[----:B------:R-:W-:Y:S01]  /*33a0*/  UMOV UR7, UR39 ;  /* 0x0000002700077c82 */ /* 0x000fe20008000000 */
[----:B------:R-:W-:Y:S01]  /*33b0*/  ISETP.GT.AND P6, PT, R8, RZ, !P6 ;  /* 0x000000ff0800720c */ /* 0x000fe200077c4270 */
[----:B------:R-:W0:Y:S01]  /*33c0*/  SHFL.BFLY PT, R5, R2, 0x2, 0x1f ;  /* 0x0c401f0002057f89 */ /* 0x000e2200000e0000 */
[----:B------:R-:W-:Y:S01]  /*33d0*/  FSEL R47, R47, -INF , !P1 ;  /* 0xff8000002f2f7808 */ /* 0x000fe20004800000 */
[----:B------:R-:W-:Y:S01]  /*33e0*/  @UP0 USHF.R.U32.HI UR7, URZ, UR15, UR11 ;  /* 0x0000000f3f070299 */ /* 0x000fe2000801160b */
[----:B------:R-:W-:-:S02]  /*33f0*/  ISETP.NE.AND P1, PT, R45, RZ, PT ;  /* 0x000000ff2d00720c */ /* 0x000fc40003f25270 */
[----:B------:R-:W-:Y:S02]  /*3400*/  ISETP.LT.OR P6, PT, R4, 0x1, P6 ;  /* 0x000000010400780c */ /* 0x000fe400037c1670 */
[----:B------:R-:W-:Y:S02]  /*3410*/  ISETP.GT.AND P1, PT, R8, 0x30, !P1 ;  /* 0x000000300800780c */ /* 0x000fe40004f24270 */
[----:B------:R-:W-:Y:S02]  /*3420*/  FSEL R13, R26, -INF , !P6 ;  /* 0xff8000001a0d7808 */ /* 0x000fe40007000000 */
[----:B------:R-:W-:Y:S02]  /*3430*/  ISETP.LT.OR P1, PT, R4, 0x31, P1 ;  /* 0x000000310400780c */ /* 0x000fe40000f21670 */
[----:B------:R-:W-:Y:S02]  /*3440*/  ISETP.NE.AND P2, PT, R53, RZ, PT ;  /* 0x000000ff3500720c */ /* 0x000fe40003f45270 */
[----:B------:R-:W-:-:S02]  /*3450*/  FSEL R37, R50, -INF , !P1 ;  /* 0xff80000032257808 */ /* 0x000fc40004800000 */
[----:B------:R-:W-:Y:S02]  /*3460*/  ISETP.NE.AND P1, PT, R79, RZ, PT ;  /* 0x000000ff4f00720c */ /* 0x000fe40003f25270 */
[----:B------:R-:W-:Y:S02]  /*3470*/  ISETP.NE.AND P5, PT, R83, RZ, PT ;  /* 0x000000ff5300720c */ /* 0x000fe40003fa5270 */
[----:B------:R-:W-:Y:S02]  /*3480*/  ISETP.GT.AND P1, PT, R8, 0x31, !P1 ;  /* 0x000000310800780c */ /* 0x000fe40004f24270 */
[----:B------:R-:W-:Y:S02]  /*3490*/  ISETP.NE.AND P6, PT, R85, RZ, PT ;  /* 0x000000ff5500720c */ /* 0x000fe40003fc5270 */
[----:B------:R-:W-:Y:S02]  /*34a0*/  ISETP.LT.OR P1, PT, R4, 0x32, P1 ;  /* 0x000000320400780c */ /* 0x000fe40000f21670 */
[----:B0-----:R-:W-:-:S02]  /*34b0*/  FMNMX.FTZ R10, R2, R5, !PT ;  /* 0x00000005020a7209 */ /* 0x001fc40007810000 */
[----:B------:R-:W-:Y:S02]  /*34c0*/  FMNMX.FTZ R2, R13, R27, !PT ;  /* 0x0000001b0d027209 */ /* 0x000fe40007810000 */
[----:B------:R-:W-:Y:S01]  /*34d0*/  FSEL R51, R51, -INF , !P1 ;  /* 0xff80000033337808 */ /* 0x000fe20004800000 */
[----:B------:R-:W0:Y:S01]  /*34e0*/  SHFL.BFLY PT, R5, R10, 0x1, 0x1f ;  /* 0x0c201f000a057f89 */ /* 0x000e2200000e0000 */
        /* <DEDUP_REMOVED lines=14> */
[----:B------:R-:W-:Y:S02]  /*35d0*/  ISETP.GT.AND P1, PT, R8, 0x40, !P2 ;  /* 0x000000400800780c */ /* 0x000fe40005724270 */
[----:B------:R-:W-:-:S02]  /*35e0*/  FMNMX.FTZ R2, R29, R2, !PT ;  /* 0x000000021d027209 */ /* 0x000fc40007810000 */
[----:B------:R-:W-:Y:S02]  /*35f0*/  ISETP.LT.OR P1, PT, R4, 0x41, P1 ;  /* 0x000000410400780c */ /* 0x000fe40000f21670 */
[----:B------:R-:W-:Y:S02]  /*3600*/  FMNMX.FTZ R2, R43, R2, !PT ;  /* 0x000000022b027209 */ /* 0x000fe40007810000 */
[----:B------:R-:W-:Y:S02]  /*3610*/  FSEL R3, R58, -INF , !P1 ;  /* 0xff8000003a037808 */ /* 0x000fe40004800000 */
[----:B------:R-:W-:Y:S02]  /*3620*/  FMNMX.FTZ R2, R33, R2, !PT ;  /* 0x0000000221027209 */ /* 0x000fe40007810000 */
[----:B------:R-:W-:Y:S02]  /*3630*/  ISETP.GT.AND P1, PT, R8, 0x41, !P5 ;  /* 0x000000410800780c */ /* 0x000fe40006f24270 */
[----:B0-----:R-:W-:-:S02]  /*3640*/  FMNMX.FTZ R5, R10, R5, !PT ;  /* 0x000000050a057209 */ /* 0x001fc40007810000 */
[----:B------:R-:W-:Y:S02]  /*3650*/  FMNMX.FTZ R2, R47, R2, !PT ;  /* 0x000000022f027209 */ /* 0x000fe40007810000 */
[----:B------:R-:W-:Y:S01]  /*3660*/  ISETP.LT.OR P1, PT, R4, 0x42, P1 ;  /* 0x000000420400780c */ /* 0x000fe20000f21670 */
[----:B------:R-:W-:Y:S01]  /*3670*/  FMUL.FTZ R12, R5, R0 ;  /* 0x00000000050c7220 */ /* 0x000fe20000410000 */
[----:B------:R-:W-:Y:S02]  /*3680*/  FMNMX.FTZ R2, R37, R2, !PT ;  /* 0x0000000225027209 */ /* 0x000fe40007810000 */
[----:B------:R-:W-:Y:S02]  /*3690*/  FSEL R59, R59, -INF , !P1 ;  /* 0xff8000003b3b7808 */ /* 0x000fe40004800000 */
[----:B------:R-:W-:Y:S02]  /*36a0*/  FSETP.NEU.FTZ.AND P1, PT, R5, -INF , PT ;  /* 0xff8000000500780b */ /* 0x000fe40003f3d000 */
[----:B------:R-:W-:-:S02]  /*36b0*/  ISETP.NE.AND P5, PT, R57, RZ, PT ;  /* 0x000000ff3900720c */ /* 0x000fc40003fa5270 */
[----:B------:R-:W-:Y:S02]  /*36c0*/  FMNMX.FTZ R2, R51, R2, !PT ;  /* 0x0000000233027209 */ /* 0x000fe40007810000 */
[----:B------:R-:W-:Y:S02]  /*36d0*/  FSEL R61, R12, RZ, P1 ;  /* 0x000000ff0c3d7208 */ /* 0x000fe40000800000 */
[----:B------:R-:W-:Y:S02]  /*36e0*/  ISETP.GT.AND P1, PT, R8, 0x48, !P5 ;  /* 0x000000480800780c */ /* 0x000fe40006f24270 */
[----:B------:R-:W-:Y:S01]  /*36f0*/  FMNMX.FTZ R2, R41, R2, !PT ;  /* 0x0000000229027209 */ /* 0x000fe20007810000 */
[-CC-:B------:R-:W-:Y:S01]  /*3700*/  FFMA.FTZ R10, R24, R0.reuse, -R61.reuse ;  /* 0x00000000180a7223 */ /* 0x180fe2000001083d */
[----:B------:R-:W-:Y:S01]  /*3710*/  ISETP.LT.OR P1, PT, R4, 0x49, P1 ;  /* 0x000000490400780c */ /* 0x000fe20000f21670 */
[--C-:B------:R-:W-:Y:S01]  /*3720*/  FFMA.FTZ R12, R14, R0, -R61.reuse ;  /* 0x000000000e0c7223 */ /* 0x100fe2000001083d */
[----:B------:R-:W-:Y:S01]  /*3730*/  FMNMX.FTZ R2, R55, R2, !PT ;  /* 0x0000000237027209 */ /* 0x000fe20007810000 */
[-CC-:B------:R-:W-:Y:S01]  /*3740*/  FFMA.FTZ R14, R28, R0.reuse, -R61.reuse ;  /* 0x000000001c0e7223 */ /* 0x180fe2000001083d */
[----:B------:R-:W-:Y:S01]  /*3750*/  FSEL R45, R62, -INF , !P1 ;  /* 0xff8000003e2d7808 */ /* 0x000fe20004800000 */
[----:B------:R-:W-:Y:S01]  /*3760*/  MUFU.EX2 R10, R10 ;  /* 0x0000000a000a7308 */ /* 0x000fe20000000800 */
[----:B------:R-:W-:Y:S01]  /*3770*/  ISETP.NE.AND P2, PT, R87, RZ, PT ;  /* 0x000000ff5700720c */ /* 0x000fe20003f45270 */
[-CC-:B------:R-:W-:Y:S01]  /*3780*/  FFMA.FTZ R20, R20, R0.reuse, -R61.reuse ;  /* 0x0000000014147223 */ /* 0x180fe2000001083d */
[----:B------:R-:W-:Y:S01]  /*3790*/  ISETP.GT.AND P1, PT, R8, 0x49, !P6 ;  /* 0x000000490800780c */ /* 0x000fe20007724270 */
[--C-:B------:R-:W-:Y:S01]  /*37a0*/  FFMA.FTZ R24, R32, R0, -R61.reuse ;  /* 0x0000000020187223 */ /* 0x100fe2000001083d */
[----:B------:R-:W-:Y:S01]  /*37b0*/  FMNMX.FTZ R2, R3, R2, !PT ;  /* 0x0000000203027209 */ /* 0x000fe20007810000 */
[-CC-:B------:R-:W-:Y:S01]  /*37c0*/  FFMA.FTZ R9, R9, R0.reuse, -R61.reuse ;  /* 0x0000000009097223 */ /* 0x180fe2000001083d */
[----:B------:R-:W-:Y:S01]  /*37d0*/  ISETP.GT.AND P2, PT, R8, 0x50, !P2 ;  /* 0x000000500800780c */ /* 0x000fe20005744270 */
[----:B------:R-:W-:Y:S01]  /*37e0*/  MUFU.EX2 R14, R14 ;  /* 0x0000000e000e7308 */ /* 0x000fe20000000800 */
[----:B------:R-:W-:Y:S01]  /*37f0*/  ISETP.LT.OR P1, PT, R4, 0x4a, P1 ;  /* 0x0000004a0400780c */ /* 0x000fe20000f21670 */
[--C-:B------:R-:W-:Y:S01]  /*3800*/  FFMA.FTZ R26, R36, R0, -R61.reuse ;  /* 0x00000000241a7223 */ /* 0x100fe2000001083d */
[----:B------:R-:W-:Y:S01]  /*3810*/  FMNMX.FTZ R2, R59, R2, !PT ;  /* 0x000000023b027209 */ /* 0x000fe20007810000 */
[-CC-:B------:R-:W-:Y:S01]  /*3820*/  FFMA.FTZ R36, R90, R0.reuse, -R61.reuse ;  /* 0x000000005a247223 */ /* 0x180fe2000001083d */
[----:B------:R-:W-:Y:S01]  /*3830*/  ISETP.GT.AND P3, PT, R8, 0x51, !P3 ;  /* 0x000000510800780c */ /* 0x000fe20005f64270 */
[-CC-:B------:R-:W-:Y:S01]  /*3840*/  FFMA.FTZ R28, R48, R0.reuse, -R61.reuse ;  /* 0x00000000301c7223 */ /* 0x180fe2000001083d */
[----:B------:R-:W-:Y:S01]  /*3850*/  ISETP.LT.OR P2, PT, R4, 0x51, P2 ;  /* 0x000000510400780c */ /* 0x000fe20001741670 */
[----:B------:R0:W-:Y:S01]  /*3860*/  MUFU.EX2 R69, R20 ;  /* 0x0000001400457308 */ /* 0x0001e20000000800 */
[----:B------:R-:W-:Y:S01]  /*3870*/  FSEL R63, R63, -INF , !P1 ;  /* 0xff8000003f3f7808 */ /* 0x000fe20004800000 */
[--C-:B------:R-:W-:Y:S01]  /*3880*/  FFMA.FTZ R30, R52, R0, -R61.reuse ;  /* 0x00000000341e7223 */ /* 0x100fe2000001083d */
[----:B------:R-:W-:Y:S01]  /*3890*/  FMNMX.FTZ R2, R45, R2, !PT ;  /* 0x000000022d027209 */ /* 0x000fe20007810000 */
[-CC-:B------:R-:W-:Y:S01]  /*38a0*/  FFMA.FTZ R32, R84, R0.reuse, -R61.reuse ;  /* 0x0000000054207223 */ /* 0x180fe2000001083d */
[----:B------:R-:W-:Y:S01]  /*38b0*/  ISETP.NE.AND P5, PT, R65, RZ, PT ;  /* 0x000000ff4100720c */ /* 0x000fe20003fa5270 */
[-CC-:B------:R-:W-:Y:S01]  /*38c0*/  FFMA.FTZ R34, R56, R0.reuse, -R61.reuse ;  /* 0x0000000038227223 */ /* 0x180fe2000001083d */
[----:B------:R-:W-:Y:S01]  /*38d0*/  ISETP.GT.AND P4, PT, R8, 0x58, !P4 ;  /* 0x000000580800780c */ /* 0x000fe20006784270 */
[----:B------:R1:W2:Y:S01]  /*38e0*/  MUFU.EX2 R65, R12 ;  /* 0x0000000c00417308 */ /* 0x0002a20000000800 */
[----:B------:R-:W-:Y:S01]  /*38f0*/  ISETP.LT.OR P3, PT, R4, 0x52, P3 ;  /* 0x000000520400780c */ /* 0x000fe20001f61670 */
[----:B0-----:R-:W-:Y:S01]  /*3900*/  FFMA.FTZ R20, R76, R0, -R61 ;  /* 0x000000004c147223 */ /* 0x001fe2000001083d */
[----:B------:R-:W-:-:S02]  /*3910*/  FSEL R49, R66, -INF , !P2 ;  /* 0xff80000042317808 */ /* 0x000fc40005000000 */
[----:B------:R-:W-:Y:S02]  /*3920*/  FMNMX.FTZ R2, R63, R2, !PT ;  /* 0x000000023f027209 */ /* 0x000fe40007810000 */
[----:B------:R-:W-:Y:S01]  /*3930*/  ISETP.GT.AND P5, PT, R8, 0x59, !P5 ;  /* 0x000000590800780c */ /* 0x000fe20006fa4270 */
[----:B------:R-:W-:Y:S01]  /*3940*/  MUFU.EX2 R24, R24 ;  /* 0x0000001800187308 */ /* 0x000fe20000000800 */
[----:B------:R-:W-:Y:S01]  /*3950*/  ISETP.LT.OR P4, PT, R4, 0x59, P4 ;  /* 0x000000590400780c */ /* 0x000fe20002781670 */
[-CC-:B-1----:R-:W-:Y:S01]  /*3960*/  FFMA.FTZ R12, R72, R0.reuse, -R61.reuse ;  /* 0x00000000480c7223 */ /* 0x182fe2000001083d */
[----:B------:R-:W-:Y:S01]  /*3970*/  FSEL R67, R67, -INF , !P3 ;  /* 0xff80000043437808 */ /* 0x000fe20005800000 */
[--C-:B------:R-:W-:Y:S01]  /*3980*/  FFMA.FTZ R8, R40, R0, -R61.reuse ;  /* 0x0000000028087223 */ /* 0x100fe2000001083d */
[----:B------:R-:W-:Y:S02]  /*3990*/  FMNMX.FTZ R2, R49, R2, !PT ;  /* 0x0000000231027209 */ /* 0x000fe40007810000 */
[----:B------:R-:W-:Y:S01]  /*39a0*/  ISETP.LT.OR P5, PT, R4, 0x5a, P5 ;  /* 0x0000005a0400780c */ /* 0x000fe20002fa1670 */
[----:B------:R-:W-:Y:S01]  /*39b0*/  FFMA.FTZ R4, R44, R0, -R61 ;  /* 0x000000002c047223 */ /* 0x000fe2000001083d */
[----:B------:R-:W-:Y:S01]  /*39c0*/  FSEL R53, R70, -INF , !P4 ;  /* 0xff80000046357808 */ /* 0x000fe20006000000 */
[----:B------:R0:W-:Y:S01]  /*39d0*/  MUFU.EX2 R77, R20 ;  /* 0x00000014004d7308 */ /* 0x0001e20000000800 */
[----:B------:R-:W-:-:S02]  /*39e0*/  FMNMX.FTZ R2, R67, R2, !PT ;  /* 0x0000000243027209 */ /* 0x000fc40007810000 */
[----:B------:R-:W-:Y:S02]  /*39f0*/  FSEL R71, R71, -INF , !P5 ;  /* 0xff80000047477808 */ /* 0x000fe40006800000 */
[----:B------:R-:W-:Y:S02]  /*3a00*/  FMNMX.FTZ R2, R53, R2, !PT ;  /* 0x0000000235027209 */ /* 0x000fe40007810000 */
[----:B--2---:R-:W-:Y:S01]  /*3a10*/  F2FP.F16.F32.PACK_AB R188, R65, R10 ;  /* 0x0000000a41bc723e */ /* 0x004fe200000000ff */
[----:B------:R-:W-:Y:S01]  /*3a20*/  MUFU.EX2 R182, R4 ;  /* 0x0000000400b67308 */ /* 0x000fe20000000800 */
[----:B------:R-:W-:Y:S01]  /*3a30*/  FMNMX.FTZ R2, R71, R2, !PT ;  /* 0x0000000247027209 */ /* 0x000fe20007810000 */
[--C-:B0-----:R-:W-:Y:S01]  /*3a40*/  FFMA.FTZ R20, R80, R0, -R61.reuse ;  /* 0x0000000050147223 */ /* 0x101fe2000001083d */
[----:B------:R-:W-:Y:S02]  /*3a50*/  R2UR UR14, R74 ;  /* 0x000000004a0e72ca */ /* 0x000fe400000e0000 */
[----:B------:R-:W-:Y:S01]  /*3a60*/  F2FP.F16.F32.PACK_AB R190, R69, R14 ;  /* 0x0000000e45be723e */ /* 0x000fe200000000ff */
[----:B------:R-:W0:Y:S02]  /*3a70*/  SHFL.BFLY PT, R57, R2, 0x2, 0x1f ;  /* 0x0c401f0002397f89 */ /* 0x000e2400000e0000 */
[----:B------:R1:W2:Y:S08]  /*3a80*/  MUFU.EX2 R73, R12 ;  /* 0x0000000c00497308 */ /* 0x0002b00000000800 */
[----:B------:R3:W-:Y:S01]  /*3a90*/  MUFU.EX2 R170, R9 ;  /* 0x0000000900aa7308 */ /* 0x0007e20000000800 */
[----:B-1----:R-:W-:Y:S01]  /*3aa0*/  FFMA.FTZ R12, R78, R0, -R61 ;  /* 0x000000004e0c7223 */ /* 0x002fe2000001083d */
[----:B------:R-:W-:-:S04]  /*3ab0*/  UIADD3 UR10, UR14, UR7, URZ ;  /* 0x000000070e0a7290 */ /* 0x000fc8000fffe03f */
[----:B------:R-:W-:Y:S02]  /*3ac0*/  UIADD3 UR4, UR10, UR4, URZ ;  /* 0x000000040a047290 */ /* 0x000fe4000fffe03f */
[----:B------:R1:W-:Y:S01]  /*3ad0*/  MUFU.EX2 R81, R20 ;  /* 0x0000001400517308 */ /* 0x0003e20000000800 */
[----:B---3--:R-:W-:Y:S01]  /*3ae0*/  FADD.FTZ R9, R10, R65 ;  /* 0x000000410a097221 */ /* 0x008fe20000010000 */
[----:B--2---:R-:W-:-:S03]  /*3af0*/  F2FP.F16.F32.PACK_AB R184, R73, R24 ;  /* 0x0000001849b8723e */ /* 0x004fc600000000ff */
[----:B------:R-:W-:Y:S01]  /*3b00*/  FADD.FTZ R46, R14, R9 ;  /* 0x000000090e2e7221 */ /* 0x000fe20000010000 */
[----:B0-----:R-:W-:Y:S01]  /*3b10*/  FMNMX.FTZ R57, R2, R57, !PT ;  /* 0x0000003902397209 */ /* 0x001fe20007810000 */
[-CC-:B------:R-:W-:Y:S01]  /*3b20*/  FFMA.FTZ R2, R86, R0.reuse, -R61.reuse ;  /* 0x0000000056027223 */ /* 0x180fe2000001083d */
[----:B------:R-:W0:Y:S01]  /*3b30*/  MUFU.EX2 R26, R26 ;  /* 0x0000001a001a7308 */ /* 0x000e220000000800 */
[----:B-1----:R-:W-:Y:S01]  /*3b40*/  FFMA.FTZ R20, R88, R0, -R61 ;  /* 0x0000000058147223 */ /* 0x002fe2000001083d */
[----:B------:R-:W-:Y:S01]  /*3b50*/  FADD.FTZ R9, R69, R46 ;  /* 0x0000002e45097221 */ /* 0x000fe20000010000 */
[----:B------:R-:W1:Y:S03]  /*3b60*/  SHFL.BFLY PT, R4, R57, 0x1, 0x1f ;  /* 0x0c201f0039047f89 */ /* 0x000e6600000e0000 */
[----:B------:R-:W-:Y:S02]  /*3b70*/  FADD.FTZ R46, R24, R9 ;  /* 0x00000009182e7221 */ /* 0x000fe40000010000 */
[----:B------:R2:W-:Y:S02]  /*3b80*/  MUFU.EX2 R87, R2 ;  /* 0x0000000200577308 */ /* 0x0005e40000000800 */
[----:B------:R-:W-:-:S06]  /*3b90*/  FADD.FTZ R9, R73, R46 ;  /* 0x0000002e49097221 */ /* 0x000fcc0000010000 */
[----:B------:R-:W-:Y:S01]  /*3ba0*/  MUFU.EX2 R89, R20 ;  /* 0x0000001400597308 */ /* 0x000fe20000000800 */
[----:B0-----:R-:W-:Y:S01]  /*3bb0*/  FADD.FTZ R48, R26, R9 ;  /* 0x000000091a307221 */ /* 0x001fe20000010000 */
[----:B------:R-:W-:-:S03]  /*3bc0*/  F2FP.F16.F32.PACK_AB R186, R77, R26 ;  /* 0x0000001a4dba723e */ /* 0x000fc600000000ff */
[----:B------:R-:W-:-:S03]  /*3bd0*/  FADD.FTZ R9, R77, R48 ;  /* 0x000000304d097221 */ /* 0x000fc60000010000 */
[----:B------:R-:W0:Y:S01]  /*3be0*/  MUFU.EX2 R8, R8 ;  /* 0x0000000800087308 */ /* 0x000e220000000800 */
[----:B-1----:R-:W-:-:S04]  /*3bf0*/  FMNMX.FTZ R4, R57, R4, !PT ;  /* 0x0000000439047209 */ /* 0x002fc80007810000 */
[C---:B------:R-:W-:Y:S01]  /*3c00*/  FSETP.NEU.FTZ.AND P1, PT, R4.reuse, -INF , PT ;  /* 0xff8000000400780b */ /* 0x040fe20003f3d000 */
[----:B--2---:R-:W-:Y:S02]  /*3c10*/  FMUL.FTZ R2, R4, R0 ;  /* 0x0000000004027220 */ /* 0x004fe40000410000 */
[----:B------:R1:W2:Y:S03]  /*3c20*/  MUFU.EX2 R79, R12 ;  /* 0x0000000c004f7308 */ /* 0x0002a60000000800 */
[----:B------:R-:W-:Y:S02]  /*3c30*/  FSEL R2, R2, RZ, P1 ;  /* 0x000000ff02027208 */ /* 0x000fe40000800000 */
[----:B------:R-:W-:-:S03]  /*3c40*/  PLOP3.LUT P1, PT, PT, PT, UP1, 0x40, 0x0 ;  /* 0x000000000000781c */ /* 0x000fc60003f2e818 */
        /* <DEDUP_REMOVED lines=9> */
[-C--:B-1----:R-:W-:Y:S01]  /*3ce0*/  FFMA.FTZ R12, R82, R0.reuse, -R61 ;  /* 0x00000000520c7223 */ /* 0x082fe2000001083d */
[-CC-:B------:R-:W-:Y:S01]  /*3cf0*/  FFMA.FTZ R39, R39, R0.reuse, -R2.reuse ;  /* 0x0000000027277223 */ /* 0x180fe20000010802 */
[----:B0-----:R-:W-:Y:S01]  /*3d00*/  FADD.FTZ R50, R8, R9 ;  /* 0x0000000908327221 */ /* 0x001fe20000010000 */
[-CC-:B------:R-:W-:Y:S01]  /*3d10*/  FFMA.FTZ R29, R29, R0.reuse, -R2.reuse ;  /* 0x000000001d1d7223 */ /* 0x180fe20000010802 */
[-CC-:B------:R-:W-:Y:S01]  /*3d20*/  FFMA.FTZ R43, R43, R0.reuse, -R2.reuse ;  /* 0x000000002b2b7223 */ /* 0x180fe20000010802 */
[-CC-:B------:R-:W-:Y:S01]  /*3d30*/  FFMA.FTZ R33, R33, R0.reuse, -R2.reuse ;  /* 0x0000000021217223 */ /* 0x180fe20000010802 */
[-CC-:B------:R-:W-:Y:S01]  /*3d40*/  FFMA.FTZ R47, R47, R0.reuse, -R2.reuse ;  /* 0x000000002f2f7223 */ /* 0x180fe20000010802 */
[----:B------:R2:W0:Y:S01]  /*3d50*/  MUFU.EX2 R20, R27 ;  /* 0x0000001b00147308 */ /* 0x0004220000000800 */
[-CC-:B------:R-:W-:Y:S01]  /*3d60*/  FFMA.FTZ R37, R37, R0.reuse, -R2.reuse ;  /* 0x0000000025257223 */ /* 0x180fe20000010802 */
[-CC-:B------:R-:W-:Y:S01]  /*3d70*/  FFMA.FTZ R51, R51, R0.reuse, -R2.reuse ;  /* 0x0000000033337223 */ /* 0x180fe20000010802 */
[-CC-:B------:R-:W-:Y:S01]  /*3d80*/  FFMA.FTZ R41, R41, R0.reuse, -R2.reuse ;  /* 0x0000000029297223 */ /* 0x180fe20000010802 */
[-CC-:B------:R-:W-:Y:S01]  /*3d90*/  FFMA.FTZ R55, R55, R0.reuse, -R2.reuse ;  /* 0x0000000037377223 */ /* 0x180fe20000010802 */
[-CC-:B------:R-:W-:Y:S01]  /*3da0*/  FFMA.FTZ R3, R3, R0.reuse, -R2.reuse ;  /* 0x0000000003037223 */ /* 0x180fe20000010802 */
[-CC-:B------:R-:W-:Y:S01]  /*3db0*/  FFMA.FTZ R59, R59, R0.reuse, -R2.reuse ;  /* 0x000000003b3b7223 */ /* 0x180fe20000010802 */
[-C--:B------:R-:W-:Y:S01]  /*3dc0*/  FFMA.FTZ R45, R45, R0.reuse, -R2 ;  /* 0x000000002d2d7223 */ /* 0x080fe20000010802 */
[----:B------:R-:W1:Y:S01]  /*3dd0*/  MUFU.EX2 R15, R15 ;  /* 0x0000000f000f7308 */ /* 0x000e620000000800 */
[----:B--2---:R-:W-:Y:S01]  /*3de0*/  FADD.FTZ R27, R79, R50 ;  /* 0x000000324f1b7221 */ /* 0x004fe20000010000 */
[-CC-:B------:R-:W-:Y:S01]  /*3df0*/  FFMA.FTZ R63, R63, R0.reuse, -R2.reuse ;  /* 0x000000003f3f7223 */ /* 0x180fe20000010802 */
[-CC-:B------:R-:W-:Y:S01]  /*3e00*/  FFMA.FTZ R49, R49, R0.reuse, -R2.reuse ;  /* 0x0000000031317223 */ /* 0x180fe20000010802 */
[-CC-:B------:R-:W-:Y:S01]  /*3e10*/  FFMA.FTZ R67, R67, R0.reuse, -R2.reuse ;  /* 0x0000000043437223 */ /* 0x180fe20000010802 */
[----:B------:R-:W-:Y:S01]  /*3e20*/  FADD.FTZ R52, R182, R27 ;  /* 0x0000001bb6347221 */ /* 0x000fe20000010000 */
[-CC-:B------:R-:W-:Y:S01]  /*3e30*/  FFMA.FTZ R53, R53, R0.reuse, -R2.reuse ;  /* 0x0000000035357223 */ /* 0x180fe20000010802 */
[----:B------:R-:W-:Y:S01]  /*3e40*/  FFMA.FTZ R71, R71, R0, -R2 ;  /* 0x0000000047477223 */ /* 0x000fe20000010802 */
[----:B------:R-:W2:Y:S01]  /*3e50*/  MUFU.EX2 R36, R31 ;  /* 0x0000001f00247308 */ /* 0x000ea20000000800 */
[----:B0-----:R-:W-:Y:S01]  /*3e60*/  FADD.FTZ R48, R13, R20 ;  /* 0x000000140d307221 */ /* 0x001fe20000010000 */
[----:B------:R-:W-:Y:S01]  /*3e70*/  FADD.FTZ R27, R81, R52 ;  /* 0x00000034511b7221 */ /* 0x000fe20000010000 */
[----:B------:R-:W-:-:S02]  /*3e80*/  F2FP.F16.F32.PACK_AB R180, R79, R8 ;  /* 0x000000084fb4723e */ /* 0x000fc400000000ff */
[----:B------:R-:W-:Y:S02]  /*3e90*/  F2FP.F16.F32.PACK_AB R189, R20, R13 ;  /* 0x0000000d14bd723e */ /* 0x000fe400000000ff */
[----:B------:R-:W-:Y:S01]  /*3ea0*/  F2FP.F16.F32.PACK_AB R182, R81, R182 ;  /* 0x000000b651b6723e */ /* 0x000fe200000000ff */
[----:B------:R-:W0:Y:S01]  /*3eb0*/  MUFU.EX2 R21, R21 ;  /* 0x0000001500157308 */ /* 0x000e220000000800 */
[----:B-1----:R-:W-:-:S07]  /*3ec0*/  FADD.FTZ R9, R15, R48 ;  /* 0x000000300f097221 */ /* 0x002fce0000010000 */
[----:B------:R-:W1:Y:S01]  /*3ed0*/  MUFU.EX2 R38, R35 ;  /* 0x0000002300267308 */ /* 0x000e620000000800 */
[C---:B--2---:R-:W-:Y:S01]  /*3ee0*/  FADD.FTZ R50, R36.reuse, R9 ;  /* 0x0000000924327221 */ /* 0x044fe20000010000 */
[----:B------:R-:W-:-:S06]  /*3ef0*/  F2FP.F16.F32.PACK_AB R191, R36, R15 ;  /* 0x0000000f24bf723e */ /* 0x000fcc00000000ff */
[----:B------:R-:W2:Y:S01]  /*3f00*/  MUFU.EX2 R28, R28 ;  /* 0x0000001c001c7308 */ /* 0x000ea20000000800 */
[----:B0-----:R-:W-:-:S07]  /*3f10*/  FADD.FTZ R9, R21, R50 ;  /* 0x0000003215097221 */ /* 0x001fce0000010000 */
[----:B------:R-:W0:Y:S01]  /*3f20*/  MUFU.EX2 R25, R25 ;  /* 0x0000001900197308 */ /* 0x000e220000000800 */
[C---:B-1----:R-:W-:Y:S01]  /*3f30*/  FADD.FTZ R50, R38.reuse, R9 ;  /* 0x0000000926327221 */ /* 0x042fe20000010000 */
[----:B------:R-:W-:-:S06]  /*3f40*/  F2FP.F16.F32.PACK_AB R185, R38, R21 ;  /* 0x0000001526b9723e */ /* 0x000fcc00000000ff */
[----:B------:R1:W3:Y:S01]  /*3f50*/  MUFU.EX2 R83, R12 ;  /* 0x0000000c00537308 */ /* 0x0002e20000000800 */
[----:B--2---:R-:W-:-:S07]  /*3f60*/  FADD.FTZ R52, R28, R27 ;  /* 0x0000001b1c347221 */ /* 0x004fce0000010000 */
[----:B------:R-:W2:Y:S01]  /*3f70*/  MUFU.EX2 R40, R39 ;  /* 0x0000002700287308 */ /* 0x000ea20000000800 */
[----:B-1----:R-:W-:Y:S01]  /*3f80*/  FFMA.FTZ R12, R60, R0, -R61 ;  /* 0x000000003c0c7223 */ /* 0x002fe2000001083d */
[----:B0-----:R-:W-:-:S06]  /*3f90*/  FADD.FTZ R9, R25, R50 ;  /* 0x0000003219097221 */ /* 0x001fcc0000010000 */
[----:B------:R-:W0:Y:S01]  /*3fa0*/  MUFU.EX2 R30, R30 ;  /* 0x0000001e001e7308 */ /* 0x000e220000000800 */
[C---:B---3--:R-:W-:Y:S01]  /*3fb0*/  FADD.FTZ R27, R83.reuse, R52 ;  /* 0x00000034531b7221 */ /* 0x048fe20000010000 */
[----:B------:R-:W-:-:S06]  /*3fc0*/  F2FP.F16.F32.PACK_AB R176, R83, R28 ;  /* 0x0000001c53b0723e */ /* 0x000fcc00000000ff */
[----:B------:R-:W1:Y:S01]  /*3fd0*/  MUFU.EX2 R29, R29 ;  /* 0x0000001d001d7308 */ /* 0x000e620000000800 */
[C---:B--2---:R-:W-:Y:S01]  /*3fe0*/  FADD.FTZ R52, R40.reuse, R9 ;  /* 0x0000000928347221 */ /* 0x044fe20000010000 */
[----:B------:R-:W-:-:S06]  /*3ff0*/  F2FP.F16.F32.PACK_AB R187, R40, R25 ;  /* 0x0000001928bb723e */ /* 0x000fcc00000000ff */
[----:B------:R2:W3:Y:S01]  /*4000*/  MUFU.EX2 R85, R32 ;  /* 0x0000002000557308 */ /* 0x0004e20000000800 */
[----:B0-----:R-:W-:-:S07]  /*4010*/  FADD.FTZ R54, R30, R27 ;  /* 0x0000001b1e367221 */ /* 0x001fce0000010000 */
[----:B------:R-:W0:Y:S01]  /*4020*/  MUFU.EX2 R42, R43 ;  /* 0x0000002b002a7308 */ /* 0x000e220000000800 */
[-CC-:B--2---:R-:W-:Y:S01]  /*4030*/  FFMA.FTZ R32, R64, R0.reuse, -R61.reuse ;  /* 0x0000000040207223 */ /* 0x184fe2000001083d */
[----:B-1----:R-:W-:Y:S01]  /*4040*/  FADD.FTZ R9, R29, R52 ;  /* 0x000000341d097221 */ /* 0x002fe20000010000 */
[----:B------:R-:W-:-:S05]  /*4050*/  FFMA.FTZ R61, R68, R0, -R61 ;  /* 0x00000000443d7223 */ /* 0x000fca000001083d */
[----:B------:R-:W1:Y:S01]  /*4060*/  MUFU.EX2 R34, R34 ;  /* 0x0000002200227308 */ /* 0x000e620000000800 */
[C---:B---3--:R-:W-:Y:S01]  /*4070*/  FADD.FTZ R27, R85.reuse, R54 ;  /* 0x00000036551b7221 */ /* 0x048fe20000010000 */
[----:B------:R-:W-:-:S06]  /*4080*/  F2FP.F16.F32.PACK_AB R178, R85, R30 ;  /* 0x0000001e55b2723e */ /* 0x000fcc00000000ff */
[----:B------:R-:W2:Y:S01]  /*4090*/  MUFU.EX2 R33, R33 ;  /* 0x0000002100217308 */ /* 0x000ea20000000800 */
[C---:B0-----:R-:W-:Y:S01]  /*40a0*/  FADD.FTZ R2, R42.reuse, R9 ;  /* 0x000000092a027221 */ /* 0x041fe20000010000 */
[----:B------:R-:W-:-:S06]  /*40b0*/  F2FP.F16.F32.PACK_AB R181, R42, R29 ;  /* 0x0000001d2ab5723e */ /* 0x000fcc00000000ff */
[----:B------:R-:W0:Y:S01]  /*40c0*/  MUFU.EX2 R44, R47 ;  /* 0x0000002f002c7308 */ /* 0x000e220000000800 */
[----:B-1----:R-:W-:Y:S01]  /*40d0*/  FADD.FTZ R10, R34, R27 ;  /* 0x0000001b220a7221 */ /* 0x002fe20000010000 */
[----:B------:R-:W-:-:S03]  /*40e0*/  F2FP.F16.F32.PACK_AB R172, R87, R34 ;  /* 0x0000002257ac723e */ /* 0x000fc600000000ff */
[----:B------:R-:W-:-:S03]  /*40f0*/  FADD.FTZ R27, R87, R10 ;  /* 0x0000000a571b7221 */ /* 0x000fc60000010000 */
[----:B------:R-:W1:Y:S01]  /*4100*/  MUFU.EX2 R12, R12 ;  /* 0x0000000c000c7308 */ /* 0x000e620000000800 */
[----:B--2---:R-:W-:-:S07]  /*4110*/  FADD.FTZ R9, R33, R2 ;  /* 0x0000000221097221 */ /* 0x004fce0000010000 */
        /* <DEDUP_REMOVED lines=17> */
[----:B--2---:R-:W-:Y:S01]  /*4230*/  FADD.FTZ R9, R41, R8 ;  /* 0x0000000829097221 */ /* 0x004fe20000010000 */
[----:B------:R-:W-:-:S06]  /*4240*/  FADD.FTZ R12, R170, R27 ;  /* 0x0000001baa0c7221 */ /* 0x000fcc0000010000 */
[----:B------:R-:W2:Y:S01]  /*4250*/  MUFU.EX2 R50, R59 ;  /* 0x0000003b00327308 */ /* 0x000ea20000000800 */
[C---:B0-----:R-:W-:Y:S01]  /*4260*/  FADD.FTZ R10, R48.reuse, R9 ;  /* 0x00000009300a7221 */ /* 0x041fe20000010000 */
[----:B------:R-:W-:-:S06]  /*4270*/  F2FP.F16.F32.PACK_AB R179, R48, R41 ;  /* 0x0000002930b3723e */ /* 0x000fcc00000000ff */
        /* <DEDUP_REMOVED lines=10> */
[----:B------:R-:W1:Y:S01]  /*4320*/  MUFU.EX2 R8, R67 ;  /* 0x0000004300087308 */ /* 0x000e620000000800 */
[C---:B--2---:R-:W-:Y:S01]  /*4330*/  FADD.FTZ R12, R2.reuse, R13 ;  /* 0x0000000d020c7221 */ /* 0x044fe20000010000 */
[----:B------:R-:W-:-:S06]  /*4340*/  F2FP.F16.F32.PACK_AB R175, R2, R45 ;  /* 0x0000002d02af723e */ /* 0x000fcc00000000ff */
        /* <DEDUP_REMOVED lines=8> */
[----:B------:R-:W-:Y:S01]  /*43d0*/  VIADD R10, R75, 0xfffffffe ;  /* 0xfffffffe4b0a7836 */ /* 0x000fe20000000000 */
[----:B------:R-:W-:Y:S06]  /*43e0*/  @P1 BRA `(.L_x_1123) ;  /* 0x0000000000441947 */ /* 0x000fec0003800000 */
[----:B------:R-:W-:Y:S01]  /*43f0*/  ISETP.LT.AND P1, PT, RZ, UR10, PT ;  /* 0x0000000aff007c0c */ /* 0x000fe2000bf21270 */
[----:B------:R-:W-:-:S12]  /*4400*/  UIADD3 UR7, UR10, -0x1, URZ ;  /* 0xffffffff0a077890 */ /* 0x000fd8000fffe03f */
[----:B------:R-:W-:Y:S05]  /*4410*/  @P1 BRA `(.L_x_1124) ;  /* 0x00000000001c1947 */ /* 0x000fea0003800000 */
[----:B------:R-:W-:Y:S02]  /*4420*/  UISETP.NE.AND UP2, UPT, UR5, 0x1, UPT ;  /* 0x000000010500788c */ /* 0x000fe4000bf45270 */
[----:B------:R-:W-:-:S09]  /*4430*/  UIADD3 UR7, -UR10, URZ, URZ ;  /* 0x0000003f0a077290 */ /* 0x000fd2000fffe13f */
[----:B------:R-:W-:Y:S02]  /*4440*/  @UP2 ULDC.64 UR10, c[0x0][0x9e8] ;  /* 0x00027a00000a2ab9 */ /* 0x000fe40000000a00 */
[----:B------:R-:W-:-:S04]  /*4450*/  UIMAD.WIDE.U32 UR14, UR7, UR10, URZ ;  /* 0x0000000a070e72a5 */ /* 0x000fc8000f8e003f */
[----:B------:R-:W-:-:S04]  /*4460*/  @UP2 USHF.R.U32.HI UR7, URZ, UR11, UR15 ;  /* 0x0000000b3f072299 */ /* 0x000fc8000801160f */
[----:B------:R-:W-:Y:S01]  /*4470*/  ULOP3.LUT UR7, URZ, UR7, URZ, 0x33, !UPT ;  /* 0x000000073f077292 */ /* 0x000fe2000f8e333f */
[----:B------:R-:W-:Y:S11]  /*4480*/  BRA `(.L_x_1125) ;  /* 0x0000000000107947 */ /* 0x000ff60003800000 */
.L_x_1124:
[----:B------:R-:W-:-:S11]  /*4490*/  UISETP.NE.AND UP2, UPT, UR5, 0x1, UPT ;  /* 0x000000010500788c */ /* 0x000fd6000bf45270 */
[----:B------:R-:W-:Y:S02]  /*44a0*/  @UP2 ULDC.64 UR10, c[0x0][0x9e8] ;  /* 0x00027a00000a2ab9 */ /* 0x000fe40000000a00 */
[----:B------:R-:W-:-:S04]  /*44b0*/  UIMAD.WIDE.U32 UR14, UR7, UR10, URZ ;  /* 0x0000000a070e72a5 */ /* 0x000fc8000f8e003f */
[----:B------:R-:W-:-:S12]  /*44c0*/  @UP2 USHF.R.U32.HI UR7, URZ, UR11, UR15 ;  /* 0x0000000b3f072299 */ /* 0x000fd8000801160f */
.L_x_1125:
[----:B------:R-:W-:-:S04]  /*44d0*/  UIMAD UR5, UR7, UR5, UR5 ;  /* 0x00000005070572a4 */ /* 0x000fc8000f8e0205 */
[----:B------:R-:W-:-:S04]  /*44e0*/  UISETP.LT.AND UP2, UPT, UR4, UR5, UPT ;  /* 0x000000050400728c */ /* 0x000fc8000bf41270 */
[----:B------:R-:W-:-:S12]  /*44f0*/  USEL UR4, UR4, UR5, UP2 ;  /* 0x0000000504047287 */ /* 0x000fd80009000000 */
.L_x_1123:
[----:B------:R-:W-:Y:S01]  /*4500*/  UIMAD.WIDE UR4, UR4, 0x2aaaaaab, URZ ;  /* 0x2aaaaaab040478a5 */ /* 0x000fe2000f8e023f */
[----:B------:R-:W-:Y:S01]  /*4510*/  IMAD.MOV.U32 R3, RZ, RZ, 0x3f800000 ;  /* 0x3f800000ff037424 */ /* 0x000fe200078e00ff */
[----:B------:R-:W-:Y:S01]  /*4520*/  CS2R R118, SRZ ;  /* 0x0000000000767805 */ /* 0x000fe2000001ff00 */
[----:B------:R-:W-:Y:S01]  /*4530*/  IMAD.MOV.U32 R2, RZ, RZ, 0x3f800000 ;  /* 0x3f800000ff027424 */ /* 0x000fe200078e00ff */
        /* <DEDUP_REMOVED lines=8> */
[----:B------:R-:W-:Y:S01]  /*45c0*/  UISETP.LT.AND UP2, UPT, UR61, UR4, UPT ;  /* 0x000000043d00728c */ /* 0x000fe2000bf41270 */
[----:B------:R-:W-:Y:S02]  /*45d0*/  CS2R R104, SRZ ;  /* 0x0000000000687805 */ /* 0x000fe4000001ff00 */
[----:B------:R-:W-:Y:S02]  /*45e0*/  CS2R R102, SRZ ;  /* 0x0000000000667805 */ /* 0x000fe4000001ff00 */
[----:B------:R-:W-:Y:S01]  /*45f0*/  CS2R R100, SRZ ;  /* 0x0000000000647805 */ /* 0x000fe2000001ff00 */
[----:B------:R-:W-:Y:S01]  /*4600*/  USEL UR58, UR61, UR4, !UP2 ;  /* 0x000000043d3a7287 */ /* 0x000fe2000d000000 */
[----:B------:R-:W-:-:S02]  /*4610*/  CS2R R98, SRZ ;  /* 0x0000000000627805 */ /* 0x000fc4000001ff00 */
[----:B------:R-:W-:Y:S02]  /*4620*/  CS2R R96, SRZ ;  /* 0x0000000000607805 */ /* 0x000fe4000001ff00 */
[----:B------:R-:W-:Y:S02]  /*4630*/  CS2R R94, SRZ ;  /* 0x00000000005e7805 */ /* 0x000fe4000001ff00 */
[----:B------:R-:W-:Y:S02]  /*4640*/  CS2R R92, SRZ ;  /* 0x00000000005c7805 */ /* 0x000fe4000001ff00 */
[----:B------:R-:W-:Y:S02]  /*4650*/  CS2R R90, SRZ ;  /* 0x00000000005a7805 */ /* 0x000fe4000001ff00 */
[----:B------:R-:W-:Y:S02]  /*4660*/  ISETP.GE.AND P1, PT, R10, UR58, PT ;  /* 0x0000003a0a007c0c */ /* 0x000fe4000bf26270 */
        /* <DEDUP_REMOVED lines=33> */
[----:B------:R-:W-:Y:S06]  /*4880*/  @!P1 BRA `(.L_x_1126) ;  /* 0x0000002c00f09947 */ /* 0x000fec0003800000 */
[----:B------:R-:W-:Y:S01]  /*4890*/  IMAD.MOV.U32 R3, RZ, RZ, 0x3f800000 ;  /* 0x3f800000ff037424 */ /* 0x000fe200078e00ff */
[----:B------:R-:W-:Y:S01]  /*48a0*/  ULDC UR59, c[0x0][0x9e4] ;  /* 0x00027900003b7ab9 */ /* 0x000fe20000000800 */
[----:B------:R-:W-:-:S07]  /*48b0*/  IMAD.MOV.U32 R119, RZ, RZ, RZ ;  /* 0x000000ffff777224 */ /* 0x000fce00078e00ff */
.L_x_1143:
[----:B------:R-:W-:-:S04]  /*48c0*/  UIADD3 UR4, UR36, 0x1, URZ ;  /* 0x0000000124047890 */ /* 0x000fc8000fffe03f */
[----:B------:R-:W-:-:S04]  /*48d0*/  UISETP.NE.AND UP2, UPT, UR4, 0x2, UPT ;  /* 0x000000020400788c */ /* 0x000fc8000bf45270 */
[----:B------:R-:W-:Y:S02]  /*48e0*/  USEL UR7, URZ, 0x1, UP2 ;  /* 0x000000013f077887 */ /* 0x000fe40009000000 */
[----:B------:R-:W-:Y:S02]  /*48f0*/  USEL UR4, UR4, URZ, UP2 ;  /* 0x0000003f04047287 */ /* 0x000fe40009000000 */
[----:B------:R-:W-:Y:S01]  /*4900*/  ULOP3.LUT UR7, UR38, UR7, URZ, 0x3c, !UPT ;  /* 0x0000000726077292 */ /* 0x000fe2000f8e3c3f */
[----:B------:R-:W-:Y:S11]  /*4910*/  @!P0 BRA `(.L_x_1127) ;  /* 0x0000000000048947 */ /* 0x000ff60003800000 */
[----:B------:R-:W-:Y:S01]  /*4920*/  BPT.TRAP 0x1 ;  /* 0x000000040000795c */ /* 0x000fe20000300000 */
.L_x_1127:
[----:B------:R-:W-:Y:S01]  /*4930*/  ULEA UR6, UR4, UR37, 0x3 ;  /* 0x0000002504067291 */ /* 0x000fe2000f8e183f */
[----:B------:R-:W-:-:S05]  /*4940*/  IMAD.U32 R0, RZ, RZ, UR7 ;  /* 0x00000007ff007e24 */ /* 0x000fca000f8e00ff */
[----:B------:R-:W-:-:S04]  /*4950*/  SHF.L.U32 R0, R0, 0x1f, RZ ;  /* 0x0000001f00007819 */ /* 0x000fc800000006ff */
[----:B------:R0:W1:Y:S01]  /*4960*/  SYNCS.PHASECHK.TRANS64.TRYWAIT P1, [UR6+0x30830], R0 ;  /* 0x03083000ff0075a7 */ /* 0x0000620008020146 */
[----:B------:R-:W-:Y:S05]  /*4970*/  @!P0 BRA `(.L_x_1128) ;  /* 0x0000000000048947 */ /* 0x000fea0003800000 */
[----:B------:R-:W-:Y:S01]  /*4980*/  BPT.TRAP 0x1 ;  /* 0x000000040000795c */ /* 0x000fe20000300000 */
.L_x_1128:
[----:B-1----:R-:W-:Y:S05]  /*4990*/  @P1 BRA `(.L_x_1129) ;  /* 0x0000000000081947 */ /* 0x002fea0003800000 */
[----:B------:R-:W1:Y:S02]  /*49a0*/  SYNCS.PHASECHK.TRANS64.TRYWAIT P1, [UR6+0x30830], R0 ;  /* 0x03083000ff0075a7 */ /* 0x000e640008020146 */
[----:B-1----:R-:W-:Y:S05]  /*49b0*/  @!P1 BRA `(.L_x_1130) ;  /* 0x00000108001c9947 */ /* 0x002fea0003800000 */
.L_x_1129:
[----:B------:R-:W-:Y:S01]  /*49c0*/  R2UR UR52, R6 ;  /* 0x00000000063472ca */ /* 0x000fe200000e0000 */
[----:B------:R-:W-:Y:S01]  /*49d0*/  UIMAD UR5, UR4, 0x900, UR60 ;  /* 0x00000900040578a4 */ /* 0x000fe2000f8e023c */
[----:B------:R-:W-:Y:S01]  /*49e0*/  R2UR UR53, R7 ;  /* 0x00000000073572ca */ /* 0x000fe200000e0000 */
[----:B------:R-:W-:Y:S01]  /*49f0*/  WARPGROUP.ARRIVE ;  /* 0x00000000000079c5 */ /* 0x000fe20000000000 */
[----:B------:R-:W-:Y:S01]  /*4a00*/  UMOV UR55, 0x40000040 ;  /* 0x4000004000377882 */ /* 0x000fe20000000000 */
[----:B------:R-:W-:Y:S01]  /*4a10*/  UIADD3 UR10, UR5, 0x2, URZ ;  /* 0x00000002050a7890 */ /* 0x000fe2000fffe03f */
[-C--:B------:R-:W-:Y:S01]  /*4a20*/  FMUL.FTZ R24, R24, R2.reuse ;  /* 0x0000000218187220 */ /* 0x080fe20000410000 */
[----:B------:R-:W-:Y:S01]  /*4a30*/  UMOV UR11, 0x40000040 ;  /* 0x40000040000b7882 */ /* 0x000fe20000000000 */
[----:B------:R-:W-:Y:S01]  /*4a40*/  UMOV UR54, UR5 ;  /* 0x0000000500367c82 */ /* 0x000fe20008000000 */
[----:B------:R-:W-:Y:S01]  /*4a50*/  UIADD3 UR14, UR5, 0x4, URZ ;  /* 0x00000004050e7890 */ /* 0x000fe2000fffe03f */
[-C--:B------:R-:W-:Y:S01]  /*4a60*/  FMUL.FTZ R25, R25, R2.reuse ;  /* 0x0000000219197220 */ /* 0x080fe20000410000 */
[----:B------:R-:W-:Y:S01]  /*4a70*/  UMOV UR15, 0x40000040 ;  /* 0x40000040000f7882 */ /* 0x000fe20000000000 */
[----:B------:R-:W-:Y:S01]  /*4a80*/  UIADD3 UR18, UR5, 0x6, URZ ;  /* 0x0000000605127890 */ /* 0x000fe2000fffe03f */
[-C--:B------:R-:W-:Y:S01]  /*4a90*/  FMUL.FTZ R28, R28, R2.reuse ;  /* 0x000000021c1c7220 */ /* 0x080fe20000410000 */
[----:B------:R-:W-:Y:S01]  /*4aa0*/  UMOV UR19, 0x40000040 ;  /* 0x4000004000137882 */ /* 0x000fe20000000000 */
[----:B------:R-:W-:Y:S01]  /*4ab0*/  HGMMA.64x96x16.F32 R120, gdesc[UR52], RZ, !UPT, gsb0 ;  /* 0x01600000347879f0 */ /* 0x000fe2000c0008ff */
[----:B------:R-:W-:Y:S01]  /*4ac0*/  UIADD3 UR22, UR5, 0x300, URZ ;  /* 0x0000030005167890 */ /* 0x000fe2000fffe03f */
[-C--:B------:R-:W-:Y:S01]  /*4ad0*/  FMUL.FTZ R29, R29, R2.reuse ;  /* 0x000000021d1d7220 */ /* 0x080fe20000410000 */
[----:B------:R-:W-:Y:S01]  /*4ae0*/  UMOV UR23, 0x40000040 ;  /* 0x4000004000177882 */ /* 0x000fe20000000000 */
        /* <DEDUP_REMOVED lines=20> */
[----:B------:R-:W-:Y:S01]  /*4c30*/  UMOV UR52, UR56 ;  /* 0x0000003800347c82 */ /* 0x000fe20008000000 */
[----:B------:R-:W-:Y:S01]  /*4c40*/  UMOV UR53, UR57 ;  /* 0x0000003900357c82 */ /* 0x000fe20008000000 */
        /* <DEDUP_REMOVED lines=83> */
[----:B------:R-:W-:Y:S01]  /*5180*/  HGMMA.64x96x16.F32 R120, gdesc[UR8], R120, gsb0 ;  /* 0x01600000087879f0 */ /* 0x000fe20008000878 */
[-C--:B------:R-:W-:Y:S01]  /*5190*/  FMUL.FTZ R111, R111, R3.reuse ;  /* 0x000000036f6f7220 */ /* 0x080fe20000410000 */
[-C--:B------:R-:W-:Y:S01]  /*51a0*/  FMUL.FTZ R114, R114, R3.reuse ;  /* 0x0000000372727220 */ /* 0x080fe20000410000 */
[-C--:B------:R-:W-:Y:S01]  /*51b0*/  FMUL.FTZ R115, R115, R3.reuse ;  /* 0x0000000373737220 */ /* 0x080fe20000410000 */
[-C--:B------:R-:W-:Y:S01]  /*51c0*/  FMUL.FTZ R118, R118, R3.reuse ;  /* 0x0000000376767220 */ /* 0x080fe20000410000 */
[----:B------:R-:W-:Y:S01]  /*51d0*/  FMUL.FTZ R119, R119, R3 ;  /* 0x0000000377777220 */ /* 0x000fe20000410000 */
[----:B------:R-:W-:-:S02]  /*51e0*/  WARPGROUP.DEPBAR.LE gsb0, 0x0 ;  /* 0x00008000000079c5 */ /* 0x000fc40000010000 */
        /* <DEDUP_REMOVED lines=30> */
[----:B------:R-:W-:Y:S05]  /*53d0*/  @!P0 BRA `(.L_x_1131) ;  /* 0x0000000000048947 */ /* 0x000fea0003800000 */
[----:B------:R-:W-:Y:S01]  /*53e0*/  BPT.TRAP 0x1 ;  /* 0x000000040000795c */ /* 0x000fe20000300000 */
.L_x_1131:
[----:B------:R-:W-:Y:S01]  /*53f0*/  ULEA UR5, UR36, UR37, 0x3 ;  /* 0x0000002524057291 */ /* 0x000fe2000f8e183f */
[----:B01----:R-:W-:-:S05]  /*5400*/  IMAD.U32 R0, RZ, RZ, UR38 ;  /* 0x00000026ff007e24 */ /* 0x003fca000f8e00ff */
[----:B------:R-:W-:-:S04]  /*5410*/  SHF.L.U32 R0, R0, 0x1f, RZ ;  /* 0x0000001f00007819 */ /* 0x000fc800000006ff */
[----:B------:R0:W1:Y:S01]  /*5420*/  SYNCS.PHASECHK.TRANS64.TRYWAIT P1, [UR5+0x30850], R0 ;  /* 0x03085000ff0075a7 */ /* 0x0000620008020145 */
[----:B------:R-:W-:Y:S05]  /*5430*/  @!P0 BRA `(.L_x_1132) ;  /* 0x0000000000048947 */ /* 0x000fea0003800000 */
[----:B------:R-:W-:Y:S01]  /*5440*/  BPT.TRAP 0x1 ;  /* 0x000000040000795c */ /* 0x000fe20000300000 */
.L_x_1132:
[----:B-1----:R-:W-:Y:S05]  /*5450*/  @P1 BRA `(.L_x_1133) ;  /* 0x0000000000081947 */ /* 0x002fea0003800000 */
[----:B------:R-:W1:Y:S02]  /*5460*/  SYNCS.PHASECHK.TRANS64.TRYWAIT P1, [UR5+0x30850], R0 ;  /* 0x03085000ff0075a7 */ /* 0x000e640008020145 */
[----:B-1----:R-:W-:Y:S05]  /*5470*/  @!P1 BRA `(.L_x_1134) ;  /* 0x000000fc00849947 */ /* 0x002fea0003800000 */
.L_x_1133:
[----:B------:R-:W-:Y:S01]  /*5480*/  UIADD3 UR10, UR37, 0x400, URZ ;  /* 0x00000400250a7890 */ /* 0x000fe2000fffe03f */
[----:B------:R-:W-:Y:S01]  /*5490*/  WARPGROUP.ARRIVE ;  /* 0x00000000000079c5 */ /* 0x000fe20000000000 */
[----:B------:R-:W-:-:S05]  /*54a0*/  UMOV UR11, 0x40000040 ;  /* 0x40000040000b7882 */ /* 0x000fca0000000000 */
[----:B------:R-:W2:Y:S01]  /*54b0*/  S2R R206, SR_TID.X ;  /* 0x0000000000ce7919 */ /* 0x000ea20000002100 */
[----:B------:R-:W-:Y:S01]  /*54c0*/  USHF.R.U32.HI UR10, URZ, 0x4, UR10 ;  /* 0x000000043f0a7899 */ /* 0x000fe2000801160a */
[----:B------:R-:W-:Y:S01]  /*54d0*/  PLOP3.LUT P1, PT, PT, PT, UP0, 0x80, 0x0 ;  /* 0x000000000000781c */ /* 0x000fe20003f2f008 */
[----:B------:R-:W-:Y:S01]  /*54e0*/  VIADD R12, R18, UR39 ;  /* 0x00000027120c7c36 */ /* 0x000fe20008000000 */
[----:B------:R-:W-:Y:S01]  /*54f0*/  PLOP3.LUT P2, PT, PT, PT, UP0, 0x80, 0x0 ;  /* 0x000000000000781c */ /* 0x000fe20003f4f008 */
[----:B------:R-:W-:Y:S01]  /*5500*/  ULOP3.LUT UR10, UR10, 0x3fff, URZ, 0xc0, !UPT ;  /* 0x00003fff0a0a7892 */ /* 0x000fe2000f8ec03f */
[----:B------:R-:W3:Y:S01]  /*5510*/  LDC R11, c[0x0][0x288] ;  /* 0x0000a200ff0b7b82 */ /* 0x000ee20000000800 */
[----:B------:R-:W-:Y:S01]  /*5520*/  IMAD R13, R10, -0x60, RZ ;  /* 0xffffffa00a0d7824 */ /* 0x000fe200078e02ff */
[----:B------:R-:W-:Y:S01]  /*5530*/  ULDC UR15, c[0x0][0x9dc] ;  /* 0x00027700000f7ab9 */ /* 0x000fe20000000800 */
[----:B------:R-:W-:Y:S02]  /*5540*/  ULOP3.LUT UR10, UR10, 0x3000000, URZ, 0xfc, !UPT ;  /* 0x030000000a0a7892 */ /* 0x000fe4000f8efc3f */
[----:B------:R-:W-:-:S02]  /*5550*/  VIADD R2, R13, 0x1 ;  /* 0x000000010d027836 */ /* 0x000fc40000000000 */
[----:B------:R-:W-:-:S07]  /*5560*/  UIMAD UR14, UR36, 0x900, UR10 ;  /* 0x00000900240e78a4 */ /* 0x000fce000f8e020a */
[----:B------:R-:W-:Y:S02]  /*5570*/  UMOV UR10, UR14 ;  /* 0x0000000e000a7c82 */ /* 0x000fe40008000000 */
[----:B------:R-:W-:Y:S01]  /*5580*/  HGMMA.64x192x16.F32 R24, R188, gdesc[UR8].tnspB, R24, gsb0 ;  /* 0x42e00008bc187df0 */ /* 0x000fe20008000818 */
[----:B------:R-:W-:Y:S01]  /*5590*/  UIADD3 UR10, UR14, 0x80, URZ ;  /* 0x000000800e0a7890 */ /* 0x000fe2000fffe03f */
[----:B------:R-:W-:Y:S01]  /*55a0*/  UMOV UR11, 0x40000040 ;  /* 0x40000040000b7882 */ /* 0x000fe20000000000 */
[----:B--2---:R-:W-:Y:S01]  /*55b0*/  LOP3.LUT P3, RZ, R206, 0x7f, RZ, 0xc0, !PT ;  /* 0x0000007fceff7812 */ /* 0x004fe2000786c0ff */
[----:B------:R-:W-:Y:S02]  /*55c0*/  WARPGROUP.DEPBAR.LE gsb0, 0x0 ;  /* 0x00008000000079c5 */ /* 0x000fe40000010000 */
[----:B------:R-:W-:-:S14]  /*55d0*/  WARPGROUP.ARRIVE ;  /* 0x00000000000079c5 */ /* 0x000fdc0000000000 */
        /* <DEDUP_REMOVED lines=21> */
[----:B------:R-:W-:Y:S02]  /*5730*/  @UP0 ULDC UR10, c[0x0][0x44c] ;  /* 0x00011300000a0ab9 */ /* 0x000fe40000000800 */
[----:B01----:R-:W-:Y:S01]  /*5740*/  @P1 IMAD.HI.U32 R0, R12, UR10, RZ ;  /* 0x0000000a0c001c27 */ /* 0x003fe2000f8e00ff */
[----:B------:R-:W-:Y:S01]  /*5750*/  @UP0 ULDC UR10, c[0x0][0x450] ;  /* 0x00011400000a0ab9 */ /* 0x000fe20000000800 */
[----:B------:R-:W-:-:S03]  /*5760*/  PLOP3.LUT P1, PT, PT, PT, UP1, 0x40, 0x0 ;  /* 0x000000000000781c */ /* 0x000fc60003f2e818 */
[----:B------:R-:W-:Y:S01]  /*5770*/  @P2 SHF.R.U32.HI R12, RZ, UR10, R0 ;  /* 0x0000000aff0c2c19 */ /* 0x000fe20008011600 */
[----:B------:R-:W-:Y:S01]  /*5780*/  IMAD.U32 R0, RZ, RZ, UR6 ;  /* 0x00000006ff007e24 */ /* 0x000fe2000f8e00ff */
[----:B------:R-:W-:Y:S01]  /*5790*/  UMOV UR6, UR15 ;  /* 0x0000000f00067c82 */ /* 0x000fe20008000000 */
[----:B------:R-:W-:Y:S01]  /*57a0*/  ULDC UR15, c[0x0][0x9e0] ;  /* 0x00027800000f7ab9 */ /* 0x000fe20000000800 */
[----:B------:R-:W-:Y:S01]  /*57b0*/  ULOP3.LUT UR10, URZ, UR6, URZ, 0x33, !UPT ;  /* 0x000000063f0a7292 */ /* 0x000fe2000f8e333f */
[----:B------:R-:W-:Y:S01]  /*57c0*/  @!P3 VIADD R0, R0, 0x30840 ;  /* 0x000308400000b836 */ /* 0x000fe20000000000 */
[----:B------:R-:W0:Y:S04]  /*57d0*/  SHFL.IDX PT, R3, R12, RZ, 0x1c1f ;  /* 0x001c1fff0c037589 */ /* 0x000e2800000e0000 */
[----:B------:R-:W-:Y:S01]  /*57e0*/  @!P3 PRMT R0, RZ, 0x654, R0 ;  /* 0x00000654ff00b816 */ /* 0x000fe20000000000 */
[----:B------:R-:W-:-:S03]  /*57f0*/  WARPGROUP.DEPBAR.LE gsb0, 0x0 ;  /* 0x00008000000079c5 */ /* 0x000fc60000010000 */
[----:B------:R1:W-:Y:S02]  /*5800*/  @!P3 SYNCS.ARRIVE.TRANS64.RED.A1T0 RZ, [R0+URZ], RZ ;  /* 0x000000ff00ffb9a7 */ /* 0x0003e4000810043f */
[----:B-1----:R-:W-:-:S05]  /*5810*/  IMAD R0, R17, -0x2, R2 ;  /* 0xfffffffe11007824 */ /* 0x002fca00078e0202 */
[C---:B---3--:R-:W-:Y:S01]  /*5820*/  IADD3 R14, R0.reuse, -R11, R16 ;  /* 0x8000000b000e7210 */ /* 0x048fe20007ffe010 */
[----:B------:R-:W-:-:S04]  /*5830*/  VIADD R0, R0, 0xffffffff ;  /* 0xffffffff00007836 */ /* 0x000fc80000000000 */
[C---:B------:R-:W-:Y:S02]  /*5840*/  VIADD R2, R14.reuse, UR15 ;  /* 0x0000000f0e027c36 */ /* 0x040fe40008000000 */
[----:B------:R-:W-:Y:S02]  /*5850*/  VIADD R14, R14, UR10 ;  /* 0x0000000a0e0e7c36 */ /* 0x000fe40008000000 */
[--C-:B0-----:R-:W-:Y:S02]  /*5860*/  IMAD.IADD R20, R2, 0x1, R3.reuse ;  /* 0x0000000102147824 */ /* 0x101fe400078e0203 */
[----:B------:R-:W-:Y:S01]  /*5870*/  IMAD.IADD R168, R14, 0x1, R3 ;  /* 0x000000010ea87824 */ /* 0x000fe200078e0203 */
[----:B------:R-:W-:Y:S06]  /*5880*/  @P1 BRA `(.L_x_1135) ;  /* 0x0000000000541947 */ /* 0x000fec0003800000 */
[----:B------:R-:W-:Y:S01]  /*5890*/  IADD3 R3, R16, -R11, R3 ;  /* 0x8000000b10037210 */ /* 0x000fe20007ffe003 */
[----:B------:R-:W-:Y:S03]  /*58a0*/  BSSY B0, `(.L_x_1136) ;  /* 0x0000010000007945 */ /* 0x000fe60003800000 */
[----:B------:R-:W-:-:S13]  /*58b0*/  ISETP.GT.AND P1, PT, R3, -0x1, PT ;  /* 0xffffffff0300780c */ /* 0x000fda0003f24270 */
[----:B------:R-:W-:Y:S05]  /*58c0*/  @P1 BRA `(.L_x_1137) ;  /* 0x0000000000201947 */ /* 0x000fea0003800000 */
[----:B------:R-:W-:Y:S01]  /*58d0*/  IMAD.U32 R15, RZ, RZ, UR59 ;  /* 0x0000003bff0f7e24 */ /* 0x000fe2000f8e00ff */
[----:B------:R-:W-:-:S04]  /*58e0*/  LOP3.LUT R3, RZ, R3, RZ, 0x33, !PT ;  /* 0x00000003ff037212 */ /* 0x000fc800078e33ff */
[----:B------:R-:W-:-:S13]  /*58f0*/  ISETP.NE.AND P1, PT, R15, 0x1, PT ;  /* 0x000000010f00780c */ /* 0x000fda0003f25270 */
[----:B------:R-:W0:Y:S02]  /*5900*/  @P1 LDC.64 R170, c[0x0][0x9e8] ;  /* 0x00027a00ffaa1b82 */ /* 0x000e240000000a00 */
[----:B0-----:R-:W-:-:S05]  /*5910*/  @P1 IMAD.HI.U32 R170, R3, R170, RZ ;  /* 0x000000aa03aa1227 */ /* 0x001fca00078e00ff */
[----:B------:R-:W-:-:S04]  /*5920*/  @P1 SHF.R.U32.HI R3, RZ, R171, R170 ;  /* 0x000000abff031219 */ /* 0x000fc800000116aa */
[----:B------:R-:W-:Y:S01]  /*5930*/  LOP3.LUT R3, RZ, R3, RZ, 0x33, !PT ;  /* 0x00000003ff037212 */ /* 0x000fe200078e33ff */
[----:B------:R-:W-:Y:S06]  /*5940*/  BRA `(.L_x_1138) ;  /* 0x0000000000147947 */ /* 0x000fec0003800000 */
.L_x_1137:
[----:B------:R-:W-:-:S05]  /*5950*/  IMAD.U32 R15, RZ, RZ, UR59 ;  /* 0x0000003bff0f7e24 */ /* 0x000fca000f8e00ff */
[----:B------:R-:W-:-:S13]  /*5960*/  ISETP.NE.AND P1, PT, R15, 0x1, PT ;  /* 0x000000010f00780c */ /* 0x000fda0003f25270 */
[----:B------:R-:W0:Y:S02]  /*5970*/  @P1 LDC.64 R170, c[0x0][0x9e8] ;  /* 0x00027a00ffaa1b82 */ /* 0x000e240000000a00 */
[----:B0-----:R-:W-:-:S05]  /*5980*/  @P1 IMAD.HI.U32 R170, R3, R170, RZ ;  /* 0x000000aa03aa1227 */ /* 0x001fca00078e00ff */
[----:B------:R-:W-:-:S07]  /*5990*/  @P1 SHF.R.U32.HI R3, RZ, R171, R170 ;  /* 0x000000abff031219 */ /* 0x000fce00000116aa */
.L_x_1138:
[----:B------:R-:W-:Y:S05]  /*59a0*/  BSYNC B0 ;  /* 0x0000000000007941 */ /* 0x000fea0003800000 */
.L_x_1136:
[----:B------:R-:W-:-:S05]  /*59b0*/  IMAD R3, R3, R15, R0 ;  /* 0x0000000f03037224 */ /* 0x000fca00078e0200 */
[----:B------:R-:W-:Y:S02]  /*59c0*/  VIADDMNMX R20, R3, R15, R20, PT ;  /* 0x0000000f03147246 */ /* 0x000fe40003800114 */
[----:B------:R-:W-:-:S07]  /*59d0*/  VIMNMX R168, R168, R3, !PT ;  /* 0x00000003a8a87248 */ /* 0x000fce0007fe0100 */
.L_x_1135:
[C---:B------:R-:W-:Y:S01]  /*59e0*/  ISETP.GE.AND P1, PT, R13.reuse, 0x2, PT ;  /* 0x000000020d00780c */ /* 0x040fe20003f26270 */
[----:B------:R-:W0:Y:S01]  /*59f0*/  SHFL.IDX PT, R185, R12, 0x1, 0x1c1f ;  /* 0x003c1f000cb97f89 */ /* 0x000e2200000e0000 */
        /* <DEDUP_REMOVED lines=11> */
[----:B------:R-:W-:Y:S01]  /*5ab0*/  ISETP.LT.OR P4, PT, R20, 0x9, P4 ;  /* 0x000000091400780c */ /* 0x000fe20002781670 */
[--C-:B0-----:R-:W-:Y:S01]  /*5ac0*/  IMAD.IADD R2, R2, 0x1, R185.reuse ;  /* 0x0000000102027824 */ /* 0x101fe200078e02b9 */
[----:B------:R-:W-:Y:S01]  /*5ad0*/  ISETP.GT.AND P3, PT, R168, 0x10, !P5 ;  /* 0x00000010a800780c */ /* 0x000fe20006f64270 */
[----:B------:R-:W-:Y:S01]  /*5ae0*/  IMAD.IADD R14, R14, 0x1, R185 ;  /* 0x000000010e0e7824 */ /* 0x000fe200078e02b9 */
        /* <DEDUP_REMOVED lines=22> */
[C---:B------:R-:W-:Y:S02]  /*5c50*/  ISETP.GE.AND P4, PT, R13.reuse, 0x22, PT ;  /* 0x000000220d00780c */ /* 0x040fe40003f86270 */
        /* <DEDUP_REMOVED lines=54> */
[----:B------:R-:W-:Y:S02]  /*5fc0*/  P2R R172, PR, RZ, 0x20 ;  /* 0x00000020ffac7803 */ /* 0x000fe40000000000 */
[----:B------:R-:W-:Y:S02]  /*5fd0*/  FSEL R157, R157, -INF , !P3 ;  /* 0xff8000009d9d7808 */ /* 0x000fe40005800000 */
[----:B------:R-:W-:-:S04]  /*5fe0*/  ISETP.GE.AND P3, PT, R13, 0x51, PT ;  /* 0x000000510d00780c */ /* 0x000fc80003f66270 */
[----:B------:R-:W-:-:S04]  /*5ff0*/  ISETP.GT.AND P4, PT, R168, 0x50, !P3 ;  /* 0x00000050a800780c */ /* 0x000fc80005f84270 */
[----:B------:R-:W-:-:S04]  /*6000*/  ISETP.LT.OR P4, PT, R20, 0x51, P4 ;  /* 0x000000511400780c */ /* 0x000fc80002781670 */
        /* <DEDUP_REMOVED lines=10> */
[----:B------:R-:W-:Y:S02]  /*60b0*/  P2R R156, PR, RZ, 0x40 ;  /* 0x00000040ff9c7803 */ /* 0x000fe40000000000 */
[----:B------:R-:W-:-:S04]  /*60c0*/  ISETP.GT.AND P6, PT, R168, RZ, !P6 ;  /* 0x000000ffa800720c */ /* 0x000fc800077c4270 */
[----:B------:R-:W-:-:S04]  /*60d0*/  ISETP.LT.OR P6, PT, R20, 0x1, P6 ;  /* 0x000000011400780c */ /* 0x000fc800037c1670 */
[----:B------:R-:W-:Y:S02]  /*60e0*/  FSEL R120, R120, -INF , !P6 ;  /* 0xff80000078787808 */ /* 0x000fe40007000000 */
[----:B------:R-:W-:-:S04]  /*60f0*/  ISETP.GE.AND P6, PT, R13, 0x5a, PT ;  /* 0x0000005a0d00780c */ /* 0x000fc80003fc6270 */
[----:B------:R-:W-:Y:S02]  /*6100*/  P2R R124, PR, RZ, 0x40 ;  /* 0x00000040ff7c7803 */ /* 0x000fe40000000000 */
[----:B------:R-:W-:-:S04]  /*6110*/  ISETP.GT.AND P6, PT, R168, 0x59, !P6 ;  /* 0x00000059a800780c */ /* 0x000fc800077c4270 */
[----:B------:R-:W-:-:S04]  /*6120*/  ISETP.LT.OR P6, PT, R20, 0x5a, P6 ;  /* 0x0000005a1400780c */ /* 0x000fc800037c1670 */
[----:B------:R-:W-:Y:S02]  /*6130*/  FSEL R165, R165, -INF , !P6 ;  /* 0xff800000a5a57808 */ /* 0x000fe40007000000 */
[----:B------:R-:W-:-:S13]  /*6140*/  PLOP3.LUT P6, PT, PT, PT, UP1, 0x40, 0x0 ;  /* 0x000000000000781c */ /* 0x000fda0003fce818 */
[----:B------:R-:W-:Y:S05]  /*6150*/  @P6 BRA `(.L_x_1139) ;  /* 0x0000000000546947 */ /* 0x000fea0003800000 */
        /* <DEDUP_REMOVED lines=12> */
.L_x_1141:
[----:B------:R-:W-:-:S05]  /*6220*/  IMAD.U32 R20, RZ, RZ, UR59 ;  /* 0x0000003bff147e24 */ /* 0x000fca000f8e00ff */
[----:B------:R-:W-:-:S13]  /*6230*/  ISETP.NE.AND P6, PT, R20, 0x1, PT ;  /* 0x000000011400780c */ /* 0x000fda0003fc5270 */
[----:B------:R-:W0:Y:S02]  /*6240*/  @P6 LDC.64 R12, c[0x0][0x9e8] ;  /* 0x00027a00ff0c6b82 */ /* 0x000e240000000a00 */
[----:B0-----:R-:W-:-:S05]  /*6250*/  @P6 IMAD.HI.U32 R12, R185, R12, RZ ;  /* 0x0000000cb90c6227 */ /* 0x001fca00078e00ff */
[----:B------:R-:W-:-:S07]  /*6260*/  @P6 SHF.R.U32.HI R185, RZ, R13, R12 ;  /* 0x0000000dffb96219 */ /* 0x000fce000001160c */
.L_x_1142:
[----:B------:R-:W-:Y:S05]  /*6270*/  BSYNC B0 ;  /* 0x0000000000007941 */ /* 0x000fea0003800000 */
.L_x_1140:
[----:B------:R-:W-:-:S05]  /*6280*/  IMAD R185, R185, R20, R0 ;  /* 0x00000014b9b97224 */ /* 0x000fca00078e0200 */
[----:B------:R-:W-:Y:S02]  /*6290*/  VIADDMNMX R2, R185, R20, R2, PT ;  /* 0x00000014b9027246 */ /* 0x000fe40003800102 */
[----:B------:R-:W-:-:S07]  /*62a0*/  VIMNMX R14, R14, R185, !PT ;  /* 0x000000b90e0e7248 */ /* 0x000fce0007fe0100 */
.L_x_1139:
[C---:B------:R-:W-:Y:S01]  /*62b0*/  ISETP.GT.AND P1, PT, R14.reuse, 0x1, !P1 ;  /* 0x000000010e00780c */ /* 0x040fe20004f24270 */
[----:B------:R-:W-:Y:S01]  /*62c0*/  UMOV UR38, UR7 ;  /* 0x0000000700267c82 */ /* 0x000fe20008000000 */
[----:B------:R-:W-:Y:S01]  /*62d0*/  ISETP.GT.AND P2, PT, R14, 0x8, !P2 ;  /* 0x000000080e00780c */ /* 0x000fe20005744270 */
[----:B------:R-:W-:Y:S01]  /*62e0*/  UMOV UR36, UR4 ;  /* 0x0000000400247c82 */ /* 0x000fe20008000000 */
[C---:B------:R-:W-:Y:S02]  /*62f0*/  ISETP.LT.OR P1, PT, R2.reuse, 0x2, P1 ;  /* 0x000000020200780c */ /* 0x040fe40000f21670 */
[----:B------:R-:W-:Y:S02]  /*6300*/  ISETP.LT.OR P2, PT, R2, 0x9, P2 ;  /* 0x000000090200780c */ /* 0x000fe40001741670 */
[----:B------:R-:W-:Y:S02]  /*6310*/  FSEL R215, R123, -INF , !P1 ;  /* 0xff8000007bd77808 */ /* 0x000fe40004800000 */
[----:B------:R-:W-:-:S02]  /*6320*/  ISETP.NE.AND P1, PT, R174, RZ, PT ;  /* 0x000000ffae00720c */ /* 0x000fc40003f25270 */
[----:B------:R-:W-:Y:S02]  /*6330*/  FSEL R185, R126, -INF , !P2 ;  /* 0xff8000007eb97808 */ /* 0x000fe40005000000 */
[----:B------:R-:W-:Y:S02]  /*6340*/  ISETP.GT.AND P1, PT, R14, 0x9, !P1 ;  /* 0x000000090e00780c */ /* 0x000fe40004f24270 */
[----:B------:R-:W-:Y:S02]  /*6350*/  ISETP.NE.AND P2, PT, R182, RZ, PT ;  /* 0x000000ffb600720c */ /* 0x000fe40003f45270 */
[----:B------:R-:W-:Y:S02]  /*6360*/  ISETP.LT.OR P1, PT, R2, 0xa, P1 ;  /* 0x0000000a0200780c */ /* 0x000fe40000f21670 */
[----:B------:R-:W-:Y:S02]  /*6370*/  ISETP.NE.AND P6, PT, R184, RZ, PT ;  /* 0x000000ffb800720c */ /* 0x000fe40003fc5270 */
[----:B------:R-:W-:-:S02]  /*6380*/  FSEL R213, R127, -INF , !P1 ;  /* 0xff8000007fd57808 */ /* 0x000fc40004800000 */
        /* <DEDUP_REMOVED lines=21> */
[----:B------:R-:W-:Y:S02]  /*64e0*/  ISETP.GT.AND P1, PT, R14, 0x19, !P2 ;  /* 0x000000190e00780c */ /* 0x000fe40005724270 */
[----:B------:R-:W-:Y:S02]  /*64f0*/  FMNMX.FTZ R0, R137, R0, !PT ;  /* 0x0000000089007209 */ /* 0x000fe40007810000 */
[----:B------:R-:W-:-:S02]  /*6500*/  ISETP.LT.OR P1, PT, R2, 0x1a, P1 ;  /* 0x0000001a0200780c */ /* 0x000fc40000f21670 */
[----:B------:R-:W-:Y:S02]  /*6510*/  FMNMX.FTZ R0, R133, R0, !PT ;  /* 0x0000000085007209 */ /* 0x000fe40007810000 */
[----:B------:R-:W-:Y:S02]  /*6520*/  FSEL R209, R135, -INF , !P1 ;  /* 0xff80000087d17808 */ /* 0x000fe40004800000 */
[----:B------:R-:W-:Y:S02]  /*6530*/  ISETP.GT.AND P1, PT, R14, 0x20, !P6 ;  /* 0x000000200e00780c */ /* 0x000fe40007724270 */
[----:B------:R-:W-:Y:S02]  /*6540*/  FMNMX.FTZ R0, R141, R0, !PT ;  /* 0x000000008d007209 */ /* 0x000fe40007810000 */
[----:B------:R-:W-:Y:S02]  /*6550*/  ISETP.LT.OR P1, PT, R2, 0x21, P1 ;  /* 0x000000210200780c */ /* 0x000fe40000f21670 */
[----:B------:R-:W-:-:S02]  /*6560*/  FMNMX.FTZ R0, R3, R0, !PT ;  /* 0x0000000003007209 */ /* 0x000fc40007810000 */
[----:B------:R-:W-:Y:S02]  /*6570*/  FSEL R189, R138, -INF , !P1 ;  /* 0xff8000008abd7808 */ /* 0x000fe40004800000 */
[----:B------:R-:W-:Y:S01]  /*6580*/  ISETP.NE.AND P1, PT, R132, RZ, PT ;  /* 0x000000ff8400720c */ /* 0x000fe20003f25270 */
[----:B------:R-:W-:Y:S01]  /*6590*/  IMAD.U32 R132, RZ, RZ, UR5 ;  /* 0x00000005ff847e24 */ /* 0x000fe2000f8e00ff */
        /* <DEDUP_REMOVED lines=20> */
[----:B------:R-:W-:Y:S02]  /*66e0*/  ISETP.NE.AND P1, PT, R176, RZ, PT ;  /* 0x000000ffb000720c */ /* 0x000fe40003f25270 */
[----:B------:R-:W-:-:S02]  /*66f0*/  ISETP.NE.AND P2, PT, R186, RZ, PT ;  /* 0x000000ffba00720c */ /* 0x000fc40003f45270 */
[----:B------:R-:W-:Y:S02]  /*6700*/  ISETP.GT.AND P1, PT, R14, 0x30, !P1 ;  /* 0x000000300e00780c */ /* 0x000fe40004f24270 */
[----:B------:R-:W-:Y:S02]  /*6710*/  FMNMX.FTZ R0, R129, R0, !PT ;  /* 0x0000000081007209 */ /* 0x000fe40007810000 */
[----:B------:R-:W-:Y:S02]  /*6720*/  ISETP.LT.OR P1, PT, R2, 0x31, P1 ;  /* 0x000000310200780c */ /* 0x000fe40000f21670 */
[----:B------:R-:W-:Y:S02]  /*6730*/  FMNMX.FTZ R20, R165, R0, !PT ;  /* 0x00000000a5147209 */ /* 0x000fe40007810000 */
[----:B------:R-:W-:Y:S01]  /*6740*/  FSEL R135, R146, -INF , !P1 ;  /* 0xff80000092877808 */ /* 0x000fe20004800000 */
[----:B------:R-:W0:Y:S01]  /*6750*/  LDC R0, c[0x0][0x988] ;  /* 0x00026200ff007b82 */ /* 0x000e220000000800 */
[----:B------:R-:W-:Y:S01]  /*6760*/  ISETP.NE.AND P1, PT, R144, RZ, PT ;  /* 0x000000ff9000720c */ /* 0x000fe20003f25270 */
[----:B------:R-:W1:Y:S01]  /*6770*/  SHFL.BFLY PT, R13, R20, 0x2, 0x1f ;  /* 0x0c401f00140d7f89 */ /* 0x000e6200000e0000 */
[----:B------:R-:W-:-:S02]  /*6780*/  ISETP.NE.AND P6, PT, R188, RZ, PT ;  /* 0x000000ffbc00720c */ /* 0x000fc40003fc5270 */
[C---:B------:R-:W-:Y:S02]  /*6790*/  ISETP.GT.AND P1, PT, R14.reuse, 0x31, !P1 ;  /* 0x000000310e00780c */ /* 0x040fe40004f24270 */
[----:B------:R-:W-:Y:S02]  /*67a0*/  ISETP.GT.AND P3, PT, R14, 0x50, !P3 ;  /* 0x000000500e00780c */ /* 0x000fe40005f64270 */
[----:B------:R-:W-:Y:S02]  /*67b0*/  ISETP.LT.OR P1, PT, R2, 0x32, P1 ;  /* 0x000000320200780c */ /* 0x000fe40000f21670 */
[----:B------:R-:W-:Y:S02]  /*67c0*/  ISETP.GT.AND P4, PT, R14, 0x51, !P4 ;  /* 0x000000510e00780c */ /* 0x000fe40006784270 */
[----:B------:R-:W-:Y:S02]  /*67d0*/  FSEL R147, R147, -INF , !P1 ;  /* 0xff80000093937808 */ /* 0x000fe40004800000 */
[----:B------:R-:W-:-:S02]  /*67e0*/  ISETP.NE.AND P1, PT, R178, RZ, PT ;  /* 0x000000ffb200720c */ /* 0x000fc40003f25270 */
[----:B------:R-:W-:Y:S02]  /*67f0*/  ISETP.LT.OR P3, PT, R2, 0x51, P3 ;  /* 0x000000510200780c */ /* 0x000fe40001f61670 */
[C---:B------:R-:W-:Y:S02]  /*6800*/  ISETP.GT.AND P1, PT, R14.reuse, 0x38, !P1 ;  /* 0x000000380e00780c */ /* 0x040fe40004f24270 */
[----:B------:R-:W-:Y:S02]  /*6810*/  ISETP.GT.AND P5, PT, R14, 0x58, !P5 ;  /* 0x000000580e00780c */ /* 0x000fe40006fa4270 */
[C---:B------:R-:W-:Y:S02]  /*6820*/  ISETP.LT.OR P1, PT, R2.reuse, 0x39, P1 ;  /* 0x000000390200780c */ /* 0x040fe40000f21670 */
[----:B------:R-:W-:Y:S02]  /*6830*/  ISETP.LT.OR P4, PT, R2, 0x52, P4 ;  /* 0x000000520200780c */ /* 0x000fe40002781670 */
[----:B------:R-:W-:-:S02]  /*6840*/  FSEL R131, R150, -INF , !P1 ;  /* 0xff80000096837808 */ /* 0x000fc40004800000 */
[----:B------:R-:W-:Y:S02]  /*6850*/  ISETP.NE.AND P1, PT, R148, RZ, PT ;  /* 0x000000ff9400720c */ /* 0x000fe40003f25270 */
[----:B-1----:R-:W-:Y:S02]  /*6860*/  FMNMX.FTZ R126, R20, R13, !PT ;  /* 0x0000000d147e7209 */ /* 0x002fe40007810000 */
[----:B------:R-:W-:Y:S02]  /*6870*/  ISETP.GT.AND P1, PT, R14, 0x39, !P1 ;  /* 0x000000390e00780c */ /* 0x000fe40004f24270 */
[C---:B------:R-:W-:Y:S01]  /*6880*/  ISETP.LT.OR P5, PT, R2.reuse, 0x59, P5 ;  /* 0x000000590200780c */ /* 0x040fe20002fa1670 */
[----:B------:R-:W1:Y:S01]  /*6890*/  SHFL.BFLY PT, R13, R126, 0x1, 0x1f ;  /* 0x0c201f007e0d7f89 */ /* 0x000e6200000e0000 */
[----:B------:R-:W-:Y:S02]  /*68a0*/  ISETP.LT.OR P1, PT, R2, 0x3a, P1 ;  /* 0x0000003a0200780c */ /* 0x000fe40000f21670 */
[----:B------:R-:W-:-:S02]  /*68b0*/  FSEL R163, R163, -INF , !P4 ;  /* 0xff800000a3a37808 */ /* 0x000fc40006000000 */
[----:B------:R-:W-:Y:S02]  /*68c0*/  FSEL R151, R151, -INF , !P1 ;  /* 0xff80000097977808 */ /* 0x000fe40004800000 */
[----:B------:R-:W-:-:S04]  /*68d0*/  ISETP.NE.AND P1, PT, R180, RZ, PT ;  /* 0x000000ffb400720c */ /* 0x000fc80003f25270 */
[----:B------:R-:W-:-:S04]  /*68e0*/  ISETP.GT.AND P1, PT, R14, 0x40, !P1 ;  /* 0x000000400e00780c */ /* 0x000fc80004f24270 */
[----:B------:R-:W-:-:S04]  /*68f0*/  ISETP.LT.OR P1, PT, R2, 0x41, P1 ;  /* 0x000000410200780c */ /* 0x000fc80000f21670 */
[----:B------:R-:W-:Y:S02]  /*6900*/  FSEL R127, R154, -INF , !P1 ;  /* 0xff8000009a7f7808 */ /* 0x000fe40004800000 */
[----:B------:R-:W-:Y:S02]  /*6910*/  ISETP.NE.AND P1, PT, R152, RZ, PT ;  /* 0x000000ff9800720c */ /* 0x000fe40003f25270 */
[----:B-1----:R-:W-:Y:S02]  /*6920*/  FMNMX.FTZ R13, R126, R13, !PT ;  /* 0x0000000d7e0d7209 */ /* 0x002fe40007810000 */
[----:B------:R-:W-:-:S03]  /*6930*/  ISETP.GT.AND P1, PT, R14, 0x41, !P1 ;  /* 0x000000410e00780c */ /* 0x000fc60004f24270 */
[----:B0-----:R-:W-:Y:S01]  /*6940*/  FMUL.FTZ R12, R13, R0 ;  /* 0x000000000d0c7220 */ /* 0x001fe20000410000 */
[----:B------:R-:W-:-:S04]  /*6950*/  ISETP.LT.OR P1, PT, R2, 0x42, P1 ;  /* 0x000000420200780c */ /* 0x000fc80000f21670 */
[----:B------:R-:W-:Y:S02]  /*6960*/  FSEL R155, R155, -INF , !P1 ;  /* 0xff8000009b9b7808 */ /* 0x000fe40004800000 */
[----:B------:R-:W-:-:S04]  /*6970*/  ISETP.GT.AND P1, PT, R14, 0x48, !P2 ;  /* 0x000000480e00780c */ /* 0x000fc80005724270 */
[----:B------:R-:W-:-:S04]  /*6980*/  ISETP.LT.OR P1, PT, R2, 0x49, P1 ;  /* 0x000000490200780c */ /* 0x000fc80000f21670 */
[----:B------:R-:W-:Y:S02]  /*6990*/  FSEL R123, R158, -INF , !P1 ;  /* 0xff8000009e7b7808 */ /* 0x000fe40004800000 */
[----:B------:R-:W-:Y:S02]  /*69a0*/  ISETP.GT.AND P1, PT, R14, 0x49, !P6 ;  /* 0x000000490e00780c */ /* 0x000fe40007724270 */
[----:B------:R-:W-:Y:S02]  /*69b0*/  ISETP.NE.AND P6, PT, R156, RZ, PT ;  /* 0x000000ff9c00720c */ /* 0x000fe40003fc5270 */
[----:B------:R-:W-:-:S04]  /*69c0*/  ISETP.LT.OR P1, PT, R2, 0x4a, P1 ;  /* 0x0000004a0200780c */ /* 0x000fc80000f21670 */
[----:B------:R-:W-:Y:S02]  /*69d0*/  FSEL R159, R159, -INF , !P1 ;  /* 0xff8000009f9f7808 */ /* 0x000fe40004800000 */
[----:B------:R-:W-:Y:S02]  /*69e0*/  ISETP.GT.AND P1, PT, R14, RZ, !P6 ;  /* 0x000000ff0e00720c */ /* 0x000fe40007724270 */
[----:B------:R-:W-:Y:S02]  /*69f0*/  ISETP.NE.AND P6, PT, R124, RZ, PT ;  /* 0x000000ff7c00720c */ /* 0x000fe40003fc5270 */
[----:B------:R-:W-:Y:S02]  /*6a00*/  ISETP.LT.OR P1, PT, R2, 0x1, P1 ;  /* 0x000000010200780c */ /* 0x000fe40000f21670 */
[----:B------:R-:W-:Y:S02]  /*6a10*/  ISETP.GT.AND P2, PT, R14, 0x59, !P6 ;  /* 0x000000590e00780c */ /* 0x000fe40007744270 */
[----:B------:R-:W-:-:S02]  /*6a20*/  FSEL R219, R122, -INF , !P1 ;  /* 0xff8000007adb7808 */ /* 0x000fc40004800000 */
[----:B------:R-:W-:Y:S02]  /*6a30*/  FSETP.NEU.FTZ.AND P1, PT, R13, -INF , PT ;  /* 0xff8000000d00780b */ /* 0x000fe40003f3d000 */
[----:B------:R-:W-:Y:S02]  /*6a40*/  FMNMX.FTZ R20, R219, R4, !PT ;  /* 0x00000004db147209 */ /* 0x000fe40007810000 */
[----:B------:R-:W-:Y:S02]  /*6a50*/  FSEL R12, R12, RZ, P1 ;  /* 0x000000ff0c0c7208 */ /* 0x000fe40000800000 */
[----:B------:R-:W-:Y:S02]  /*6a60*/  FMNMX.FTZ R20, R215, R20, !PT ;  /* 0x00000014d7147209 */ /* 0x000fe40007810000 */
[----:B------:R-:W-:Y:S01]  /*6a70*/  ISETP.LT.OR P2, PT, R2, 0x5a, P2 ;  /* 0x0000005a0200780c */ /* 0x000fe20001741670 */
[--C-:B------:R-:W-:Y:S01]  /*6a80*/  FFMA.FTZ R184, R175, R0, -R12.reuse ;  /* 0x00000000afb87223 */ /* 0x100fe2000001080c */
[----:B------:R-:W-:Y:S01]  /*6a90*/  FMNMX.FTZ R20, R185, R20, !PT ;  /* 0x00000014b9147209 */ /* 0x000fe20007810000 */
[-CC-:B------:R-:W-:Y:S01]  /*6aa0*/  FFMA.FTZ R190, R171, R0.reuse, -R12.reuse ;  /* 0x00000000abbe7223 */ /* 0x180fe2000001080c */
[----:B------:R-:W-:Y:S01]  /*6ab0*/  FSEL R175, R162, -INF , !P3 ;  /* 0xff800000a2af7808 */ /* 0x000fe20005800000 */
        /* <DEDUP_REMOVED lines=10> */
[--C-:B------:R-:W-:Y:S01]  /*6b60*/  FFMA.FTZ R169, R173, R0, -R12.reuse ;  /* 0x00000000ada97223 */ /* 0x100fe2000001080c */
[----:B------:R-:W-:Y:S01]  /*6b70*/  FSEL R14, R13, RZ, P1 ;  /* 0x000000ff0d0e7208 */ /* 0x000fe20000800000 */
        /* <DEDUP_REMOVED lines=23> */
[----:B------:R-:W-:Y:S01]  /*6cf0*/  FFMA.FTZ R170, R129, R0, -R12 ;  /* 0x0000000081aa7223 */ /* 0x000fe2000001080c */
[----:B------:R-:W-:Y:S01]  /*6d00*/  MUFU.EX2 R169, R169 ;  /* 0x000000a900a97308 */ /* 0x000fe20000000800 */
[----:B------:R-:W-:-:S02]  /*6d10*/  FMNMX.FTZ R20, R135, R20, !PT ;  /* 0x0000001487147209 */ /* 0x000fc40007810000 */
[----:B------:R-:W-:Y:S02]  /*6d20*/  LOP3.LUT P6, RZ, R206, 0x7f, RZ, 0xc0, !PT ;  /* 0x0000007fceff7812 */ /* 0x000fe400078cc0ff */
[----:B------:R-:W-:-:S03]  /*6d30*/  FMNMX.FTZ R20, R147, R20, !PT ;  /* 0x0000001493147209 */ /* 0x000fc60007810000 */
[----:B------:R-:W-:Y:S01]  /*6d40*/  MUFU.EX2 R184, R184 ;  /* 0x000000b800b87308 */ /* 0x000fe20000000800 */
[----:B------:R-:W-:-:S04]  /*6d50*/  FMNMX.FTZ R20, R131, R20, !PT ;  /* 0x0000001483147209 */ /* 0x000fc80007810000 */
        /* <DEDUP_REMOVED lines=13> */
[----:B------:R-:W-:Y:S02]  /*6e30*/  MUFU.EX2 R137, R137 ;  /* 0x0000008900897308 */ /* 0x000fe40000000800 */
[----:B------:R-:W0:Y:S06]  /*6e40*/  SHFL.BFLY PT, R3, R20, 0x2, 0x1f ;  /* 0x0c401f0014037f89 */ /* 0x000e2c00000e0000 */
[----:B------:R-:W-:Y:S08]  /*6e50*/  MUFU.EX2 R182, R182 ;  /* 0x000000b600b67308 */ /* 0x000ff00000000800 */
[----:B------:R-:W-:Y:S08]  /*6e60*/  MUFU.EX2 R133, R133 ;  /* 0x0000008500857308 */ /* 0x000ff00000000800 */
[----:B------:R-:W-:Y:S01]  /*6e70*/  MUFU.EX2 R176, R176 ;  /* 0x000000b000b07308 */ /* 0x000fe20000000800 */
[----:B0-----:R-:W-:-:S05]  /*6e80*/  FMNMX.FTZ R3, R20, R3, !PT ;  /* 0x0000000314037209 */ /* 0x001fca0007810000 */
[----:B------:R-:W0:Y:S02]  /*6e90*/  SHFL.BFLY PT, R2, R3, 0x1, 0x1f ;  /* 0x0c201f0003027f89 */ /* 0x000e2400000e0000 */
[----:B------:R-:W-:Y:S08]  /*6ea0*/  MUFU.EX2 R141, R141 ;  /* 0x0000008d008d7308 */ /* 0x000ff00000000800 */
[----:B------:R-:W-:Y:S08]  /*6eb0*/  MUFU.EX2 R178, R178 ;  /* 0x000000b200b27308 */ /* 0x000ff00000000800 */
[----:B------:R-:W-:Y:S01]  /*6ec0*/  MUFU.EX2 R15, R15 ;  /* 0x0000000f000f7308 */ /* 0x000fe20000000800 */
[----:B0-----:R-:W-:Y:S01]  /*6ed0*/  FMNMX.FTZ R21, R3, R2, !PT ;  /* 0x0000000203157209 */ /* 0x001fe20007810000 */
[----:B------:R-:W-:Y:S01]  /*6ee0*/  FADD.FTZ R3, -R14, R5 ;  /* 0x000000050e037221 */ /* 0x000fe20000010100 */
[----:B------:R-:W-:-:S05]  /*6ef0*/  FFMA.FTZ R5, R165, R0, -R12 ;  /* 0x00000000a5057223 */ /* 0x000fca000001080c */
[----:B------:R-:W-:Y:S01]  /*6f00*/  MUFU.EX2 R172, R172 ;  /* 0x000000ac00ac7308 */ /* 0x000fe20000000800 */
[----:B------:R-:W-:Y:S01]  /*6f10*/  FSETP.NEU.FTZ.AND P1, PT, R21, -INF , PT ;  /* 0xff8000001500780b */ /* 0x000fe20003f3d000 */
[-C--:B------:R-:W-:Y:S01]  /*6f20*/  FMUL.FTZ R3, R3, R0.reuse ;  /* 0x0000000003037220 */ /* 0x080fe20000410000 */
[----:B------:R-:W-:-:S05]  /*6f30*/  FMUL.FTZ R120, R21, R0 ;  /* 0x0000000015787220 */ /* 0x000fca0000410000 */
[----:B------:R0:W1:Y:S01]  /*6f40*/  MUFU.EX2 R2, R3 ;  /* 0x0000000300027308 */ /* 0x0000620000000800 */
[----:B------:R-:W-:-:S05]  /*6f50*/  FSEL R120, R120, RZ, P1 ;  /* 0x000000ff78787208 */ /* 0x000fca0000800000 */
[-CC-:B------:R-:W-:Y:S01]  /*6f60*/  FFMA.FTZ R12, R219, R0.reuse, -R120.reuse ;  /* 0x00000000db0c7223 */ /* 0x180fe20000010878 */
[-CC-:B------:R-:W-:Y:S01]  /*6f70*/  FFMA.FTZ R129, R215, R0.reuse, -R120.reuse ;  /* 0x00000000d7817223 */ /* 0x180fe20000010878 */
[-CC-:B------:R-:W-:Y:S01]  /*6f80*/  FFMA.FTZ R14, R185, R0.reuse, -R120.reuse ;  /* 0x00000000b90e7223 */ /* 0x180fe20000010878 */
[----:B0-----:R-:W-:Y:S01]  /*6f90*/  FSEL R3, R21, RZ, P1 ;  /* 0x000000ff15037208 */ /* 0x001fe20000800000 */
[-CC-:B------:R-:W-:Y:S01]  /*6fa0*/  FFMA.FTZ R149, R213, R0.reuse, -R120.reuse ;  /* 0x00000000d5957223 */ /* 0x180fe20000010878 */
[-CC-:B------:R-:W-:Y:S01]  /*6fb0*/  FFMA.FTZ R185, R191, R0.reuse, -R120.reuse ;  /* 0x00000000bfb97223 */ /* 0x180fe20000010878 */
[----:B------:R-:W-:Y:S01]  /*6fc0*/  MUFU.EX2 R12, R12 ;  /* 0x0000000c000c7308 */ /* 0x000fe20000000800 */
[-C--:B------:R-:W-:Y:S01]  /*6fd0*/  FFMA.FTZ R20, R211, R0.reuse, -R120 ;  /* 0x00000000d3147223 */ /* 0x080fe20000010878 */
[----:B------:R-:W-:Y:S01]  /*6fe0*/  FADD.FTZ R3, -R3, R4 ;  /* 0x0000000403037221 */ /* 0x000fe20000010100 */
[-CC-:B------:R-:W-:Y:S01]  /*6ff0*/  FFMA.FTZ R187, R187, R0.reuse, -R120.reuse ;  /* 0x00000000bbbb7223 */ /* 0x180fe20000010878 */
[-CC-:B------:R-:W-:Y:S01]  /*7000*/  FFMA.FTZ R179, R131, R0.reuse, -R120.reuse ;  /* 0x0000000083b37223 */ /* 0x180fe20000010878 */
[----:B-1----:R-:W-:Y:S01]  /*7010*/  FFMA.FTZ R9, R2, R9, R217 ;  /* 0x0000000902097223 */ /* 0x002fe200000100d9 */
[-C--:B------:R-:W-:Y:S01]  /*7020*/  FMUL.FTZ R3, R3, R0.reuse ;  /* 0x0000000003037220 */ /* 0x080fe20000410000 */
[-CC-:B------:R-:W-:Y:S01]  /*7030*/  FFMA.FTZ R122, R209, R0.reuse, -R120.reuse ;  /* 0x00000000d17a7223 */ /* 0x180fe20000010878 */
[----:B------:R-:W-:Y:S01]  /*7040*/  MUFU.EX2 R129, R129 ;  /* 0x0000008100817308 */ /* 0x000fe20000000800 */
[----:B------:R-:W-:Y:S01]  /*7050*/  FADD.FTZ R9, R188, R9 ;  /* 0x00000009bc097221 */ /* 0x000fe20000010000 */
[-CC-:B------:R-:W-:Y:S01]  /*7060*/  FFMA.FTZ R181, R189, R0.reuse, -R120.reuse ;  /* 0x00000000bdb57223 */ /* 0x180fe20000010878 */
[-CC-:B------:R-:W-:Y:S01]  /*7070*/  FFMA.FTZ R124, R207, R0.reuse, -R120.reuse ;  /* 0x00000000cf7c7223 */ /* 0x180fe20000010878 */
[-CC-:B------:R-:W-:Y:S01]  /*7080*/  FFMA.FTZ R183, R139, R0.reuse, -R120.reuse ;  /* 0x000000008bb77223 */ /* 0x180fe20000010878 */
[----:B------:R-:W-:Y:S01]  /*7090*/  FADD.FTZ R128, R190, R9 ;  /* 0x00000009be807221 */ /* 0x000fe20000010000 */
[-CC-:B------:R-:W-:Y:S01]  /*70a0*/  FFMA.FTZ R143, R143, R0.reuse, -R120.reuse ;  /* 0x000000008f8f7223 */ /* 0x180fe20000010878 */
[-C--:B------:R-:W-:Y:S01]  /*70b0*/  FFMA.FTZ R126, R135, R0.reuse, -R120 ;  /* 0x00000000877e7223 */ /* 0x080fe20000010878 */
[----:B------:R-:W0:Y:S01]  /*70c0*/  MUFU.EX2 R3, R3 ;  /* 0x0000000300037308 */ /* 0x000e220000000800 */
[----:B------:R-:W-:Y:S01]  /*70d0*/  FADD.FTZ R9, R169, R128 ;  /* 0x00000080a9097221 */ /* 0x000fe20000010000 */
[-CC-:B------:R-:W-:Y:S01]  /*70e0*/  FFMA.FTZ R135, R147, R0.reuse, -R120.reuse ;  /* 0x0000000093877223 */ /* 0x180fe20000010878 */
[-CC-:B------:R-:W-:Y:S01]  /*70f0*/  FFMA.FTZ R127, R127, R0.reuse, -R120.reuse ;  /* 0x000000007f7f7223 */ /* 0x180fe20000010878 */
[-CC-:B------:R-:W-:Y:S01]  /*7100*/  FFMA.FTZ R123, R123, R0.reuse, -R120.reuse ;  /* 0x000000007b7b7223 */ /* 0x180fe20000010878 */
[----:B------:R-:W-:Y:S01]  /*7110*/  FADD.FTZ R128, R184, R9 ;  /* 0x00000009b8807221 */ /* 0x000fe20000010000 */
[-CC-:B------:R-:W-:Y:S01]  /*7120*/  FFMA.FTZ R159, R159, R0.reuse, -R120.reuse ;  /* 0x000000009f9f7223 */ /* 0x180fe20000010878 */
[-C--:B------:R-:W-:Y:S01]  /*7130*/  FFMA.FTZ R175, R175, R0.reuse, -R120 ;  /* 0x00000000afaf7223 */ /* 0x080fe20000010878 */
[----:B------:R-:W1:Y:S01]  /*7140*/  MUFU.EX2 R14, R14 ;  /* 0x0000000e000e7308 */ /* 0x000e620000000800 */
[----:B------:R-:W-:Y:S01]  /*7150*/  FADD.FTZ R131, R171, R128 ;  /* 0x00000080ab837221 */ /* 0x000fe20000010000 */
[-CC-:B------:R-:W-:Y:S01]  /*7160*/  FFMA.FTZ R163, R163, R0.reuse, -R120.reuse ;  /* 0x00000000a3a37223 */ /* 0x180fe20000010878 */
[----:B------:R-:W-:Y:S01]  /*7170*/  FFMA.FTZ R177, R177, R0, -R120 ;  /* 0x00000000b1b17223 */ /* 0x000fe20000010878 */
[----:B------:R-:W-:Y:S01]  /*7180*/  ISETP.GT.AND P1, PT, R10, UR58, PT ;  /* 0x0000003a0a007c0c */ /* 0x000fe2000bf24270 */
[----:B------:R-:W-:Y:S01]  /*7190*/  FADD.FTZ R130, R186, R131 ;  /* 0x00000083ba827221 */ /* 0x000fe20000010000 */
[----:B------:R-:W-:Y:S01]  /*71a0*/  F2FP.F16.F32.PACK_AB R190, R169, R190 ;  /* 0x000000bea9be723e */ /* 0x000fe200000000ff */
[----:B------:R-:W-:Y:S01]  /*71b0*/  VIADD R10, R10, 0xffffffff ;  /* 0xffffffff0a0a7836 */ /* 0x000fe20000000000 */
[----:B------:R-:W2:Y:S01]  /*71c0*/  MUFU.EX2 R149, R149 ;  /* 0x0000009500957308 */ /* 0x000ea20000000800 */
[----:B0-----:R-:W-:Y:S01]  /*71d0*/  FFMA.FTZ R8, R3, R8, R12 ;  /* 0x0000000803087223 */ /* 0x001fe2000001000c */
[----:B------:R-:W-:-:S02]  /*71e0*/  F2FP.F16.F32.PACK_AB R184, R171, R184 ;  /* 0x000000b8abb8723e */ /* 0x000fc400000000ff */
[----:B------:R-:W-:Y:S01]  /*71f0*/  F2FP.F16.F32.PACK_AB R186, R173, R186 ;  /* 0x000000baadba723e */ /* 0x000fe200000000ff */
[----:B------:R-:W-:Y:S01]  /*7200*/  FADD.FTZ R9, R129, R8 ;  /* 0x0000000881097221 */ /* 0x000fe20000010000 */
[----:B------:R-:W-:Y:S01]  /*7210*/  FFMA.FTZ R8, R151, R0, -R120 ;  /* 0x0000000097087223 */ /* 0x000fe20000010878 */
[----:B------:R-:W-:Y:S01]  /*7220*/  F2FP.F16.F32.PACK_AB R188, R188, R217 ;  /* 0x000000d9bcbc723e */ /* 0x000fe200000000ff */
[----:B------:R-:W0:Y:S01]  /*7230*/  MUFU.EX2 R185, R185 ;  /* 0x000000b900b97308 */ /* 0x000e220000000800 */
[----:B-1----:R-:W-:Y:S01]  /*7240*/  FADD.FTZ R128, R14, R9 ;  /* 0x000000090e807221 */ /* 0x002fe20000010000 */
[----:B------:R-:W-:Y:S01]  /*7250*/  FADD.FTZ R9, R173, R130 ;  /* 0x00000082ad097221 */ /* 0x000fe20000010000 */
[----:B------:R-:W-:-:S03]  /*7260*/  F2FP.F16.F32.PACK_AB R189, R129, R12 ;  /* 0x0000000c81bd723e */ /* 0x000fc600000000ff */
[----:B------:R-:W-:Y:S01]  /*7270*/  FADD.FTZ R130, R180, R9 ;  /* 0x00000009b4827221 */ /* 0x000fe20000010000 */
[----:B------:R-:W-:Y:S01]  /*7280*/  F2FP.F16.F32.PACK_AB R180, R137, R180 ;  /* 0x000000b489b4723e */ /* 0x000fe200000000ff */
[----:B------:R-:W1:Y:S01]  /*7290*/  MUFU.EX2 R20, R20 ;  /* 0x0000001400147308 */ /* 0x000e620000000800 */
[----:B--2---:R-:W-:Y:S01]  /*72a0*/  FADD.FTZ R128, R149, R128 ;  /* 0x0000008095807221 */ /* 0x004fe20000010000 */
[----:B------:R-:W-:Y:S01]  /*72b0*/  FADD.FTZ R131, R137, R130 ;  /* 0x0000008289837221 */ /* 0x000fe20000010000 */
[----:B------:R-:W-:-:S05]  /*72c0*/  F2FP.F16.F32.PACK_AB R191, R149, R14 ;  /* 0x0000000e95bf723e */ /* 0x000fca00000000ff */
[----:B------:R-:W2:Y:S01]  /*72d0*/  MUFU.EX2 R187, R187 ;  /* 0x000000bb00bb7308 */ /* 0x000ea20000000800 */
[----:B0-----:R-:W-:Y:S01]  /*72e0*/  FADD.FTZ R9, R185, R128 ;  /* 0x00000080b9097221 */ /* 0x001fe20000010000 */
[----:B------:R-:W-:Y:S02]  /*72f0*/  @!P6 VIADD R128, R132, 0x30860 ;  /* 0x000308608480e836 */ /* 0x000fe40000000000 */
[----:B------:R-:W-:Y:S01]  /*7300*/  FADD.FTZ R132, R182, R131 ;  /* 0x00000083b6847221 */ /* 0x000fe20000010000 */
[----:B------:R-:W-:-:S03]  /*7310*/  F2FP.F16.F32.PACK_AB R182, R133, R182 ;  /* 0x000000b685b6723e */ /* 0x000fc600000000ff */
[----:B------:R-:W-:Y:S01]  /*7320*/  FADD.FTZ R131, R133, R132 ;  /* 0x0000008485837221 */ /* 0x000fe20000010000 */
[----:B------:R-:W0:Y:S01]  /*7330*/  MUFU.EX2 R122, R122 ;  /* 0x0000007a007a7308 */ /* 0x000e220000000800 */
[----:B-1----:R-:W-:Y:S01]  /*7340*/  FADD.FTZ R130, R20, R9 ;  /* 0x0000000914827221 */ /* 0x002fe20000010000 */
[----:B------:R-:W-:Y:S01]  /*7350*/  @!P6 PRMT R134, RZ, 0x654, R128 ;  /* 0x00000654ff86e816 */ /* 0x000fe20000000080 */
[----:B------:R-:W-:Y:S01]  /*7360*/  FADD.FTZ R132, R176, R131 ;  /* 0x00000083b0847221 */ /* 0x000fe20000010000 */
[-CC-:B------:R-:W-:Y:S01]  /*7370*/  FFMA.FTZ R128, R155, R0.reuse, -R120.reuse ;  /* 0x000000009b807223 */ /* 0x180fe20000010878 */
[----:B------:R-:W-:Y:S01]  /*7380*/  FFMA.FTZ R120, R167, R0, -R120 ;  /* 0x00000000a7787223 */ /* 0x000fe20000010878 */
[----:B------:R1:W-:Y:S01]  /*7390*/  @!P6 SYNCS.ARRIVE.TRANS64.RED.A1T0 RZ, [R134+URZ], RZ ;  /* 0x000000ff86ffe9a7 */ /* 0x0003e2000810043f */
[----:B------:R-:W-:Y:S01]  /*73a0*/  FADD.FTZ R131, R141, R132 ;  /* 0x000000848d837221 */ /* 0x000fe20000010000 */
[----:B------:R-:W3:Y:S01]  /*73b0*/  MUFU.EX2 R181, R181 ;  /* 0x000000b500b57308 */ /* 0x000ee20000000800 */
[----:B--2---:R-:W-:Y:S01]  /*73c0*/  FADD.FTZ R9, R187, R130 ;  /* 0x00000082bb097221 */ /* 0x004fe20000010000 */
[----:B------:R-:W-:Y:S01]  /*73d0*/  F2FP.F16.F32.PACK_AB R176, R141, R176 ;  /* 0x000000b08db0723e */ /* 0x000fe200000000ff */
[----:B------:R-:W-:Y:S01]  /*73e0*/  FADD.FTZ R132, R178, R131 ;  /* 0x00000083b2847221 */ /* 0x000fe20000010000 */
[----:B------:R-:W-:-:S02]  /*73f0*/  F2FP.F16.F32.PACK_AB R178, R15, R178 ;  /* 0x000000b20fb2723e */ /* 0x000fc400000000ff */
[----:B------:R-:W-:Y:S01]  /*7400*/  F2FP.F16.F32.PACK_AB R185, R20, R185 ;  /* 0x000000b914b9723e */ /* 0x000fe200000000ff */
[----:B------:R-:W-:Y:S01]  /*7410*/  FADD.FTZ R131, R15, R132 ;  /* 0x000000840f837221 */ /* 0x000fe20000010000 */
[----:B------:R-:W2:Y:S01]  /*7420*/  MUFU.EX2 R124, R124 ;  /* 0x0000007c007c7308 */ /* 0x000ea20000000800 */
[C---:B0-----:R-:W-:Y:S01]  /*7430*/  FADD.FTZ R130, R122.reuse, R9 ;  /* 0x000000097a827221 */ /* 0x041fe20000010000 */
[----:B------:R-:W-:Y:S01]  /*7440*/  F2FP.F16.F32.PACK_AB R187, R122, R187 ;  /* 0x000000bb7abb723e */ /* 0x000fe200000000ff */
[----:B------:R-:W-:-:S05]  /*7450*/  FADD.FTZ R132, R172, R131 ;  /* 0x00000083ac847221 */ /* 0x000fca0000010000 */
[----:B------:R-:W0:Y:S01]  /*7460*/  MUFU.EX2 R183, R183 ;  /* 0x000000b700b77308 */ /* 0x000e220000000800 */
[----:B---3--:R-:W-:-:S07]  /*7470*/  FADD.FTZ R9, R181, R130 ;  /* 0x00000082b5097221 */ /* 0x008fce0000010000 */
[----:B------:R-:W3:Y:S01]  /*7480*/  MUFU.EX2 R4, R143 ;  /* 0x0000008f00047308 */ /* 0x000ee20000000800 */
[C---:B--2---:R-:W-:Y:S01]  /*7490*/  FADD.FTZ R130, R124.reuse, R9 ;  /* 0x000000097c827221 */ /* 0x044fe20000010000 */
[----:B------:R-:W-:-:S06]  /*74a0*/  F2FP.F16.F32.PACK_AB R181, R124, R181 ;  /* 0x000000b57cb5723e */ /* 0x000fcc00000000ff */
[----:B------:R-:W2:Y:S01]  /*74b0*/  MUFU.EX2 R126, R126 ;  /* 0x0000007e007e7308 */ /* 0x000ea20000000800 */
[----:B0-----:R-:W-:-:S07]  /*74c0*/  FADD.FTZ R9, R183, R130 ;  /* 0x00000082b7097221 */ /* 0x001fce0000010000 */
[----:B------:R-:W0:Y:S01]  /*74d0*/  MUFU.EX2 R145, R145 ;  /* 0x0000009100917308 */ /* 0x000e220000000800 */
[C---:B---3--:R-:W-:Y:S01]  /*74e0*/  FADD.FTZ R9, R4.reuse, R9 ;  /* 0x0000000904097221 */ /* 0x048fe20000010000 */
[----:B------:R-:W-:Y:S01]  /*74f0*/  F2FP.F16.F32.PACK_AB R183, R4, R183 ;  /* 0x000000b704b7723e */ /* 0x000fe200000000ff */
[----:B------:R-:W-:-:S05]  /*7500*/  IMAD.MOV.U32 R4, RZ, RZ, R21 ;  /* 0x000000ffff047224 */ /* 0x000fca00078e0015 */
[----:B------:R-:W3:Y:S01]  /*7510*/  MUFU.EX2 R135, R135 ;  /* 0x0000008700877308 */ /* 0x000ee20000000800 */
[----:B--2---:R-:W-:-:S07]  /*7520*/  FADD.FTZ R130, R126, R9 ;  /* 0x000000097e827221 */ /* 0x004fce0000010000 */
[----:B------:R-:W2:Y:S01]  /*7530*/  MUFU.EX2 R174, R174 ;  /* 0x000000ae00ae7308 */ /* 0x000ea20000000800 */
[C---:B0-----:R-:W-:Y:S01]  /*7540*/  FADD.FTZ R9, R145.reuse, R132 ;  /* 0x0000008491097221 */ /* 0x041fe20000010000 */
[----:B------:R-:W-:-:S06]  /*7550*/  F2FP.F16.F32.PACK_AB R172, R145, R172 ;  /* 0x000000ac91ac723e */ /* 0x000fcc00000000ff */
[----:B------:R-:W0:Y:S01]  /*7560*/  MUFU.EX2 R179, R179 ;  /* 0x000000b300b37308 */ /* 0x000e220000000800 */
[----:B---3--:R-:W-:-:S07]  /*7570*/  FADD.FTZ R130, R135, R130 ;  /* 0x0000008287827221 */ /* 0x008fce0000010000 */
[----:B------:R-:W3:Y:S01]  /*7580*/  MUFU.EX2 R121, R121 ;  /* 0x0000007900797308 */ /* 0x000ee20000000800 */
[----:B--2---:R-:W-:-:S07]  /*7590*/  FADD.FTZ R132, R174, R9 ;  /* 0x00000009ae847221 */ /* 0x004fce0000010000 */
[----:B------:R-:W2:Y:S01]  /*75a0*/  MUFU.EX2 R8, R8 ;  /* 0x0000000800087308 */ /* 0x000ea20000000800 */
[----:B0-----:R-:W-:-:S07]  /*75b0*/  FADD.FTZ R9, R179, R130 ;  /* 0x00000082b3097221 */ /* 0x001fce0000010000 */
[----:B------:R-:W-:Y:S01]  /*75c0*/  MUFU.EX2 R168, R168 ;  /* 0x000000a800a87308 */ /* 0x000fe20000000800 */
[----:B---3--:R-:W-:-:S07]  /*75d0*/  F2FP.F16.F32.PACK_AB R174, R121, R174 ;  /* 0x000000ae79ae723e */ /* 0x008fce00000000ff */
[----:B------:R-:W0:Y:S01]  /*75e0*/  MUFU.EX2 R127, R127 ;  /* 0x0000007f007f7308 */ /* 0x000e220000000800 */
[C---:B--2---:R-:W-:Y:S01]  /*75f0*/  FADD.FTZ R130, R8.reuse, R9 ;  /* 0x0000000908827221 */ /* 0x044fe20000010000 */
[----:B------:R-:W-:-:S06]  /*7600*/  F2FP.F16.F32.PACK_AB R179, R8, R179 ;  /* 0x000000b308b3723e */ /* 0x000fcc00000000ff */
[----:B------:R-:W-:Y:S08]  /*7610*/  MUFU.EX2 R125, R125 ;  /* 0x0000007d007d7308 */ /* 0x000ff00000000800 */
[----:B------:R-:W2:Y:S01]  /*7620*/  MUFU.EX2 R128, R128 ;  /* 0x0000008000807308 */ /* 0x000ea20000000800 */
[----:B0-----:R-:W-:-:S07]  /*7630*/  FADD.FTZ R9, R127, R130 ;  /* 0x000000827f097221 */ /* 0x001fce0000010000 */
[----:B------:R-:W0:Y:S08]  /*7640*/  MUFU.EX2 R170, R170 ;  /* 0x000000aa00aa7308 */ /* 0x000e300000000800 */
[----:B-1----:R1:W3:Y:S01]  /*7650*/  MUFU.EX2 R134, R123 ;  /* 0x0000007b00867308 */ /* 0x0022e20000000800 */
[C---:B--2---:R-:W-:Y:S01]  /*7660*/  FADD.FTZ R9, R128.reuse, R9 ;  /* 0x0000000980097221 */ /* 0x044fe20000010000 */
[----:B------:R-:W-:-:S06]  /*7670*/  F2FP.F16.F32.PACK_AB R173, R128, R127 ;  /* 0x0000007f80ad723e */ /* 0x000fcc00000000ff */
[----:B------:R-:W2:Y:S01]  /*7680*/  MUFU.EX2 R159, R159 ;  /* 0x0000009f009f7308 */ /* 0x000ea20000000800 */
[----:B-1----:R-:W-:-:S04]  /*7690*/  FADD.FTZ R123, R121, R132 ;  /* 0x00000084797b7221 */ /* 0x002fc80000010000 */
[----:B------:R-:W-:Y:S01]  /*76a0*/  FADD.FTZ R132, R168, R123 ;  /* 0x0000007ba8847221 */ /* 0x000fe20000010000 */
[C---:B------:R-:W-:Y:S02]  /*76b0*/  F2FP.F16.F32.PACK_AB R168, R125.reuse, R168 ;  /* 0x000000a87da8723e */ /* 0x040fe400000000ff */
[----:B------:R2:W1:Y:S01]  /*76c0*/  MUFU.EX2 R136, R175 ;  /* 0x000000af00887308 */ /* 0x0004620000000800 */
[----:B------:R-:W-:-:S04]  /*76d0*/  FADD.FTZ R15, R125, R132 ;  /* 0x000000847d0f7221 */ /* 0x000fc80000010000 */
[----:B0-----:R-:W-:Y:S01]  /*76e0*/  FADD.FTZ R130, R170, R15 ;  /* 0x0000000faa827221 */ /* 0x001fe20000010000 */
[----:B---3--:R-:W-:Y:S02]  /*76f0*/  FADD.FTZ R15, R134, R9 ;  /* 0x00000009860f7221 */ /* 0x008fe40000010000 */
[----:B------:R-:W0:Y:S01]  /*7700*/  MUFU.EX2 R163, R163 ;  /* 0x000000a300a37308 */ /* 0x000e220000000800 */
[C---:B--2---:R-:W-:Y:S01]  /*7710*/  F2FP.F16.F32.PACK_AB R175, R159.reuse, R134 ;  /* 0x000000869faf723e */ /* 0x044fe200000000ff */
[----:B------:R-:W-:-:S06]  /*7720*/  FADD.FTZ R15, R159, R15 ;  /* 0x0000000f9f0f7221 */ /* 0x000fcc0000010000 */
[----:B------:R2:W3:Y:S01]  /*7730*/  MUFU.EX2 R132, R177 ;  /* 0x000000b100847308 */ /* 0x0004e20000000800 */
[----:B-1----:R-:W-:-:S07]  /*7740*/  FADD.FTZ R15, R136, R15 ;  /* 0x0000000f880f7221 */ /* 0x002fce0000010000 */
[----:B------:R-:W1:Y:S01]  /*7750*/  MUFU.EX2 R5, R5 ;  /* 0x0000000500057308 */ /* 0x000e620000000800 */
[----:B0-----:R-:W-:Y:S01]  /*7760*/  FADD.FTZ R15, R163, R15 ;  /* 0x0000000fa30f7221 */ /* 0x001fe20000010000 */
[----:B--2---:R-:W-:Y:S02]  /*7770*/  F2FP.F16.F32.PACK_AB R177, R135, R126 ;  /* 0x0000007e87b1723e */ /* 0x004fe400000000ff */
[----:B------:R-:W-:-:S04]  /*7780*/  F2FP.F16.F32.PACK_AB R169, R163, R136 ;  /* 0x00000088a3a9723e */ /* 0x000fc800000000ff */
[----:B------:R-:W0:Y:S01]  /*7790*/  MUFU.EX2 R120, R120 ;  /* 0x0000007800787308 */ /* 0x000e220000000800 */
[----:B---3--:R-:W-:Y:S01]  /*77a0*/  FADD.FTZ R15, R132, R15 ;  /* 0x0000000f840f7221 */ /* 0x008fe20000010000 */
[C---:B-1----:R-:W-:Y:S01]  /*77b0*/  FADD.FTZ R9, R5.reuse, R130 ;  /* 0x0000008205097221 */ /* 0x042fe20000010000 */
[----:B------:R-:W-:Y:S01]  /*77c0*/  F2FP.F16.F32.PACK_AB R170, R5, R170 ;  /* 0x000000aa05aa723e */ /* 0x000fe200000000ff */
[----:B------:R-:W-:Y:S02]  /*77d0*/  IMAD.MOV.U32 R5, RZ, RZ, R13 ;  /* 0x000000ffff057224 */ /* 0x000fe400078e000d */
[C---:B0-----:R-:W-:Y:S01]  /*77e0*/  FADD.FTZ R8, R120.reuse, R15 ;  /* 0x0000000f78087221 */ /* 0x041fe20000010000 */
[----:B------:R-:W-:Y:S01]  /*77f0*/  F2FP.F16.F32.PACK_AB R171, R120, R132 ;  /* 0x0000008478ab723e */ /* 0x000fe200000000ff */
[----:B------:R-:W-:Y:S06]  /*7800*/  @P1 BRA `(.L_x_1143) ;  /* 0xffffffd0002c1947 */ /* 0x000fec000383ffff */
[----:B------:R-:W-:Y:S01]  /*7810*/  IMAD.MOV.U32 R4, RZ, RZ, R21 ;  /* 0x000000ffff047224 */ /* 0x000fe200078e0015 */
[----:B------:R-:W-:Y:S01]  /*7820*/  UMOV UR36, UR4 ;  /* 0x0000000400247c82 */ /* 0x000fe20008000000 */
[----:B------:R-:W-:Y:S01]  /*7830*/  IMAD.MOV.U32 R5, RZ, RZ, R13 ;  /* 0x000000ffff057224 */ /* 0x000fe200078e000d */
[----:B------:R-:W-:-:S06]  /*7840*/  UMOV UR38, UR7 ;  /* 0x0000000700267c82 */ /* 0x000fcc0008000000 */
.L_x_1126:
[----:B------:R-:W-:Y:S01]  /*7850*/  ULDC UR4, c[0x0][0x448] ;  /* 0x0001120000047ab9 */ /* 0x000fe20000000800 */
[----:B------:R-:W-:Y:S01]  /*7860*/  IADD3 R11, R16, 0x1, -R11 ;  /* 0x00000001100b7810 */ /* 0x000fe20007ffe80b */
[----:B------:R-:W-:Y:S01]  /*7870*/  UISETP.NE.AND UP0, UPT, UR4, 0x1, UPT ;  /* 0x000000010400788c */ /* 0x000fe2000bf05270 */
[----:B------:R-:W-:Y:S02]  /*7880*/  ULDC UR7, c[0x0][0x9e4] ;  /* 0x0002790000077ab9 */ /* 0x000fe40000000800 */
[----:B------:R-:W-:Y:S01]  /*7890*/  R2UR UR11, R11 ;  /* 0x000000000b0b72ca */ /* 0x000fe200000e0000 */
[----:B------:R-:W-:Y:S02]  /*78a0*/  UISETP.GE.AND UP1, UPT, UR7, 0x1, UPT ;  /* 0x000000010700788c */ /* 0x000fe4000bf26270 */
[----:B------:R-:W-:-:S04]  /*78b0*/  UIADD3 UR10, UR39, 0x7f, URZ ;  /* 0x0000007f270a7890 */ /* 0x000fc8000fffe03f */
[----:B------:R-:W-:Y:S01]  /*78c0*/  PLOP3.LUT P1, PT, PT, PT, UP1, 0x40, 0x0 ;  /* 0x000000000000781c */ /* 0x000fe20003f2e818 */
[----:B------:R-:W-:Y:S01]  /*78d0*/  @UP0 ULDC UR4, c[0x0][0x44c] ;  /* 0x0001130000040ab9 */ /* 0x000fe20000000800 */
[----:B------:R-:W-:Y:S01]  /*78e0*/  @UP0 ULDC UR14, c[0x0][0x450] ;  /* 0x00011400000e0ab9 */ /* 0x000fe20000000800 */
[----:B------:R-:W-:-:S04]  /*78f0*/  UIMAD.WIDE.U32 UR4, UR10, UR4, URZ ;  /* 0x000000040a0472a5 */ /* 0x000fc8000f8e003f */
[----:B------:R-:W-:-:S04]  /*7900*/  @UP0 USHF.R.U32.HI UR10, URZ, UR14, UR5 ;  /* 0x0000000e3f0a0299 */ /* 0x000fc80008011605 */
[----:B------:R-:W-:-:S04]  /*7910*/  UIADD3 UR10, UR11, UR10, URZ ;  /* 0x0000000a0b0a7290 */ /* 0x000fc8000fffe03f */
[----:B------:R-:W-:Y:S01]  /*7920*/  UIADD3 UR14, UR10, -UR6, URZ ;  /* 0x800000060a0e7290 */ /* 0x000fe2000fffe03f */
[----:B------:R-:W-:Y:S11]  /*7930*/  @P1 BRA `(.L_x_1144) ;  /* 0x0000000000481947 */ /* 0x000ff60003800000 */
[----:B------:R-:W-:Y:S02]  /*7940*/  UMOV UR6, UR10 ;  /* 0x0000000a00067c82 */ /* 0x000fe40008000000 */
[----:B------:R-:W-:-:S06]  /*7950*/  UISETP.GT.AND UP2, UPT, UR6, -0x1, UPT ;  /* 0xffffffff0600788c */ /* 0x000fcc000bf44270 */
[----:B------:R-:W-:-:S13]  /*7960*/  PLOP3.LUT P1, PT, PT, PT, UP2, 0x80, 0x0 ;  /* 0x000000000000781c */ /* 0x000fda0003f2f028 */
[----:B------:R-:W-:Y:S05]  /*7970*/  @P1 BRA `(.L_x_1145) ;  /* 0x00000000001c1947 */ /* 0x000fea0003800000 */
[----:B------:R-:W-:Y:S02]  /*7980*/  UISETP.NE.AND UP2, UPT, UR7, 0x1, UPT ;  /* 0x000000010700788c */ /* 0x000fe4000bf45270 */
[----:B------:R-:W-:-:S09]  /*7990*/  ULOP3.LUT UR6, URZ, UR6, URZ, 0x33, !UPT ;  /* 0x000000063f067292 */ /* 0x000fd2000f8e333f */
[----:B------:R-:W-:Y:S02]  /*79a0*/  @UP2 ULDC.64 UR4, c[0x0][0x9e8] ;  /* 0x00027a0000042ab9 */ /* 0x000fe40000000a00 */
[----:B------:R-:W-:-:S04]  /*79b0*/  UIMAD.WIDE.U32 UR10, UR6, UR4, URZ ;  /* 0x00000004060a72a5 */ /* 0x000fc8000f8e003f */
[----:B------:R-:W-:-:S04]  /*79c0*/  @UP2 USHF.R.U32.HI UR6, URZ, UR5, UR11 ;  /* 0x000000053f062299 */ /* 0x000fc8000801160b */
[----:B------:R-:W-:Y:S01]  /*79d0*/  ULOP3.LUT UR6, URZ, UR6, URZ, 0x33, !UPT ;  /* 0x000000063f067292 */ /* 0x000fe2000f8e333f */
[----:B------:R-:W-:Y:S11]  /*79e0*/  BRA `(.L_x_1146) ;  /* 0x0000000000107947 */ /* 0x000ff60003800000 */
.L_x_1145:
[----:B------:R-:W-:-:S11]  /*79f0*/  UISETP.NE.AND UP2, UPT, UR7, 0x1, UPT ;  /* 0x000000010700788c */ /* 0x000fd6000bf45270 */
[----:B------:R-:W-:Y:S02]  /*7a00*/  @UP2 ULDC.64 UR4, c[0x0][0x9e8] ;  /* 0x00027a0000042ab9 */ /* 0x000fe40000000a00 */
[----:B------:R-:W-:-:S04]  /*7a10*/  UIMAD.WIDE.U32 UR10, UR6, UR4, URZ ;  /* 0x00000004060a72a5 */ /* 0x000fc8000f8e003f */
[----:B------:R-:W-:-:S12]  /*7a20*/  @UP2 USHF.R.U32.HI UR6, URZ, UR5, UR11 ;  /* 0x000000053f062299 */ /* 0x000fd8000801160b */
.L_x_1146:
[----:B------:R-:W-:-:S04]  /*7a30*/  UIMAD UR6, UR6, UR7, URZ ;  /* 0x00000007060672a4 */ /* 0x000fc8000f8e023f */
[----:B------:R-:W-:-:S04]  /*7a40*/  UISETP.LT.AND UP2, UPT, UR14, UR6, UPT ;  /* 0x000000060e00728c */ /* 0x000fc8000bf41270 */
[----:B------:R-:W-:-:S12]  /*7a50*/  USEL UR14, UR14, UR6, !UP2 ;  /* 0x000000060e0e7287 */ /* 0x000fd8000d000000 */
.L_x_1144:
[----:B------:R-:W-:-:S04]  /*7a60*/  UIADD3 UR4, UR14, 0x5f, URZ ;  /* 0x0000005f0e047890 */ /* 0x000fc8000fffe03f */
[----:B------:R-:W-:-:S04]  /*7a70*/  UIMAD.WIDE UR4, UR4, 0x2aaaaaab, URZ ;  /* 0x2aaaaaab040478a5 */ /* 0x000fc8000f8e023f */
[----:B------:R-:W-:-:S04]  /*7a80*/  USHF.R.U32.HI UR4, URZ, 0x1f, UR5 ;  /* 0x0000001f3f047899 */ /* 0x000fc80008011605 */
[----:B------:R-:W-:-:S04]  /*7a90*/  ULEA.HI.SX32 UR4, UR5, UR4, 0x1c ;  /* 0x0000000405047291 */ /* 0x000fc8000f8fe23f */
[----:B------:R-:W-:-:S04]  /*7aa0*/  UISETP.LT.AND UP2, UPT, UR61, UR4, UPT ;  /* 0x000000043d00728c */ /* 0x000fc8000bf41270 */
[----:B------:R-:W-:-:S06]  /*7ab0*/  USEL UR58, UR61, UR4, !UP2 ;  /* 0x000000043d3a7287 */ /* 0x000fcc000d000000 */
[----:B------:R-:W-:-:S13]  /*7ac0*/  ISETP.GE.AND P1, PT, R10, UR58, PT ;  /* 0x0000003a0a007c0c */ /* 0x000fda000bf26270 */
[----:B------:R-:W-:Y:S05]  /*7ad0*/  @!P1 BRA `(.L_x_1147) ;  /* 0x0000001c007c9947 */ /* 0x000fea0003800000 */
[----:B------:R-:W-:Y:S01]  /*7ae0*/  IMAD.MOV.U32 R11, RZ, RZ, R4 ;  /* 0x000000ffff0b7224 */ /* 0x000fe200078e0004 */
[----:B------:R-:W-:Y:S01]  /*7af0*/  UMOV UR6, UR38 ;  /* 0x0000002600067c82 */ /* 0x000fe20008000000 */
[----:B------:R-:W-:Y:S01]  /*7b00*/  IMAD.MOV.U32 R12, RZ, RZ, R5 ;  /* 0x000000ffff0c7224 */ /* 0x000fe200078e0005 */
[----:B------:R-:W-:-:S06]  /*7b10*/  UMOV UR4, UR36 ;  /* 0x0000002400047c82 */ /* 0x000fcc0008000000 */
.L_x_1156:
[----:B------:R-:W-:-:S04]  /*7b20*/  UIADD3 UR7, UR4, 0x1, URZ ;  /* 0x0000000104077890 */ /* 0x000fc8000fffe03f */
[----:B------:R-:W-:-:S04]  /*7b30*/  UISETP.NE.AND UP2, UPT, UR7, 0x2, UPT ;  /* 0x000000020700788c */ /* 0x000fc8000bf45270 */
[----:B------:R-:W-:Y:S02]  /*7b40*/  USEL UR7, UR7, URZ, UP2 ;  /* 0x0000003f07077287 */ /* 0x000fe40009000000 */
[----:B------:R-:W-:-:S04]  /*7b50*/  USEL UR38, URZ, 0x1, UP2 ;  /* 0x000000013f267887 */ /* 0x000fc80009000000 */
[----:B------:R-:W-:Y:S01]  /*7b60*/  ULOP3.LUT UR38, UR6, UR38, URZ, 0x3c, !UPT ;  /* 0x0000002606267292 */ /* 0x000fe2000f8e3c3f */
[----:B------:R-:W-:Y:S01]  /*7b70*/  UMOV UR36, UR7 ;  /* 0x0000000700247c82 */ /* 0x000fe20008000000 */
[----:B------:R-:W-:Y:S10]  /*7b80*/  @!P0 BRA `(.L_x_1148) ;  /* 0x0000000000048947 */ /* 0x000ff40003800000 */
[----:B------:R-:W-:Y:S01]  /*7b90*/  BPT.TRAP 0x1 ;  /* 0x000000040000795c */ /* 0x000fe20000300000 */
.L_x_1148:
[----:B------:R-:W-:Y:S01]  /*7ba0*/  ULEA UR5, UR36, UR37, 0x3 ;  /* 0x0000002524057291 */ /* 0x000fe2000f8e183f */
[----:B------:R-:W-:-:S05]  /*7bb0*/  IMAD.U32 R0, RZ, RZ, UR38 ;  /* 0x00000026ff007e24 */ /* 0x000fca000f8e00ff */
[----:B------:R-:W-:-:S04]  /*7bc0*/  SHF.L.U32 R0, R0, 0x1f, RZ ;  /* 0x0000001f00007819 */ /* 0x000fc800000006ff */
[----:B------:R0:W1:Y:S01]  /*7bd0*/  SYNCS.PHASECHK.TRANS64.TRYWAIT P1, [UR5+0x30830], R0 ;  /* 0x03083000ff0075a7 */ /* 0x0000620008020145 */
[----:B------:R-:W-:Y:S05]  /*7be0*/  @!P0 BRA `(.L_x_1149) ;  /* 0x0000000000048947 */ /* 0x000fea0003800000 */
[----:B------:R-:W-:Y:S01]  /*7bf0*/  BPT.TRAP 0x1 ;  /* 0x000000040000795c */ /* 0x000fe20000300000 */
.L_x_1149:
[----:B-1----:R-:W-:Y:S05]  /*7c00*/  @P1 BRA `(.L_x_1150) ;  /* 0x0000000000081947 */ /* 0x002fea0003800000 */
[----:B------:R-:W1:Y:S02]  /*7c10*/  SYNCS.PHASECHK.TRANS64.TRYWAIT P1, [UR5+0x30830], R0 ;  /* 0x03083000ff0075a7 */ /* 0x000e640008020145 */
[----:B-1----:R-:W-:Y:S05]  /*7c20*/  @!P1 BRA `(.L_x_1151) ;  /* 0x000000d400b09947 */ /* 0x002fea0003800000 */
.L_x_1150:
        /* <DEDUP_REMOVED lines=163> */
.L_x_1152:
[----:B------:R-:W-:Y:S01]  /*8660*/  ULEA UR5, UR4, UR37, 0x3 ;  /* 0x0000002504057291 */ /* 0x000fe2000f8e183f */
[----:B01----:R-:W-:-:S05]  /*8670*/  IMAD.U32 R0, RZ, RZ, UR6 ;  /* 0x00000006ff007e24 */ /* 0x003fca000f8e00ff */
[----:B------:R-:W-:-:S04]  /*8680*/  SHF.L.U32 R0, R0, 0x1f, RZ ;  /* 0x0000001f00007819 */ /* 0x000fc800000006ff */
[----:B------:R0:W1:Y:S01]  /*8690*/  SYNCS.PHASECHK.TRANS64.TRYWAIT P1, [UR5+0x30850], R0 ;  /* 0x03085000ff0075a7 */ /* 0x0000620008020145 */
[----:B------:R-:W-:Y:S05]  /*86a0*/  @!P0 BRA `(.L_x_1153) ;  /* 0x0000000000048947 */ /* 0x000fea0003800000 */
[----:B------:R-:W-:Y:S01]  /*86b0*/  BPT.TRAP 0x1 ;  /* 0x000000040000795c */ /* 0x000fe20000300000 */
.L_x_1153:
[----:B-1----:R-:W-:Y:S05]  /*86c0*/  @P1 BRA `(.L_x_1154) ;  /* 0x0000000000081947 */ /* 0x002fea0003800000 */
[----:B------:R-:W1:Y:S02]  /*86d0*/  SYNCS.PHASECHK.TRANS64.TRYWAIT P1, [UR5+0x30850], R0 ;  /* 0x03085000ff0075a7 */ /* 0x000e640008020145 */
[----:B-1----:R-:W-:Y:S05]  /*86e0*/  @!P1 BRA `(.L_x_1155) ;  /* 0x000000cc00189947 */ /* 0x002fea0003800000 */
.L_x_1154:
[----:B------:R-:W-:Y:S01]  /*86f0*/  UIADD3 UR6, UR37, 0x400, URZ ;  /* 0x0000040025067890 */ /* 0x000fe2000fffe03f */
[----:B------:R-:W-:Y:S01]  /*8700*/  WARPGROUP.ARRIVE ;  /* 0x00000000000079c5 */ /* 0x000fe20000000000 */
[----:B------:R-:W-:Y:S01]  /*8710*/  UMOV UR11, 0x40000040 ;  /* 0x40000040000b7882 */ /* 0x000fe20000000000 */
[----:B01----:R-:W-:Y:S01]  /*8720*/  FMNMX.FTZ R0, R120, R12, !PT ;  /* 0x0000000c78007209 */ /* 0x003fe20007810000 */
[----:B------:R-:W-:Y:S01]  /*8730*/  USHF.R.U32.HI UR6, URZ, 0x4, UR6 ;  /* 0x000000043f067899 */ /* 0x000fe20008011606 */
[----:B------:R-:W-:Y:S02]  /*8740*/  FMNMX.FTZ R4, R122, R11, !PT ;  /* 0x0000000b7a047209 */ /* 0x000fe40007810000 */
[----:B------:R-:W0:Y:S01]  /*8750*/  S2R R206, SR_TID.X ;  /* 0x0000000000ce7919 */ /* 0x000e220000002100 */
[----:B------:R-:W-:Y:S01]  /*8760*/  FMNMX.FTZ R3, R121, R0, !PT ;  /* 0x0000000079037209 */ /* 0x000fe20007810000 */
[----:B------:R-:W-:Y:S01]  /*8770*/  ULOP3.LUT UR6, UR6, 0x3fff, URZ, 0xc0, !UPT ;  /* 0x00003fff06067892 */ /* 0x000fe2000f8ec03f */
[----:B------:R-:W-:-:S02]  /*8780*/  FMNMX.FTZ R15, R123, R4, !PT ;  /* 0x000000047b0f7209 */ /* 0x000fc40007810000 */
[----:B------:R-:W-:Y:S01]  /*8790*/  FMNMX.FTZ R0, R124, R3, !PT ;  /* 0x000000037c007209 */ /* 0x000fe20007810000 */
[----:B------:R-:W-:Y:S01]  /*87a0*/  ULOP3.LUT UR6, UR6, 0x3000000, URZ, 0xfc, !UPT ;  /* 0x0300000006067892 */ /* 0x000fe2000f8efc3f */
[----:B------:R-:W-:Y:S02]  /*87b0*/  FMNMX.FTZ R4, R126, R15, !PT ;  /* 0x0000000f7e047209 */ /* 0x000fe40007810000 */
[----:B------:R-:W-:Y:S01]  /*87c0*/  FMNMX.FTZ R3, R125, R0, !PT ;  /* 0x000000007d037209 */ /* 0x000fe20007810000 */
[----:B------:R-:W-:Y:S01]  /*87d0*/  UIMAD UR4, UR4, 0x900, UR6 ;  /* 0x00000900040478a4 */ /* 0x000fe2000f8e0206 */
[----:B------:R-:W-:Y:S02]  /*87e0*/  FMNMX.FTZ R15, R127, R4, !PT ;  /* 0x000000047f0f7209 */ /* 0x000fe40007810000 */
[----:B------:R-:W-:Y:S01]  /*87f0*/  FMNMX.FTZ R0, R128, R3, !PT ;  /* 0x0000000380007209 */ /* 0x000fe20007810000 */
[----:B------:R-:W-:Y:S01]  /*8800*/  UMOV UR6, UR38 ;  /* 0x0000002600067c82 */ /* 0x000fe20008000000 */
[----:B------:R-:W-:-:S02]  /*8810*/  FMNMX.FTZ R4, R130, R15, !PT ;  /* 0x0000000f82047209 */ /* 0x000fc40007810000 */
[----:B------:R-:W-:Y:S01]  /*8820*/  UMOV UR10, UR4 ;  /* 0x00000004000a7c82 */ /* 0x000fe20008000000 */
[----:B------:R-:W-:Y:S01]  /*8830*/  FMNMX.FTZ R3, R129, R0, !PT ;  /* 0x0000000081037209 */ /* 0x000fe20007810000 */
[----:B------:R-:W-:Y:S01]  /*8840*/  HGMMA.64x192x16.F32 R24, R188, gdesc[UR8].tnspB, R24, gsb0 ;  /* 0x42e00008bc187df0 */ /* 0x000fe20008000818 */
[----:B------:R-:W-:Y:S01]  /*8850*/  UIADD3 UR10, UR4, 0x80, URZ ;  /* 0x00000080040a7890 */ /* 0x000fe2000fffe03f */
[----:B------:R-:W-:Y:S01]  /*8860*/  FMNMX.FTZ R15, R131, R4, !PT ;  /* 0x00000004830f7209 */ /* 0x000fe20007810000 */
[----:B------:R-:W-:Y:S01]  /*8870*/  UMOV UR11, 0x40000040 ;  /* 0x40000040000b7882 */ /* 0x000fe20000000000 */
        /* <DEDUP_REMOVED lines=11> */
[----:B0-----:R-:W-:Y:S02]  /*8930*/  LOP3.LUT P1, RZ, R206, 0x7f, RZ, 0xc0, !PT ;  /* 0x0000007fceff7812 */ /* 0x001fe4000782c0ff */
        /* <DEDUP_REMOVED lines=14> */
[----:B-1----:R-:W-:-:S05]  /*8a20*/  FMNMX.FTZ R14, R2, R3, !PT ;  /* 0x00000003020e7209 */ /* 0x002fca0007810000 */
[----:B------:R-:W1:Y:S02]  /*8a30*/  SHFL.BFLY PT, R5, R14, 0x1, 0x1f ;  /* 0x0c201f000e057f89 */ /* 0x000e6400000e0000 */
[----:B-1----:R-:W-:-:S05]  /*8a40*/  FMNMX.FTZ R5, R14, R5, !PT ;  /* 0x000000050e057209 */ /* 0x002fca0007810000 */
[----:B------:R-:W-:-:S04]  /*8a50*/  FADD.FTZ R3, -R5, R12 ;  /* 0x0000000c05037221 */ /* 0x000fc80000010100 */
[-C--:B0-----:R-:W-:Y:S01]  /*8a60*/  FMUL.FTZ R12, R3, R0.reuse ;  /* 0x00000000030c7220 */ /* 0x081fe20000410000 */
[----:B------:R-:W-:-:S03]  /*8a70*/  FMUL.FTZ R3, R5, R0 ;  /* 0x0000000005037220 */ /* 0x000fc60000410000 */
[----:B------:R0:W-:Y:S01]  /*8a80*/  MUFU.EX2 R2, R12 ;  /* 0x0000000c00027308 */ /* 0x0001e20000000800 */
[-CC-:B------:R-:W-:Y:S01]  /*8a90*/  FFMA.FTZ R15, R125, R0.reuse, -R3.reuse ;  /* 0x000000007d0f7223 */ /* 0x180fe20000010803 */
[-CC-:B------:R-:W-:Y:S01]  /*8aa0*/  FFMA.FTZ R21, R129, R0.reuse, -R3.reuse ;  /* 0x0000000081157223 */ /* 0x180fe20000010803 */
[-CC-:B------:R-:W-:Y:S01]  /*8ab0*/  FFMA.FTZ R13, R120, R0.reuse, -R3.reuse ;  /* 0x00000000780d7223 */ /* 0x180fe20000010803 */
[-CC-:B------:R-:W-:Y:S01]  /*8ac0*/  FFMA.FTZ R164, R164, R0.reuse, -R3.reuse ;  /* 0x00000000a4a47223 */ /* 0x180fe20000010803 */
[----:B------:R-:W-:-:S03]  /*8ad0*/  FFMA.FTZ R165, R165, R0, -R3 ;  /* 0x00000000a5a57223 */ /* 0x000fc60000010803 */
[----:B------:R-:W-:Y:S01]  /*8ae0*/  MUFU.EX2 R15, R15 ;  /* 0x0000000f000f7308 */ /* 0x000fe20000000800 */
[----:B0-----:R-:W-:-:S07]  /*8af0*/  FFMA.FTZ R12, R160, R0, -R3 ;  /* 0x00000000a00c7223 */ /* 0x001fce0000010803 */
[----:B------:R-:W0:Y:S08]  /*8b00*/  MUFU.EX2 R13, R13 ;  /* 0x0000000d000d7308 */ /* 0x000e300000000800 */
[----:B------:R-:W-:Y:S08]  /*8b10*/  MUFU.EX2 R21, R21 ;  /* 0x0000001500157308 */ /* 0x000ff00000000800 */
[----:B------:R-:W-:Y:S01]  /*8b20*/  MUFU.EX2 R12, R12 ;  /* 0x0000000c000c7308 */ /* 0x000fe20000000800 */
[----:B0-----:R-:W-:Y:S01]  /*8b30*/  FFMA.FTZ R9, R2, R9, R13 ;  /* 0x0000000902097223 */ /* 0x001fe2000001000d */
[----:B------:R-:W-:-:S02]  /*8b40*/  WARPGROUP.DEPBAR.LE gsb0, 0x0 ;  /* 0x00008000000079c5 */ /* 0x000fc40000010000 */
[----:B------:R-:W-:Y:S01]  /*8b50*/  WARPGROUP.ARRIVE ;  /* 0x00000000000079c5 */ /* 0x000fe20000000000 */
[--C-:B------:R-:W-:Y:S01]  /*8b60*/  FFMA.FTZ R188, R121, R0, -R3.reuse ;  /* 0x0000000079bc7223 */ /* 0x100fe20000010803 */
[----:B------:R-:W-:Y:S01]  /*8b70*/  FMNMX.FTZ R121, R143, R4, !PT ;  /* 0x000000048f797209 */ /* 0x000fe20007810000 */
[----:B------:R-:W-:-:S03]  /*8b80*/  FFMA.FTZ R190, R124, R0, -R3 ;  /* 0x000000007cbe7223 */ /* 0x000fc60000010803 */
[----:B------:R-:W-:Y:S01]  /*8b90*/  HGMMA.64x192x16.F32 R24, R184, gdesc[UR8].tnspB, R24, gsb0 ;  /* 0x42e00008b8187df0 */ /* 0x000fe20008000818 */
[----:B------:R-:W-:Y:S01]  /*8ba0*/  UIADD3 UR10, UR4, 0x100, URZ ;  /* 0x00000100040a7890 */ /* 0x000fe2000fffe03f */
[----:B------:R-:W-:Y:S01]  /*8bb0*/  FMNMX.FTZ R4, R146, R121, !PT ;  /* 0x0000007992047209 */ /* 0x000fe20007810000 */
[----:B------:R-:W-:Y:S01]  /*8bc0*/  UMOV UR11, 0x40000040 ;  /* 0x40000040000b7882 */ /* 0x000fe20000000000 */
[----:B------:R-:W0:Y:S02]  /*8bd0*/  MUFU.EX2 R188, R188 ;  /* 0x000000bc00bc7308 */ /* 0x000e240000000800 */
[----:B------:R-:W-:-:S04]  /*8be0*/  FMNMX.FTZ R121, R147, R4, !PT ;  /* 0x0000000493797209 */ /* 0x000fc80007810000 */
[----:B------:R-:W-:Y:S01]  /*8bf0*/  FMNMX.FTZ R4, R150, R121, !PT ;  /* 0x0000007996047209 */ /* 0x000fe20007810000 */
[-CC-:B------:R-:W-:Y:S01]  /*8c00*/  FFMA.FTZ R121, R133, R0.reuse, -R3.reuse ;  /* 0x0000000085797223 */ /* 0x180fe20000010803 */
[-CC-:B------:R-:W-:Y:S01]  /*8c10*/  FFMA.FTZ R133, R145, R0.reuse, -R3.reuse ;  /* 0x0000000091857223 */ /* 0x180fe20000010803 */
[----:B------:R-:W-:Y:S01]  /*8c20*/  FFMA.FTZ R145, R157, R0, -R3 ;  /* 0x000000009d917223 */ /* 0x000fe20000010803 */
[----:B------:R-:W-:Y:S01]  /*8c30*/  FMNMX.FTZ R125, R151, R4, !PT ;  /* 0x00000004977d7209 */ /* 0x000fe20007810000 */
[----:B------:R-:W1:Y:S03]  /*8c40*/  MUFU.EX2 R190, R190 ;  /* 0x000000be00be7308 */ /* 0x000e660000000800 */
[----:B------:R-:W-:Y:S01]  /*8c50*/  FMNMX.FTZ R4, R154, R125, !PT ;  /* 0x0000007d9a047209 */ /* 0x000fe20007810000 */
[----:B0-----:R-:W-:-:S03]  /*8c60*/  FADD.FTZ R9, R188, R9 ;  /* 0x00000009bc097221 */ /* 0x001fc60000010000 */
[----:B------:R-:W-:Y:S01]  /*8c70*/  FMNMX.FTZ R125, R155, R4, !PT ;  /* 0x000000049b7d7209 */ /* 0x000fe20007810000 */
[----:B------:R-:W-:Y:S01]  /*8c80*/  MUFU.EX2 R121, R121 ;  /* 0x0000007900797308 */ /* 0x000fe20000000800 */
[----:B------:R-:W-:Y:S02]  /*8c90*/  F2FP.F16.F32.PACK_AB R188, R188, R13 ;  /* 0x0000000dbcbc723e */ /* 0x000fe400000000ff */
[----:B------:R-:W-:Y:S01]  /*8ca0*/  FMNMX.FTZ R4, R158, R125, !PT ;  /* 0x0000007d9e047209 */ /* 0x000fe20007810000 */
[-CC-:B------:R-:W-:Y:S01]  /*8cb0*/  FFMA.FTZ R125, R137, R0.reuse, -R3.reuse ;  /* 0x00000000897d7223 */ /* 0x180fe20000010803 */
[-CC-:B------:R-:W-:Y:S01]  /*8cc0*/  FFMA.FTZ R137, R149, R0.reuse, -R3.reuse ;  /* 0x0000000095897223 */ /* 0x180fe20000010803 */
[----:B------:R-:W-:Y:S01]  /*8cd0*/  FFMA.FTZ R149, R161, R0, -R3 ;  /* 0x00000000a1957223 */ /* 0x000fe20000010803 */
[----:B------:R-:W-:Y:S01]  /*8ce0*/  FMNMX.FTZ R129, R159, R4, !PT ;  /* 0x000000049f817209 */ /* 0x000fe20007810000 */
[----:B------:R-:W-:Y:S03]  /*8cf0*/  MUFU.EX2 R133, R133 ;  /* 0x0000008500857308 */ /* 0x000fe60000000800 */
[----:B------:R-:W-:-:S04]  /*8d00*/  FMNMX.FTZ R4, R162, R129, !PT ;  /* 0x00000081a2047209 */ /* 0x000fc80007810000 */
[----:B------:R-:W-:Y:S01]  /*8d10*/  FMNMX.FTZ R129, R163, R4, !PT ;  /* 0x00000004a3817209 */ /* 0x000fe20007810000 */
[----:B------:R-:W-:Y:S03]  /*8d20*/  MUFU.EX2 R125, R125 ;  /* 0x0000007d007d7308 */ /* 0x000fe60000000800 */
[----:B------:R-:W-:Y:S01]  /*8d30*/  FMNMX.FTZ R4, R166, R129, !PT ;  /* 0x00000081a6047209 */ /* 0x000fe20007810000 */
[----:B------:R-:W-:-:S03]  /*8d40*/  FFMA.FTZ R129, R141, R0, -R3 ;  /* 0x000000008d817223 */ /* 0x000fc60000010803 */
[----:B------:R-:W-:Y:S01]  /*8d50*/  FMNMX.FTZ R4, R167, R4, !PT ;  /* 0x00000004a7047209 */ /* 0x000fe20007810000 */
[----:B------:R-:W-:Y:S04]  /*8d60*/  MUFU.EX2 R137, R137 ;  /* 0x0000008900897308 */ /* 0x000fe80000000800 */
[----:B------:R-:W0:Y:S04]  /*8d70*/  SHFL.BFLY PT, R141, R4, 0x2, 0x1f ;  /* 0x0c401f00048d7f89 */ /* 0x000e2800000e0000 */
[----:B------:R-:W-:Y:S08]  /*8d80*/  MUFU.EX2 R129, R129 ;  /* 0x0000008100817308 */ /* 0x000ff00000000800 */
[----:B------:R-:W-:Y:S08]  /*8d90*/  MUFU.EX2 R145, R145 ;  /* 0x0000009100917308 */ /* 0x000ff00000000800 */
[----:B------:R-:W-:Y:S01]  /*8da0*/  MUFU.EX2 R149, R149 ;  /* 0x0000009500957308 */ /* 0x000fe20000000800 */
[----:B0-----:R-:W-:Y:S01]  /*8db0*/  FMNMX.FTZ R14, R4, R141, !PT ;  /* 0x0000008d040e7209 */ /* 0x001fe20007810000 */
[----:B------:R-:W-:-:S04]  /*8dc0*/  FFMA.FTZ R141, R153, R0, -R3 ;  /* 0x00000000998d7223 */ /* 0x000fc80000010803 */
[----:B------:R-:W0:Y:S02]  /*8dd0*/  SHFL.BFLY PT, R153, R14, 0x1, 0x1f ;  /* 0x0c201f000e997f89 */ /* 0x000e2400000e0000 */
[----:B------:R-:W-:Y:S01]  /*8de0*/  MUFU.EX2 R141, R141 ;  /* 0x0000008d008d7308 */ /* 0x000fe20000000800 */
[----:B0-----:R-:W-:-:S07]  /*8df0*/  FMNMX.FTZ R4, R14, R153, !PT ;  /* 0x000000990e047209 */ /* 0x001fce0007810000 */
[----:B------:R-:W-:Y:S01]  /*8e00*/  MUFU.EX2 R14, R164 ;  /* 0x000000a4000e7308 */ /* 0x000fe20000000800 */
[----:B------:R-:W-:-:S04]  /*8e10*/  FMUL.FTZ R153, R4, R0 ;  /* 0x0000000004997220 */ /* 0x000fc80000410000 */
[-CC-:B------:R-:W-:Y:S01]  /*8e20*/  FFMA.FTZ R20, R122, R0.reuse, -R153.reuse ;  /* 0x000000007a147223 */ /* 0x180fe20000010899 */
[-CC-:B------:R-:W-:Y:S01]  /*8e30*/  FFMA.FTZ R189, R123, R0.reuse, -R153.reuse ;  /* 0x000000007bbd7223 */ /* 0x180fe20000010899 */
[----:B------:R-:W-:Y:S02]  /*8e40*/  IMAD.U32 R123, RZ, RZ, UR7 ;  /* 0x00000007ff7b7e24 */ /* 0x000fe4000f8e00ff */
[-CC-:B------:R-:W-:Y:S01]  /*8e50*/  FFMA.FTZ R191, R126, R0.reuse, -R153.reuse ;  /* 0x000000007ebf7223 */ /* 0x180fe20000010899 */
[-CC-:B------:R-:W-:Y:S01]  /*8e60*/  FFMA.FTZ R120, R127, R0.reuse, -R153.reuse ;  /* 0x000000007f787223 */ /* 0x180fe20000010899 */
[-CC-:B------:R-:W-:Y:S01]  /*8e70*/  FFMA.FTZ R122, R131, R0.reuse, -R153.reuse ;  /* 0x00000000837a7223 */ /* 0x180fe20000010899 */
[----:B------:R-:W-:Y:S01]  /*8e80*/  MUFU.EX2 R20, R20 ;  /* 0x0000001400147308 */ /* 0x000fe20000000800 */
[----:B------:R-:W-:Y:S01]  /*8e90*/  @!P1 LEA R123, R123, UR37, 0x3 ;  /* 0x000000257b7b9c11 */ /* 0x000fe2000f8e18ff */
[----:B------:R-:W-:Y:S02]  /*8ea0*/  IMAD.U32 R127, RZ, RZ, UR5 ;  /* 0x00000005ff7f7e24 */ /* 0x000fe4000f8e00ff */
[-CC-:B------:R-:W-:Y:S01]  /*8eb0*/  FFMA.FTZ R124, R135, R0.reuse, -R153.reuse ;  /* 0x00000000877c7223 */ /* 0x180fe20000010899 */
[-CC-:B------:R-:W-:Y:S01]  /*8ec0*/  FFMA.FTZ R126, R139, R0.reuse, -R153.reuse ;  /* 0x000000008b7e7223 */ /* 0x180fe20000010899 */
[----:B------:R-:W-:Y:S01]  /*8ed0*/  FFMA.FTZ R151, R151, R0, -R153 ;  /* 0x0000000097977223 */ /* 0x000fe20000010899 */
[----:B------:R-:W-:-:S02]  /*8ee0*/  @!P1 VIADD R123, R123, 0x30840 ;  /* 0x000308407b7b9836 */ /* 0x000fc40000000000 */
[-CC-:B------:R-:W-:Y:S01]  /*8ef0*/  FFMA.FTZ R154, R154, R0.reuse, -R153.reuse ;  /* 0x000000009a9a7223 */ /* 0x180fe20000010899 */
[----:B------:R-:W-:Y:S01]  /*8f00*/  MUFU.EX2 R189, R189 ;  /* 0x000000bd00bd7308 */ /* 0x000fe20000000800 */
[-CC-:B------:R-:W-:Y:S01]  /*8f10*/  FFMA.FTZ R155, R155, R0.reuse, -R153.reuse ;  /* 0x000000009b9b7223 */ /* 0x180fe20000010899 */
[-C--:B------:R-:W-:Y:S01]  /*8f20*/  FFMA.FTZ R158, R158, R0.reuse, -R153 ;  /* 0x000000009e9e7223 */ /* 0x080fe20000010899 */
[----:B------:R-:W-:Y:S01]  /*8f30*/  @!P1 PRMT R123, RZ, 0x654, R123 ;  /* 0x00000654ff7b9816 */ /* 0x000fe2000000007b */
        /* <DEDUP_REMOVED lines=17> */
[-CC-:B------:R-:W-:Y:S01]  /*9050*/  FFMA.FTZ R185, R130, R0.reuse, -R153.reuse ;  /* 0x0000000082b97223 */ /* 0x180fe20000010899 */
[-C--:B------:R-:W-:Y:S01]  /*9060*/  FFMA.FTZ R187, R134, R0.reuse, -R153 ;  /* 0x0000000086bb7223 */ /* 0x080fe20000010899 */
[----:B-1----:R-:W-:Y:S01]  /*9070*/  FADD.FTZ R132, R190, R9 ;  /* 0x00000009be847221 */ /* 0x002fe20000010000 */
[----:B------:R-:W-:Y:S01]  /*9080*/  HGMMA.64x192x16.F32 R24, R180, gdesc[UR8].tnspB, R24, gsb0 ;  /* 0x42e00008b4187df0 */ /* 0x000fe20008000818 */
[----:B------:R-:W-:Y:S01]  /*9090*/  UIADD3 UR10, UR4, 0x180, URZ ;  /* 0x00000180040a7890 */ /* 0x000fe2000fffe03f */
[----:B------:R-:W-:Y:S01]  /*90a0*/  MUFU.EX2 R184, R184 ;  /* 0x000000b800b87308 */ /* 0x000fe20000000800 */
[----:B------:R-:W-:Y:S01]  /*90b0*/  UMOV UR11, 0x40000040 ;  /* 0x40000040000b7882 */ /* 0x000fe20000000000 */
[-CC-:B------:R-:W-:Y:S01]  /*90c0*/  FFMA.FTZ R128, R143, R0.reuse, -R153.reuse ;  /* 0x000000008f807223 */ /* 0x180fe20000010899 */
[----:B------:R-:W-:Y:S01]  /*90d0*/  FFMA.FTZ R130, R147, R0, -R153 ;  /* 0x0000000093827223 */ /* 0x000fe20000010899 */
[----:B------:R-:W-:-:S04]  /*90e0*/  F2FP.F16.F32.PACK_AB R190, R15, R190 ;  /* 0x000000be0fbe723e */ /* 0x000fc800000000ff */
        /* <DEDUP_REMOVED lines=10> */
[----:B------:R-:W-:Y:S02]  /*9190*/  FFMA.FTZ R183, R142, R0, -R153 ;  /* 0x000000008eb77223 */ /* 0x000fe40000010899 */
[----:B------:R-:W-:Y:S01]  /*91a0*/  HGMMA.64x192x16.F32 R24, R176, gdesc[UR8].tnspB, R24, gsb0 ;  /* 0x42e00008b0187df0 */ /* 0x000fe20008000818 */
[----:B------:R-:W-:Y:S01]  /*91b0*/  UIADD3 UR10, UR4, 0x200, URZ ;  /* 0x00000200040a7890 */ /* 0x000fe2000fffe03f */
[----:B------:R-:W-:Y:S01]  /*91c0*/  MUFU.EX2 R180, R180 ;  /* 0x000000b400b47308 */ /* 0x000fe20000000800 */
[----:B------:R-:W-:-:S07]  /*91d0*/  UMOV UR11, 0x40000040 ;  /* 0x40000040000b7882 */ /* 0x000fce0000000000 */
        /* <DEDUP_REMOVED lines=8> */
[-CC-:B------:R-:W-:Y:S01]  /*9260*/  FFMA.FTZ R179, R150, R0.reuse, -R153.reuse ;  /* 0x0000000096b37223 */ /* 0x180fe20000010899 */
[----:B------:R-:W-:Y:S01]  /*9270*/  FFMA.FTZ R153, R167, R0, -R153 ;  /* 0x00000000a7997223 */ /* 0x000fe20000010899 */
[----:B------:R-:W-:Y:S01]  /*9280*/  HGMMA.64x192x16.F32 R24, R172, gdesc[UR8].tnspB, R24, gsb0 ;  /* 0x42e00008ac187df0 */ /* 0x000fe20008000818 */
[----:B------:R-:W-:Y:S01]  /*9290*/  UIADD3 UR10, UR4, 0x280, URZ ;  /* 0x00000280040a7890 */ /* 0x000fe2000fffe03f */
[----:B------:R-:W-:Y:S01]  /*92a0*/  MUFU.EX2 R176, R176 ;  /* 0x000000b000b07308 */ /* 0x000fe20000000800 */
[----:B------:R-:W-:Y:S01]  /*92b0*/  UMOV UR11, 0x40000040 ;  /* 0x40000040000b7882 */ /* 0x000fe20000000000 */
[----:B------:R-:W-:-:S06]  /*92c0*/  UMOV UR4, UR36 ;  /* 0x0000002400047c82 */ /* 0x000fcc0008000000 */
        /* <DEDUP_REMOVED lines=8> */
[----:B------:R-:W-:Y:S02]  /*9350*/  FADD.FTZ R3, -R4, R11 ;  /* 0x0000000b04037221 */ /* 0x000fe40000010100 */
[----:B------:R-:W-:Y:S01]  /*9360*/  MUFU.EX2 R173, R154 ;  /* 0x0000009a00ad7308 */ /* 0x000fe20000000800 */
[----:B------:R-:W-:Y:S01]  /*9370*/  HGMMA.64x192x16.F32 R24, R168, gdesc[UR8].tnspB, R24, gsb0 ;  /* 0x42e00008a8187df0 */ /* 0x000fe20008000818 */
[----:B------:R-:W-:-:S06]  /*9380*/  FMUL.FTZ R3, R3, R0 ;  /* 0x0000000003037220 */ /* 0x000fcc0000410000 */
[----:B------:R-:W-:Y:S08]  /*9390*/  MUFU.EX2 R172, R172 ;  /* 0x000000ac00ac7308 */ /* 0x000ff00000000800 */
[----:B------:R-:W0:Y:S08]  /*93a0*/  MUFU.EX2 R3, R3 ;  /* 0x0000000300037308 */ /* 0x000e300000000800 */
[----:B------:R-:W-:Y:S08]  /*93b0*/  MUFU.EX2 R174, R174 ;  /* 0x000000ae00ae7308 */ /* 0x000ff00000000800 */
[----:B------:R-:W1:Y:S01]  /*93c0*/  MUFU.EX2 R175, R158 ;  /* 0x0000009e00af7308 */ /* 0x000e620000000800 */
[----:B0-----:R-:W-:-:S04]  /*93d0*/  FFMA.FTZ R8, R3, R8, R20 ;  /* 0x0000000803087223 */ /* 0x001fc80000010014 */
[C---:B------:R-:W-:Y:S01]  /*93e0*/  FADD.FTZ R8, R189.reuse, R8 ;  /* 0x00000008bd087221 */ /* 0x040fe20000010000 */
[----:B------:R-:W-:Y:S02]  /*93f0*/  F2FP.F16.F32.PACK_AB R189, R189, R20 ;  /* 0x00000014bdbd723e */ /* 0x000fe400000000ff */
[----:B------:R-:W0:Y:S01]  /*9400*/  MUFU.EX2 R11, R165 ;  /* 0x000000a5000b7308 */ /* 0x000e220000000800 */
[----:B------:R-:W-:Y:S01]  /*9410*/  FADD.FTZ R9, R191, R8 ;  /* 0x00000008bf097221 */ /* 0x000fe20000010000 */
[----:B------:R-:W-:-:S03]  /*9420*/  F2FP.F16.F32.PACK_AB R191, R120, R191 ;  /* 0x000000bf78bf723e */ /* 0x000fc600000000ff */
[----:B------:R-:W-:-:S04]  /*9430*/  FADD.FTZ R8, R120, R9 ;  /* 0x0000000978087221 */ /* 0x000fc80000010000 */
        /* <DEDUP_REMOVED lines=21> */
[----:B-1----:R-:W-:Y:S01]  /*9590*/  FADD.FTZ R8, R175, R8 ;  /* 0x00000008af087221 */ /* 0x002fe20000010000 */
[----:B------:R-:W-:-:S03]  /*95a0*/  F2FP.F16.F32.PACK_AB R175, R159, R175 ;  /* 0x000000af9faf723e */ /* 0x000fc600000000ff */
[----:B------:R-:W-:Y:S01]  /*95b0*/  FADD.FTZ R8, R159, R8 ;  /* 0x000000089f087221 */ /* 0x000fe20000010000 */
[----:B------:R-:W-:Y:S02]  /*95c0*/  WARPGROUP.DEPBAR.LE gsb0, 0x0 ;  /* 0x00008000000079c5 */ /* 0x000fe40000010000 */
[----:B------:R1:W-:Y:S01]  /*95d0*/  @!P1 SYNCS.ARRIVE.TRANS64.RED.A1T0 RZ, [R123+URZ], RZ ;  /* 0x000000ff7bff99a7 */ /* 0x0003e2000810043f */
[----:B------:R-:W2:Y:S01]  /*95e0*/  MUFU.EX2 R169, R162 ;  /* 0x000000a200a97308 */ /* 0x000ea20000000800 */
[----:B------:R-:W-:Y:S02]  /*95f0*/  F2FP.F16.F32.PACK_AB R168, R149, R12 ;  /* 0x0000000c95a8723e */ /* 0x000fe400000000ff */
[----:B0-----:R-:W-:Y:S01]  /*9600*/  F2FP.F16.F32.PACK_AB R170, R11, R14 ;  /* 0x0000000e0baa723e */ /* 0x001fe200000000ff */
[----:B-1----:R-:W-:-:S04]  /*9610*/  @!P1 VIADD R123, R127, 0x30860 ;  /* 0x000308607f7b9836 */ /* 0x002fc80000000000 */
[----:B------:R-:W0:Y:S01]  /*9620*/  MUFU.EX2 R171, R166 ;  /* 0x000000a600ab7308 */ /* 0x000e220000000800 */
[----:B------:R-:W-:-:S04]  /*9630*/  @!P1 PRMT R123, RZ, 0x654, R123 ;  /* 0x00000654ff7b9816 */ /* 0x000fc8000000007b */
[----:B------:R1:W-:Y:S01]  /*9640*/  @!P1 SYNCS.ARRIVE.TRANS64.RED.A1T0 RZ, [R123+URZ], RZ ;  /* 0x000000ff7bff99a7 */ /* 0x0003e2000810043f */
[C---:B------:R-:W-:Y:S01]  /*9650*/  ISETP.GT.AND P1, PT, R10.reuse, UR58, PT ;  /* 0x0000003a0a007c0c */ /* 0x040fe2000bf24270 */
[----:B--2---:R-:W-:Y:S01]  /*9660*/  FADD.FTZ R8, R169, R8 ;  /* 0x00000008a9087221 */ /* 0x004fe20000010000 */
[C---:B------:R-:W-:Y:S01]  /*9670*/  F2FP.F16.F32.PACK_AB R169, R163.reuse, R169 ;  /* 0x000000a9a3a9723e */ /* 0x040fe200000000ff */
[----:B------:R-:W-:Y:S02]  /*9680*/  VIADD R10, R10, 0xffffffff ;  /* 0xffffffff0a0a7836 */ /* 0x000fe40000000000 */
[----:B------:R-:W-:Y:S01]  /*9690*/  FADD.FTZ R8, R163, R8 ;  /* 0x00000008a3087221 */ /* 0x000fe20000010000 */
[----:B-1----:R-:W-:-:S03]  /*96a0*/  FADD.FTZ R123, R15, R132 ;  /* 0x000000840f7b7221 */ /* 0x002fc60000010000 */
[----:B0-----:R-:W-:Y:S01]  /*96b0*/  FADD.FTZ R8, R171, R8 ;  /* 0x00000008ab087221 */ /* 0x001fe20000010000 */
[----:B------:R-:W-:Y:S01]  /*96c0*/  F2FP.F16.F32.PACK_AB R171, R153, R171 ;  /* 0x000000ab99ab723e */ /* 0x000fe200000000ff */
[----:B------:R-:W-:Y:S01]  /*96d0*/  FADD.FTZ R132, R184, R123 ;  /* 0x0000007bb8847221 */ /* 0x000fe20000010000 */
[----:B------:R-:W-:Y:S01]  /*96e0*/  F2FP.F16.F32.PACK_AB R184, R21, R184 ;  /* 0x000000b815b8723e */ /* 0x000fe200000000ff */
[----:B------:R-:W-:Y:S02]  /*96f0*/  FADD.FTZ R8, R153, R8 ;  /* 0x0000000899087221 */ /* 0x000fe40000010000 */
        /* <DEDUP_REMOVED lines=22> */
[----:B------:R-:W-:-:S04]  /*9860*/  FADD.FTZ R20, R12, R9 ;  /* 0x000000090c147221 */ /* 0x000fc80000010000 */
[----:B------:R-:W-:-:S04]  /*9870*/  FADD.FTZ R9, R149, R20 ;  /* 0x0000001495097221 */ /* 0x000fc80000010000 */
[----:B------:R-:W-:-:S04]  /*9880*/  FADD.FTZ R12, R14, R9 ;  /* 0x000000090e0c7221 */ /* 0x000fc80000010000 */
[----:B------:R-:W-:Y:S01]  /*9890*/  FADD.FTZ R9, R11, R12 ;  /* 0x0000000c0b097221 */ /* 0x000fe20000010000 */
[----:B------:R-:W-:Y:S02]  /*98a0*/  IMAD.MOV.U32 R11, RZ, RZ, R4 ;  /* 0x000000ffff0b7224 */ /* 0x000fe400078e0004 */
[----:B------:R-:W-:Y:S01]  /*98b0*/  IMAD.MOV.U32 R12, RZ, RZ, R5 ;  /* 0x000000ffff0c7224 */ /* 0x000fe200078e0005 */
[----:B------:R-:W-:Y:S06]  /*98c0*/  @P1 BRA `(.L_x_1156) ;  /* 0xffffffe000941947 */ /* 0x000fec000383ffff */
.L_x_1147:
[----:B------:R-:W-:-:S13]  /*98d0*/  ISETP.GE.AND P1, PT, R10, UR61, PT ;  /* 0x0000003d0a007c0c */ /* 0x000fda000bf26270 */
[----:B------:R-:W-:Y:S05]  /*98e0*/  @!P1 BRA `(.L_x_1157) ;  /* 0x0000002c00ec9947 */ /* 0x000fea0003800000 */
[----:B------:R-:W-:Y:S01]  /*98f0*/  IMAD.MOV.U32 R11, RZ, RZ, R4 ;  /* 0x000000ffff0b7224 */ /* 0x000fe200078e0004 */
[----:B------:R-:W-:Y:S01]  /*9900*/  UMOV UR6, UR38 ;  /* 0x0000002600067c82 */ /* 0x000fe20008000000 */
[----:B------:R-:W-:Y:S01]  /*9910*/  IMAD.MOV.U32 R12, RZ, RZ, R5 ;  /* 0x000000ffff0c7224 */ /* 0x000fe200078e0005 */
[----:B------:R-:W-:Y:S01]  /*9920*/  UMOV UR4, UR36 ;  /* 0x0000002400047c82 */ /* 0x000fe20008000000 */
[----:B------:R-:W-:Y:S01]  /*9930*/  ULDC UR58, c[0x0][0x9e4] ;  /* 0x00027900003a7ab9 */ /* 0x000fe20000000800 */
[----:B------:R-:W-:-:S05]  /*9940*/  ULDC UR59, c[0x0][0x288] ;  /* 0x0000a200003b7ab9 */ /* 0x000fca0000000800 */
.L_x_1174:
        /* <DEDUP_REMOVED lines=8> */
.L_x_1158:
[----:B------:R-:W-:Y:S01]  /*99d0*/  ULEA UR5, UR36, UR37, 0x3 ;  /* 0x0000002524057291 */ /* 0x000fe2000f8e183f */
[----:B------:R-:W-:-:S05]  /*99e0*/  IMAD.U32 R0, RZ, RZ, UR38 ;  /* 0x00000026ff007e24 */ /* 0x000fca000f8e00ff */
[----:B------:R-:W-:-:S04]  /*99f0*/  SHF.L.U32 R0, R0, 0x1f, RZ ;  /* 0x0000001f00007819 */ /* 0x000fc800000006ff */
[----:B------:R0:W1:Y:S01]  /*9a00*/  SYNCS.PHASECHK.TRANS64.TRYWAIT P1, [UR5+0x30830], R0 ;  /* 0x03083000ff0075a7 */ /* 0x0000620008020145 */
[----:B------:R-:W-:Y:S05]  /*9a10*/  @!P0 BRA `(.L_x_1159) ;  /* 0x0000000000048947 */ /* 0x000fea0003800000 */
[----:B------:R-:W-:Y:S01]  /*9a20*/  BPT.TRAP 0x1 ;  /* 0x000000040000795c */ /* 0x000fe20000300000 */
.L_x_1159:
[----:B-1----:R-:W-:Y:S05]  /*9a30*/  @P1 BRA `(.L_x_1160) ;  /* 0x0000000000081947 */ /* 0x002fea0003800000 */
[----:B------:R-:W1:Y:S02]  /*9a40*/  SYNCS.PHASECHK.TRANS64.TRYWAIT P1, [UR5+0x30830], R0 ;  /* 0x03083000ff0075a7 */ /* 0x000e640008020145 */
[----:B-1----:R-:W-:Y:S05]  /*9a50*/  @!P1 BRA `(.L_x_1161) ;  /* 0x000000b800549947 */ /* 0x002fea0003800000 */
.L_x_1160:
        /* <DEDUP_REMOVED lines=163> */
.L_x_1162:
[----:B------:R-:W-:Y:S01]  /*a490*/  ULEA UR5, UR4, UR37, 0x3 ;  /* 0x0000002504057291 */ /* 0x000fe2000f8e183f */
[----:B01----:R-:W-:-:S05]  /*a4a0*/  IMAD.U32 R0, RZ, RZ, UR6 ;  /* 0x00000006ff007e24 */ /* 0x003fca000f8e00ff */
[----:B------:R-:W-:-:S04]  /*a4b0*/  SHF.L.U32 R0, R0, 0x1f, RZ ;  /* 0x0000001f00007819 */ /* 0x000fc800000006ff */
[----:B------:R0:W1:Y:S01]  /*a4c0*/  SYNCS.PHASECHK.TRANS64.TRYWAIT P1, [UR5+0x30850], R0 ;  /* 0x03085000ff0075a7 */ /* 0x0000620008020145 */
[----:B------:R-:W-:Y:S05]  /*a4d0*/  @!P0 BRA `(.L_x_1163) ;  /* 0x0000000000048947 */ /* 0x000fea0003800000 */
[----:B------:R-:W-:Y:S01]  /*a4e0*/  BPT.TRAP 0x1 ;  /* 0x000000040000795c */ /* 0x000fe20000300000 */
.L_x_1163:
[----:B-1----:R-:W-:Y:S05]  /*a4f0*/  @P1 BRA `(.L_x_1164) ;  /* 0x0000000000081947 */ /* 0x002fea0003800000 */
[----:B------:R-:W1:Y:S02]  /*a500*/  SYNCS.PHASECHK.TRANS64.TRYWAIT P1, [UR5+0x30850], R0 ;  /* 0x03085000ff0075a7 */ /* 0x000e640008020145 */
[----:B-1----:R-:W-:Y:S05]  /*a510*/  @!P1 BRA `(.L_x_1165) ;  /* 0x000000ac00bc9947 */ /* 0x002fea0003800000 */
.L_x_1164:
        /* <DEDUP_REMOVED lines=9> */
[----:B------:R-:W-:Y:S01]  /*a5b0*/  IMAD R5, R10, -0x60, RZ ;  /* 0xffffffa00a057824 */ /* 0x000fe200078e02ff */
[----:B------:R-:W-:Y:S01]  /*a5c0*/  ULDC UR15, c[0x0][0x9dc] ;  /* 0x00027700000f7ab9 */ /* 0x000fe20000000800 */
[----:B01----:R-:W-:Y:S01]  /*a5d0*/  IMAD.U32 R0, RZ, RZ, UR7 ;  /* 0x00000007ff007e24 */ /* 0x003fe2000f8e00ff */
[----:B------:R-:W-:Y:S01]  /*a5e0*/  ULOP3.LUT UR6, UR6, 0x3000000, URZ, 0xfc, !UPT ;  /* 0x0300000006067892 */ /* 0x000fe2000f8efc3f */
[----:B------:R-:W-:-:S03]  /*a5f0*/  ULDC UR14, c[0x0][0x9e0] ;  /* 0x00027800000e7ab9 */ /* 0x000fc60000000800 */
[----:B------:R-:W-:-:S07]  /*a600*/  UIMAD UR4, UR4, 0x900, UR6 ;  /* 0x00000900040478a4 */ /* 0x000fce000f8e0206 */
[----:B------:R-:W-:Y:S02]  /*a610*/  UMOV UR10, UR4 ;  /* 0x00000004000a7c82 */ /* 0x000fe40008000000 */
[----:B------:R-:W-:Y:S01]  /*a620*/  HGMMA.64x192x16.F32 R24, R188, gdesc[UR8].tnspB, R24, gsb0 ;  /* 0x42e00008bc187df0 */ /* 0x000fe20008000818 */
[----:B------:R-:W-:Y:S01]  /*a630*/  UIADD3 UR10, UR4, 0x80, URZ ;  /* 0x00000080040a7890 */ /* 0x000fe2000fffe03f */
[----:B------:R-:W-:Y:S01]  /*a640*/  UMOV UR11, 0x40000040 ;  /* 0x40000040000b7882 */ /* 0x000fe20000000000 */
[----:B--2---:R-:W-:-:S13]  /*a650*/  LOP3.LUT P3, RZ, R206, 0x7f, RZ, 0xc0, !PT ;  /* 0x0000007fceff7812 */ /* 0x004fda000786c0ff */
[----:B------:R-:W-:-:S05]  /*a660*/  @!P3 LEA R0, R0, UR37, 0x3 ;  /* 0x000000250000bc11 */ /* 0x000fca000f8e18ff */
[----:B------:R-:W-:-:S05]  /*a670*/  @!P3 VIADD R0, R0, 0x30840 ;  /* 0x000308400000b836 */ /* 0x000fca0000000000 */
[----:B------:R-:W-:Y:S01]  /*a680*/  @!P3 PRMT R0, RZ, 0x654, R0 ;  /* 0x00000654ff00b816 */ /* 0x000fe20000000000 */
        /* <DEDUP_REMOVED lines=19> */
[----:B------:R-:W-:Y:S02]  /*a7c0*/  UMOV UR11, 0x40000040 ;  /* 0x40000040000b7882 */ /* 0x000fe40000000000 */
[----:B------:R-:W-:Y:S02]  /*a7d0*/  @UP0 ULDC UR4, c[0x0][0x44c] ;  /* 0x0001130000040ab9 */ /* 0x000fe40000000800 */
[----:B------:R-:W-:Y:S01]  /*a7e0*/  @P1 IMAD.HI.U32 R2, R4, UR4, RZ ;  /* 0x0000000404021c27 */ /* 0x000fe2000f8e00ff */
[----:B------:R-:W-:Y:S01]  /*a7f0*/  @UP0 ULDC UR4, c[0x0][0x450] ;  /* 0x0001140000040ab9 */ /* 0x000fe20000000800 */
[----:B------:R-:W-:-:S03]  /*a800*/  PLOP3.LUT P1, PT, PT, PT, UP1, 0x40, 0x0 ;  /* 0x000000000000781c */ /* 0x000fc60003f2e818 */
[----:B------:R-:W-:Y:S01]  /*a810*/  @P2 SHF.R.U32.HI R4, RZ, UR4, R2 ;  /* 0x00000004ff042c19 */ /* 0x000fe20008011602 */
[----:B------:R-:W-:Y:S01]  /*a820*/  VIADD R2, R5, 0x1 ;  /* 0x0000000105027836 */ /* 0x000fe20000000000 */
[----:B------:R-:W-:-:S03]  /*a830*/  ULOP3.LUT UR4, URZ, UR15, URZ, 0x33, !UPT ;  /* 0x0000000f3f047292 */ /* 0x000fc6000f8e333f */
[----:B------:R-:W0:Y:S01]  /*a840*/  SHFL.IDX PT, R13, R4, RZ, 0x1c1f ;  /* 0x001c1fff040d7589 */ /* 0x000e2200000e0000 */
[----:B------:R-:W-:-:S05]  /*a850*/  IMAD R3, R17, -0x2, R2 ;  /* 0xfffffffe11037824 */ /* 0x000fca00078e0202 */
[----:B------:R-:W-:-:S05]  /*a860*/  IADD3 R14, R3, -UR59, R16 ;  /* 0x8000003b030e7c10 */ /* 0x000fca000fffe010 */
[C---:B------:R-:W-:Y:S02]  /*a870*/  VIADD R2, R14.reuse, UR14 ;  /* 0x0000000e0e027c36 */ /* 0x040fe40008000000 */
[----:B------:R-:W-:Y:S02]  /*a880*/  VIADD R14, R14, UR4 ;  /* 0x000000040e0e7c36 */ /* 0x000fe40008000000 */
[----:B0-----:R-:W-:Y:S01]  /*a890*/  IMAD.IADD R20, R2, 0x1, R13 ;  /* 0x0000000102147824 */ /* 0x001fe200078e020d */
[----:B------:R-:W-:Y:S02]  /*a8a0*/  WARPGROUP.DEPBAR.LE gsb0, 0x0 ;  /* 0x00008000000079c5 */ /* 0x000fe40000010000 */
[----:B------:R-:W-:-:S06]  /*a8b0*/  WARPGROUP.ARRIVE ;  /* 0x00000000000079c5 */ /* 0x000fcc0000000000 */
[----:B------:R-:W-:Y:S03]  /*a8c0*/  HGMMA.64x192x16.F32 R24, R168, gdesc[UR8].tnspB, R24, gsb0 ;  /* 0x42e00008a8187df0 */ /* 0x000fe60008000818 */
[----:B------:R-:W-:Y:S02]  /*a8d0*/  WARPGROUP.DEPBAR.LE gsb0, 0x0 ;  /* 0x00008000000079c5 */ /* 0x000fe40000010000 */
[----:B------:R0:W-:Y:S01]  /*a8e0*/  @!P3 SYNCS.ARRIVE.TRANS64.RED.A1T0 RZ, [R0+URZ], RZ ;  /* 0x000000ff00ffb9a7 */ /* 0x0001e2000810043f */
[----:B------:R-:W-:Y:S02]  /*a8f0*/  IMAD.IADD R168, R14, 0x1, R13 ;  /* 0x000000010ea87824 */ /* 0x000fe400078e020d */
[----:B0-----:R-:W-:Y:S01]  /*a900*/  VIADD R0, R3, 0xffffffff ;  /* 0xffffffff03007836 */ /* 0x001fe20000000000 */
[----:B------:R-:W-:Y:S06]  /*a910*/  @P1 BRA `(.L_x_1166) ;  /* 0x0000000000541947 */ /* 0x000fec0003800000 */
[----:B------:R-:W-:Y:S01]  /*a920*/  IADD3 R3, R16, -UR59, R13 ;  /* 0x8000003b10037c10 */ /* 0x000fe2000fffe00d */
        /* <DEDUP_REMOVED lines=11> */
.L_x_1168:
[----:B------:R-:W-:-:S05]  /*a9e0*/  IMAD.U32 R13, RZ, RZ, UR58 ;  /* 0x0000003aff0d7e24 */ /* 0x000fca000f8e00ff */
[----:B------:R-:W-:-:S13]  /*a9f0*/  ISETP.NE.AND P1, PT, R13, 0x1, PT ;  /* 0x000000010d00780c */ /* 0x000fda0003f25270 */
[----:B------:R-:W0:Y:S02]  /*aa00*/  @P1 LDC.64 R170, c[0x0][0x9e8] ;  /* 0x00027a00ffaa1b82 */ /* 0x000e240000000a00 */
[----:B0-----:R-:W-:-:S05]  /*aa10*/  @P1 IMAD.HI.U32 R170, R3, R170, RZ ;  /* 0x000000aa03aa1227 */ /* 0x001fca00078e00ff */
[----:B------:R-:W-:-:S07]  /*aa20*/  @P1 SHF.R.U32.HI R3, RZ, R171, R170 ;  /* 0x000000abff031219 */ /* 0x000fce00000116aa */
.L_x_1169:
[----:B------:R-:W-:Y:S05]  /*aa30*/  BSYNC B0 ;  /* 0x0000000000007941 */ /* 0x000fea0003800000 */
.L_x_1167:
[----:B------:R-:W-:-:S05]  /*aa40*/  IMAD R3, R3, R13, R0 ;  /* 0x0000000d03037224 */ /* 0x000fca00078e0200 */
[----:B------:R-:W-:Y:S02]  /*aa50*/  VIADDMNMX R20, R3, R13, R20, PT ;  /* 0x0000000d03147246 */ /* 0x000fe40003800114 */
[----:B------:R-:W-:-:S07]  /*aa60*/  VIMNMX R168, R168, R3, !PT ;  /* 0x00000003a8a87248 */ /* 0x000fce0007fe0100 */
.L_x_1166:
        /* <DEDUP_REMOVED lines=132> */
.L_x_1172:
[----:B------:R-:W-:-:S05]  /*b2b0*/  IMAD.U32 R20, RZ, RZ, UR58 ;  /* 0x0000003aff147e24 */ /* 0x000fca000f8e00ff */
[----:B------:R-:W-:-:S13]  /*b2c0*/  ISETP.NE.AND P6, PT, R20, 0x1, PT ;  /* 0x000000011400780c */ /* 0x000fda0003fc5270 */
[----:B------:R-:W0:Y:S02]  /*b2d0*/  @P6 LDC.64 R4, c[0x0][0x9e8] ;  /* 0x00027a00ff046b82 */ /* 0x000e240000000a00 */
[----:B0-----:R-:W-:-:S05]  /*b2e0*/  @P6 IMAD.HI.U32 R4, R183, R4, RZ ;  /* 0x00000004b7046227 */ /* 0x001fca00078e00ff */
[----:B------:R-:W-:-:S07]  /*b2f0*/  @P6 SHF.R.U32.HI R183, RZ, R5, R4 ;  /* 0x00000005ffb76219 */ /* 0x000fce0000011604 */
.L_x_1173:
[----:B------:R-:W-:Y:S05]  /*b300*/  BSYNC B0 ;  /* 0x0000000000007941 */ /* 0x000fea0003800000 */
.L_x_1171:
[----:B------:R-:W-:-:S05]  /*b310*/  IMAD R183, R183, R20, R0 ;  /* 0x00000014b7b77224 */ /* 0x000fca00078e0200 */
[----:B------:R-:W-:Y:S02]  /*b320*/  VIADDMNMX R2, R183, R20, R2, PT ;  /* 0x00000014b7027246 */ /* 0x000fe40003800102 */
[----:B------:R-:W-:-:S07]  /*b330*/  VIMNMX R14, R14, R183, !PT ;  /* 0x000000b70e0e7248 */ /* 0x000fce0007fe0100 */
.L_x_1170:
        /* <DEDUP_REMOVED lines=90> */
[----:B------:R-:W-:Y:S02]  /*b8e0*/  ISETP.LT.OR P5, PT, R2, 0x59, P5 ;  /* 0x000000590200780c */ /* 0x000fe40002fa1670 */
[----:B------:R-:W-:Y:S02]  /*b8f0*/  ISETP.GT.AND P1, PT, R14, 0x39, !P1 ;  /* 0x000000390e00780c */ /* 0x000fe40004f24270 */
[----:B------:R-:W-:Y:S02]  /*b900*/  FSEL R163, R163, -INF , !P4 ;  /* 0xff800000a3a37808 */ /* 0x000fe40006000000 */
[----:B------:R-:W-:-:S04]  /*b910*/  ISETP.LT.OR P1, PT, R2, 0x3a, P1 ;  /* 0x0000003a0200780c */ /* 0x000fc80000f21670 */
[----:B------:R-:W-:Y:S02]  /*b920*/  FSEL R151, R151, -INF , !P1 ;  /* 0xff80000097977808 */ /* 0x000fe40004800000 */
[----:B------:R-:W-:-:S04]  /*b930*/  ISETP.NE.AND P1, PT, R184, RZ, PT ;  /* 0x000000ffb800720c */ /* 0x000fc80003f25270 */
[----:B------:R-:W-:-:S04]  /*b940*/  ISETP.GT.AND P1, PT, R14, 0x40, !P1 ;  /* 0x000000400e00780c */ /* 0x000fc80004f24270 */
[----:B------:R-:W-:-:S04]  /*b950*/  ISETP.LT.OR P1, PT, R2, 0x41, P1 ;  /* 0x000000410200780c */ /* 0x000fc80000f21670 */
[----:B------:R-:W-:Y:S02]  /*b960*/  FSEL R123, R154, -INF , !P1 ;  /* 0xff8000009a7b7808 */ /* 0x000fe40004800000 */
[----:B------:R-:W-:-:S04]  /*b970*/  ISETP.NE.AND P1, PT, R152, RZ, PT ;  /* 0x000000ff9800720c */ /* 0x000fc80003f25270 */
[----:B------:R-:W-:-:S04]  /*b980*/  ISETP.GT.AND P1, PT, R14, 0x41, !P1 ;  /* 0x000000410e00780c */ /* 0x000fc80004f24270 */
[----:B------:R-:W-:-:S04]  /*b990*/  ISETP.LT.OR P1, PT, R2, 0x42, P1 ;  /* 0x000000420200780c */ /* 0x000fc80000f21670 */
[----:B------:R-:W-:Y:S02]  /*b9a0*/  FSEL R155, R155, -INF , !P1 ;  /* 0xff8000009b9b7808 */ /* 0x000fe40004800000 */
[----:B------:R-:W-:-:S04]  /*b9b0*/  ISETP.GT.AND P1, PT, R14, 0x48, !P2 ;  /* 0x000000480e00780c */ /* 0x000fc80005724270 */
[----:B------:R-:W-:-:S04]  /*b9c0*/  ISETP.LT.OR P1, PT, R2, 0x49, P1 ;  /* 0x000000490200780c */ /* 0x000fc80000f21670 */
[----:B------:R-:W-:Y:S02]  /*b9d0*/  FSEL R143, R158, -INF , !P1 ;  /* 0xff8000009e8f7808 */ /* 0x000fe40004800000 */
[----:B------:R-:W-:Y:S02]  /*b9e0*/  ISETP.GT.AND P1, PT, R14, 0x49, !P6 ;  /* 0x000000490e00780c */ /* 0x000fe40007724270 */
[----:B------:R-:W-:Y:S02]  /*b9f0*/  ISETP.NE.AND P6, PT, R124, RZ, PT ;  /* 0x000000ff7c00720c */ /* 0x000fe40003fc5270 */
[----:B------:R-:W-:Y:S02]  /*ba00*/  ISETP.LT.OR P1, PT, R2, 0x4a, P1 ;  /* 0x0000004a0200780c */ /* 0x000fe40000f21670 */
[----:B-1----:R-:W-:Y:S02]  /*ba10*/  FMNMX.FTZ R124, R4, R5, !PT ;  /* 0x00000005047c7209 */ /* 0x002fe40007810000 */
[----:B------:R-:W-:-:S02]  /*ba20*/  FSEL R159, R159, -INF , !P1 ;  /* 0xff8000009f9f7808 */ /* 0x000fc40004800000 */
[----:B------:R-:W-:Y:S01]  /*ba30*/  ISETP.GT.AND P1, PT, R14, RZ, !P6 ;  /* 0x000000ff0e00720c */ /* 0x000fe20007724270 */
[----:B------:R-:W1:Y:S01]  /*ba40*/  SHFL.BFLY PT, R5, R124, 0x1, 0x1f ;  /* 0x0c201f007c057f89 */ /* 0x000e6200000e0000 */
[----:B------:R-:W-:Y:S02]  /*ba50*/  ISETP.NE.AND P6, PT, R120, RZ, PT ;  /* 0x000000ff7800720c */ /* 0x000fe40003fc5270 */
[----:B------:R-:W-:Y:S02]  /*ba60*/  ISETP.LT.OR P1, PT, R2, 0x1, P1 ;  /* 0x000000010200780c */ /* 0x000fe40000f21670 */
[----:B------:R-:W-:Y:S02]  /*ba70*/  ISETP.GT.AND P2, PT, R14, 0x59, !P6 ;  /* 0x000000590e00780c */ /* 0x000fe40007744270 */
[----:B------:R-:W-:Y:S02]  /*ba80*/  FSEL R122, R122, -INF , !P1 ;  /* 0xff8000007a7a7808 */ /* 0x000fe40004800000 */
[----:B------:R-:W-:-:S02]  /*ba90*/  ISETP.LT.OR P2, PT, R2, 0x5a, P2 ;  /* 0x0000005a0200780c */ /* 0x000fc40001741670 */
[----:B------:R-:W-:Y:S02]  /*baa0*/  FMNMX.FTZ R4, R122, R11, !PT ;  /* 0x0000000b7a047209 */ /* 0x000fe40007810000 */
[----:B------:R-:W-:Y:S02]  /*bab0*/  FSEL R167, R167, -INF , !P2 ;  /* 0xff800000a7a77808 */ /* 0x000fe40005000000 */
[----:B------:R-:W-:Y:S02]  /*bac0*/  FMNMX.FTZ R4, R213, R4, !PT ;  /* 0x00000004d5047209 */ /* 0x000fe40007810000 */
[----:B------:R-:W-:Y:S02]  /*bad0*/  LOP3.LUT P6, RZ, R206, 0x7f, RZ, 0xc0, !PT ;  /* 0x0000007fceff7812 */ /* 0x000fe400078cc0ff */
[----:B------:R-:W-:-:S04]  /*bae0*/  FMNMX.FTZ R4, R183, R4, !PT ;  /* 0x00000004b7047209 */ /* 0x000fc80007810000 */
[----:B------:R-:W-:Y:S02]  /*baf0*/  FMNMX.FTZ R4, R211, R4, !PT ;  /* 0x00000004d3047209 */ /* 0x000fe40007810000 */
[----:B-1----:R-:W-:Y:S02]  /*bb00*/  FMNMX.FTZ R5, R124, R5, !PT ;  /* 0x000000057c057209 */ /* 0x002fe40007810000 */
[----:B------:R-:W-:Y:S02]  /*bb10*/  FMNMX.FTZ R4, R187, R4, !PT ;  /* 0x00000004bb047209 */ /* 0x000fe40007810000 */
[C---:B------:R-:W-:Y:S01]  /*bb20*/  FSETP.NEU.FTZ.AND P1, PT, R5.reuse, -INF , PT ;  /* 0xff8000000500780b */ /* 0x040fe20003f3d000 */
[----:B0-----:R-:W-:Y:S01]  /*bb30*/  FMUL.FTZ R20, R5, R0 ;  /* 0x0000000005147220 */ /* 0x001fe20000410000 */
[----:B------:R-:W-:-:S04]  /*bb40*/  FMNMX.FTZ R4, R209, R4, !PT ;  /* 0x00000004d1047209 */ /* 0x000fc80007810000 */
[----:B------:R-:W-:Y:S02]  /*bb50*/  FMNMX.FTZ R4, R185, R4, !PT ;  /* 0x00000004b9047209 */ /* 0x000fe40007810000 */
[----:B------:R-:W-:Y:S02]  /*bb60*/  FSEL R20, R20, RZ, P1 ;  /* 0x000000ff14147208 */ /* 0x000fe40000800000 */
[----:B------:R-:W-:-:S03]  /*bb70*/  FMNMX.FTZ R4, R207, R4, !PT ;  /* 0x00000004cf047209 */ /* 0x000fc60007810000 */
        /* <DEDUP_REMOVED lines=11> */
[-CC-:B------:R-:W-:Y:S01]  /*bc30*/  FFMA.FTZ R141, R145, R0.reuse, -R20.reuse ;  /* 0x00000000918d7223 */ /* 0x180fe20000010814 */
[----:B------:R-:W-:Y:S01]  /*bc40*/  FSEL R145, R5, RZ, P1 ;  /* 0x000000ff05917208 */ /* 0x000fe20000800000 */
[--C-:B------:R-:W-:Y:S01]  /*bc50*/  FFMA.FTZ R215, R215, R0, -R20.reuse ;  /* 0x00000000d7d77223 */ /* 0x100fe20000010814 */
[----:B------:R-:W-:Y:S01]  /*bc60*/  FMNMX.FTZ R4, R189, R4, !PT ;  /* 0x00000004bd047209 */ /* 0x000fe20007810000 */
[----:B------:R-:W-:Y:S01]  /*bc70*/  FFMA.FTZ R190, R171, R0, -R20 ;  /* 0x00000000abbe7223 */ /* 0x000fe20000010814 */
[----:B------:R-:W-:Y:S01]  /*bc80*/  MUFU.EX2 R188, R188 ;  /* 0x000000bc00bc7308 */ /* 0x000fe20000000800 */
[----:B------:R-:W-:Y:S01]  /*bc90*/  FADD.FTZ R145, -R145, R12 ;  /* 0x0000000c91917221 */ /* 0x000fe20000010100 */
[----:B------:R-:W-:Y:S01]  /*bca0*/  FMNMX.FTZ R4, R131, R4, !PT ;  /* 0x0000000483047209 */ /* 0x000fe20007810000 */
[-CC-:B------:R-:W-:Y:S01]  /*bcb0*/  FFMA.FTZ R171, R177, R0.reuse, -R20.reuse ;  /* 0x00000000b1ab7223 */ /* 0x180fe20000010814 */
[-CC-:B------:R-:W-:Y:S01]  /*bcc0*/  FFMA.FTZ R186, R179, R0.reuse, -R20.reuse ;  /* 0x00000000b3ba7223 */ /* 0x180fe20000010814 */
[----:B------:R-:W-:Y:S01]  /*bcd0*/  FMUL.FTZ R2, R145, R0 ;  /* 0x0000000091027220 */ /* 0x000fe20000410000 */
[----:B------:R-:W-:Y:S01]  /*bce0*/  FMNMX.FTZ R4, R147, R4, !PT ;  /* 0x0000000493047209 */ /* 0x000fe20007810000 */
[-CC-:B------:R-:W-:Y:S01]  /*bcf0*/  FFMA.FTZ R178, R13, R0.reuse, -R20.reuse ;  /* 0x000000000db27223 */ /* 0x180fe20000010814 */
[----:B------:R-:W-:Y:S01]  /*bd00*/  MUFU.EX2 R215, R215 ;  /* 0x000000d700d77308 */ /* 0x000fe20000000800 */
[--C-:B------:R-:W-:Y:S01]  /*bd10*/  FFMA.FTZ R133, R133, R0, -R20.reuse ;  /* 0x0000000085857223 */ /* 0x100fe20000010814 */
[----:B------:R-:W-:Y:S01]  /*bd20*/  FMNMX.FTZ R4, R127, R4, !PT ;  /* 0x000000047f047209 */ /* 0x000fe20007810000 */
[-CC-:B------:R-:W-:Y:S01]  /*bd30*/  FFMA.FTZ R13, R149, R0.reuse, -R20.reuse ;  /* 0x00000000950d7223 */ /* 0x180fe20000010814 */
[-CC-:B------:R-:W-:Y:S01]  /*bd40*/  FFMA.FTZ R172, R15, R0.reuse, -R20.reuse ;  /* 0x000000000fac7223 */ /* 0x180fe20000010814 */
[--C-:B------:R-:W-:Y:S01]  /*bd50*/  FFMA.FTZ R174, R21, R0, -R20.reuse ;  /* 0x0000000015ae7223 */ /* 0x100fe20000010814 */
[----:B------:R-:W-:Y:S01]  /*bd60*/  FMNMX.FTZ R4, R151, R4, !PT ;  /* 0x0000000497047209 */ /* 0x000fe20007810000 */
[-CC-:B------:R-:W-:Y:S01]  /*bd70*/  FFMA.FTZ R168, R121, R0.reuse, -R20.reuse ;  /* 0x0000000079a87223 */ /* 0x180fe20000010814 */
[----:B------:R-:W0:Y:S01]  /*bd80*/  MUFU.EX2 R2, R2 ;  /* 0x0000000200027308 */ /* 0x000e220000000800 */
[--C-:B------:R-:W-:Y:S01]  /*bd90*/  FFMA.FTZ R170, R125, R0, -R20.reuse ;  /* 0x000000007daa7223 */ /* 0x100fe20000010814 */
[----:B------:R-:W-:Y:S01]  /*bda0*/  FMNMX.FTZ R4, R123, R4, !PT ;  /* 0x000000047b047209 */ /* 0x000fe20007810000 */
[-CC-:B------:R-:W-:Y:S01]  /*bdb0*/  FFMA.FTZ R180, R181, R0.reuse, -R20.reuse ;  /* 0x00000000b5b47223 */ /* 0x180fe20000010814 */
[-CC-:B------:R-:W-:Y:S01]  /*bdc0*/  FFMA.FTZ R137, R137, R0.reuse, -R20.reuse ;  /* 0x0000000089897223 */ /* 0x180fe20000010814 */
[--C-:B------:R-:W-:Y:S01]  /*bdd0*/  FFMA.FTZ R15, R153, R0, -R20.reuse ;  /* 0x00000000990f7223 */ /* 0x100fe20000010814 */
[----:B------:R-:W-:Y:S01]  /*bde0*/  FMNMX.FTZ R4, R155, R4, !PT ;  /* 0x000000049b047209 */ /* 0x000fe20007810000 */
[-CC-:B------:R-:W-:Y:S01]  /*bdf0*/  FFMA.FTZ R21, R157, R0.reuse, -R20.reuse ;  /* 0x000000009d157223 */ /* 0x180fe20000010814 */
[----:B------:R-:W1:Y:S01]  /*be00*/  MUFU.EX2 R190, R190 ;  /* 0x000000be00be7308 */ /* 0x000e620000000800 */
[--C-:B------:R-:W-:Y:S01]  /*be10*/  FFMA.FTZ R121, R161, R0, -R20.reuse ;  /* 0x00000000a1797223 */ /* 0x100fe20000010814 */
[----:B------:R-:W-:Y:S01]  /*be20*/  FMNMX.FTZ R4, R143, R4, !PT ;  /* 0x000000048f047209 */ /* 0x000fe20007810000 */
[----:B------:R-:W-:-:S03]  /*be30*/  FFMA.FTZ R125, R165, R0, -R20 ;  /* 0x00000000a57d7223 */ /* 0x000fc60000010814 */
[----:B------:R-:W-:Y:S02]  /*be40*/  FMNMX.FTZ R4, R159, R4, !PT ;  /* 0x000000049f047209 */ /* 0x000fe40007810000 */
[----:B------:R-:W2:Y:S01]  /*be50*/  MUFU.EX2 R169, R169 ;  /* 0x000000a900a97308 */ /* 0x000ea20000000800 */
[----:B0-----:R-:W-:Y:S01]  /*be60*/  FFMA.FTZ R9, R2, R9, R215 ;  /* 0x0000000902097223 */ /* 0x001fe200000100d7 */
[----:B------:R-:W-:-:S03]  /*be70*/  FMNMX.FTZ R4, R173, R4, !PT ;  /* 0x00000004ad047209 */ /* 0x000fc60007810000 */
[----:B------:R-:W-:Y:S01]  /*be80*/  FADD.FTZ R9, R188, R9 ;  /* 0x00000009bc097221 */ /* 0x000fe20000010000 */
[----:B------:R-:W-:Y:S02]  /*be90*/  FMNMX.FTZ R4, R163, R4, !PT ;  /* 0x00000004a3047209 */ /* 0x000fe40007810000 */
[----:B------:R-:W0:Y:S01]  /*bea0*/  MUFU.EX2 R184, R184 ;  /* 0x000000b800b87308 */ /* 0x000e220000000800 */
[----:B-1----:R-:W-:Y:S01]  /*beb0*/  FADD.FTZ R130, R190, R9 ;  /* 0x00000009be827221 */ /* 0x002fe20000010000 */
[----:B------:R-:W-:Y:S02]  /*bec0*/  FMNMX.FTZ R4, R175, R4, !PT ;  /* 0x00000004af047209 */ /* 0x000fe40007810000 */
[----:B------:R-:W-:Y:S02]  /*bed0*/  F2FP.F16.F32.PACK_AB R188, R188, R215 ;  /* 0x000000d7bcbc723e */ /* 0x000fe400000000ff */
[----:B------:R-:W-:Y:S02]  /*bee0*/  FMNMX.FTZ R4, R167, R4, !PT ;  /* 0x00000004a7047209 */ /* 0x000fe40007810000 */
[----:B------:R-:W1:Y:S01]  /*bef0*/  MUFU.EX2 R171, R171 ;  /* 0x000000ab00ab7308 */ /* 0x000e620000000800 */
[C---:B--2---:R-:W-:Y:S01]  /*bf00*/  FADD.FTZ R9, R169.reuse, R130 ;  /* 0x00000082a9097221 */ /* 0x044fe20000010000 */
[----:B------:R-:W-:Y:S01]  /*bf10*/  F2FP.F16.F32.PACK_AB R190, R169, R190 ;  /* 0x000000bea9be723e */ /* 0x000fe200000000ff */
[----:B------:R-:W2:Y:S05]  /*bf20*/  SHFL.BFLY PT, R3, R4, 0x2, 0x1f ;  /* 0x0c401f0004037f89 */ /* 0x000eaa00000e0000 */
[----:B------:R-:W3:Y:S01]  /*bf30*/  MUFU.EX2 R186, R186 ;  /* 0x000000ba00ba7308 */ /* 0x000ee20000000800 */
[----:B0-----:R-:W-:-:S07]  /*bf40*/  FADD.FTZ R130, R184, R9 ;  /* 0x00000009b8827221 */ /* 0x001fce0000010000 */
[----:B------:R-:W0:Y:S01]  /*bf50*/  MUFU.EX2 R133, R133 ;  /* 0x0000008500857308 */ /* 0x000e220000000800 */
[----:B-1----:R-:W-:-:S07]  /*bf60*/  F2FP.F16.F32.PACK_AB R184, R171, R184 ;  /* 0x000000b8abb8723e */ /* 0x002fce00000000ff */
[----:B------:R-:W1:Y:S01]  /*bf70*/  MUFU.EX2 R180, R180 ;  /* 0x000000b400b47308 */ /* 0x000e620000000800 */
[----:B--2---:R-:W-:-:S05]  /*bf80*/  FMNMX.FTZ R3, R4, R3, !PT ;  /* 0x0000000304037209 */ /* 0x004fca0007810000 */
[----:B------:R-:W2:Y:S02]  /*bf90*/  SHFL.BFLY PT, R4, R3, 0x1, 0x1f ;  /* 0x0c201f0003047f89 */ /* 0x000ea400000e0000 */
[----:B------:R-:W-:Y:S08]  /*bfa0*/  MUFU.EX2 R137, R137 ;  /* 0x0000008900897308 */ /* 0x000ff00000000800 */
[----:B------:R-:W-:Y:S08]  /*bfb0*/  MUFU.EX2 R182, R182 ;  /* 0x000000b600b67308 */ /* 0x000ff00000000800 */
[----:B------:R-:W-:Y:S01]  /*bfc0*/  MUFU.EX2 R129, R129 ;  /* 0x0000008100817308 */ /* 0x000fe20000000800 */
[----:B--2---:R-:W-:-:S07]  /*bfd0*/  FMNMX.FTZ R4, R3, R4, !PT ;  /* 0x0000000403047209 */ /* 0x004fce0007810000 */
[----:B------:R-:W-:Y:S01]  /*bfe0*/  MUFU.EX2 R176, R176 ;  /* 0x000000b000b07308 */ /* 0x000fe20000000800 */
[C---:B------:R-:W-:Y:S01]  /*bff0*/  FSETP.NEU.FTZ.AND P1, PT, R4.reuse, -INF , PT ;  /* 0xff8000000400780b */ /* 0x040fe20003f3d000 */
[----:B------:R-:W-:-:S03]  /*c000*/  FMUL.FTZ R120, R4, R0 ;  /* 0x0000000004787220 */ /* 0x000fc60000410000 */
[----:B------:R-:W-:-:S03]  /*c010*/  FSEL R126, R4, RZ, P1 ;  /* 0x000000ff047e7208 */ /* 0x000fc60000800000 */
[----:B------:R-:W-:Y:S01]  /*c020*/  MUFU.EX2 R141, R141 ;  /* 0x0000008d008d7308 */ /* 0x000fe20000000800 */
[----:B------:R-:W-:Y:S02]  /*c030*/  FSEL R120, R120, RZ, P1 ;  /* 0x000000ff78787208 */ /* 0x000fe40000800000 */
[----:B------:R-:W-:Y:S01]  /*c040*/  ISETP.GT.AND P1, PT, R10, UR61, PT ;  /* 0x0000003d0a007c0c */ /* 0x000fe2000bf24270 */
[----:B------:R-:W-:Y:S01]  /*c050*/  FADD.FTZ R3, -R126, R11 ;  /* 0x0000000b7e037221 */ /* 0x000fe20000010100 */
[----:B------:R-:W-:Y:S01]  /*c060*/  FADD.FTZ R11, R171, R130 ;  /* 0x00000082ab0b7221 */ /* 0x000fe20000010000 */
[-CC-:B------:R-:W-:Y:S01]  /*c070*/  FFMA.FTZ R12, R122, R0.reuse, -R120.reuse ;  /* 0x000000007a0c7223 */ /* 0x180fe20000010878 */
[-CC-:B------:R-:W-:Y:S01]  /*c080*/  FFMA.FTZ R145, R213, R0.reuse, -R120.reuse ;  /* 0x00000000d5917223 */ /* 0x180fe20000010878 */
[-C--:B------:R-:W-:Y:S01]  /*c090*/  FMUL.FTZ R3, R3, R0.reuse ;  /* 0x0000000003037220 */ /* 0x080fe20000410000 */
[-CC-:B------:R-:W-:Y:S01]  /*c0a0*/  FFMA.FTZ R14, R183, R0.reuse, -R120.reuse ;  /* 0x00000000b70e7223 */ /* 0x180fe20000010878 */
[-CC-:B------:R-:W-:Y:S01]  /*c0b0*/  FFMA.FTZ R149, R211, R0.reuse, -R120.reuse ;  /* 0x00000000d3957223 */ /* 0x180fe20000010878 */
[-CC-:B------:R-:W-:Y:S01]  /*c0c0*/  FFMA.FTZ R20, R187, R0.reuse, -R120.reuse ;  /* 0x00000000bb147223 */ /* 0x180fe20000010878 */
[----:B------:R-:W-:Y:S01]  /*c0d0*/  MUFU.EX2 R12, R12 ;  /* 0x0000000c000c7308 */ /* 0x000fe20000000800 */
[-CC-:B------:R-:W-:Y:S01]  /*c0e0*/  FFMA.FTZ R153, R209, R0.reuse, -R120.reuse ;  /* 0x00000000d1997223 */ /* 0x180fe20000010878 */
[-CC-:B------:R-:W-:Y:S01]  /*c0f0*/  FFMA.FTZ R187, R185, R0.reuse, -R120.reuse ;  /* 0x00000000b9bb7223 */ /* 0x180fe20000010878 */
[-CC-:B------:R-:W-:Y:S01]  /*c100*/  FFMA.FTZ R122, R207, R0.reuse, -R120.reuse ;  /* 0x00000000cf7a7223 */ /* 0x180fe20000010878 */
[----:B---3--:R-:W-:Y:S01]  /*c110*/  FADD.FTZ R132, R186, R11 ;  /* 0x0000000bba847221 */ /* 0x008fe20000010000 */
[-CC-:B------:R-:W-:Y:S01]  /*c120*/  FFMA.FTZ R181, R135, R0.reuse, -R120.reuse ;  /* 0x0000000087b57223 */ /* 0x180fe20000010878 */
[-CC-:B------:R-:W-:Y:S01]  /*c130*/  FFMA.FTZ R124, R191, R0.reuse, -R120.reuse ;  /* 0x00000000bf7c7223 */ /* 0x180fe20000010878 */
[-C--:B------:R-:W-:Y:S01]  /*c140*/  FFMA.FTZ R183, R139, R0.reuse, -R120 ;  /* 0x000000008bb77223 */ /* 0x080fe20000010878 */
[----:B------:R-:W2:Y:S01]  /*c150*/  MUFU.EX2 R3, R3 ;  /* 0x0000000300037308 */ /* 0x000ea20000000800 */
[----:B0-----:R-:W-:Y:S01]  /*c160*/  FADD.FTZ R11, R133, R132 ;  /* 0x00000084850b7221 */ /* 0x001fe20000010000 */
[-CC-:B------:R-:W-:Y:S01]  /*c170*/  FFMA.FTZ R189, R189, R0.reuse, -R120.reuse ;  /* 0x00000000bdbd7223 */ /* 0x180fe20000010878 */
[-CC-:B------:R-:W-:Y:S01]  /*c180*/  FFMA.FTZ R177, R131, R0.reuse, -R120.reuse ;  /* 0x0000000083b17223 */ /* 0x180fe20000010878 */
[-CC-:B------:R-:W-:Y:S01]  /*c190*/  FFMA.FTZ R128, R147, R0.reuse, -R120.reuse ;  /* 0x0000000093807223 */ /* 0x180fe20000010878 */
[----:B-1----:R-:W-:Y:S01]  /*c1a0*/  FADD.FTZ R132, R180, R11 ;  /* 0x0000000bb4847221 */ /* 0x002fe20000010000 */
[-CC-:B------:R-:W-:Y:S01]  /*c1b0*/  FFMA.FTZ R179, R127, R0.reuse, -R120.reuse ;  /* 0x000000007fb37223 */ /* 0x180fe20000010878 */
[----:B------:R-:W-:Y:S01]  /*c1c0*/  IMAD.U32 R127, RZ, RZ, UR5 ;  /* 0x00000005ff7f7e24 */ /* 0x000fe2000f8e00ff */
[----:B------:R-:W0:Y:S01]  /*c1d0*/  MUFU.EX2 R145, R145 ;  /* 0x0000009100917308 */ /* 0x000e220000000800 */
[-CC-:B------:R-:W-:Y:S01]  /*c1e0*/  FFMA.FTZ R11, R123, R0.reuse, -R120.reuse ;  /* 0x000000007b0b7223 */ /* 0x180fe20000010878 */
[----:B------:R-:W-:Y:S01]  /*c1f0*/  FFMA.FTZ R155, R155, R0, -R120 ;  /* 0x000000009b9b7223 */ /* 0x000fe20000010878 */
[----:B------:R-:W-:-:S02]  /*c200*/  @!P6 VIADD R123, R127, 0x30860 ;  /* 0x000308607f7be836 */ /* 0x000fc40000000000 */
[-CC-:B------:R-:W-:Y:S01]  /*c210*/  FFMA.FTZ R143, R143, R0.reuse, -R120.reuse ;  /* 0x000000008f8f7223 */ /* 0x180fe20000010878 */
[-CC-:B------:R-:W-:Y:S01]  /*c220*/  FFMA.FTZ R159, R159, R0.reuse, -R120.reuse ;  /* 0x000000009f9f7223 */ /* 0x180fe20000010878 */
[-CC-:B------:R-:W-:Y:S01]  /*c230*/  FFMA.FTZ R173, R173, R0.reuse, -R120.reuse ;  /* 0x00000000adad7223 */ /* 0x180fe20000010878 */
[----:B------:R-:W-:Y:S01]  /*c240*/  FFMA.FTZ R163, R163, R0, -R120 ;  /* 0x00000000a3a37223 */ /* 0x000fe20000010878 */
[----:B------:R-:W1:Y:S01]  /*c250*/  MUFU.EX2 R14, R14 ;  /* 0x0000000e000e7308 */ /* 0x000e620000000800 */
[----:B--2---:R-:W-:Y:S01]  /*c260*/  FFMA.FTZ R8, R3, R8, R12 ;  /* 0x0000000803087223 */ /* 0x004fe2000001000c */
[----:B------:R-:W-:Y:S01]  /*c270*/  @!P6 PRMT R127, RZ, 0x654, R123 ;  /* 0x00000654ff7fe816 */ /* 0x000fe2000000007b */
[----:B------:R-:W-:Y:S01]  /*c280*/  FFMA.FTZ R175, R175, R0, -R120 ;  /* 0x00000000afaf7223 */ /* 0x000fe20000010878 */
[----:B------:R-:W-:Y:S01]  /*c290*/  F2FP.F16.F32.PACK_AB R186, R133, R186 ;  /* 0x000000ba85ba723e */ /* 0x000fe200000000ff */
[----:B------:R-:W-:Y:S01]  /*c2a0*/  VIADD R10, R10, 0xffffffff ;  /* 0xffffffff0a0a7836 */ /* 0x000fe20000000000 */
[----:B------:R2:W-:Y:S01]  /*c2b0*/  @!P6 SYNCS.ARRIVE.TRANS64.RED.A1T0 RZ, [R127+URZ], RZ ;  /* 0x000000ff7fffe9a7 */ /* 0x0005e2000810043f */
[----:B------:R-:W-:Y:S01]  /*c2c0*/  F2FP.F16.F32.PACK_AB R180, R137, R180 ;  /* 0x000000b489b4723e */ /* 0x000fe200000000ff */
[----:B------:R-:W3:Y:S01]  /*c2d0*/  MUFU.EX2 R149, R149 ;  /* 0x0000009500957308 */ /* 0x000ee20000000800 */
[----:B0-----:R-:W-:Y:S01]  /*c2e0*/  FADD.FTZ R9, R145, R8 ;  /* 0x0000000891097221 */ /* 0x001fe20000010000 */
[-CC-:B------:R-:W-:Y:S01]  /*c2f0*/  FFMA.FTZ R8, R151, R0.reuse, -R120.reuse ;  /* 0x0000000097087223 */ /* 0x180fe20000010878 */
[----:B------:R-:W-:-:S05]  /*c300*/  FFMA.FTZ R120, R167, R0, -R120 ;  /* 0x00000000a7787223 */ /* 0x000fca0000010878 */
[----:B------:R-:W0:Y:S01]  /*c310*/  MUFU.EX2 R20, R20 ;  /* 0x0000001400147308 */ /* 0x000e220000000800 */
[----:B-1----:R-:W-:-:S07]  /*c320*/  FADD.FTZ R130, R14, R9 ;  /* 0x000000090e827221 */ /* 0x002fce0000010000 */
[----:B------:R-:W1:Y:S01]  /*c330*/  MUFU.EX2 R153, R153 ;  /* 0x0000009900997308 */ /* 0x000e620000000800 */
[C---:B---3--:R-:W-:Y:S01]  /*c340*/  FADD.FTZ R9, R149.reuse, R130 ;  /* 0x0000008295097221 */ /* 0x048fe20000010000 */
[----:B------:R-:W-:-:S06]  /*c350*/  F2FP.F16.F32.PACK_AB R191, R149, R14 ;  /* 0x0000000e95bf723e */ /* 0x000fcc00000000ff */
[----:B------:R-:W3:Y:S01]  /*c360*/  MUFU.EX2 R187, R187 ;  /* 0x000000bb00bb7308 */ /* 0x000ee20000000800 */
[----:B0-----:R-:W-:Y:S01]  /*c370*/  FADD.FTZ R130, R20, R9 ;  /* 0x0000000914827221 */ /* 0x001fe20000010000 */
[----:B------:R-:W-:-:S04]  /*c380*/  FADD.FTZ R9, R137, R132 ;  /* 0x0000008489097221 */ /* 0x000fc80000010000 */
[----:B------:R-:W-:Y:S01]  /*c390*/  FADD.FTZ R132, R182, R9 ;  /* 0x00000009b6847221 */ /* 0x000fe20000010000 */
        /* <DEDUP_REMOVED lines=8> */
[----:B---3--:R-:W-:Y:S01]  /*c420*/  FADD.FTZ R9, R187, R130 ;  /* 0x00000082bb097221 */ /* 0x008fe20000010000 */
[----:B------:R-:W-:-:S06]  /*c430*/  FADD.FTZ R123, R141, R132 ;  /* 0x000000848d7b7221 */ /* 0x000fcc0000010000 */
[----:B------:R-:W3:Y:S01]  /*c440*/  MUFU.EX2 R124, R124 ;  /* 0x0000007c007c7308 */ /* 0x000ee20000000800 */
[C---:B0-----:R-:W-:Y:S01]  /*c450*/  FADD.FTZ R130, R122.reuse, R9 ;  /* 0x000000097a827221 */ /* 0x041fe20000010000 */
[----:B------:R-:W-:-:S06]  /*c460*/  F2FP.F16.F32.PACK_AB R187, R122, R187 ;  /* 0x000000bb7abb723e */ /* 0x000fcc00000000ff */
[----:B------:R-:W0:Y:S01]  /*c470*/  MUFU.EX2 R183, R183 ;  /* 0x000000b700b77308 */ /* 0x000e220000000800 */
[----:B-1----:R-:W-:-:S07]  /*c480*/  FADD.FTZ R9, R181, R130 ;  /* 0x00000082b5097221 */ /* 0x002fce0000010000 */
[----:B------:R1:W4:Y:S01]  /*c490*/  MUFU.EX2 R126, R189 ;  /* 0x000000bd007e7308 */ /* 0x0003220000000800 */
[C---:B---3--:R-:W-:Y:S01]  /*c4a0*/  FADD.FTZ R130, R124.reuse, R9 ;  /* 0x000000097c827221 */ /* 0x048fe20000010000 */
[----:B------:R-:W-:-:S06]  /*c4b0*/  F2FP.F16.F32.PACK_AB R181, R124, R181 ;  /* 0x000000b57cb5723e */ /* 0x000fcc00000000ff */
[----:B------:R-:W3:Y:S01]  /*c4c0*/  MUFU.EX2 R177, R177 ;  /* 0x000000b100b17308 */ /* 0x000ee20000000800 */
[----:B0-----:R-:W-:Y:S01]  /*c4d0*/  FADD.FTZ R9, R183, R130 ;  /* 0x00000082b7097221 */ /* 0x001fe20000010000 */
[----:B-1----:R-:W-:Y:S01]  /*c4e0*/  F2FP.F16.F32.PACK_AB R189, R145, R12 ;  /* 0x0000000c91bd723e */ /* 0x002fe200000000ff */
[----:B------:R-:W-:-:S05]  /*c4f0*/  IMAD.MOV.U32 R12, RZ, RZ, R5 ;  /* 0x000000ffff0c7224 */ /* 0x000fca00078e0005 */
[----:B------:R-:W0:Y:S01]  /*c500*/  MUFU.EX2 R128, R128 ;  /* 0x0000008000807308 */ /* 0x000e220000000800 */
[C---:B----4-:R-:W-:Y:S01]  /*c510*/  FADD.FTZ R130, R126.reuse, R9 ;  /* 0x000000097e827221 */ /* 0x050fe20000010000 */
[----:B------:R-:W-:-:S06]  /*c520*/  F2FP.F16.F32.PACK_AB R183, R126, R183 ;  /* 0x000000b77eb7723e */ /* 0x000fcc00000000ff */
[----:B------:R-:W1:Y:S01]  /*c530*/  MUFU.EX2 R178, R178 ;  /* 0x000000b200b27308 */ /* 0x000e620000000800 */
[----:B---3--:R-:W-:-:S07]  /*c540*/  FADD.FTZ R9, R177, R130 ;  /* 0x00000082b1097221 */ /* 0x008fce0000010000 */
[----:B------:R-:W3:Y:S01]  /*c550*/  MUFU.EX2 R179, R179 ;  /* 0x000000b300b37308 */ /* 0x000ee20000000800 */
[C---:B0-----:R-:W-:Y:S01]  /*c560*/  FADD.FTZ R130, R128.reuse, R9 ;  /* 0x0000000980827221 */ /* 0x041fe20000010000 */
[----:B------:R-:W-:-:S06]  /*c570*/  F2FP.F16.F32.PACK_AB R177, R128, R177 ;  /* 0x000000b180b1723e */ /* 0x000fcc00000000ff */
[----:B------:R-:W0:Y:S01]  /*c580*/  MUFU.EX2 R13, R13 ;  /* 0x0000000d000d7308 */ /* 0x000e220000000800 */
[----:B-1----:R-:W-:-:S07]  /*c590*/  FADD.FTZ R132, R178, R123 ;  /* 0x0000007bb2847221 */ /* 0x002fce0000010000 */
[----:B------:R-:W1:Y:S01]  /*c5a0*/  MUFU.EX2 R8, R8 ;  /* 0x0000000800087308 */ /* 0x000e620000000800 */
[----:B---3--:R-:W-:-:S07]  /*c5b0*/  FADD.FTZ R9, R179, R130 ;  /* 0x00000082b3097221 */ /* 0x008fce0000010000 */
[----:B------:R-:W3:Y:S01]  /*c5c0*/  MUFU.EX2 R172, R172 ;  /* 0x000000ac00ac7308 */ /* 0x000ee20000000800 */
[C---:B0-----:R-:W-:Y:S01]  /*c5d0*/  FADD.FTZ R123, R13.reuse, R132 ;  /* 0x000000840d7b7221 */ /* 0x041fe20000010000 */
[----:B------:R-:W-:-:S06]  /*c5e0*/  F2FP.F16.F32.PACK_AB R178, R13, R178 ;  /* 0x000000b20db2723e */ /* 0x000fcc00000000ff */
[----:B------:R-:W0:Y:S01]  /*c5f0*/  MUFU.EX2 R11, R11 ;  /* 0x0000000b000b7308 */ /* 0x000e220000000800 */
[C---:B-1----:R-:W-:Y:S01]  /*c600*/  FADD.FTZ R130, R8.reuse, R9 ;  /* 0x0000000908827221 */ /* 0x042fe20000010000 */
[----:B------:R-:W-:-:S06]  /*c610*/  F2FP.F16.F32.PACK_AB R179, R8, R179 ;  /* 0x000000b308b3723e */ /* 0x000fcc00000000ff */
[----:B------:R-:W1:Y:S01]  /*c620*/  MUFU.EX2 R15, R15 ;  /* 0x0000000f000f7308 */ /* 0x000e620000000800 */
[----:B---3--:R-:W-:-:S07]  /*c630*/  FADD.FTZ R132, R172, R123 ;  /* 0x0000007bac847221 */ /* 0x008fce0000010000 */
[----:B------:R-:W3:Y:S01]  /*c640*/  MUFU.EX2 R155, R155 ;  /* 0x0000009b009b7308 */ /* 0x000ee20000000800 */
[----:B0-----:R-:W-:-:S07]  /*c650*/  FADD.FTZ R130, R11, R130 ;  /* 0x000000820b827221 */ /* 0x001fce0000010000 */
        /* <DEDUP_REMOVED lines=8> */
[----:B-1----:R-:W-:-:S07]  /*c6e0*/  FADD.FTZ R130, R143, R130 ;  /* 0x000000828f827221 */ /* 0x002fce0000010000 */
[----:B------:R-:W1:Y:S01]  /*c6f0*/  MUFU.EX2 R168, R168 ;  /* 0x000000a800a87308 */ /* 0x000e620000000800 */
[C---:B---3--:R-:W-:Y:S01]  /*c700*/  FADD.FTZ R123, R21.reuse, R132 ;  /* 0x00000084157b7221 */ /* 0x048fe20000010000 */
[----:B------:R-:W-:-:S06]  /*c710*/  F2FP.F16.F32.PACK_AB R174, R21, R174 ;  /* 0x000000ae15ae723e */ /* 0x000fcc00000000ff */
[----:B------:R3:W4:Y:S01]  /*c720*/  MUFU.EX2 R169, R173 ;  /* 0x000000ad00a97308 */ /* 0x0007220000000800 */
[----:B0-----:R-:W-:-:S07]  /*c730*/  FADD.FTZ R130, R159, R130 ;  /* 0x000000829f827221 */ /* 0x001fce0000010000 */
[----:B------:R-:W0:Y:S01]  /*c740*/  MUFU.EX2 R121, R121 ;  /* 0x0000007900797308 */ /* 0x000e220000000800 */
[----:B-1----:R-:W-:Y:S01]  /*c750*/  FADD.FTZ R132, R168, R123 ;  /* 0x0000007ba8847221 */ /* 0x002fe20000010000 */
[----:B---3--:R-:W-:Y:S01]  /*c760*/  F2FP.F16.F32.PACK_AB R173, R155, R11 ;  /* 0x0000000b9bad723e */ /* 0x008fe200000000ff */
[----:B------:R-:W-:-:S05]  /*c770*/  IMAD.MOV.U32 R11, RZ, RZ, R4 ;  /* 0x000000ffff0b7224 */ /* 0x000fca00078e0004 */
[----:B------:R-:W1:Y:S01]  /*c780*/  MUFU.EX2 R163, R163 ;  /* 0x000000a300a37308 */ /* 0x000e620000000800 */
[----:B----4-:R-:W-:-:S07]  /*c790*/  FADD.FTZ R130, R169, R130 ;  /* 0x00000082a9827221 */ /* 0x010fce0000010000 */
[----:B------:R-:W3:Y:S01]  /*c7a0*/  MUFU.EX2 R170, R170 ;  /* 0x000000aa00aa7308 */ /* 0x000ee20000000800 */
[C---:B0-----:R-:W-:Y:S01]  /*c7b0*/  FADD.FTZ R9, R121.reuse, R132 ;  /* 0x0000008479097221 */ /* 0x041fe20000010000 */
[----:B------:R-:W-:-:S06]  /*c7c0*/  F2FP.F16.F32.PACK_AB R168, R121, R168 ;  /* 0x000000a879a8723e */ /* 0x000fcc00000000ff */
[----:B------:R0:W4:Y:S01]  /*c7d0*/  MUFU.EX2 R171, R175 ;  /* 0x000000af00ab7308 */ /* 0x0001220000000800 */
[C---:B-1----:R-:W-:Y:S01]  /*c7e0*/  FADD.FTZ R130, R163.reuse, R130 ;  /* 0x00000082a3827221 */ /* 0x042fe20000010000 */
[----:B------:R-:W-:-:S06]  /*c7f0*/  F2FP.F16.F32.PACK_AB R169, R163, R169 ;  /* 0x000000a9a3a9723e */ /* 0x000fcc00000000ff */
[----:B------:R-:W1:Y:S01]  /*c800*/  MUFU.EX2 R125, R125 ;  /* 0x0000007d007d7308 */ /* 0x000e620000000800 */
[----:B---3--:R-:W-:Y:S01]  /*c810*/  FADD.FTZ R132, R170, R9 ;  /* 0x00000009aa847221 */ /* 0x008fe20000010000 */
[----:B0-----:R-:W-:-:S06]  /*c820*/  F2FP.F16.F32.PACK_AB R175, R159, R143 ;  /* 0x0000008f9faf723e */ /* 0x001fcc00000000ff */
[----:B------:R-:W0:Y:S01]  /*c830*/  MUFU.EX2 R120, R120 ;  /* 0x0000007800787308 */ /* 0x000e220000000800 */
[----:B----4-:R-:W-:Y:S01]  /*c840*/  FADD.FTZ R130, R171, R130 ;  /* 0x00000082ab827221 */ /* 0x010fe20000010000 */
[C---:B-1----:R-:W-:Y:S01]  /*c850*/  FADD.FTZ R9, R125.reuse, R132 ;  /* 0x000000847d097221 */ /* 0x042fe20000010000 */
[----:B------:R-:W-:Y:S02]  /*c860*/  F2FP.F16.F32.PACK_AB R170, R125, R170 ;  /* 0x000000aa7daa723e */ /* 0x000fe400000000ff */
[C---:B0-----:R-:W-:Y:S01]  /*c870*/  FADD.FTZ R8, R120.reuse, R130 ;  /* 0x0000008278087221 */ /* 0x041fe20000010000 */
[----:B------:R-:W-:Y:S01]  /*c880*/  F2FP.F16.F32.PACK_AB R171, R120, R171 ;  /* 0x000000ab78ab723e */ /* 0x000fe200000000ff */
[----:B--2---:R-:W-:Y:S06]  /*c890*/  @P1 BRA `(.L_x_1174) ;  /* 0xffffffd0002c1947 */ /* 0x004fec000383ffff */
.L_x_1157:
        /* <DEDUP_REMOVED lines=99> */
.L_x_1175:
[----:B------:R-:W-:Y:S01]  /*ced0*/  ULEA UR5, UR36, UR37, 0x3 ;  /* 0x0000002524057291 */ /* 0x000fe2000f8e183f */
[----:B------:R-:W-:-:S05]  /*cee0*/  IMAD.U32 R2, RZ, RZ, UR38 ;  /* 0x00000026ff027e24 */ /* 0x000fca000f8e00ff */
[----:B------:R-:W-:-:S04]  /*cef0*/  SHF.L.U32 R2, R2, 0x1f, RZ ;  /* 0x0000001f02027819 */ /* 0x000fc800000006ff */
[----:B------:R0:W1:Y:S01]  /*cf00*/  SYNCS.PHASECHK.TRANS64.TRYWAIT P1, [UR5+0x30850], R2 ;  /* 0x03085002ff0075a7 */ /* 0x0000620008020145 */
[----:B------:R-:W-:Y:S05]  /*cf10*/  @!P0 BRA `(.L_x_1176) ;  /* 0x0000000000048947 */ /* 0x000fea0003800000 */
[----:B------:R-:W-:Y:S01]  /*cf20*/  BPT.TRAP 0x1 ;  /* 0x000000040000795c */ /* 0x000fe20000300000 */
.L_x_1176:
[----:B-1----:R-:W-:Y:S05]  /*cf30*/  @P1 BRA `(.L_x_1177) ;  /* 0x0000000000081947 */ /* 0x002fea0003800000 */
[----:B------:R-:W1:Y:S02]  /*cf40*/  SYNCS.PHASECHK.TRANS64.TRYWAIT P0, [UR5+0x30850], R2 ;  /* 0x03085002ff0075a7 */ /* 0x000e640008000145 */
[----:B-1----:R-:W-:Y:S05]  /*cf50*/  @!P0 BRA `(.L_x_1178) ;  /* 0x0000008400448947 */ /* 0x002fea0003800000 */
.L_x_1177:
[----:B------:R-:W-:Y:S01]  /*cf60*/  UIADD3 UR37, UR37, 0x400, URZ ;  /* 0x0000040025257890 */ /* 0x000fe2000fffe03f */
[----:B------:R-:W-:Y:S01]  /*cf70*/  WARPGROUP.ARRIVE ;  /* 0x00000000000079c5 */ /* 0x000fe20000000000 */
[----:B------:R-:W-:Y:S01]  /*cf80*/  UMOV UR7, 0x40000040 ;  /* 0x4000004000077882 */ /* 0x000fe20000000000 */
[----:B01----:R-:W0:Y:S01]  /*cf90*/  SHFL.BFLY PT, R2, R9, 0x2, 0x1f ;  /* 0x0c401f0009027f89 */ /* 0x003e2200000e0000 */
[----:B------:R-:W-:Y:S01]  /*cfa0*/  USHF.R.U32.HI UR37, URZ, 0x4, UR37 ;  /* 0x000000043f257899 */ /* 0x000fe20008011625 */
[----:B------:R-:W-:Y:S01]  /*cfb0*/  IMAD.U32 R14, RZ, RZ, UR5 ;  /* 0x00000005ff0e7e24 */ /* 0x000fe2000f8e00ff */
[----:B------:R-:W-:Y:S01]  /*cfc0*/  R2UR UR8, R196 ;  /* 0x00000000c40872ca */ /* 0x000fe200000e0000 */
[----:B------:R-:W1:Y:S01]  /*cfd0*/  SHFL.BFLY PT, R3, R8, 0x2, 0x1f ;  /* 0x0c401f0008037f89 */ /* 0x000e6200000e0000 */
[----:B------:R-:W-:Y:S01]  /*cfe0*/  ULOP3.LUT UR37, UR37, 0x3fff, URZ, 0xc0, !UPT ;  /* 0x00003fff25257892 */ /* 0x000fe2000f8ec03f */
[----:B------:R-:W-:Y:S01]  /*cff0*/  IMAD.MOV.U32 R16, RZ, RZ, RZ ;  /* 0x000000ffff107224 */ /* 0x000fe200078e00ff */
[----:B------:R-:W2:Y:S02]  /*d000*/  S2R R15, SR_TID.X ;  /* 0x00000000000f7919 */ /* 0x000ea40000002100 */
[----:B------:R-:W-:-:S04]  /*d010*/  ULOP3.LUT UR4, UR37, 0x3000000, URZ, 0xfc, !UPT ;  /* 0x0300000025047892 */ /* 0x000fc8000f8efc3f */
[----:B------:R-:W-:Y:S02]  /*d020*/  UIMAD UR4, UR36, 0x900, UR4 ;  /* 0x00000900240478a4 */ /* 0x000fe4000f8e0204 */
[----:B------:R-:W-:Y:S02]  /*d030*/  UIADD3 UR36, UR36, 0x1, URZ ;  /* 0x0000000124247890 */ /* 0x000fe4000fffe03f */
[----:B------:R-:W-:Y:S02]  /*d040*/  UIADD3 UR8, UR8, 0x1, URZ ;  /* 0x0000000108087890 */ /* 0x000fe4000fffe03f */
[----:B------:R-:W-:Y:S01]  /*d050*/  UISETP.NE.AND UP0, UPT, UR36, 0x2, UPT ;  /* 0x000000022400788c */ /* 0x000fe2000bf05270 */
[----:B------:R-:W-:Y:S02]  /*d060*/  UMOV UR6, UR4 ;  /* 0x0000000400067c82 */ /* 0x000fe40008000000 */
[----:B------:R-:W-:Y:S01]  /*d070*/  HGMMA.64x192x16.F32 R24, R188, gdesc[UR4].tnspB, R24, gsb0 ;  /* 0x42e00004bc187df0 */ /* 0x000fe20008000818 */
[----:B------:R-:W-:Y:S01]  /*d080*/  UIADD3 UR6, UR4, 0x80, URZ ;  /* 0x0000008004067890 */ /* 0x000fe2000fffe03f */
[----:B0-----:R-:W-:Y:S01]  /*d090*/  FADD.FTZ R2, R2, R9 ;  /* 0x0000000902027221 */ /* 0x001fe20000010000 */
[----:B------:R-:W-:Y:S01]  /*d0a0*/  UMOV UR7, 0x40000040 ;  /* 0x4000004000077882 */ /* 0x000fe20000000000 */
[----:B------:R-:W-:-:S02]  /*d0b0*/  IMAD.U32 R196, RZ, RZ, UR8 ;  /* 0x00000008ffc47e24 */ /* 0x000fc4000f8e00ff */
[----:B-1----:R-:W-:Y:S01]  /*d0c0*/  FADD.FTZ R6, R3, R8 ;  /* 0x0000000803067221 */ /* 0x002fe20000010000 */
[----:B------:R-:W-:Y:S01]  /*d0d0*/  USEL UR36, UR36, URZ, UP0 ;  /* 0x0000003f24247287 */ /* 0x000fe20008000000 */
[----:B------:R-:W0:Y:S04]  /*d0e0*/  SHFL.BFLY PT, R3, R2, 0x1, 0x1f ;  /* 0x0c201f0002037f89 */ /* 0x000e2800000e0000 */
[----:B------:R-:W1:Y:S01]  /*d0f0*/  SHFL.BFLY PT, R7, R6, 0x1, 0x1f ;  /* 0x0c201f0006077f89 */ /* 0x000e6200000e0000 */
[----:B--2---:R-:W-:Y:S01]  /*d100*/  LOP3.LUT P2, RZ, R15, 0x7f, RZ, 0xc0, !PT ;  /* 0x0000007f0fff7812 */ /* 0x004fe2000784c0ff */
[----:B0-----:R-:W-:Y:S01]  /*d110*/  FADD.FTZ R12, R2, R3 ;  /* 0x00000003020c7221 */ /* 0x001fe20000010000 */
[----:B------:R-:W-:Y:S02]  /*d120*/  IMAD.MOV.U32 R3, RZ, RZ, -0x800000 ;  /* 0xff800000ff037424 */ /* 0x000fe400078e00ff */
[----:B------:R-:W-:-:S02]  /*d130*/  IMAD.MOV.U32 R2, RZ, RZ, -0x800000 ;  /* 0xff800000ff027424 */ /* 0x000fc400078e00ff */
[----:B-1----:R-:W-:Y:S01]  /*d140*/  FADD.FTZ R13, R6, R7 ;  /* 0x00000007060d7221 */ /* 0x002fe20000010000 */
[----:B------:R-:W-:Y:S01]  /*d150*/  FSETP.NE.FTZ.AND P0, PT, R12, RZ, PT ;  /* 0x000000ff0c00720b */ /* 0x000fe20003f15000 */
[----:B------:R-:W-:-:S03]  /*d160*/  IMAD.MOV.U32 R7, RZ, RZ, RZ ;  /* 0x000000ffff077224 */ /* 0x000fc600078e00ff */
[----:B------:R-:W-:-:S09]  /*d170*/  FSETP.NE.FTZ.AND P1, PT, R13, RZ, PT ;  /* 0x000000ff0d00720b */ /* 0x000fd20003f35000 */
[C---:B------:R-:W-:Y:S01]  /*d180*/  @P0 FMUL.FTZ R6, R0.reuse, 0.69314718246459960938 ;  /* 0x3f31721800060820 */ /* 0x040fe20000410000 */
[----:B------:R-:W0:Y:S03]  /*d190*/  @P0 MUFU.LG2 R10, R12 ;  /* 0x0000000c000a0308 */ /* 0x000e260000000c00 */
[----:B------:R-:W-:Y:S01]  /*d1a0*/  @P1 FMUL.FTZ R8, R0, 0.69314718246459960938 ;  /* 0x3f31721800081820 */ /* 0x000fe20000410000 */
[----:B------:R-:W-:-:S04]  /*d1b0*/  @!P2 VIADD R0, R14, 0x30860 ;  /* 0x000308600e00a836 */ /* 0x000fc80000000000 */
[----:B------:R-:W1:Y:S01]  /*d1c0*/  @P1 MUFU.LG2 R11, R13 ;  /* 0x0000000d000b1308 */ /* 0x000e620000000c00 */
[----:B------:R-:W-:-:S07]  /*d1d0*/  @!P2 PRMT R20, RZ, 0x654, R0 ;  /* 0x00000654ff14a816 */ /* 0x000fce0000000000 */
        /* <DEDUP_REMOVED lines=28> */
[----:B------:R-:W-:-:S04]  /*d3a0*/  USEL UR4, URZ, 0x1, UP0 ;  /* 0x000000013f047887 */ /* 0x000fc80008000000 */
[----:B------:R-:W-:Y:S01]  /*d3b0*/  ULOP3.LUT UR38, UR38, UR4, URZ, 0x3c, !UPT ;  /* 0x0000000426267292 */ /* 0x000fe2000f8e3c3f */
[----:B------:R-:W-:Y:S02]  /*d3c0*/  WARPGROUP.DEPBAR.LE gsb0, 0x0 ;  /* 0x00008000000079c5 */ /* 0x000fe40000010000 */
[----:B------:R-:W-:-:S10]  /*d3d0*/  WARPGROUP.ARRIVE ;  /* 0x00000000000079c5 */ /* 0x000fd40000000000 */
[----:B------:R-:W-:Y:S03]  /*d3e0*/  HGMMA.64x192x16.F32 R24, R168, gdesc[UR4].tnspB, R24, gsb0 ;  /* 0x42e00004a8187df0 */ /* 0x000fe60008000818 */
[----:B------:R-:W-:Y:S02]  /*d3f0*/  WARPGROUP.DEPBAR.LE gsb0, 0x0 ;  /* 0x00008000000079c5 */ /* 0x000fe40000010000 */
[----:B------:R1:W-:Y:S01]  /*d400*/  @!P2 SYNCS.ARRIVE.TRANS64.RED.A1T0 RZ, [R20+URZ], RZ ;  /* 0x000000ff14ffa9a7 */ /* 0x0003e2000810043f */
[-C--:B--2---:R-:W-:Y:S01]  /*d410*/  FMUL.FTZ R4, R24, R7.reuse ;  /* 0x0000000718047220 */ /* 0x084fe20000410000 */
        /* <DEDUP_REMOVED lines=95> */
.L_x_1108:
[----:B------:R-:W0:Y:S01]  /*da10*/  S2R R27, SR_CgaCtaId ;  /* 0x00000000001b7919 */ /* 0x000e220000008800 */
[----:B------:R-:W-:Y:S01]  /*da20*/  MOV R16, 0x400 ;  /* 0x0000040000107802 */ /* 0x000fe20000000f00 */
[----:B------:R-:W-:Y:S01]  /*da30*/  BSSY B0, `(.L_x_1179) ;  /* 0x000023c000007945 */ /* 0x000fe20003800000 */
[----:B------:R-:W-:Y:S02]  /*da40*/  BAR.SYNC.DEFER_BLOCKING 0x5, 0x180 ;  /* 0x0146000000007b1d */ /* 0x000fe40000010000 */
[----:B0-----:R-:W-:-:S05]  /*da50*/  LEA R16, R27, R16, 0x18 ;  /* 0x000000101b107211 */ /* 0x001fca00078ec0ff */
[----:B------:R-:W0:Y:S02]  /*da60*/  LDS R20, [R16+0x308d0] ;  /* 0x0308d00010147984 */ /* 0x000e240000000800 */
[----:B0-----:R-:W-:Y:S01]  /*da70*/  R2UR UR4, R20 ;  /* 0x00000000140472ca */ /* 0x001fe200000e0000 */
[----:B------:R-:W-:Y:S06]  /*da80*/  BAR.ARV 0x4, 0x180 ;  /* 0x0106000000007b1d */ /* 0x000fec0000002000 */
[----:B------:R-:W-:Y:S08]  /*da90*/  @P0 BRA `(.L_x_1180) ;  /* 0x0000001800140947 */ /* 0x000ff00003800000 */
[----:B------:R-:W0:Y:S01]  /*daa0*/  S2R R27, SR_SWINHI ;  /* 0x00000000001b7919 */ /* 0x000e220000002f00 */
[----:B------:R-:W1:Y:S01]  /*dab0*/  LDC R52, c[0x0][0xbe8] ;  /* 0x0002fa00ff347b82 */ /* 0x000e620000000800 */
[----:B------:R-:W-:Y:S01]  /*dac0*/  F2FP.F16.F32.PACK_AB R4, R5, R4 ;  /* 0x000000040504723e */ /* 0x000fe200000000ff */
[----:B------:R-:W-:Y:S01]  /*dad0*/  ULDC.64 UR8, c[0x0][0xb90] ;  /* 0x0002e40000087ab9 */ /* 0x000fe20000000a00 */
[----:B------:R-:W-:Y:S01]  /*dae0*/  F2FP.F16.F32.PACK_AB R5, R150, R21 ;  /* 0x000000159605723e */ /* 0x000fe200000000ff */
[----:B------:R-:W-:Y:S01]  /*daf0*/  ULDC.64 UR14, c[0x0][0x208] ;  /* 0x00008200000e7ab9 */ /* 0x000fe20000000a00 */
[----:B------:R-:W-:Y:S02]  /*db00*/  R2UR UR11, R193 ;  /* 0x00000000c10b72ca */ /* 0x000fe400000e0000 */
[----:B------:R-:W-:Y:S02]  /*db10*/  F2FP.F16.F32.PACK_AB R6, R29, R6 ;  /* 0x000000061d06723e */ /* 0x000fe400000000ff */
[----:B------:R-:W-:-:S02]  /*db20*/  R2UR UR13, R194 ;  /* 0x00000000c20d72ca */ /* 0x000fc400000e0000 */
[----:B------:R-:W-:Y:S02]  /*db30*/  F2FP.F16.F32.PACK_AB R7, R152, R7 ;  /* 0x000000079807723e */ /* 0x000fe400000000ff */
[----:B------:R-:W-:Y:S02]  /*db40*/  F2FP.F16.F32.PACK_AB R10, R11, R10 ;  /* 0x0000000a0b0a723e */ /* 0x000fe400000000ff */
[----:B------:R-:W-:Y:S02]  /*db50*/  F2FP.F16.F32.PACK_AB R8, R15, R8 ;  /* 0x000000080f08723e */ /* 0x000fe400000000ff */
[----:B------:R-:W-:Y:S01]  /*db60*/  F2FP.F16.F32.PACK_AB R11, R147, R140 ;  /* 0x0000008c930b723e */ /* 0x000fe200000000ff */
[----:B------:R-:W-:Y:S01]  /*db70*/  USHF.R.S32.HI UR10, URZ, 0x1f, UR11 ;  /* 0x0000001f3f0a7899 */ /* 0x000fe2000801140b */
[----:B------:R-:W-:Y:S01]  /*db80*/  F2FP.F16.F32.PACK_AB R12, R13, R12 ;  /* 0x0000000c0d0c723e */ /* 0x000fe200000000ff */
[----:B------:R-:W-:Y:S01]  /*db90*/  UIMAD.WIDE.U32 UR6, UR11, UR8, URZ ;  /* 0x000000080b0672a5 */ /* 0x000fe2000f8e003f */
[----:B------:R-:W-:Y:S01]  /*dba0*/  F2FP.F16.F32.PACK_AB R13, R144, R139 ;  /* 0x0000008b900d723e */ /* 0x000fe200000000ff */
[----:B------:R-:W-:Y:S01]  /*dbb0*/  UIMAD UR5, UR10, UR8, URZ ;  /* 0x000000080a0572a4 */ /* 0x000fe2000f8e023f */
[----:B------:R-:W-:Y:S01]  /*dbc0*/  F2FP.F16.F32.PACK_AB R14, R53, R14 ;  /* 0x0000000e350e723e */ /* 0x000fe200000000ff */
[----:B------:R-:W-:Y:S01]  /*dbd0*/  USHF.R.S32.HI UR12, URZ, 0x1f, UR13 ;  /* 0x0000001f3f0c7899 */ /* 0x000fe2000801140d */
[----:B------:R-:W-:Y:S01]  /*dbe0*/  F2FP.F16.F32.PACK_AB R15, R145, R138 ;  /* 0x0000008a910f723e */ /* 0x000fe200000000ff */
[----:B------:R-:W-:Y:S01]  /*dbf0*/  UIMAD UR5, UR11, UR9, UR5 ;  /* 0x000000090b0572a4 */ /* 0x000fe2000f8e0205 */
[----:B------:R-:W-:-:S02]  /*dc00*/  F2FP.F16.F32.PACK_AB R24, R57, R24 ;  /* 0x000000183918723e */ /* 0x000fc400000000ff */
[----:B------:R-:W-:Y:S01]  /*dc10*/  ULDC.64 UR8, c[0x0][0xb98] ;  /* 0x0002e60000087ab9 */ /* 0x000fe20000000a00 */
[----:B------:R-:W-:Y:S01]  /*dc20*/  UIADD3 UR7, UR7, UR5, URZ ;  /* 0x0000000507077290 */ /* 0x000fe2000fffe03f */
[----:B------:R-:W-:Y:S02]  /*dc30*/  MOV R48, R16 ;  /* 0x0000001000307202 */ /* 0x000fe40000000f00 */
[----:B0-----:R-:W-:Y:S01]  /*dc40*/  MOV R49, R27 ;  /* 0x0000001b00317202 */ /* 0x001fe20000000f00 */
[----:B------:R-:W-:Y:S01]  /*dc50*/  IMAD R27, R195, 0x40, R19 ;  /* 0x00000040c31b7824 */ /* 0x000fe200078e0213 */
[----:B------:R-:W-:Y:S01]  /*dc60*/  UIMAD UR5, UR12, UR8, URZ ;  /* 0x000000080c0572a4 */ /* 0x000fe2000f8e023f */
[----:B------:R-:W-:Y:S01]  /*dc70*/  F2FP.F16.F32.PACK_AB R96, R97, R96 ;  /* 0x000000606160723e */ /* 0x000fe200000000ff */
[----:B------:R-:W-:Y:S01]  /*dc80*/  UIMAD.WIDE.U32 UR6, UR13, UR8, UR6 ;  /* 0x000000080d0672a5 */ /* 0x000fe2000f8e0006 */
[----:B------:R-:W-:Y:S01]  /*dc90*/  IMAD.WIDE R46, R200, 0x2, R48 ;  /* 0x00000002c82e7825 */ /* 0x000fe200078e0230 */
[----:B------:R-:W-:Y:S01]  /*dca0*/  UIMAD UR5, UR13, UR9, UR5 ;  /* 0x000000090d0572a4 */ /* 0x000fe2000f8e0205 */
[----:B------:R-:W-:-:S02]  /*dcb0*/  F2FP.F16.F32.PACK_AB R97, R91, R98 ;  /* 0x000000625b61723e */ /* 0x000fc400000000ff */
[----:B------:R-:W-:Y:S01]  /*dcc0*/  IMAD.WIDE R48, R27, 0x2, R48 ;  /* 0x000000021b307825 */ /* 0x000fe200078e0230 */
[C---:B------:R-:W-:Y:S01]  /*dcd0*/  IADD3 R33, P5, R46.reuse, 0x8060, RZ ;  /* 0x000080602e217810 */ /* 0x040fe20007fbe0ff */
[----:B------:R-:W-:Y:S01]  /*dce0*/  ULDC.64 UR8, c[0x0][0xae8] ;  /* 0x0002ba0000087ab9 */ /* 0x000fe20000000a00 */
[----:B------:R-:W-:Y:S02]  /*dcf0*/  IADD3 R43, P2, R46, 0x4060, RZ ;  /* 0x000040602e2b7810 */ /* 0x000fe40007f5e0ff */
[----:B------:R-:W-:Y:S01]  /*dd00*/  LOP3.LUT R26, R33, 0x380, RZ, 0xc0, !PT ;  /* 0x00000380211a7812 */ /* 0x000fe200078ec0ff */
[--C-:B------:R-:W-:Y:S01]  /*dd10*/  IMAD.X R27, RZ, RZ, R47.reuse, P5 ;  /* 0x000000ffff1b7224 */ /* 0x100fe200028e062f */
[----:B------:R-:W-:Y:S01]  /*dd20*/  LOP3.LUT R20, R43, 0x380, RZ, 0xc0, !PT ;  /* 0x000003802b147812 */ /* 0x000fe200078ec0ff */
[----:B------:R-:W-:Y:S01]  /*dd30*/  IMAD.X R63, RZ, RZ, R47, P2 ;  /* 0x000000ffff3f7224 */ /* 0x000fe200010e062f */
[----:B------:R-:W-:Y:S02]  /*dd40*/  SHF.R.U64 R26, R26, 0x3, RZ ;  /* 0x000000031a1a7819 */ /* 0x000fe400000012ff */
[----:B------:R-:W-:-:S02]  /*dd50*/  SHF.R.U64 R20, R20, 0x3, RZ ;  /* 0x0000000314147819 */ /* 0x000fc400000012ff */
[----:B------:R-:W-:Y:S02]  /*dd60*/  LOP3.LUT R26, R26, R33, RZ, 0x3c, !PT ;  /* 0x000000211a1a7212 */ /* 0x000fe400078e3cff */
[C---:B------:R-:W-:Y:S02]  /*dd70*/  IADD3 R33, P3, R46.reuse, 0x20, RZ ;  /* 0x000000202e217810 */ /* 0x040fe40007f7e0ff */
[----:B------:R-:W-:Y:S02]  /*dd80*/  IADD3 R45, P1, R46, 0x8000, RZ ;  /* 0x000080002e2d7810 */ /* 0x000fe40007f3e0ff */
[----:B------:R-:W-:Y:S01]  /*dd90*/  LOP3.LUT R62, R20, R43, RZ, 0x3c, !PT ;  /* 0x0000002b143e7212 */ /* 0x000fe200078e3cff */
[--C-:B------:R-:W-:Y:S01]  /*dda0*/  IMAD.X R67, RZ, RZ, R47.reuse, P3 ;  /* 0x000000ffff437224 */ /* 0x100fe200018e062f */
[----:B------:R-:W-:Y:S01]  /*ddb0*/  LOP3.LUT R20, R33, 0x380, RZ, 0xc0, !PT ;  /* 0x0000038021147812 */ /* 0x000fe200078ec0ff */
[----:B------:R-:W-:Y:S01]  /*ddc0*/  IMAD.X R59, RZ, RZ, R47, P1 ;  /* 0x000000ffff3b7224 */ /* 0x000fe200008e062f */
[----:B------:R-:W-:-:S02]  /*ddd0*/  IADD3 R35, P1, R46, 0x40, RZ ;  /* 0x000000402e237810 */ /* 0x000fc40007f3e0ff */
[----:B------:R-:W-:Y:S02]  /*dde0*/  SHF.R.U64 R20, R20, 0x3, RZ ;  /* 0x0000000314147819 */ /* 0x000fe400000012ff */
[----:B------:R-:W-:Y:S01]  /*ddf0*/  IADD3 R103, P0, R46, 0x8020, RZ ;  /* 0x000080202e677810 */ /* 0x000fe20007f1e0ff */
[--C-:B------:R-:W-:Y:S01]  /*de00*/  IMAD.X R87, RZ, RZ, R47.reuse, P1 ;  /* 0x000000ffff577224 */ /* 0x100fe200008e062f */
[----:B------:R-:W-:Y:S02]  /*de10*/  LOP3.LUT R66, R20, R33, RZ, 0x3c, !PT ;  /* 0x0000002114427212 */ /* 0x000fe400078e3cff */
[----:B------:R-:W-:Y:S01]  /*de20*/  LOP3.LUT R20, R35, 0x380, RZ, 0xc0, !PT ;  /* 0x0000038023147812 */ /* 0x000fe200078ec0ff */
[----:B------:R-:W-:Y:S01]  /*de30*/  IMAD.X R55, RZ, RZ, R47, P0 ;  /* 0x000000ffff377224 */ /* 0x000fe200000e062f */
[----:B------:R-:W-:Y:S02]  /*de40*/  MOV R102, R26 ;  /* 0x0000001a00667202 */ /* 0x000fe40000000f00 */
[----:B------:R-:W-:-:S02]  /*de50*/  SHF.R.U64 R20, R20, 0x3, RZ ;  /* 0x0000000314147819 */ /* 0x000fc400000012ff */
[----:B------:R-:W-:Y:S02]  /*de60*/  IADD3 R37, P0, R46, 0x60, RZ ;  /* 0x000000602e257810 */ /* 0x000fe40007f1e0ff */
[----:B------:R-:W-:Y:S02]  /*de70*/  LOP3.LUT R86, R20, R35, RZ, 0x3c, !PT ;  /* 0x0000002314567212 */ /* 0x000fe400078e3cff */
[----:B------:R-:W-:Y:S01]  /*de80*/  IADD3 R35, P1, R48, 0x4000, RZ ;  /* 0x0000400030237810 */ /* 0x000fe20007f3e0ff */
[----:B------:R-:W-:Y:S01]  /*de90*/  IMAD.X R83, RZ, RZ, R47, P0 ;  /* 0x000000ffff537224 */ /* 0x000fe200000e062f */
[C---:B------:R-:W-:Y:S02]  /*dea0*/  IADD3 R34, P6, R46.reuse, 0x8040, RZ ;  /* 0x000080402e227810 */ /* 0x040fe40007fde0ff */
[----:B------:R-:W-:Y:S01]  /*deb0*/  LOP3.LUT R31, R46, 0x380, RZ, 0xc0, !PT ;  /* 0x000003802e1f7812 */ /* 0x000fe200078ec0ff */
[----:B------:R-:W-:Y:S01]  /*dec0*/  IMAD.X R21, RZ, RZ, R49, P1 ;  /* 0x000000ffff157224 */ /* 0x000fe200008e0631 */
[----:B-1----:R-:W-:Y:S01]  /*ded0*/  ISETP.NE.AND P1, PT, R52, 0x1, PT ;  /* 0x000000013400780c */ /* 0x002fe20003f25270 */
[----:B------:R-:W-:Y:S01]  /*dee0*/  IMAD.X R51, RZ, RZ, R47, P6 ;  /* 0x000000ffff337224 */ /* 0x000fe200030e062f */
[----:B------:R-:W-:-:S02]  /*def0*/  LOP3.LUT R30, R103, 0x380, RZ, 0xc0, !PT ;  /* 0x00000380671e7812 */ /* 0x000fc400078ec0ff */
[----:B------:R-:W-:Y:S02]  /*df00*/  LOP3.LUT R28, R45, 0x380, RZ, 0xc0, !PT ;  /* 0x000003802d1c7812 */ /* 0x000fe400078ec0ff */
[----:B------:R-:W-:Y:S02]  /*df10*/  IADD3 R33, P0, R48, 0x5000, RZ ;  /* 0x0000500030217810 */ /* 0x000fe40007f1e0ff */
[----:B------:R-:W-:Y:S02]  /*df20*/  SHF.R.U64 R31, R31, 0x3, RZ ;  /* 0x000000031f1f7819 */ /* 0x000fe400000012ff */
[----:B------:R-:W-:Y:S01]  /*df30*/  SHF.R.U64 R30, R30, 0x3, RZ ;  /* 0x000000031e1e7819 */ /* 0x000fe200000012ff */
[----:B------:R-:W-:Y:S01]  /*df40*/  IMAD.X R29, RZ, RZ, R49, P0 ;  /* 0x000000ffff1d7224 */ /* 0x000fe200000e0631 */
[----:B------:R-:W-:Y:S01]  /*df50*/  SHF.R.U64 R28, R28, 0x3, RZ ;  /* 0x000000031c1c7819 */ /* 0x000fe200000012ff */
[----:B------:R-:W0:Y:S01]  /*df60*/  @P1 LDC R26, c[0x0][0xbec] ;  /* 0x0002fb00ff1a1b82 */ /* 0x000e220000000800 */
[----:B------:R-:W-:-:S02]  /*df70*/  IADD3 R39, P6, R46, 0x4000, RZ ;  /* 0x000040002e277810 */ /* 0x000fc40007fde0ff */
[C---:B------:R-:W-:Y:S02]  /*df80*/  IADD3 R32, P4, R46.reuse, 0x4040, RZ ;  /* 0x000040402e207810 */ /* 0x040fe40007f9e0ff */
[----:B------:R-:W-:Y:S01]  /*df90*/  IADD3 R41, P5, R46, 0x4020, RZ ;  /* 0x000040202e297810 */ /* 0x000fe20007fbe0ff */
[--C-:B------:R-:W-:Y:S01]  /*dfa0*/  IMAD.X R79, RZ, RZ, R47.reuse, P6 ;  /* 0x000000ffff4f7224 */ /* 0x100fe200030e062f */
[----:B------:R-:W-:Y:S01]  /*dfb0*/  LOP3.LUT R46, R31, R46, RZ, 0x3c, !PT ;  /* 0x0000002e1f2e7212 */ /* 0x000fe200078e3cff */
[----:B------:R-:W1:Y:S01]  /*dfc0*/  @P1 LDC R27, c[0x0][0xbf0] ;  /* 0x0002fc00ff1b1b82 */ /* 0x000e620000000800 */
[----:B------:R-:W-:Y:S01]  /*dfd0*/  LOP3.LUT R54, R30, R103, RZ, 0x3c, !PT ;  /* 0x000000671e367212 */ /* 0x000fe200078e3cff */
[--C-:B------:R-:W-:Y:S01]  /*dfe0*/  IMAD.X R71, RZ, RZ, R47.reuse, P4 ;  /* 0x000000ffff477224 */ /* 0x100fe200020e062f */
[----:B------:R-:W-:Y:S01]  /*dff0*/  LOP3.LUT R58, R28, R45, RZ, 0x3c, !PT ;  /* 0x0000002d1c3a7212 */ /* 0x000fe200078e3cff */
[----:B------:R-:W-:Y:S01]  /*e000*/  IMAD.X R75, RZ, RZ, R47, P5 ;  /* 0x000000ffff4b7224 */ /* 0x000fe200028e062f */
[----:B------:R-:W-:-:S02]  /*e010*/  LOP3.LUT R28, R39, 0x380, RZ, 0xc0, !PT ;  /* 0x00000380271c7812 */ /* 0x000fc400078ec0ff */
[----:B------:R-:W-:Y:S02]  /*e020*/  IADD3 R103, P0, R48, 0xb000, RZ ;  /* 0x0000b00030677810 */ /* 0x000fe40007f1e0ff */
[----:B------:R-:W-:Y:S02]  /*e030*/  LOP3.LUT R31, R34, 0x380, RZ, 0xc0, !PT ;  /* 0x00000380221f7812 */ /* 0x000fe400078ec0ff */
[----:B------:R-:W-:Y:S01]  /*e040*/  MOV R151, R46 ;  /* 0x0000002e00977202 */ /* 0x000fe20000000f00 */
[----:B------:R-:W-:Y:S01]  /*e050*/  BAR.SYNC.DEFER_BLOCKING 0x1, 0x100 ;  /* 0x0044000000007b1d */ /* 0x000fe20000010000 */
[----:B------:R-:W-:Y:S01]  /*e060*/  SHF.R.U64 R28, R28, 0x3, RZ ;  /* 0x000000031c1c7819 */ /* 0x000fe200000012ff */
[----:B------:R-:W-:Y:S01]  /*e070*/  IMAD.X R47, RZ, RZ, R49, P0 ;  /* 0x000000ffff2f7224 */ /* 0x000fe200000e0631 */
[----:B------:R-:W-:Y:S02]  /*e080*/  LOP3.LUT R46, R103, 0x380, RZ, 0xc0, !PT ;  /* 0x00000380672e7812 */ /* 0x000fe400078ec0ff */
[----:B------:R-:W-:-:S02]  /*e090*/  SHF.R.U64 R31, R31, 0x3, RZ ;  /* 0x000000031f1f7819 */ /* 0x000fc400000012ff */
[----:B------:R-:W-:Y:S01]  /*e0a0*/  MOV R150, R54 ;  /* 0x0000003600967202 */ /* 0x000fe20000000f00 */
[----:B------:R-:W-:Y:S01]  /*e0b0*/  VIADD R55, R18, UR39 ;  /* 0x0000002712377c36 */ /* 0x000fe20008000000 */
[----:B------:R-:W-:Y:S02]  /*e0c0*/  LOP3.LUT R78, R28, R39, RZ, 0x3c, !PT ;  /* 0x000000271c4e7212 */ /* 0x000fe400078e3cff */
[----:B------:R-:W-:Y:S02]  /*e0d0*/  SHF.R.U64 R46, R46, 0x3, RZ ;  /* 0x000000032e2e7819 */ /* 0x000fe400000012ff */
[----:B------:R-:W-:Y:S02]  /*e0e0*/  LOP3.LUT R50, R31, R34, RZ, 0x3c, !PT ;  /* 0x000000221f327212 */ /* 0x000fe400078e3cff */
[----:B------:R-:W-:Y:S02]  /*e0f0*/  LOP3.LUT R28, R37, 0x380, RZ, 0xc0, !PT ;  /* 0x00000380251c7812 */ /* 0x000fe400078ec0ff */
[----:B------:R-:W-:-:S02]  /*e100*/  LOP3.LUT R46, R46, R103, RZ, 0x3c, !PT ;  /* 0x000000672e2e7212 */ /* 0x000fc400078e3cff */
[----:B------:R-:W-:Y:S02]  /*e110*/  SHF.R.U64 R28, R28, 0x3, RZ ;  /* 0x000000031c1c7819 */ /* 0x000fe400000012ff */
[----:B------:R-:W-:Y:S01]  /*e120*/  MOV R103, R50 ;  /* 0x0000003200677202 */ /* 0x000fe20000000f00 */
[----:B------:R-:W-:Y:S01]  /*e130*/  IMAD.MOV.U32 R50, RZ, RZ, R55 ;  /* 0x000000ffff327224 */ /* 0x000fe200078e0037 */
[----:B------:R-:W-:Y:S01]  /*e140*/  LOP3.LUT R82, R28, R37, RZ, 0x3c, !PT ;  /* 0x000000251c527212 */ /* 0x000fe200078e3cff */
[----:B------:R0:W-:Y:S01]  /*e150*/  STSM.16.M88.4 [R151], R4 ;  /* 0x0000000497007844 */ /* 0x0001e20000000200 */
[----:B------:R-:W-:Y:S02]  /*e160*/  MOV R66, R66 ;  /* 0x0000004200427202 */ /* 0x000fe40000000f00 */
[----:B------:R-:W-:Y:S02]  /*e170*/  LOP3.LUT R28, R33, 0x380, RZ, 0xc0, !PT ;  /* 0x00000380211c7812 */ /* 0x000fe400078ec0ff */
[----:B------:R-:W-:-:S02]  /*e180*/  MOV R86, R86 ;  /* 0x0000005600567202 */ /* 0x000fc40000000f00 */
[----:B------:R-:W-:Y:S02]  /*e190*/  MOV R82, R82 ;  /* 0x0000005200527202 */ /* 0x000fe40000000f00 */
[----:B------:R-:W-:Y:S02]  /*e1a0*/  LOP3.LUT R31, R32, 0x380, RZ, 0xc0, !PT ;  /* 0x00000380201f7812 */ /* 0x000fe400078ec0ff */
[----:B------:R-:W-:Y:S02]  /*e1b0*/  LOP3.LUT R30, R41, 0x380, RZ, 0xc0, !PT ;  /* 0x00000380291e7812 */ /* 0x000fe400078ec0ff */
[----:B------:R-:W-:Y:S02]  /*e1c0*/  SHF.R.U64 R28, R28, 0x3, RZ ;  /* 0x000000031c1c7819 */ /* 0x000fe400000012ff */
[----:B------:R-:W-:Y:S01]  /*e1d0*/  SHF.R.U64 R31, R31, 0x3, RZ ;  /* 0x000000031f1f7819 */ /* 0x000fe200000012ff */
[----:B0-----:R-:W-:Y:S01]  /*e1e0*/  @P1 IMAD.HI.U32 R4, R55, R26, RZ ;  /* 0x0000001a37041227 */ /* 0x001fe200078e00ff */
[----:B------:R-:W-:-:S02]  /*e1f0*/  F2FP.F16.F32.PACK_AB R5, R148, R143 ;  /* 0x0000008f9405723e */ /* 0x000fc400000000ff */
[----:B------:R-:W-:Y:S02]  /*e200*/  F2FP.F16.F32.PACK_AB R6, R25, R0 ;  /* 0x000000001906723e */ /* 0x000fe400000000ff */
[----:B-1----:R-:W-:Y:S02]  /*e210*/  @P1 SHF.R.U32.HI R50, RZ, R27, R4 ;  /* 0x0000001bff321219 */ /* 0x002fe40000011604 */
[----:B------:R-:W-:Y:S02]  /*e220*/  F2FP.F16.F32.PACK_AB R4, R120, R9 ;  /* 0x000000097804723e */ /* 0x000fe400000000ff */
[----:B------:R-:W-:Y:S01]  /*e230*/  F2FP.F16.F32.PACK_AB R7, R149, R142 ;  /* 0x0000008e9507723e */ /* 0x000fe200000000ff */
[----:B------:R-:W-:Y:S01]  /*e240*/  IMAD.MOV R51, RZ, RZ, -R50 ;  /* 0x000000ffff337224 */ /* 0x000fe200078e0a32 */
[----:B------:R-:W-:Y:S02]  /*e250*/  F2FP.F16.F32.PACK_AB R9, R146, R141 ;  /* 0x0000008d9209723e */ /* 0x000fe400000000ff */
[----:B------:R-:W-:Y:S01]  /*e260*/  SHF.R.U64 R30, R30, 0x3, RZ ;  /* 0x000000031e1e7819 */ /* 0x000fe200000012ff */
[----:B------:R-:W-:Y:S01]  /*e270*/  STSM.16.M88.4 [R66], R4 ;  /* 0x0000000442007844 */ /* 0x000fe20000000200 */
[----:B------:R-:W-:Y:S01]  /*e280*/  IMAD R51, R52, R51, R55 ;  /* 0x0000003334337224 */ /* 0x000fe200078e0237 */
[----:B------:R-:W-:-:S02]  /*e290*/  LOP3.LUT R28, R28, R33, RZ, 0x3c, !PT ;  /* 0x000000211c1c7212 */ /* 0x000fc400078e3cff */
[----:B------:R0:W-:Y:S01]  /*e2a0*/  STSM.16.M88.4 [R86], R8 ;  /* 0x0000000856007844 */ /* 0x0001e20000000200 */
[----:B------:R-:W-:Y:S02]  /*e2b0*/  IADD3 R33, P3, R48, 0x7000, RZ ;  /* 0x0000700030217810 */ /* 0x000fe40007f7e0ff */
[----:B------:R-:W-:Y:S01]  /*e2c0*/  SHF.R.S32.HI R0, RZ, 0x1f, R51 ;  /* 0x0000001fff007819 */ /* 0x000fe20000011433 */
[----:B------:R1:W-:Y:S01]  /*e2d0*/  STSM.16.M88.4 [R82], R12 ;  /* 0x0000000c52007844 */ /* 0x0003e20000000200 */
[----:B------:R-:W-:Y:S02]  /*e2e0*/  LOP3.LUT R70, R31, R32, RZ, 0x3c, !PT ;  /* 0x000000201f467212 */ /* 0x000fe400078e3cff */
[----:B------:R-:W-:Y:S02]  /*e2f0*/  LOP3.LUT R74, R30, R41, RZ, 0x3c, !PT ;  /* 0x000000291e4a7212 */ /* 0x000fe400078e3cff */
[----:B------:R-:W-:Y:S02]  /*e300*/  IADD3 R31, P2, R48, 0x6000, RZ ;  /* 0x00006000301f7810 */ /* 0x000fe40007f5e0ff */
[----:B------:R-:W-:-:S02]  /*e310*/  LOP3.LUT R32, R33, 0x380, RZ, 0xc0, !PT ;  /* 0x0000038021207812 */ /* 0x000fc400078ec0ff */
[----:B------:R-:W-:Y:S02]  /*e320*/  MOV R78, R78 ;  /* 0x0000004e004e7202 */ /* 0x000fe40000000f00 */
[----:B------:R-:W-:Y:S01]  /*e330*/  F2FP.F16.F32.PACK_AB R25, R137, R134 ;  /* 0x000000868919723e */ /* 0x000fe200000000ff */
[----:B0-----:R-:W-:Y:S01]  /*e340*/  IMAD.U32 R9, RZ, RZ, UR5 ;  /* 0x00000005ff097e24 */ /* 0x001fe2000f8e00ff */
[----:B------:R-:W-:Y:S01]  /*e350*/  SHF.R.S32.HI R8, RZ, 0x1f, R50 ;  /* 0x0000001fff087819 */ /* 0x000fe20000011432 */
[----:B------:R-:W-:Y:S01]  /*e360*/  ULDC UR5, c[0x0][0xa88] ;  /* 0x0002a20000057ab9 */ /* 0x000fe20000000800 */
[----:B------:R-:W-:Y:S01]  /*e370*/  F2FP.F16.F32.PACK_AB R26, R61, R60 ;  /* 0x0000003c3d1a723e */ /* 0x000fe200000000ff */
[----:B-1----:R-:W-:Y:S01]  /*e380*/  VIADD R15, R199, UR39 ;  /* 0x00000027c70f7c36 */ /* 0x002fe20008000000 */
[----:B------:R-:W-:Y:S02]  /*e390*/  IADD3 R12, P0, R50, UR6, RZ ;  /* 0x00000006320c7c10 */ /* 0x000fe4000ff1e0ff */
[----:B------:R-:W-:-:S02]  /*e3a0*/  F2FP.F16.F32.PACK_AB R27, R136, R133 ;  /* 0x00000085881b723e */ /* 0x000fc400000000ff */
[----:B------:R-:W-:Y:S01]  /*e3b0*/  IADD3.X R13, R8, UR7, R9, P0, !PT ;  /* 0x00000007080d7c10 */ /* 0x000fe200087fe409 */
[----:B------:R-:W-:Y:S01]  /*e3c0*/  ULDC.64 UR6, c[0x0][0xb88] ;  /* 0x0002e20000067ab9 */ /* 0x000fe20000000a00 */
[----:B------:R-:W-:Y:S01]  /*e3d0*/  LOP3.LUT R30, R31, 0x380, RZ, 0xc0, !PT ;  /* 0x000003801f1e7812 */ /* 0x000fe200078ec0ff */
[----:B------:R-:W-:Y:S01]  /*e3e0*/  IMAD R0, R0, UR6, RZ ;  /* 0x0000000600007c24 */ /* 0x000fe2000f8e02ff */
[----:B------:R-:W-:Y:S01]  /*e3f0*/  MOV R74, R74 ;  /* 0x0000004a004a7202 */ /* 0x000fe20000000f00 */
[----:B------:R-:W-:Y:S01]  /*e400*/  IMAD.WIDE.U32 R12, R51, UR6, R12 ;  /* 0x00000006330c7c25 */ /* 0x000fe2000f8e000c */
[----:B------:R-:W-:Y:S01]  /*e410*/  F2FP.F16.F32.PACK_AB R4, R65, R64 ;  /* 0x000000404104723e */ /* 0x000fe200000000ff */
[----:B------:R0:W-:Y:S01]  /*e420*/  STSM.16.M88.4 [R78], R24 ;  /* 0x000000184e007844 */ /* 0x0001e20000000200 */
[----:B------:R-:W-:Y:S01]  /*e430*/  F2FP.F16.F32.PACK_AB R5, R135, R132 ;  /* 0x000000848705723e */ /* 0x000fe200000000ff */
[----:B------:R-:W-:Y:S01]  /*e440*/  IMAD R51, R51, UR7, R0 ;  /* 0x0000000733337c24 */ /* 0x000fe2000f8e0200 */
[----:B------:R-:W-:Y:S01]  /*e450*/  F2FP.F16.F32.PACK_AB R6, R69, R68 ;  /* 0x000000444506723e */ /* 0x000fe200000000ff */
[----:B------:R-:W-:Y:S01]  /*e460*/  ULDC.64 UR6, c[0x0][0xb50] ;  /* 0x0002d40000067ab9 */ /* 0x000fe20000000a00 */
[----:B------:R-:W-:Y:S01]  /*e470*/  F2FP.F16.F32.PACK_AB R7, R131, R130 ;  /* 0x000000828307723e */ /* 0x000fe200000000ff */
[----:B------:R-:W-:Y:S01]  /*e480*/  IMAD R0, R52, UR5, RZ ;  /* 0x0000000534007c24 */ /* 0x000fe2000f8e02ff */
[----:B------:R-:W-:-:S02]  /*e490*/  SHF.R.U64 R32, R32, 0x3, RZ ;  /* 0x0000000320207819 */ /* 0x000fc400000012ff */
[----:B------:R-:W-:Y:S01]  /*e4a0*/  SHF.R.U64 R30, R30, 0x3, RZ ;  /* 0x000000031e1e7819 */ /* 0x000fe200000012ff */
[----:B------:R1:W-:Y:S01]  /*e4b0*/  STSM.16.M88.4 [R74], R4 ;  /* 0x000000044a007844 */ /* 0x0003e20000000200 */
[----:B------:R-:W-:Y:S01]  /*e4c0*/  LOP3.LUT R32, R32, R33, RZ, 0x3c, !PT ;  /* 0x0000002120207212 */ /* 0x000fe200078e3cff */
[--C-:B------:R-:W-:Y:S01]  /*e4d0*/  IMAD.X R33, RZ, RZ, R49.reuse, P3 ;  /* 0x000000ffff217224 */ /* 0x100fe200018e0631 */
[----:B------:R-:W-:Y:S02]  /*e4e0*/  LOP3.LUT P0, RZ, R197, 0x3, RZ, 0xc0, !PT ;  /* 0x00000003c5ff7812 */ /* 0x000fe4000780c0ff */
[----:B------:R-:W-:Y:S01]  /*e4f0*/  LOP3.LUT R30, R30, R31, RZ, 0x3c, !PT ;  /* 0x0000001f1e1e7212 */ /* 0x000fe200078e3cff */
[----:B------:R-:W-:Y:S01]  /*e500*/  IMAD.X R31, RZ, RZ, R49, P2 ;  /* 0x000000ffff1f7224 */ /* 0x000fe200010e0631 */
[----:B0-----:R-:W-:Y:S02]  /*e510*/  LEA R24, P3, R12, UR6, 0x2 ;  /* 0x000000060c187c11 */ /* 0x001fe4000f8610ff */
[----:B------:R-:W-:-:S02]  /*e520*/  ISETP.GE.OR P2, PT, R15, R0, P0 ;  /* 0x000000000f00720c */ /* 0x000fc40000746670 */
[----:B------:R-:W-:Y:S01]  /*e530*/  MOV R70, R70 ;  /* 0x0000004600467202 */ /* 0x000fe20000000f00 */
[----:B------:R-:W-:Y:S01]  /*e540*/  SHFL.IDX PT, R54, R24, RZ, 0x1c1f ;  /* 0x001c1fff18367589 */ /* 0x000fe200000e0000 */
[----:B------:R-:W-:Y:S02]  /*e550*/  F2FP.F16.F32.PACK_AB R8, R73, R72 ;  /* 0x000000484908723e */ /* 0x000fe400000000ff */
[----:B------:R-:W-:Y:S01]  /*e560*/  F2FP.F16.F32.PACK_AB R9, R128, R127 ;  /* 0x0000007f8009723e */ /* 0x000fe200000000ff */
[----:B-1----:R-:W-:Y:S01]  /*e570*/  VIADD R5, R15, 0x8 ;  /* 0x000000080f057836 */ /* 0x002fe20000000000 */
[----:B------:R-:W-:Y:S01]  /*e580*/  F2FP.F16.F32.PACK_AB R10, R77, R76 ;  /* 0x0000004c4d0a723e */ /* 0x000fe200000000ff */
[----:B------:R-:W-:Y:S01]  /*e590*/  IMAD.IADD R7, R13, 0x1, R51 ;  /* 0x000000010d077824 */ /* 0x000fe200078e0233 */
[----:B------:R-:W-:Y:S01]  /*e5a0*/  F2FP.F16.F32.PACK_AB R11, R129, R126 ;  /* 0x0000007e810b723e */ /* 0x000fe200000000ff */
[----:B------:R-:W-:Y:S01]  /*e5b0*/  SHFL.IDX PT, R64, R24, 0x1, 0x1c1f ;  /* 0x003c1f0018407f89 */ /* 0x000fe200000e0000 */
[----:B------:R-:W-:-:S02]  /*e5c0*/  ISETP.GE.OR P0, PT, R5, R0, P0 ;  /* 0x000000000500720c */ /* 0x000fc40000706670 */
[----:B------:R-:W-:Y:S01]  /*e5d0*/  LEA.HI.X R25, R12, UR7, R7, 0x2, P3 ;  /* 0x000000070c197c11 */ /* 0x000fe200098f1407 */
[----:B------:R-:W-:Y:S01]  /*e5e0*/  STSM.16.M88.4 [R70], R8 ;  /* 0x0000000846007844 */ /* 0x000fe20000000200 */
[----:B------:R-:W-:Y:S02]  /*e5f0*/  MOV R62, R62 ;  /* 0x0000003e003e7202 */ /* 0x000fe40000000f00 */
[----:B------:R-:W-:Y:S01]  /*e600*/  F2FP.F16.F32.PACK_AB R4, R81, R80 ;  /* 0x000000505104723e */ /* 0x000fe200000000ff */
[----:B------:R-:W0:Y:S01]  /*e610*/  SHFL.IDX PT, R55, R25, RZ, 0x1c1f ;  /* 0x001c1fff19377589 */ /* 0x000e2200000e0000 */
[----:B------:R-:W-:Y:S02]  /*e620*/  F2FP.F16.F32.PACK_AB R5, R124, R123 ;  /* 0x0000007b7c05723e */ /* 0x000fe400000000ff */
[----:B------:R-:W-:Y:S01]  /*e630*/  F2FP.F16.F32.PACK_AB R6, R85, R84 ;  /* 0x000000545506723e */ /* 0x000fe200000000ff */
[----:B------:R-:W1:Y:S01]  /*e640*/  SHFL.IDX PT, R65, R25, 0x1, 0x1c1f ;  /* 0x003c1f0019417f89 */ /* 0x000e6200000e0000 */
[----:B------:R-:W-:-:S02]  /*e650*/  F2FP.F16.F32.PACK_AB R7, R125, R122 ;  /* 0x0000007a7d07723e */ /* 0x000fc400000000ff */
[----:B------:R-:W-:Y:S02]  /*e660*/  MOV R58, R58 ;  /* 0x0000003a003a7202 */ /* 0x000fe40000000f00 */
[----:B------:R-:W-:Y:S01]  /*e670*/  F2FP.F16.F32.PACK_AB R12, R89, R88 ;  /* 0x00000058590c723e */ /* 0x000fe200000000ff */
[----:B------:R-:W-:Y:S01]  /*e680*/  STSM.16.M88.4 [R62], R4 ;  /* 0x000000043e007844 */ /* 0x000fe20000000200 */
[----:B------:R-:W-:Y:S02]  /*e690*/  F2FP.F16.F32.PACK_AB R13, R121, R90 ;  /* 0x0000005a790d723e */ /* 0x000fe400000000ff */
[----:B------:R-:W-:Y:S02]  /*e6a0*/  F2FP.F16.F32.PACK_AB R14, R93, R92 ;  /* 0x0000005c5d0e723e */ /* 0x000fe400000000ff */
[----:B------:R-:W-:Y:S02]  /*e6b0*/  F2FP.F16.F32.PACK_AB R15, R95, R94 ;  /* 0x0000005e5f0f723e */ /* 0x000fe400000000ff */
[----:B------:R-:W-:-:S02]  /*e6c0*/  F2FP.F16.F32.PACK_AB R104, R105, R104 ;  /* 0x000000686968723e */ /* 0x000fc400000000ff */
[----:B------:R-:W-:Y:S01]  /*e6d0*/  F2FP.F16.F32.PACK_AB R98, R101, R100 ;  /* 0x000000646562723e */ /* 0x000fe200000000ff */
[----:B------:R-:W-:Y:S01]  /*e6e0*/  STSM.16.M88.4 [R58], R12 ;  /* 0x0000000c3a007844 */ /* 0x000fe20000000200 */
[----:B------:R-:W-:Y:S02]  /*e6f0*/  F2FP.F16.F32.PACK_AB R99, R56, R99 ;  /* 0x000000633863723e */ /* 0x000fe400000000ff */
[----:B------:R-:W-:Y:S02]  /*e700*/  F2FP.F16.F32.PACK_AB R105, R107, R106 ;  /* 0x0000006a6b69723e */ /* 0x000fe400000000ff */
[----:B------:R-:W-:Y:S01]  /*e710*/  F2FP.F16.F32.PACK_AB R112, R113, R112 ;  /* 0x000000707170723e */ /* 0x000fe200000000ff */
[----:B------:R-:W-:Y:S01]  /*e720*/  STSM.16.M88.4 [R150], R96 ;  /* 0x0000006096007844 */ /* 0x000fe20000000200 */
[----:B------:R-:W-:Y:S02]  /*e730*/  F2FP.F16.F32.PACK_AB R106, R109, R108 ;  /* 0x0000006c6d6a723e */ /* 0x000fe400000000ff */
[----:B------:R-:W-:-:S02]  /*e740*/  F2FP.F16.F32.PACK_AB R107, R111, R110 ;  /* 0x0000006e6f6b723e */ /* 0x000fc400000000ff */
        /* <DEDUP_REMOVED lines=8> */
[----:B------:R-:W-:Y:S01]  /*e7d0*/  LOP3.LUT R42, R43, 0x380, RZ, 0xc0, !PT ;  /* 0x000003802b2a7812 */ /* 0x000fe200078ec0ff */
[----:B------:R-:W-:Y:S01]  /*e7e0*/  BAR.SYNC.DEFER_BLOCKING 0x1, 0x100 ;  /* 0x0044000000007b1d */ /* 0x000fe20000010000 */
[----:B------:R-:W-:Y:S02]  /*e7f0*/  SHF.R.U64 R40, R40, 0x3, RZ ;  /* 0x0000000328287819 */ /* 0x000fe400000012ff */
[----:B------:R-:W-:Y:S02]  /*e800*/  SHF.R.U64 R42, R42, 0x3, RZ ;  /* 0x000000032a2a7819 */ /* 0x000fe400000012ff */
[----:B------:R-:W-:Y:S01]  /*e810*/  LOP3.LUT R40, R40, R41, RZ, 0x3c, !PT ;  /* 0x0000002928287212 */ /* 0x000fe200078e3cff */
[--C-:B------:R-:W-:Y:S01]  /*e820*/  IMAD.X R41, RZ, RZ, R49.reuse, P4 ;  /* 0x000000ffff297224 */ /* 0x100fe200020e0631 */
[----:B------:R-:W-:Y:S02]  /*e830*/  IADD3 R45, P6, R48, 0x3000, RZ ;  /* 0x00003000302d7810 */ /* 0x000fe40007fde0ff */
[----:B------:R-:W-:Y:S01]  /*e840*/  LOP3.LUT R42, R42, R43, RZ, 0x3c, !PT ;  /* 0x0000002b2a2a7212 */ /* 0x000fe200078e3cff */
[----:B------:R-:W-:Y:S01]  /*e850*/  IMAD.X R43, RZ, RZ, R49, P5 ;  /* 0x000000ffff2b7224 */ /* 0x000fe200028e0631 */
[----:B------:R-:W-:-:S02]  /*e860*/  LOP3.LUT R44, R45, 0x380, RZ, 0xc0, !PT ;  /* 0x000003802d2c7812 */ /* 0x000fc400078ec0ff */
[----:B------:R-:W-:Y:S02]  /*e870*/  LOP3.LUT R20, R35, 0x380, RZ, 0xc0, !PT ;  /* 0x0000038023147812 */ /* 0x000fe400078ec0ff */
[----:B------:R-:W-:Y:S02]  /*e880*/  IADD3 R37, P5, R48, 0x9000, RZ ;  /* 0x0000900030257810 */ /* 0x000fe40007fbe0ff */
[----:B------:R-:W-:Y:S01]  /*e890*/  SHF.R.U64 R44, R44, 0x3, RZ ;  /* 0x000000032c2c7819 */ /* 0x000fe200000012ff */
[----:B------:R-:W-:Y:S01]  /*e8a0*/  UIMAD UR5, UR10, UR8, URZ ;  /* 0x000000080a0572a4 */ /* 0x000fe2000f8e023f */
[----:B------:R-:W-:Y:S02]  /*e8b0*/  SHF.R.U64 R20, R20, 0x3, RZ ;  /* 0x0000000314147819 */ /* 0x000fe400000012ff */
[----:B------:R-:W-:Y:S02]  /*e8c0*/  LOP3.LUT R36, R37, 0x380, RZ, 0xc0, !PT ;  /* 0x0000038025247812 */ /* 0x000fe400078ec0ff */
[----:B------:R-:W-:Y:S01]  /*e8d0*/  LOP3.LUT R44, R44, R45, RZ, 0x3c, !PT ;  /* 0x0000002d2c2c7212 */ /* 0x000fe200078e3cff */
[----:B0-----:R0:W-:Y:S01]  /*e8e0*/  @!P2 ST.E desc[UR14][R54.64], R3 ;  /* 0x000000033600a985 */ /* 0x0011e2000c10190e */
[----:B------:R-:W-:Y:S01]  /*e8f0*/  LOP3.LUT R20, R20, R35, RZ, 0x3c, !PT ;  /* 0x0000002314147212 */ /* 0x000fe200078e3cff */
[----:B------:R-:W-:Y:S01]  /*e900*/  IMAD.X R45, RZ, RZ, R49, P6 ;  /* 0x000000ffff2d7224 */ /* 0x000fe200030e0631 */
[----:B------:R-:W-:Y:S01]  /*e910*/  SHF.R.U64 R36, R36, 0x3, RZ ;  /* 0x0000000324247819 */ /* 0x000fe200000012ff */
[----:B-1----:R1:W-:Y:S01]  /*e920*/  @!P0 ST.E desc[UR14][R64.64], R2 ;  /* 0x0000000240008985 */ /* 0x0023e2000c10190e */
[C---:B------:R-:W-:Y:S01]  /*e930*/  IADD3 R35, P4, R48.reuse, 0x8000, RZ ;  /* 0x0000800030237810 */ /* 0x040fe20007f9e0ff */
[----:B------:R-:W-:Y:S01]  /*e940*/  UIMAD.WIDE.U32 UR6, UR11, UR8, URZ ;  /* 0x000000080b0672a5 */ /* 0x000fe2000f8e003f */
[----:B------:R-:W-:Y:S01]  /*e950*/  IADD3 R39, P6, R48, 0xa000, RZ ;  /* 0x0000a00030277810 */ /* 0x000fe20007fde0ff */
[----:B------:R2:W5:Y:S01]  /*e960*/  LD.E.128 R24, desc[UR14][R40.64] ;  /* 0x0000000e28187980 */ /* 0x000562000c101d00 */
[----:B------:R-:W-:Y:S01]  /*e970*/  UIMAD UR5, UR11, UR9, UR5 ;  /* 0x000000090b0572a4 */ /* 0x000fe2000f8e0205 */
[----:B------:R-:W-:Y:S01]  /*e980*/  LOP3.LUT R36, R36, R37, RZ, 0x3c, !PT ;  /* 0x0000002524247212 */ /* 0x000fe200078e3cff */
[----:B0-----:R-:W0:Y:S01]  /*e990*/  @P1 LDC R3, c[0x0][0xbec] ;  /* 0x0002fb00ff031b82 */ /* 0x001e220000000800 */
[----:B------:R3:W5:Y:S01]  /*e9a0*/  LD.E.128 R60, desc[UR14][R28.64] ;  /* 0x0000000e1c3c7980 */ /* 0x000762000c101d00 */
[----:B------:R-:W-:Y:S01]  /*e9b0*/  ULDC.64 UR10, c[0x0][0xaf0] ;  /* 0x0002bc00000a7ab9 */ /* 0x000fe20000000a00 */
[----:B------:R-:W-:Y:S01]  /*e9c0*/  LOP3.LUT R34, R35, 0x380, RZ, 0xc0, !PT ;  /* 0x0000038023227812 */ /* 0x000fe200078ec0ff */
[----:B-1----:R-:W-:Y:S01]  /*e9d0*/  IMAD R2, R192, 0x20, R195 ;  /* 0x00000020c0027824 */ /* 0x002fe200078e02c3 */
[----:B------:R-:W-:Y:S01]  /*e9e0*/  LOP3.LUT R38, R39, 0x380, RZ, 0xc0, !PT ;  /* 0x0000038027267812 */ /* 0x000fe200078ec0ff */
[----:B------:R1:W5:Y:S01]  /*e9f0*/  LD.E.128 R68, desc[UR14][R20.64] ;  /* 0x0000000e14447980 */ /* 0x000362000c101d00 */
[----:B------:R-:W-:Y:S01]  /*ea00*/  LOP3.LUT R37, R48, 0x380, RZ, 0xc0, !PT ;  /* 0x0000038030257812 */ /* 0x000fe200078ec0ff */
[----:B--2---:R-:W2:Y:S01]  /*ea10*/  @P1 LDC R41, c[0x0][0xbf0] ;  /* 0x0002fc00ff291b82 */ /* 0x004ea20000000800 */
[----:B------:R-:W-:Y:S01]  /*ea20*/  UIMAD UR8, UR12, UR10, URZ ;  /* 0x0000000a0c0872a4 */ /* 0x000fe2000f8e023f */
[----:B------:R-:W-:Y:S01]  /*ea30*/  SHF.R.U64 R34, R34, 0x3, RZ ;  /* 0x0000000322227819 */ /* 0x000fe200000012ff */
[----:B---3--:R-:W-:Y:S01]  /*ea40*/  VIADD R28, R2, UR39 ;  /* 0x00000027021c7c36 */ /* 0x008fe20008000000 */
[----:B------:R-:W-:Y:S01]  /*ea50*/  UIADD3 UR7, UR7, UR5, URZ ;  /* 0x0000000507077290 */ /* 0x000fe2000fffe03f */
[----:B------:R-:W-:Y:S01]  /*ea60*/  SHF.R.U64 R38, R38, 0x3, RZ ;  /* 0x0000000326267819 */ /* 0x000fe200000012ff */
[----:B------:R-:W-:Y:S01]  /*ea70*/  UIMAD UR5, UR13, UR11, UR8 ;  /* 0x0000000b0d0572a4 */ /* 0x000fe2000f8e0208 */
[----:B------:R-:W-:Y:S01]  /*ea80*/  SHF.R.U64 R37, R37, 0x3, RZ ;  /* 0x0000000325257819 */ /* 0x000fe200000012ff */
[----:B-1----:R-:W-:Y:S01]  /*ea90*/  IMAD.MOV.U32 R21, RZ, RZ, R28 ;  /* 0x000000ffff157224 */ /* 0x002fe200078e001c */
[----:B------:R-:W-:Y:S01]  /*eaa0*/  UIMAD.WIDE.U32 UR6, UR13, UR10, UR6 ;  /* 0x0000000a0d0672a5 */ /* 0x000fe2000f8e0006 */
[----:B------:R-:W-:Y:S01]  /*eab0*/  LOP3.LUT R34, R34, R35, RZ, 0x3c, !PT ;  /* 0x0000002322227212 */ /* 0x000fe200078e3cff */
[--C-:B------:R-:W-:Y:S01]  /*eac0*/  IMAD.X R35, RZ, RZ, R49.reuse, P4 ;  /* 0x000000ffff237224 */ /* 0x100fe200020e0631 */
[----:B------:R-:W-:Y:S01]  /*ead0*/  LOP3.LUT R38, R38, R39, RZ, 0x3c, !PT ;  /* 0x0000002726267212 */ /* 0x000fe200078e3cff */
[----:B------:R-:W5:Y:S01]  /*eae0*/  LD.E.128 R8, desc[UR14][R42.64] ;  /* 0x0000000e2a087980 */ /* 0x000f62000c101d00 */
[----:B------:R-:W-:Y:S01]  /*eaf0*/  LOP3.LUT R48, R37, R48, RZ, 0x3c, !PT ;  /* 0x0000003025307212 */ /* 0x000fe200078e3cff */
[----:B0-----:R-:W-:Y:S01]  /*eb00*/  @P1 IMAD.HI.U32 R2, R28, R3, RZ ;  /* 0x000000031c021227 */ /* 0x001fe200078e00ff */
[----:B------:R-:W-:Y:S01]  /*eb10*/  UIADD3 UR5, UR7, UR5, URZ ;  /* 0x0000000507057290 */ /* 0x000fe2000fffe03f */
[----:B------:R-:W5:Y:S01]  /*eb20*/  LD.E.128 R4, desc[UR14][R44.64] ;  /* 0x0000000e2c047980 */ /* 0x000f62000c101d00 */
[----:B------:R-:W-:Y:S01]  /*eb30*/  ULDC.64 UR8, c[0x0][0xae0] ;  /* 0x0002b80000087ab9 */ /* 0x000fe20000000a00 */
[----:B------:R-:W-:-:S02]  /*eb40*/  IMAD.X R37, RZ, RZ, R49, P5 ;  /* 0x000000ffff257224 */ /* 0x000fc400028e0631 */
[----:B------:R-:W-:Y:S01]  /*eb50*/  IMAD.X R39, RZ, RZ, R49, P6 ;  /* 0x000000ffff277224 */ /* 0x000fe200030e0631 */
[----:B------:R0:W5:Y:S01]  /*eb60*/  LD.E.128 R56, desc[UR14][R30.64] ;  /* 0x0000000e1e387980 */ /* 0x000162000c101d00 */
[----:B--2---:R-:W-:Y:S01]  /*eb70*/  @P1 SHF.R.U32.HI R21, RZ, R41, R2 ;  /* 0x00000029ff151219 */ /* 0x004fe20000011602 */
[----:B------:R-:W-:Y:S02]  /*eb80*/  IMAD.U32 R3, RZ, RZ, UR7 ;  /* 0x00000007ff037e24 */ /* 0x000fe4000f8e00ff */
[----:B------:R-:W5:Y:S01]  /*eb90*/  LD.E.128 R48, desc[UR14][R48.64] ;  /* 0x0000000e30307980 */ /* 0x000f62000c101d00 */
[--C-:B------:R-:W-:Y:S01]  /*eba0*/  SHF.R.S32.HI R20, RZ, 0x1f, R21.reuse ;  /* 0x0000001fff147819 */ /* 0x100fe20000011415 */
[----:B------:R-:W-:Y:S02]  /*ebb0*/  IMAD.MOV R29, RZ, RZ, -R21 ;  /* 0x000000ffff1d7224 */ /* 0x000fe400078e0a15 */
[----:B------:R1:W5:Y:S02]  /*ebc0*/  LD.E.128 R12, desc[UR14][R32.64] ;  /* 0x0000000e200c7980 */ /* 0x000364000c101d00 */
[----:B------:R-:W-:-:S02]  /*ebd0*/  IMAD R20, R20, UR8, RZ ;  /* 0x0000000814147c24 */ /* 0x000fc4000f8e02ff */
[----:B------:R-:W-:Y:S01]  /*ebe0*/  IMAD R29, R52, R29, R28 ;  /* 0x0000001d341d7224 */ /* 0x000fe200078e021c */
[----:B------:R2:W5:Y:S01]  /*ebf0*/  LD.E.128 R80, desc[UR14][R34.64] ;  /* 0x0000000e22507980 */ /* 0x000562000c101d00 */
[----:B------:R-:W-:Y:S01]  /*ec00*/  IMAD.U32 R2, RZ, RZ, UR6 ;  /* 0x00000006ff027e24 */ /* 0x000fe2000f8e00ff */
[----:B------:R-:W-:Y:S01]  /*ec10*/  ULDC.64 UR6, c[0x0][0xad8] ;  /* 0x0002b60000067ab9 */ /* 0x000fe20000000a00 */
[----:B------:R-:W-:Y:S01]  /*ec20*/  IMAD.U32 R3, RZ, RZ, UR5 ;  /* 0x00000005ff037e24 */ /* 0x000fe2000f8e00ff */
[----:B------:R2:W5:Y:S01]  /*ec30*/  LD.E.128 R76, desc[UR14][R36.64] ;  /* 0x0000000e244c7980 */ /* 0x000562000c101d00 */
[----:B0-----:R-:W-:-:S03]  /*ec40*/  IMAD R31, R21, UR9, R20 ;  /* 0x00000009151f7c24 */ /* 0x001fc6000f8e0214 */
[----:B------:R2:W5:Y:S01]  /*ec50*/  LD.E.128 R72, desc[UR14][R38.64] ;  /* 0x0000000e26487980 */ /* 0x000562000c101d00 */
[----:B------:R-:W-:-:S03]  /*ec60*/  SHF.R.S32.HI R20, RZ, 0x1f, R29 ;  /* 0x0000001fff147819 */ /* 0x000fc6000001141d */
[----:B------:R2:W5:Y:S01]  /*ec70*/  LD.E.128 R64, desc[UR14][R46.64] ;  /* 0x0000000e2e407980 */ /* 0x000562000c101d00 */
[----:B------:R-:W-:Y:S01]  /*ec80*/  IMAD.WIDE.U32 R2, R21, UR8, R2 ;  /* 0x0000000815027c25 */ /* 0x000fe2000f8e0002 */
[----:B------:R-:W-:Y:S01]  /*ec90*/  @!PT LDS RZ, [RZ] ;  /* 0x00000000fffff984 */ /* 0x000fe20000000800 */
[----:B------:R-:W-:Y:S01]  /*eca0*/  @!PT LDS RZ, [RZ] ;  /* 0x00000000fffff984 */ /* 0x000fe20000000800 */
[----:B------:R-:W-:Y:S01]  /*ecb0*/  @!PT LDS RZ, [RZ] ;  /* 0x00000000fffff984 */ /* 0x000fe20000000800 */
[----:B------:R-:W-:Y:S01]  /*ecc0*/  @!PT LDS RZ, [RZ] ;  /* 0x00000000fffff984 */ /* 0x000fe20000000800 */
[----:B------:R0:W-:Y:S06]  /*ecd0*/  MEMBAR.ALL.CTA ;  /* 0x0000000000007992 */ /* 0x0001ec0000008000 */
[----:B0-----:R-:W0:Y:S01]  /*ece0*/  FENCE.VIEW.ASYNC.S ;  /* 0x00000000000073c6 */ /* 0x001e220000000000 */
[----:B------:R-:W-:Y:S02]  /*ecf0*/  IMAD.IADD R3, R3, 0x1, R31 ;  /* 0x0000000103037824 */ /* 0x000fe400078e021f */
[----:B------:R-:W-:-:S02]  /*ed00*/  IMAD R20, R20, UR6, RZ ;  /* 0x0000000614147c24 */ /* 0x000fc4000f8e02ff */
[----:B-1----:R-:W-:Y:S02]  /*ed10*/  VIADD R33, R195, UR39 ;  /* 0x00000027c3217c36 */ /* 0x002fe40008000000 */
[C---:B------:R-:W-:Y:S02]  /*ed20*/  IMAD R31, R29.reuse, UR7, R20 ;  /* 0x000000071d1f7c24 */ /* 0x040fe4000f8e0214 */
[----:B------:R-:W-:Y:S01]  /*ed30*/  IMAD.WIDE.U32 R2, R29, UR6, R2 ;  /* 0x000000061d027c25 */ /* 0x000fe2000f8e0002 */
[----:B------:R-:W-:Y:S01]  /*ed40*/  ISETP.GE.AND P2, PT, R33, R0, PT ;  /* 0x000000002100720c */ /* 0x000fe20003f46270 */
[----:B------:R-:W-:Y:S02]  /*ed50*/  ULDC.64 UR6, c[0x0][0xa80] ;  /* 0x0002a00000067ab9 */ /* 0x000fe40000000a00 */
[----:B------:R-:W-:Y:S01]  /*ed60*/  VIADD R16, R16, 0x30820 ;  /* 0x0003082010107836 */ /* 0x000fe20000000000 */
[----:B------:R-:W-:Y:S01]  /*ed70*/  LEA R30, P3, R2, UR6, 0x1 ;  /* 0x00000006021e7c11 */ /* 0x000fe2000f8608ff */
[----:B------:R-:W-:-:S02]  /*ed80*/  IMAD.IADD R3, R3, 0x1, R31 ;  /* 0x0000000103037824 */ /* 0x000fc400078e021f */
[----:B------:R-:W-:Y:S01]  /*ed90*/  VIADD R21, R33, 0x20 ;  /* 0x0000002021157836 */ /* 0x000fe20000000000 */
[----:B------:R-:W-:Y:S02]  /*eda0*/  PRMT R16, RZ, 0x654, R16 ;  /* 0x00000654ff107816 */ /* 0x000fe40000000010 */
[----:B------:R-:W-:Y:S02]  /*edb0*/  LEA.HI.X R31, R2, UR7, R3, 0x1, P3 ;  /* 0x00000007021f7c11 */ /* 0x000fe400098f0c03 */
[-C--:B------:R-:W-:Y:S01]  /*edc0*/  ISETP.GE.AND P1, PT, R21, R0.reuse, PT ;  /* 0x000000001500720c */ /* 0x080fe20003f26270 */
[----:B------:R-:W-:Y:S01]  /*edd0*/  VIADD R21, R33, 0x40 ;  /* 0x0000004021157836 */ /* 0x000fe20000000000 */
[----:B0-----:R0:W-:Y:S01]  /*ede0*/  SYNCS.ARRIVE.TRANS64.RED.A1T0 RZ, [R16+URZ], RZ ;  /* 0x000000ff10ff79a7 */ /* 0x0011e2000810043f */
[----:B------:R2:W1:Y:S01]  /*edf0*/  SHFL.IDX PT, R28, R30, RZ, 0x181f ;  /* 0x00181fff1e1c7589 */ /* 0x00046200000e0000 */
[----:B------:R-:W-:Y:S02]  /*ee00*/  BSSY B1, `(.L_x_1181) ;  /* 0x0000012000017945 */ /* 0x000fe40003800000 */
[----:B------:R-:W-:Y:S01]  /*ee10*/  ISETP.GE.AND P0, PT, R21, R0, PT ;  /* 0x000000001500720c */ /* 0x000fe20003f06270 */
[----:B0-----:R2:W0:Y:S01]  /*ee20*/  SHFL.IDX PT, R16, R31, RZ, 0x181f ;  /* 0x00181fff1f107589 */ /* 0x00142200000e0000 */
[----:B------:R-:W-:Y:S11]  /*ee30*/  @P2 BRA `(.L_x_1182) ;  /* 0x0000000000382947 */ /* 0x000ff60003800000 */
[----:B------:R-:W-:Y:S01]  /*ee40*/  ULDC UR5, c[0x0][0xac8] ;  /* 0x0002b20000057ab9 */ /* 0x000fe20000000800 */
[----:B------:R-:W-:Y:S01]  /*ee50*/  ULDC.64 UR6, c[0x0][0x208] ;  /* 0x0000820000067ab9 */ /* 0x000fe20000000a00 */
[----:B------:R-:W-:Y:S02]  /*ee60*/  ISETP.GE.AND P4, PT, R19, UR5, PT ;  /* 0x0000000513007c0c */ /* 0x000fe4000bf86270 */
[----:B------:R-:W-:Y:S02]  /*ee70*/  ISETP.GE.AND P3, PT, R22, UR5, PT ;  /* 0x0000000516007c0c */ /* 0x000fe4000bf66270 */
[----:B------:R-:W-:-:S09]  /*ee80*/  ISETP.GE.AND P2, PT, R23, UR5, PT ;  /* 0x0000000517007c0c */ /* 0x000fd2000bf46270 */
[CC--:B-1----:R-:W-:Y:S02]  /*ee90*/  @!P4 LEA R2, P6, R19.reuse, R28.reuse, 0x1 ;  /* 0x0000001c1302c211 */ /* 0x0c2fe400078c08ff */
[C---:B------:R-:W-:Y:S02]  /*eea0*/  @!P3 LEA R20, P5, R22.reuse, R28, 0x1 ;  /* 0x0000001c1614b211 */ /* 0x040fe400078a08ff */
[----:B0-----:R-:W-:Y:S02]  /*eeb0*/  @!P4 LEA.HI.X R3, R19, R16, R204, 0x1, P6 ;  /* 0x000000101303c211 */ /* 0x001fe400030f0ccc */
[C---:B------:R-:W-:Y:S02]  /*eec0*/  @!P2 LEA R28, P6, R23.reuse, R28, 0x1 ;  /* 0x0000001c171ca211 */ /* 0x040fe400078c08ff */
[-C--:B------:R-:W-:Y:S01]  /*eed0*/  @!P3 LEA.HI.X R21, R22, R16.reuse, R203, 0x1, P5 ;  /* 0x000000101615b211 */ /* 0x080fe200028f0ccb */
[----:B-----5:R3:W-:Y:S01]  /*eee0*/  @!P4 ST.E.128 desc[UR6][R2.64], R48 ;  /* 0x000000300200c985 */ /* 0x0207e2000c101d06 */
[----:B------:R-:W-:-:S03]  /*eef0*/  @!P2 LEA.HI.X R29, R23, R16, R202, 0x1, P6 ;  /* 0x00000010171da211 */ /* 0x000fc600030f0cca */
[----:B------:R3:W-:Y:S04]  /*ef00*/  @!P3 ST.E.128 desc[UR6][R20.64], R68 ;  /* 0x000000441400b985 */ /* 0x0007e8000c101d06 */
[----:B------:R3:W-:Y:S02]  /*ef10*/  @!P2 ST.E.128 desc[UR6][R28.64], R80 ;  /* 0x000000501c00a985 */ /* 0x0007e4000c101d06 */
.L_x_1182:
[----:B------:R-:W-:Y:S05]  /*ef20*/  BSYNC B1 ;  /* 0x0000000000017941 */ /* 0x000fea0003800000 */
.L_x_1181:
[----:B0-----:R0:W4:Y:S01]  /*ef30*/  SHFL.IDX PT, R16, R31, 0x1, 0x181f ;  /* 0x00381f001f107f89 */ /* 0x00112200000e0000 */
[----:B------:R-:W-:Y:S03]  /*ef40*/  BSSY B1, `(.L_x_1183) ;  /* 0x0000011000017945 */ /* 0x000fe60003800000 */
[----:B-1-3--:R0:W1:Y:S01]  /*ef50*/  SHFL.IDX PT, R28, R30, 0x1, 0x181f ;  /* 0x00381f001e1c7f89 */ /* 0x00a06200000e0000 */
[----:B------:R-:W-:Y:S05]  /*ef60*/  @P1 BRA `(.L_x_1184) ;  /* 0x0000000000381947 */ /* 0x000fea0003800000 */
[----:B------:R-:W-:Y:S01]  /*ef70*/  ULDC UR5, c[0x0][0xac8] ;  /* 0x0002b20000057ab9 */ /* 0x000fe20000000800 */
[----:B------:R-:W-:Y:S01]  /*ef80*/  ULDC.64 UR6, c[0x0][0x208] ;  /* 0x0000820000067ab9 */ /* 0x000fe20000000a00 */
[----:B------:R-:W-:Y:S02]  /*ef90*/  ISETP.GE.AND P4, PT, R19, UR5, PT ;  /* 0x0000000513007c0c */ /* 0x000fe4000bf86270 */
[----:B------:R-:W-:Y:S02]  /*efa0*/  ISETP.GE.AND P5, PT, R22, UR5, PT ;  /* 0x0000000516007c0c */ /* 0x000fe4000bfa6270 */
[----:B------:R-:W-:-:S09]  /*efb0*/  ISETP.GE.AND P6, PT, R23, UR5, PT ;  /* 0x0000000517007c0c */ /* 0x000fd2000bfc6270 */
[-C--:B-1----:R-:W-:Y:S02]  /*efc0*/  @!P4 LEA R2, P1, R19, R28.reuse, 0x1 ;  /* 0x0000001c1302c211 */ /* 0x082fe400078208ff */
[CC--:B------:R-:W-:Y:S02]  /*efd0*/  @!P5 LEA R20, P2, R22.reuse, R28.reuse, 0x1 ;  /* 0x0000001c1614d211 */ /* 0x0c0fe400078408ff */
[----:B------:R-:W-:Y:S02]  /*efe0*/  @!P6 LEA R28, P3, R23, R28, 0x1 ;  /* 0x0000001c171ce211 */ /* 0x000fe400078608ff */
[-C--:B----4-:R-:W-:Y:S02]  /*eff0*/  @!P4 LEA.HI.X R3, R19, R16.reuse, R204, 0x1, P1 ;  /* 0x000000101303c211 */ /* 0x090fe400008f0ccc */
[-C--:B------:R-:W-:Y:S02]  /*f000*/  @!P5 LEA.HI.X R21, R22, R16.reuse, R203, 0x1, P2 ;  /* 0x000000101615d211 */ /* 0x080fe400010f0ccb */
[----:B------:R-:W-:Y:S01]  /*f010*/  @!P6 LEA.HI.X R29, R23, R16, R202, 0x1, P3 ;  /* 0x00000010171de211 */ /* 0x000fe200018f0cca */
[----:B-----5:R3:W-:Y:S04]  /*f020*/  @!P4 ST.E.128 desc[UR6][R2.64], R24 ;  /* 0x000000180200c985 */ /* 0x0207e8000c101d06 */
[----:B------:R3:W-:Y:S04]  /*f030*/  @!P5 ST.E.128 desc[UR6][R20.64], R60 ;  /* 0x0000003c1400d985 */ /* 0x0007e8000c101d06 */
[----:B------:R3:W-:Y:S02]  /*f040*/  @!P6 ST.E.128 desc[UR6][R28.64], R76 ;  /* 0x0000004c1c00e985 */ /* 0x0007e4000c101d06 */
.L_x_1184:
[----:B------:R-:W-:Y:S05]  /*f050*/  BSYNC B1 ;  /* 0x0000000000017941 */ /* 0x000fea0003800000 */
.L_x_1183:
[----:B----4-:R4:W0:Y:S01]  /*f060*/  SHFL.IDX PT, R16, R31, 0x2, 0x181f ;  /* 0x00581f001f107f89 */ /* 0x01082200000e0000 */
[----:B------:R-:W-:Y:S03]  /*f070*/  BSSY B1, `(.L_x_1185) ;  /* 0x0000011000017945 */ /* 0x000fe60003800000 */
[----:B---3-5:R4:W3:Y:S01]  /*f080*/  SHFL.IDX PT, R24, R30, 0x2, 0x181f ;  /* 0x00581f001e187f89 */ /* 0x0288e200000e0000 */
[----:B------:R-:W-:Y:S05]  /*f090*/  @P0 BRA `(.L_x_1186) ;  /* 0x0000000000380947 */ /* 0x000fea0003800000 */
[----:B------:R-:W-:Y:S01]  /*f0a0*/  ULDC UR5, c[0x0][0xac8] ;  /* 0x0002b20000057ab9 */ /* 0x000fe20000000800 */
[----:B------:R-:W-:Y:S01]  /*f0b0*/  ULDC.64 UR6, c[0x0][0x208] ;  /* 0x0000820000067ab9 */ /* 0x000fe20000000a00 */
[----:B------:R-:W-:Y:S02]  /*f0c0*/  ISETP.GE.AND P3, PT, R19, UR5, PT ;  /* 0x0000000513007c0c */ /* 0x000fe4000bf66270 */
[----:B------:R-:W-:Y:S02]  /*f0d0*/  ISETP.GE.AND P4, PT, R22, UR5, PT ;  /* 0x0000000516007c0c */ /* 0x000fe4000bf86270 */
[----:B------:R-:W-:-:S09]  /*f0e0*/  ISETP.GE.AND P5, PT, R23, UR5, PT ;  /* 0x0000000517007c0c */ /* 0x000fd2000bfa6270 */
[-C--:B---3--:R-:W-:Y:S02]  /*f0f0*/  @!P3 LEA R2, P0, R19, R24.reuse, 0x1 ;  /* 0x000000181302b211 */ /* 0x088fe400078008ff */
[CC--:B------:R-:W-:Y:S02]  /*f100*/  @!P4 LEA R20, P1, R22.reuse, R24.reuse, 0x1 ;  /* 0x000000181614c211 */ /* 0x0c0fe400078208ff */
[----:B------:R-:W-:Y:S02]  /*f110*/  @!P5 LEA R24, P2, R23, R24, 0x1 ;  /* 0x000000181718d211 */ /* 0x000fe400078408ff */
[-C--:B0-----:R-:W-:Y:S02]  /*f120*/  @!P3 LEA.HI.X R3, R19, R16.reuse, R204, 0x1, P0 ;  /* 0x000000101303b211 */ /* 0x081fe400000f0ccc */
[-C--:B------:R-:W-:Y:S02]  /*f130*/  @!P4 LEA.HI.X R21, R22, R16.reuse, R203, 0x1, P1 ;  /* 0x000000101615c211 */ /* 0x080fe400008f0ccb */
[----:B------:R-:W-:Y:S01]  /*f140*/  @!P5 LEA.HI.X R25, R23, R16, R202, 0x1, P2 ;  /* 0x000000101719d211 */ /* 0x000fe200010f0cca */
[----:B------:R0:W-:Y:S04]  /*f150*/  @!P3 ST.E.128 desc[UR6][R2.64], R8 ;  /* 0x000000080200b985 */ /* 0x0001e8000c101d06 */
[----:B------:R0:W-:Y:S04]  /*f160*/  @!P4 ST.E.128 desc[UR6][R20.64], R56 ;  /* 0x000000381400c985 */ /* 0x0001e8000c101d06 */
[----:B------:R0:W-:Y:S02]  /*f170*/  @!P5 ST.E.128 desc[UR6][R24.64], R72 ;  /* 0x000000481800d985 */ /* 0x0001e4000c101d06 */
.L_x_1186:
[----:B------:R-:W-:Y:S05]  /*f180*/  BSYNC B1 ;  /* 0x0000000000017941 */ /* 0x000fea0003800000 */
.L_x_1185:
[----:B0-----:R-:W-:Y:S01]  /*f190*/  VIADD R3, R33, 0x60 ;  /* 0x0000006021037836 */ /* 0x001fe20000000000 */
[----:B--2-4-:R-:W4:Y:S04]  /*f1a0*/  SHFL.IDX PT, R31, R31, 0x3, 0x181f ;  /* 0x00781f001f1f7f89 */ /* 0x014f2800000e0000 */
[----:B------:R-:W-:Y:S01]  /*f1b0*/  ISETP.GE.AND P0, PT, R3, R0, PT ;  /* 0x000000000300720c */ /* 0x000fe20003f06270 */
[----:B------:R-:W0:-:S12]  /*f1c0*/  SHFL.IDX PT, R30, R30, 0x3, 0x181f ;  /* 0x00781f001e1e7f89 */ /* 0x000e1800000e0000 */
[----:B------:R-:W-:Y:S05]  /*f1d0*/  @P0 BRA `(.L_x_1187) ;  /* 0x0000000c00040947 */ /* 0x000fea0003800000 */
[----:B------:R-:W-:Y:S01]  /*f1e0*/  ULDC UR5, c[0x0][0xac8] ;  /* 0x0002b20000057ab9 */ /* 0x000fe20000000800 */
[----:B------:R-:W-:Y:S01]  /*f1f0*/  ULDC.64 UR6, c[0x0][0x208] ;  /* 0x0000820000067ab9 */ /* 0x000fe20000000a00 */
[----:B------:R-:W-:Y:S02]  /*f200*/  ISETP.GE.AND P2, PT, R19, UR5, PT ;  /* 0x0000000513007c0c */ /* 0x000fe4000bf46270 */
[----:B------:R-:W-:-:S11]  /*f210*/  ISETP.GE.AND P3, PT, R22, UR5, PT ;  /* 0x0000000516007c0c */ /* 0x000fd6000bf66270 */
[CC--:B0-----:R-:W-:Y:S02]  /*f220*/  @!P2 LEA R2, P0, R19.reuse, R30.reuse, 0x1 ;  /* 0x0000001e1302a211 */ /* 0x0c1fe400078008ff */
[C---:B------:R-:W-:Y:S02]  /*f230*/  @!P3 LEA R8, P1, R22.reuse, R30, 0x1 ;  /* 0x0000001e1608b211 */ /* 0x040fe400078208ff */
[-C--:B----4-:R-:W-:Y:S02]  /*f240*/  @!P2 LEA.HI.X R3, R19, R31.reuse, R204, 0x1, P0 ;  /* 0x0000001f1303a211 */ /* 0x090fe400000f0ccc */
[----:B------:R-:W-:Y:S02]  /*f250*/  ISETP.GE.AND P0, PT, R23, UR5, PT ;  /* 0x0000000517007c0c */ /* 0x000fe4000bf06270 */
[----:B------:R-:W-:Y:S01]  /*f260*/  @!P3 LEA.HI.X R9, R22, R31, R203, 0x1, P1 ;  /* 0x0000001f1609b211 */ /* 0x000fe200008f0ccb */
[----:B------:R0:W-:Y:S04]  /*f270*/  @!P2 ST.E.128 desc[UR6][R2.64], R4 ;  /* 0x000000040200a985 */ /* 0x0001e8000c101d06 */
[----:B------:R0:W-:Y:S06]  /*f280*/  @!P3 ST.E.128 desc[UR6][R8.64], R12 ;  /* 0x0000000c0800b985 */ /* 0x0001ec000c101d06 */
[----:B------:R-:W-:Y:S05]  /*f290*/  @P0 BRA `(.L_x_1187) ;  /* 0x0000000800d40947 */ /* 0x000fea0003800000 */
[----:B0-----:R-:W-:Y:S01]  /*f2a0*/  LEA R2, P0, R23, R30, 0x1 ;  /* 0x0000001e17027211 */ /* 0x001fe200078008ff */
[----:B------:R-:W-:-:S03]  /*f2b0*/  ULDC.64 UR6, c[0x0][0x208] ;  /* 0x0000820000067ab9 */ /* 0x000fc60000000a00 */
[----:B------:R-:W-:-:S05]  /*f2c0*/  LEA.HI.X R3, R23, R31, R202, 0x1, P0 ;  /* 0x0000001f17037211 */ /* 0x000fca00000f0cca */
[----:B------:R0:W-:Y:S01]  /*f2d0*/  ST.E.128 desc[UR6][R2.64], R64 ;  /* 0x0000004002007985 */ /* 0x0001e2000c101d06 */
[----:B------:R-:W-:Y:S05]  /*f2e0*/  BRA `(.L_x_1187) ;  /* 0x0000000800c07947 */ /* 0x000fea0003800000 */
.L_x_1180:
[----:B------:R-:W0:Y:S01]  /*f2f0*/  LDC R8, c[0x0][0xbe8] ;  /* 0x0002fa00ff087b82 */ /* 0x000e220000000800 */
[----:B------:R-:W-:Y:S01]  /*f300*/  R2UR UR6, R193 ;  /* 0x00000000c10672ca */ /* 0x000fe200000e0000 */
[----:B------:R-:W-:Y:S01]  /*f310*/  BSSY B1, `(.L_x_1188) ;  /* 0x0000035000017945 */ /* 0x000fe20003800000 */
[----:B------:R-:W-:Y:S01]  /*f320*/  R2UR UR5, R194 ;  /* 0x00000000c20572ca */ /* 0x000fe200000e0000 */
[----:B------:R-:W-:Y:S01]  /*f330*/  IMAD R6, R192, 0x20, R195 ;  /* 0x00000020c0067824 */ /* 0x000fe200078e02c3 */
[----:B------:R-:W-:-:S09]  /*f340*/  ISETP.GE.AND P0, PT, R205, 0x80, PT ;  /* 0x00000080cd00780c */ /* 0x000fd20003f06270 */
[----:B------:R-:W-:Y:S02]  /*f350*/  USHF.R.S32.HI UR8, URZ, 0x1f, UR6 ;  /* 0x0000001f3f087899 */ /* 0x000fe40008011406 */
[----:B------:R-:W-:Y:S01]  /*f360*/  USHF.R.S32.HI UR9, URZ, 0x1f, UR5 ;  /* 0x0000001f3f097899 */ /* 0x000fe20008011405 */
[----:B0-----:R-:W-:-:S13]  /*f370*/  ISETP.NE.AND P1, PT, R8, 0x1, PT ;  /* 0x000000010800780c */ /* 0x001fda0003f25270 */
[----:B------:R-:W0:Y:S08]  /*f380*/  @P1 LDC R9, c[0x0][0xbec] ;  /* 0x0002fb00ff091b82 */ /* 0x000e300000000800 */
[----:B------:R-:W1:Y:S01]  /*f390*/  @P1 LDC R11, c[0x0][0xbf0] ;  /* 0x0002fc00ff0b1b82 */ /* 0x000e620000000800 */
[----:B------:R-:W-:Y:S05]  /*f3a0*/  @P0 BRA `(.L_x_1189) ;  /* 0x0000000000ac0947 */ /* 0x000fea0003800000 */
[----:B------:R-:W2:Y:S01]  /*f3b0*/  S2R R0, SR_TID.X ;  /* 0x0000000000007919 */ /* 0x000ea20000002100 */
[----:B------:R-:W3:Y:S01]  /*f3c0*/  LDC R3, c[0x0][0xbe8] ;  /* 0x0002fa00ff037b82 */ /* 0x000ee20000000800 */
[----:B------:R-:W-:Y:S01]  /*f3d0*/  IMAD.U32 R4, RZ, RZ, UR39 ;  /* 0x00000027ff047e24 */ /* 0x000fe2000f8e00ff */
[----:B------:R-:W-:Y:S02]  /*f3e0*/  ULDC UR5, c[0x0][0xa88] ;  /* 0x0002a20000057ab9 */ /* 0x000fe40000000800 */
[----:B---3--:R-:W-:Y:S02]  /*f3f0*/  IMAD R5, R3, UR5, RZ ;  /* 0x0000000503057c24 */ /* 0x008fe4000f8e02ff */
[----:B--2---:R-:W-:-:S04]  /*f400*/  IADD3 R4, R4, -0x80, R0 ;  /* 0xffffff8004047810 */ /* 0x004fc80007ffe000 */
[----:B------:R-:W-:-:S13]  /*f410*/  ISETP.GE.AND P0, PT, R4, R5, PT ;  /* 0x000000050400720c */ /* 0x000fda0003f06270 */
[----:B------:R-:W-:Y:S05]  /*f420*/  @P0 BRA `(.L_x_1189) ;  /* 0x00000000008c0947 */ /* 0x000fea0003800000 */
[----:B------:R-:W-:Y:S01]  /*f430*/  ISETP.NE.AND P0, PT, R3, 0x1, PT ;  /* 0x000000010300780c */ /* 0x000fe20003f05270 */
[----:B------:R-:W-:Y:S01]  /*f440*/  ULDC.64 UR10, c[0x0][0xb90] ;  /* 0x0002e400000a7ab9 */ /* 0x000fe20000000a00 */
[----:B------:R-:W-:Y:S01]  /*f450*/  R2UR UR13, R193 ;  /* 0x00000000c10d72ca */ /* 0x000fe200000e0000 */
[----:B------:R-:W-:Y:S01]  /*f460*/  UIMAD UR5, UR8, UR10, URZ ;  /* 0x0000000a080572a4 */ /* 0x000fe2000f8e023f */
[----:B------:R-:W-:Y:S01]  /*f470*/  R2UR UR12, R194 ;  /* 0x00000000c20c72ca */ /* 0x000fe200000e0000 */
[----:B------:R-:W-:-:S08]  /*f480*/  IMAD.MOV.U32 R2, RZ, RZ, R4 ;  /* 0x000000ffff027224 */ /* 0x000fd000078e0004 */
[----:B------:R-:W2:Y:S02]  /*f490*/  @P0 LDC R5, c[0x0][0xbec] ;  /* 0x0002fb00ff050b82 */ /* 0x000ea40000000800 */
[----:B------:R-:W-:Y:S02]  /*f4a0*/  UIMAD.WIDE.U32 UR6, UR13, UR10, URZ ;  /* 0x0000000a0d0672a5 */ /* 0x000fe4000f8e003f */
[----:B------:R-:W-:-:S03]  /*f4b0*/  UIMAD UR5, UR13, UR11, UR5 ;  /* 0x0000000b0d0572a4 */ /* 0x000fc6000f8e0205 */
[----:B------:R-:W-:Y:S01]  /*f4c0*/  ULDC.64 UR10, c[0x0][0xb98] ;  /* 0x0002e600000a7ab9 */ /* 0x000fe20000000a00 */
[----:B------:R-:W3:Y:S01]  /*f4d0*/  @P0 LDC R7, c[0x0][0xbf0] ;  /* 0x0002fc00ff070b82 */ /* 0x000ee20000000800 */
[----:B------:R-:W-:Y:S02]  /*f4e0*/  UIADD3 UR7, UR7, UR5, URZ ;  /* 0x0000000507077290 */ /* 0x000fe4000fffe03f */
[----:B------:R-:W-:Y:S02]  /*f4f0*/  UIMAD UR5, UR9, UR10, URZ ;  /* 0x0000000a090572a4 */ /* 0x000fe4000f8e023f */
[----:B------:R-:W-:Y:S02]  /*f500*/  UIMAD.WIDE.U32 UR6, UR12, UR10, UR6 ;  /* 0x0000000a0c0672a5 */ /* 0x000fe4000f8e0006 */
[----:B------:R-:W-:-:S03]  /*f510*/  UIMAD UR5, UR12, UR11, UR5 ;  /* 0x0000000b0c0572a4 */ /* 0x000fc6000f8e0205 */
[----:B------:R-:W-:Y:S01]  /*f520*/  ULDC.64 UR10, c[0x0][0xb88] ;  /* 0x0002e200000a7ab9 */ /* 0x000fe20000000a00 */
[----:B------:R-:W-:Y:S01]  /*f530*/  ULDC.64 UR12, c[0x0][0x208] ;  /* 0x00008200000c7ab9 */ /* 0x000fe20000000a00 */
[----:B--2---:R-:W-:-:S05]  /*f540*/  @P0 IMAD.HI.U32 R0, R4, R5, RZ ;  /* 0x0000000504000227 */ /* 0x004fca00078e00ff */
[----:B---3--:R-:W-:-:S05]  /*f550*/  @P0 SHF.R.U32.HI R2, RZ, R7, R0 ;  /* 0x00000007ff020219 */ /* 0x008fca0000011600 */
[----:B------:R-:W-:-:S04]  /*f560*/  IMAD.MOV R5, RZ, RZ, -R2 ;  /* 0x000000ffff057224 */ /* 0x000fc800078e0a02 */
[----:B------:R-:W-:Y:S01]  /*f570*/  IMAD R5, R3, R5, R4 ;  /* 0x0000000503057224 */ /* 0x000fe200078e0204 */
[----:B------:R-:W-:Y:S01]  /*f580*/  SHF.R.S32.HI R3, RZ, 0x1f, R2 ;  /* 0x0000001fff037819 */ /* 0x000fe20000011402 */
[----:B------:R-:W-:Y:S01]  /*f590*/  IMAD.U32 R4, RZ, RZ, UR5 ;  /* 0x00000005ff047e24 */ /* 0x000fe2000f8e00ff */
[----:B------:R-:W-:Y:S02]  /*f5a0*/  IADD3 R2, P0, R2, UR6, RZ ;  /* 0x0000000602027c10 */ /* 0x000fe4000ff1e0ff */
[----:B------:R-:W-:Y:S02]  /*f5b0*/  SHF.R.S32.HI R0, RZ, 0x1f, R5 ;  /* 0x0000001fff007819 */ /* 0x000fe40000011405 */
[----:B------:R-:W-:Y:S01]  /*f5c0*/  IADD3.X R3, R3, UR7, R4, P0, !PT ;  /* 0x0000000703037c10 */ /* 0x000fe200087fe404 */
[----:B------:R-:W-:Y:S02]  /*f5d0*/  ULDC.64 UR6, c[0x0][0xb50] ;  /* 0x0002d40000067ab9 */ /* 0x000fe40000000a00 */
[----:B------:R-:W-:-:S02]  /*f5e0*/  IMAD R0, R0, UR10, RZ ;  /* 0x0000000a00007c24 */ /* 0x000fc4000f8e02ff */
[----:B------:R-:W-:-:S04]  /*f5f0*/  IMAD.WIDE.U32 R2, R5, UR10, R2 ;  /* 0x0000000a05027c25 */ /* 0x000fc8000f8e0002 */
[----:B------:R-:W-:Y:S01]  /*f600*/  IMAD R7, R5, UR11, R0 ;  /* 0x0000000b05077c24 */ /* 0x000fe2000f8e0200 */
[----:B------:R-:W-:-:S03]  /*f610*/  LEA R4, P0, R2, UR6, 0x2 ;  /* 0x0000000602047c11 */ /* 0x000fc6000f8010ff */
[----:B------:R-:W-:-:S05]  /*f620*/  IMAD.IADD R3, R3, 0x1, R7 ;  /* 0x0000000103037824 */ /* 0x000fca00078e0207 */
[----:B------:R-:W-:Y:S01]  /*f630*/  LEA.HI.X R5, R2, UR7, R3, 0x2, P0 ;  /* 0x0000000702057c11 */ /* 0x000fe200080f1403 */
[----:B------:R-:W-:-:S05]  /*f640*/  IMAD.MOV.U32 R3, RZ, RZ, -0x800000 ;  /* 0xff800000ff037424 */ /* 0x000fca00078e00ff */
[----:B------:R2:W-:Y:S02]  /*f650*/  STG.E desc[UR12][R4.64], R3 ;  /* 0x0000000304007986 */ /* 0x0005e4000c10190c */
.L_x_1189:
[----:B------:R-:W-:Y:S05]  /*f660*/  BSYNC B1 ;  /* 0x0000000000017941 */ /* 0x000fea0003800000 */
.L_x_1188:
[----:B------:R-:W-:Y:S01]  /*f670*/  R2UR UR13, R193 ;  /* 0x00000000c10d72ca */ /* 0x000fe200000e0000 */
[----:B------:R-:W-:Y:S01]  /*f680*/  ULDC.64 UR10, c[0x0][0xae8] ;  /* 0x0002ba00000a7ab9 */ /* 0x000fe20000000a00 */
[----:B------:R-:W-:Y:S01]  /*f690*/  R2UR UR12, R194 ;  /* 0x00000000c20c72ca */ /* 0x000fe200000e0000 */
[----:B------:R-:W-:Y:S01]  /*f6a0*/  UIMAD UR5, UR8, UR10, URZ ;  /* 0x0000000a080572a4 */ /* 0x000fe2000f8e023f */
[----:B------:R-:W-:Y:S01]  /*f6b0*/  VIADD R6, R6, UR39 ;  /* 0x0000002706067c36 */ /* 0x000fe20008000000 */
[----:B------:R-:W-:Y:S03]  /*f6c0*/  BSSY B1, `(.L_x_1190) ;  /* 0x0000039000017945 */ /* 0x000fe60003800000 */
[----:B0-----:R-:W-:-:S04]  /*f6d0*/  @P1 IMAD.HI.U32 R0, R6, R9, RZ ;  /* 0x0000000906001227 */ /* 0x001fc800078e00ff */
[----:B--2---:R-:W-:Y:S01]  /*f6e0*/  IMAD.MOV.U32 R5, RZ, RZ, R6 ;  /* 0x000000ffff057224 */ /* 0x004fe200078e0006 */
[----:B------:R-:W-:Y:S01]  /*f6f0*/  UIMAD.WIDE.U32 UR6, UR13, UR10, URZ ;  /* 0x0000000a0d0672a5 */ /* 0x000fe2000f8e003f */
[----:B-1----:R-:W-:Y:S01]  /*f700*/  @P1 SHF.R.U32.HI R5, RZ, R11, R0 ;  /* 0x0000000bff051219 */ /* 0x002fe20000011600 */
[----:B------:R-:W-:-:S03]  /*f710*/  UIMAD UR5, UR13, UR11, UR5 ;  /* 0x0000000b0d0572a4 */ /* 0x000fc6000f8e0205 */
[----:B------:R-:W-:Y:S01]  /*f720*/  ULDC.64 UR10, c[0x0][0xaf0] ;  /* 0x0002bc00000a7ab9 */ /* 0x000fe20000000a00 */
[----:B------:R-:W-:Y:S01]  /*f730*/  UIADD3 UR7, UR7, UR5, URZ ;  /* 0x0000000507077290 */ /* 0x000fe2000fffe03f */
[--C-:B------:R-:W-:Y:S01]  /*f740*/  SHF.R.S32.HI R0, RZ, 0x1f, R5.reuse ;  /* 0x0000001fff007819 */ /* 0x100fe20000011405 */
[----:B------:R-:W-:Y:S01]  /*f750*/  UIMAD UR5, UR9, UR10, URZ ;  /* 0x0000000a090572a4 */ /* 0x000fe2000f8e023f */
[----:B------:R-:W-:Y:S01]  /*f760*/  IMAD.MOV R7, RZ, RZ, -R5 ;  /* 0x000000ffff077224 */ /* 0x000fe200078e0a05 */
[----:B------:R-:W-:Y:S02]  /*f770*/  UIMAD.WIDE.U32 UR6, UR12, UR10, UR6 ;  /* 0x0000000a0c0672a5 */ /* 0x000fe4000f8e0006 */
[----:B------:R-:W-:Y:S01]  /*f780*/  UIMAD UR5, UR12, UR11, UR5 ;  /* 0x0000000b0c0572a4 */ /* 0x000fe2000f8e0205 */
[----:B------:R-:W-:Y:S01]  /*f790*/  IMAD R7, R8, R7, R6 ;  /* 0x0000000708077224 */ /* 0x000fe200078e0206 */
[----:B------:R-:W-:Y:S01]  /*f7a0*/  ULDC.64 UR8, c[0x0][0xae0] ;  /* 0x0002b80000087ab9 */ /* 0x000fe20000000a00 */
[----:B------:R-:W-:Y:S01]  /*f7b0*/  VIADD R6, R195, UR39 ;  /* 0x00000027c3067c36 */ /* 0x000fe20008000000 */
[----:B------:R-:W-:Y:S01]  /*f7c0*/  UIADD3 UR5, UR7, UR5, URZ ;  /* 0x0000000507057290 */ /* 0x000fe2000fffe03f */
[----:B------:R-:W-:-:S02]  /*f7d0*/  IMAD R0, R0, UR8, RZ ;  /* 0x0000000800007c24 */ /* 0x000fc4000f8e02ff */
[----:B------:R-:W-:Y:S02]  /*f7e0*/  IMAD.U32 R3, RZ, RZ, UR7 ;  /* 0x00000007ff037e24 */ /* 0x000fe4000f8e00ff */
[----:B------:R-:W-:Y:S01]  /*f7f0*/  IMAD.U32 R2, RZ, RZ, UR6 ;  /* 0x00000006ff027e24 */ /* 0x000fe2000f8e00ff */
[----:B------:R-:W-:Y:S01]  /*f800*/  ULDC.64 UR6, c[0x0][0xad8] ;  /* 0x0002b60000067ab9 */ /* 0x000fe20000000a00 */
[----:B------:R-:W-:Y:S01]  /*f810*/  IMAD.U32 R3, RZ, RZ, UR5 ;  /* 0x00000005ff037e24 */ /* 0x000fe2000f8e00ff */
[----:B------:R-:W-:Y:S01]  /*f820*/  ULDC UR5, c[0x0][0xa88] ;  /* 0x0002a20000057ab9 */ /* 0x000fe20000000800 */
[C---:B------:R-:W-:Y:S01]  /*f830*/  IMAD R9, R5.reuse, UR9, R0 ;  /* 0x0000000905097c24 */ /* 0x040fe2000f8e0200 */
[----:B------:R-:W-:Y:S01]  /*f840*/  SHF.R.S32.HI R0, RZ, 0x1f, R7 ;  /* 0x0000001fff007819 */ /* 0x000fe20000011407 */
[----:B------:R-:W-:-:S04]  /*f850*/  IMAD.WIDE.U32 R2, R5, UR8, R2 ;  /* 0x0000000805027c25 */ /* 0x000fc8000f8e0002 */
[----:B------:R-:W-:Y:S02]  /*f860*/  IMAD.IADD R3, R3, 0x1, R9 ;  /* 0x0000000103037824 */ /* 0x000fe400078e0209 */
[----:B------:R-:W-:Y:S02]  /*f870*/  IMAD R4, R0, UR6, RZ ;  /* 0x0000000600047c24 */ /* 0x000fe4000f8e02ff */
[----:B------:R-:W-:Y:S02]  /*f880*/  IMAD R9, R8, UR5, RZ ;  /* 0x0000000508097c24 */ /* 0x000fe4000f8e02ff */
        /* <DEDUP_REMOVED lines=10> */
[----:B------:R0:W1:Y:S02]  /*f930*/  SHFL.IDX PT, R2, R4, RZ, 0x181f ;  /* 0x00181fff04027589 */ /* 0x00006400000e0000 */
[----:B------:R-:W-:Y:S02]  /*f940*/  ISETP.GE.AND P0, PT, R0, R9, PT ;  /* 0x000000090000720c */ /* 0x000fe40003f06270 */
[----:B------:R0:W2:Y:S01]  /*f950*/  SHFL.IDX PT, R0, R5, RZ, 0x181f ;  /* 0x00181fff05007589 */ /* 0x0000a200000e0000 */
[----:B------:R-:W-:Y:S10]  /*f960*/  @P2 BRA `(.L_x_1191) ;  /* 0x0000000000382947 */ /* 0x000ff40003800000 */
[----:B------:R-:W-:Y:S01]  /*f970*/  ULDC UR5, c[0x0][0xac8] ;  /* 0x0002b20000057ab9 */ /* 0x000fe20000000800 */
[----:B------:R-:W-:Y:S01]  /*f980*/  ULDC.64 UR6, c[0x0][0x208] ;  /* 0x0000820000067ab9 */ /* 0x000fe20000000a00 */
[----:B------:R-:W-:Y:S02]  /*f990*/  ISETP.GE.AND P4, PT, R19, UR5, PT ;  /* 0x0000000513007c0c */ /* 0x000fe4000bf86270 */
[----:B------:R-:W-:Y:S02]  /*f9a0*/  ISETP.GE.AND P3, PT, R22, UR5, PT ;  /* 0x0000000516007c0c */ /* 0x000fe4000bf66270 */
[----:B------:R-:W-:-:S09]  /*f9b0*/  ISETP.GE.AND P2, PT, R23, UR5, PT ;  /* 0x0000000517007c0c */ /* 0x000fd2000bf46270 */
[CC--:B-1----:R-:W-:Y:S02]  /*f9c0*/  @!P4 LEA R10, P6, R19.reuse, R2.reuse, 0x1 ;  /* 0x00000002130ac211 */ /* 0x0c2fe400078c08ff */
[C---:B------:R-:W-:Y:S02]  /*f9d0*/  @!P3 LEA R12, P5, R22.reuse, R2, 0x1 ;  /* 0x00000002160cb211 */ /* 0x040fe400078a08ff */
[----:B--2---:R-:W-:Y:S02]  /*f9e0*/  @!P4 LEA.HI.X R11, R19, R0, R204, 0x1, P6 ;  /* 0x00000000130bc211 */ /* 0x004fe400030f0ccc */
[C---:B------:R-:W-:Y:S02]  /*f9f0*/  @!P2 LEA R2, P6, R23.reuse, R2, 0x1 ;  /* 0x000000021702a211 */ /* 0x040fe400078c08ff */
[-C--:B------:R-:W-:Y:S01]  /*fa00*/  @!P3 LEA.HI.X R13, R22, R0.reuse, R203, 0x1, P5 ;  /* 0x00000000160db211 */ /* 0x080fe200028f0ccb */
[----:B------:R3:W-:Y:S01]  /*fa10*/  @!P4 ST.E.128 desc[UR6][R10.64], RZ ;  /* 0x000000ff0a00c985 */ /* 0x0007e2000c101d06 */
[----:B------:R-:W-:-:S03]  /*fa20*/  @!P2 LEA.HI.X R3, R23, R0, R202, 0x1, P6 ;  /* 0x000000001703a211 */ /* 0x000fc600030f0cca */
[----:B------:R3:W-:Y:S04]  /*fa30*/  @!P3 ST.E.128 desc[UR6][R12.64], RZ ;  /* 0x000000ff0c00b985 */ /* 0x0007e8000c101d06 */
[----:B------:R3:W-:Y:S02]  /*fa40*/  @!P2 ST.E.128 desc[UR6][R2.64], RZ ;  /* 0x000000ff0200a985 */ /* 0x0007e4000c101d06 */
.L_x_1191:
[----:B------:R-:W-:Y:S05]  /*fa50*/  BSYNC B1 ;  /* 0x0000000000017941 */ /* 0x000fea0003800000 */
.L_x_1190:
[----:B--2---:R2:W4:Y:S01]  /*fa60*/  SHFL.IDX PT, R0, R5, 0x1, 0x181f ;  /* 0x00381f0005007f89 */ /* 0x00452200000e0000 */
        /* <DEDUP_REMOVED lines=14> */
[----:B------:R3:W-:Y:S04]  /*fb50*/  @!P4 ST.E.128 desc[UR6][R10.64], RZ ;  /* 0x000000ff0a00c985 */ /* 0x0007e8000c101d06 */
[----:B------:R3:W-:Y:S04]  /*fb60*/  @!P5 ST.E.128 desc[UR6][R12.64], RZ ;  /* 0x000000ff0c00d985 */ /* 0x0007e8000c101d06 */
[----:B------:R3:W-:Y:S02]  /*fb70*/  @!P6 ST.E.128 desc[UR6][R2.64], RZ ;  /* 0x000000ff0200e985 */ /* 0x0007e4000c101d06 */
.L_x_1193:
[----:B------:R-:W-:Y:S05]  /*fb80*/  BSYNC B1 ;  /* 0x0000000000017941 */ /* 0x000fea0003800000 */
.L_x_1192:
[----:B----4-:R4:W0:Y:S01]  /*fb90*/  SHFL.IDX PT, R0, R5, 0x2, 0x181f ;  /* 0x00581f0005007f89 */ /* 0x01082200000e0000 */
        /* <DEDUP_REMOVED lines=11> */
[-C--:B0-----:R-:W-:Y:S02]  /*fc50*/  @!P3 LEA.HI.X R11, R19, R0.reuse, R204, 0x1, P0 ;  /* 0x00000000130bb211 */ /* 0x081fe400000f0ccc */
[-C--:B------:R-:W-:Y:S02]  /*fc60*/  @!P4 LEA.HI.X R13, R22, R0.reuse, R203, 0x1, P1 ;  /* 0x00000000160dc211 */ /* 0x080fe400008f0ccb */
[----:B------:R-:W-:Y:S01]  /*fc70*/  @!P5 LEA.HI.X R3, R23, R0, R202, 0x1, P2 ;  /* 0x000000001703d211 */ /* 0x000fe200010f0cca */
[----:B------:R3:W-:Y:S04]  /*fc80*/  @!P3 ST.E.128 desc[UR6][R10.64], RZ ;  /* 0x000000ff0a00b985 */ /* 0x0007e8000c101d06 */
[----:B------:R3:W-:Y:S04]  /*fc90*/  @!P4 ST.E.128 desc[UR6][R12.64], RZ ;  /* 0x000000ff0c00c985 */ /* 0x0007e8000c101d06 */
[----:B------:R3:W-:Y:S02]  /*fca0*/  @!P5 ST.E.128 desc[UR6][R2.64], RZ ;  /* 0x000000ff0200d985 */ /* 0x0007e4000c101d06 */
.L_x_1195:
[----:B------:R-:W-:Y:S05]  /*fcb0*/  BSYNC B1 ;  /* 0x0000000000017941 */ /* 0x000fea0003800000 */
.L_x_1194:
[----:B0-----:R-:W-:Y:S01]  /*fcc0*/  VIADD R0, R6, 0x60 ;  /* 0x0000006006007836 */ /* 0x001fe20000000000 */
[----:B--2-4-:R-:W0:Y:S04]  /*fcd0*/  SHFL.IDX PT, R5, R5, 0x3, 0x181f ;  /* 0x00781f0005057f89 */ /* 0x014e2800000e0000 */
[----:B------:R-:W-:Y:S01]  /*fce0*/  ISETP.GE.AND P0, PT, R0, R9, PT ;  /* 0x000000090000720c */ /* 0x000fe20003f06270 */
[----:B-1-3--:R1:W2:-:S12]  /*fcf0*/  SHFL.IDX PT, R2, R4, 0x3, 0x181f ;  /* 0x00781f0004027f89 */ /* 0x00a29800000e0000 */
[----:B-1----:R-:W-:Y:S05]  /*fd00*/  @P0 BRA `(.L_x_1187) ;  /* 0x0000000000380947 */ /* 0x002fea0003800000 */
[----:B------:R-:W-:Y:S01]  /*fd10*/  ULDC UR5, c[0x0][0xac8] ;  /* 0x0002b20000057ab9 */ /* 0x000fe20000000800 */
[----:B------:R-:W-:Y:S01]  /*fd20*/  ULDC.64 UR6, c[0x0][0x208] ;  /* 0x0000820000067ab9 */ /* 0x000fe20000000a00 */
[----:B------:R-:W-:Y:S02]  /*fd30*/  ISETP.GE.AND P3, PT, R19, UR5, PT ;  /* 0x0000000513007c0c */ /* 0x000fe4000bf66270 */
[----:B------:R-:W-:Y:S02]  /*fd40*/  ISETP.GE.AND P4, PT, R22, UR5, PT ;  /* 0x0000000516007c0c */ /* 0x000fe4000bf86270 */
[----:B------:R-:W-:-:S09]  /*fd50*/  ISETP.GE.AND P5, PT, R23, UR5, PT ;  /* 0x0000000517007c0c */ /* 0x000fd2000bfa6270 */
[-C--:B--2---:R-:W-:Y:S02]  /*fd60*/  @!P3 LEA R6, P0, R19, R2.reuse, 0x1 ;  /* 0x000000021306b211 */ /* 0x084fe400078008ff */
        /* <DEDUP_REMOVED lines=8> */
.L_x_1187:
[----:B------:R-:W-:Y:S05]  /*fdf0*/  BSYNC B0 ;  /* 0x0000000000007941 */ /* 0x000fea0003800000 */
.L_x_1179:
[----:B------:R-:W-:Y:S02]  /*fe00*/  ULDC UR5, c[0x0][0xc38] ;  /* 0x00030e0000057ab9 */ /* 0x000fe40000000800 */
[----:B------:R-:W-:-:S06]  /*fe10*/  UISETP.GE.AND UP0, UPT, UR4, UR5, UPT ;  /* 0x000000050400728c */ /* 0x000fcc000bf06270 */
[----:B------:R-:W-:-:S13]  /*fe20*/  PLOP3.LUT P0, PT, PT, PT, UP0, 0x80, 0x0 ;  /* 0x000000000000781c */ /* 0x000fda0003f0f008 */
[----:B------:R-:W-:Y:S05]  /*fe30*/  @!P0 BRA `(.L_x_1196) ;  /* 0xffffff0c00e88947 */ /* 0x000fea000383ffff */
[----:B------:R-:W-:Y:S05]  /*fe40*/  EXIT ;  /* 0x000000000000794d */ /* 0x000fea0003800000 */
.L_x_1098:
[----:B------:R-:W-:-:S08]  /*fe50*/  NOP ;  /* 0x0000000000007918 */ /* 0x000fd00000000000 */
[----:B0-----:R-:W0:-:S00]  /*fe60*/  USETMAXREG.DEALLOC.CTAPOOL 0x18 ;  /* 0x00000018000079c8 */ /* 0x001e0000080e0500 */
[----:B0-----:R-:W2:Y:S01]  /*fe70*/  LDL.LU R2, [R1+0xc] ;  /* 0x00000c0001027983 */ /* 0x001ea20000300800 */
[----:B------:R-:W-:-:S05]  /*fe80*/  LOP3.LUT R0, R0, 0x3, RZ, 0xc0, !PT ;  /* 0x0000000300007812 */ /* 0x000fca00078ec0ff */
[----:B------:R-:W0:Y:S01]  /*fe90*/  S2UR UR6, SR_CTAID.X ;  /* 0x00000000000679c3 */ /* 0x000e220000002500 */
[----:B------:R-:W-:Y:S01]  /*fea0*/  IMAD.MOV.U32 R18, RZ, RZ, RZ ;  /* 0x000000ffff127224 */ /* 0x000fe200078e00ff */
[----:B------:R-:W1:Y:S02]  /*feb0*/  SHFL.IDX PT, R0, R0, RZ, 0x1f ;  /* 0x00001fff00007589 */ /* 0x000e6400000e0000 */
[----:B-1----:R-:W-:-:S04]  /*fec0*/  ISETP.NE.AND P0, PT, R0, RZ, PT ;  /* 0x000000ff0000720c */ /* 0x002fc80003f05270 */
[----:B------:R-:W0:Y:S09]  /*fed0*/  LDC R0, c[0x0][0xc38] ;  /* 0x00030e00ff007b82 */ /* 0x000e320000000800 */
[----:B------:R-:W-:Y:S06]  /*fee0*/  @P0 BAR.ARV 0x4, 0x180 ;  /* 0x0106000000000b1d */ /* 0x000fec0000002000 */
[----:B--2---:R-:W-:-:S04]  /*fef0*/  LOP3.LUT R2, R2, 0xfffffffb, RZ, 0xc0, !PT ;  /* 0xfffffffb02027812 */ /* 0x004fc800078ec0ff */
[----:B------:R-:W-:Y:S02]  /*ff00*/  @P0 LOP3.LUT R2, R2, 0x4, RZ, 0xfc, !PT ;  /* 0x0000000402020812 */ /* 0x000fe400078efcff */
[----:B0-----:R-:W-:Y:S01]  /*ff10*/  ISETP.LE.AND P0, PT, R0, UR6, PT ;  /* 0x0000000600007c0c */ /* 0x001fe2000bf03270 */
[----:B------:R-:W-:Y:S02]  /*ff20*/  IMAD.MOV.U32 R0, RZ, RZ, 0x1 ;  /* 0x00000001ff007424 */ /* 0x000fe400078e00ff */
[----:B------:R0:W-:Y:S04]  /*ff30*/  STL [R1+0xc], R2 ;  /* 0x00000c0201007387 */ /* 0x0001e80000100800 */
[----:B------:R0:W-:Y:S04]  /*ff40*/  STL [R1+0x18], RZ ;  /* 0x000018ff01007387 */ /* 0x0001e80000100800 */
[----:B------:R0:W-:Y:S02]  /*ff50*/  STL [R1+0x4], R0 ;  /* 0x0000040001007387 */ /* 0x0001e40000100800 */
[----:B------:R-:W-:Y:S05]  /*ff60*/  @P0 BRA `(.L_x_1197) ;  /* 0x0000004c00900947 */ /* 0x000fea0003800000 */
[----:B------:R-:W1:Y:S01]  /*ff70*/  S2R R6, SR_TID.X ;  /* 0x0000000000067919 */ /* 0x000e620000002100 */
[----:B------:R-:W2:Y:S01]  /*ff80*/  S2UR UR5, SR_CgaCtaId ;  /* 0x00000000000579c3 */ /* 0x000ea20000008800 */
[----:B------:R-:W-:Y:S01]  /*ff90*/  UMOV UR4, 0x400 ;  /* 0x0000040000047882 */ /* 0x000fe20000000000 */
[----:B------:R-:W-:Y:S01]  /*ffa0*/  IMAD.MOV.U32 R18, RZ, RZ, RZ ;  /* 0x000000ffff127224 */ /* 0x000fe200078e00ff */
[----:B------:R-:W-:Y:S01]  /*ffb0*/  ULDC UR44, c[0x0][0xc] ;  /* 0x00000300002c7ab9 */ /* 0x000fe20000000800 */
[----:B------:R-:W-:Y:S01]  /*ffc0*/  ULDC.64 UR38, c[0x0][0x198] ;  /* 0x0000660000267ab9 */ /* 0x000fe20000000a00 */
[----:B--2---:R-:W-:-:S06]  /*ffd0*/  ULEA UR4, UR5, UR4, 0x18 ;  /* 0x0000000405047291 */ /* 0x004fcc000f8ec03f */
[----:B------:R-:W-:Y:S01]  /*ffe0*/  IMAD.U32 R17, RZ, RZ, UR4 ;  /* 0x00000004ff117e24 */ /* 0x000fe2000f8e00ff */
[C---:B-1----:R-:W-:Y:S01]  /*fff0*/  LOP3.LUT R5, R6.reuse, 0x7f, RZ, 0xc0, !PT ;  /* 0x0000007f06057812 */ /* 0x042fe200078ec0ff */
[----:B0-----:R-:W-:-:S05]  /*10000*/  IMAD.SHL.U32 R0, R6, 0x8, RZ ;  /* 0x0000000806007824 */ /* 0x001fca00078e00ff */
[C---:B------:R-:W-:Y:S02]  /*10010*/  LOP3.LUT R2, R0.reuse, 0x1f8, RZ, 0xc0, !PT ;  /* 0x000001f800027812 */ /* 0x040fe400078ec0ff */
[----:B------:R-:W-:Y:S02]  /*10020*/  LOP3.LUT R0, R0, 0x38, RZ, 0xc0, !PT ;  /* 0x0000003800007812 */ /* 0x000fe400078ec0ff */
[----:B------:R-:W-:Y:S01]  /*10030*/  LOP3.LUT R3, R2, 0x38, R6, 0x78, !PT ;  /* 0x0000003802037812 */ /* 0x000fe200078e7806 */
[----:B------:R-:W-:-:S05]  /*10040*/  IMAD.SHL.U32 R2, R5, 0x8, RZ ;  /* 0x0000000805027824 */ /* 0x000fca00078e00ff */
[----:B------:R-:W-:Y:S01]  /*10050*/  LOP3.LUT R4, R3, 0x200, R2, 0xf8, !PT ;  /* 0x0000020003047812 */ /* 0x000fe200078ef802 */
[----:B------:R-:W-:Y:S01]  /*10060*/  IMAD.SHL.U32 R2, R6, 0x10, RZ ;  /* 0x0000001006027824 */ /* 0x000fe200078e00ff */
[----:B------:R-:W-:-:S03]  /*10070*/  SHF.R.U32.HI R3, RZ, 0x3, R5 ;  /* 0x00000003ff037819 */ /* 0x000fc60000011605 */
[----:B------:R-:W-:Y:S01]  /*10080*/  IMAD R4, R4, 0x2, R17 ;  /* 0x0000000204047824 */ /* 0x000fe200078e0211 */
[----:B------:R-:W-:Y:S01]  /*10090*/  LOP3.LUT R2, R3, 0x70, R2, 0xf8, !PT ;  /* 0x0000007003027812 */ /* 0x000fe200078ef802 */
[----:B------:R-:W-:Y:S02]  /*100a0*/  IMAD.U32 R3, RZ, RZ, UR6 ;  /* 0x00000006ff037e24 */ /* 0x000fe4000f8e00ff */
[----:B------:R-:W-:Y:S01]  /*100b0*/  IMAD.MOV.U32 R2, RZ, RZ, 0x1 ;  /* 0x00000001ff027424 */ /* 0x000fe200078e00ff */
[----:B------:R-:W-:Y:S04]  /*100c0*/  STL [R1+0x10], R4 ;  /* 0x0000100401007387 */ /* 0x000fe80000100800 */
[----:B------:R-:W-:Y:S04]  /*100d0*/  STL [R1+0x14], R3 ;  /* 0x0000140301007387 */ /* 0x000fe80000100800 */
[----:B------:R-:W-:Y:S04]  /*100e0*/  STL [R1+0x18], RZ ;  /* 0x000018ff01007387 */ /* 0x000fe80000100800 */
[----:B------:R0:W-:Y:S02]  /*100f0*/  STL [R1+0x4], R2 ;  /* 0x0000040201007387 */ /* 0x0001e40000100800 */
[----:B0-----:R-:W-:-:S02]  /*10100*/  LOP3.LUT R2, R0, 0x40, RZ, 0xfc, !PT ;  /* 0x0000004000027812 */ /* 0x001fc400078efcff */
[----:B------:R-:W-:-:S07]  /*10110*/  LOP3.LUT R0, R0, 0x80, RZ, 0xfc, !PT ;  /* 0x0000008000007812 */ /* 0x000fce00078efcff */
.L_x_1297:
[----:B--2---:R-:W2:Y:S01]  /*10120*/  LDL R0, [R1+0x14] ;  /* 0x0000140001007983 */ /* 0x004ea20000100800 */
[----:B------:R-:W-:Y:S02]  /*10130*/  ULDC UR8, c[0x0][0xc60] ;  /* 0x0003180000087ab9 */ /* 0x000fe40000000800 */
[----:B------:R-:W-:-:S11]  /*10140*/  UISETP.NE.AND UP0, UPT, UR8, 0x1, UPT ;  /* 0x000000010800788c */ /* 0x000fd6000bf05270 */
[----:B------:R-:W-:Y:S01]  /*10150*/  @UP0 ULDC UR4, c[0x0][0xc64] ;  /* 0x0003190000040ab9 */ /* 0x000fe20000000800 */
[----:B------:R-:W-:Y:S01]  /*10160*/  @UP0 ULDC UR9, c[0x0][0xc68] ;  /* 0x00031a0000090ab9 */ /* 0x000fe20000000800 */
[C---:B--2---:R-:W-:Y:S02]  /*10170*/  R2UR UR7, R0.reuse ;  /* 0x00000000000772ca */ /* 0x044fe400000e0000 */
[----:B------:R-:W-:-:S11]  /*10180*/  R2UR UR6, R0 ;  /* 0x00000000000672ca */ /* 0x000fd600000e0000 */
[----:B------:R-:W-:-:S04]  /*10190*/  UIMAD.WIDE.U32 UR4, UR7, UR4, URZ ;  /* 0x00000004070472a5 */ /* 0x000fc8000f8e003f */
[----:B------:R-:W-:-:S03]  /*101a0*/  @UP0 USHF.R.U32.HI UR7, URZ, UR9, UR5 ;  /* 0x000000093f070299 */ /* 0x000fc60008011605 */
[----:B------:R-:W-:Y:S02]  /*101b0*/  ULDC UR4, c[0x0][0xc78] ;  /* 0x00031e0000047ab9 */ /* 0x000fe40000000800 */
[----:B------:R-:W-:Y:S02]  /*101c0*/  UISETP.GE.AND UP0, UPT, UR7, UR4, UPT ;  /* 0x000000040700728c */ /* 0x000fe4000bf06270 */
[----:B------:R-:W-:-:S04]  /*101d0*/  UIADD3 UR4, -UR7, URZ, URZ ;  /* 0x0000003f07047290 */ /* 0x000fc8000fffe13f */
[----:B------:R-:W-:Y:S01]  /*101e0*/  PLOP3.LUT P0, PT, PT, PT, UP0, 0x80, 0x0 ;  /* 0x000000000000781c */ /* 0x000fe20003f0f008 */
[----:B------:R-:W-:-:S12]  /*101f0*/  UIMAD UR8, UR8, UR4, UR6 ;  /* 0x00000004080872a4 */ /* 0x000fd8000f8e0206 */
[----:B01-3--:R-:W-:Y:S05]  /*10200*/  @!P0 BRA `(.L_x_1198) ;  /* 0x0000000000208947 */ /* 0x00bfea0003800000 */
        /* <DEDUP_REMOVED lines=8> */
.L_x_1198:
[----:B------:R-:W-:Y:S01]  /*10290*/  ULDC UR9, c[0x0][0xc54] ;  /* 0x0003150000097ab9 */ /* 0x000fe20000000800 */
[----:B------:R-:W-:Y:S01]  /*102a0*/  UMOV UR6, UR8 ;  /* 0x0000000800067c82 */ /* 0x000fe20008000000 */
[----:B------:R-:W-:-:S11]  /*102b0*/  UISETP.NE.AND UP0, UPT, UR9, 0x1, UPT ;  /* 0x000000010900788c */ /* 0x000fd6000bf05270 */
[----:B------:R-:W-:Y:S02]  /*102c0*/  @UP0 ULDC.64 UR10, c[0x0][0xc58] ;  /* 0x00031600000a0ab9 */ /* 0x000fe40000000a00 */
[----:B------:R-:W-:-:S04]  /*102d0*/  UIMAD.WIDE.U32 UR4, UR8, UR10, URZ ;  /* 0x0000000a080472a5 */ /* 0x000fc8000f8e003f */
[----:B------:R-:W-:-:S04]  /*102e0*/  @UP0 USHF.R.U32.HI UR6, URZ, UR11, UR5 ;  /* 0x0000000b3f060299 */ /* 0x000fc80008011605 */
[----:B------:R-:W-:-:S12]  /*102f0*/  UIMAD UR4, UR6, UR9, URZ ;  /* 0x00000009060472a4 */ /* 0x000fd8000f8e023f */
.L_x_1199:
[----:B------:R-:W-:Y:S02]  /*10300*/  UIADD3 UR4, UR8, -UR4, URZ ;  /* 0x8000000408047290 */ /* 0x000fe4000fffe03f */
[----:B------:R-:W-:Y:S01]  /*10310*/  ULOP3.LUT UR5, URZ, UR6, URZ, 0x33, !UPT ;  /* 0x000000063f057292 */ /* 0x000fe2000f8e333f */
[----:B------:R-:W-:Y:S01]  /*10320*/  ULDC UR14, c[0x0][0xc48] ;  /* 0x00031200000e7ab9 */ /* 0x000fe20000000800 */
[----:B------:R-:W-:Y:S01]  /*10330*/  ULDC UR8, c[0x0][0x448] ;  /* 0x0001120000087ab9 */ /* 0x000fe20000000800 */
[----:B------:R-:W-:Y:S01]  /*10340*/  ULDC UR43, c[0x0][0xc3c] ;  /* 0x00030f00002b7ab9 */ /* 0x000fe20000000800 */
[----:B------:R-:W-:Y:S02]  /*10350*/  UISETP.NE.AND UP2, UPT, UR14, 0x1, UPT ;  /* 0x000000010e00788c */ /* 0x000fe4000bf45270 */
[----:B------:R-:W-:Y:S02]  /*10360*/  UISETP.NE.AND UP1, UPT, UR8, 0x1, UPT ;  /* 0x000000010800788c */ /* 0x000fe4000bf25270 */
[----:B------:R-:W-:Y:S01]  /*10370*/  UIADD3 UR43, UR5, UR43, URZ ;  /* 0x0000002b052b7290 */ /* 0x000fe2000fffe03f */
[----:B------:R-:W-:Y:S01]  /*10380*/  ULDC.64 UR10, c[0x0][0x418] ;  /* 0x00010600000a7ab9 */ /* 0x000fe20000000a00 */
[----:B------:R-:W-:Y:S01]  /*10390*/  ULDC UR13, c[0x0][0xc54] ;  /* 0x00031500000d7ab9 */ /* 0x000fe20000000800 */
[----:B------:R-:W-:-:S02]  /*103a0*/  UISETP.NE.U32.AND UP0, UPT, UR10, URZ, UPT ;  /* 0x0000003f0a00728c */ /* 0x000fc4000bf05070 */
[----:B------:R-:W-:Y:S02]  /*103b0*/  UIMAD UR13, UR7, UR13, UR4 ;  /* 0x0000000d070d72a4 */ /* 0x000fe4000f8e0204 */
[----:B------:R-:W-:Y:S01]  /*103c0*/  USHF.L.U32 UR43, UR43, 0x7, URZ ;  /* 0x000000072b2b7899 */ /* 0x000fe2000800063f */
[----:B------:R-:W-:Y:S01]  /*103d0*/  ULDC.64 UR4, c[0x0][0x9e0] ;  /* 0x0002780000047ab9 */ /* 0x000fe20000000a00 */
[----:B------:R-:W-:Y:S02]  /*103e0*/  UISETP.NE.AND.EX UP0, UPT, UR11, URZ, UPT, UP0 ;  /* 0x0000003f0b00728c */ /* 0x000fe4000bf05300 */
[----:B------:R-:W-:Y:S02]  /*103f0*/  UISETP.GE.AND UP3, UPT, UR5, 0x1, UPT ;  /* 0x000000010500788c */ /* 0x000fe4000bf66270 */
[----:B------:R-:W-:Y:S01]  /*10400*/  UIADD3 UR12, UR43, 0x7f, URZ ;  /* 0x0000007f2b0c7890 */ /* 0x000fe2000fffe03f */
[----:B------:R-:W-:Y:S01]  /*10410*/  ULDC UR10, c[0x0][0x424] ;  /* 0x00010900000a7ab9 */ /* 0x000fe20000000800 */
[----:B------:R-:W-:Y:S01]  /*10420*/  ULDC UR6, c[0x0][0x288] ;  /* 0x0000a20000067ab9 */ /* 0x000fe20000000800 */
[----:B------:R-:W-:Y:S01]  /*10430*/  @UP2 ULDC UR8, c[0x0][0xc4c] ;  /* 0x0003130000082ab9 */ /* 0x000fe20000000800 */
[----:B------:R-:W-:Y:S01]  /*10440*/  @UP1 ULDC UR11, c[0x0][0x44c] ;  /* 0x00011300000b1ab9 */ /* 0x000fe20000000800 */
[----:B------:R-:W-:Y:S01]  /*10450*/  USEL UR15, UR10, 0x1, UP0 ;  /* 0x000000010a0f7887 */ /* 0x000fe20008000000 */
[----:B------:R-:W-:Y:S01]  /*10460*/  PLOP3.LUT P1, PT, PT, PT, UP3, 0x80, 0x0 ;  /* 0x000000000000781c */ /* 0x000fe20003f2f038 */
[----:B------:R-:W-:-:S02]  /*10470*/  UIADD3 UR16, -UR6, 0x1, URZ ;  /* 0x0000000106107890 */ /* 0x000fc4000fffe13f */
[----:B------:R-:W-:Y:S02]  /*10480*/  UIMAD.WIDE.U32 UR8, UR13, UR8, URZ ;  /* 0x000000080d0872a5 */ /* 0x000fe4000f8e003f */
[----:B------:R-:W-:Y:S01]  /*10490*/  UIMAD.WIDE.U32 UR10, UR12, UR11, URZ ;  /* 0x0000000b0c0a72a5 */ /* 0x000fe2000f8e003f */
[----:B------:R-:W-:Y:S01]  /*104a0*/  ULDC UR7, c[0x0][0x2f0] ;  /* 0x0000bc0000077ab9 */ /* 0x000fe20000000800 */
[----:B------:R-:W-:Y:S01]  /*104b0*/  @UP2 ULDC UR17, c[0x0][0xc50] ;  /* 0x0003140000112ab9 */ /* 0x000fe20000000800 */
[----:B------:R-:W-:Y:S01]  /*104c0*/  @UP1 ULDC UR18, c[0x0][0x450] ;  /* 0x0001140000121ab9 */ /* 0x000fe20000000800 */
[----:B------:R-:W-:Y:S01]  /*104d0*/  UMOV UR42, UR13 ;  /* 0x0000000d002a7c82 */ /* 0x000fe20008000000 */
[----:B------:R-:W-:Y:S02]  /*104e0*/  UIMAD UR16, UR15, UR7, UR16 ;  /* 0x000000070f1072a4 */ /* 0x000fe4000f8e0210 */
[----:B------:R-:W-:Y:S02]  /*104f0*/  @UP2 USHF.R.U32.HI UR42, URZ, UR17, UR9 ;  /* 0x000000113f2a2299 */ /* 0x000fe40008011609 */
[----:B------:R-:W-:-:S02]  /*10500*/  @UP1 USHF.R.U32.HI UR12, URZ, UR18, UR11 ;  /* 0x000000123f0c1299 */ /* 0x000fc4000801160b */
[----:B------:R-:W-:Y:S02]  /*10510*/  UIADD3 UR36, -UR42, URZ, URZ ;  /* 0x0000003f2a247290 */ /* 0x000fe4000fffe13f */
[----:B------:R-:W-:Y:S02]  /*10520*/  UIADD3 UR12, UR16, UR12, URZ ;  /* 0x0000000c100c7290 */ /* 0x000fe4000fffe03f */
[----:B------:R-:W-:Y:S02]  /*10530*/  UIMAD UR36, UR14, UR36, UR13 ;  /* 0x000000240e2472a4 */ /* 0x000fe4000f8e020d */
[----:B------:R-:W-:Y:S01]  /*10540*/  UIADD3 UR4, UR12, UR4, URZ ;  /* 0x000000040c047290 */ /* 0x000fe2000fffe03f */
[----:B------:R-:W-:Y:S11]  /*10550*/  @!P1 BRA `(.L_x_1200) ;  /* 0x0000000000449947 */ /* 0x000ff60003800000 */
        /* <DEDUP_REMOVED lines=10> */
.L_x_1201:
[----:B------:R-:W-:-:S11]  /*10600*/  UISETP.NE.AND UP0, UPT, UR5, 0x1, UPT ;  /* 0x000000010500788c */ /* 0x000fd6000bf05270 */
[----:B------:R-:W-:Y:S02]  /*10610*/  @UP0 ULDC.64 UR12, c[0x0][0x9e8] ;  /* 0x00027a00000c0ab9 */ /* 0x000fe40000000a00 */
[----:B------:R-:W-:-:S04]  /*10620*/  UIMAD.WIDE.U32 UR8, UR10, UR12, URZ ;  /* 0x0000000c0a0872a5 */ /* 0x000fc8000f8e003f */
[----:B------:R-:W-:-:S12]  /*10630*/  @UP0 USHF.R.U32.HI UR10, URZ, UR13, UR9 ;  /* 0x0000000d3f0a0299 */ /* 0x000fd80008011609 */
.L_x_1202:
[----:B------:R-:W-:-:S04]  /*10640*/  UIMAD UR10, UR10, UR5, UR5 ;  /* 0x000000050a0a72a4 */ /* 0x000fc8000f8e0205 */
[----:B------:R-:W-:-:S04]  /*10650*/  UISETP.LT.AND UP0, UPT, UR4, UR10, UPT ;  /* 0x0000000a0400728c */ /* 0x000fc8000bf01270 */
[----:B------:R-:W-:-:S12]  /*10660*/  USEL UR4, UR4, UR10, UP0 ;  /* 0x0000000a04047287 */ /* 0x000fd80008000000 */
.L_x_1200:
[----:B------:R-:W-:Y:S02]  /*10670*/  UIMAD UR8, UR15, UR7, 0x5f ;  /* 0x0000005f0f0874a4 */ /* 0x000fe4000f8e0207 */
[----:B------:R-:W-:Y:S02]  /*10680*/  UIADD3 UR10, UR4, 0x5f, URZ ;  /* 0x0000005f040a7890 */ /* 0x000fe4000fffe03f */
[----:B------:R-:W-:Y:S02]  /*10690*/  UIMAD.WIDE UR8, UR8, 0x2aaaaaab, URZ ;  /* 0x2aaaaaab080878a5 */ /* 0x000fe4000f8e023f */
[----:B------:R-:W-:Y:S01]  /*106a0*/  UIMAD.WIDE UR10, UR10, 0x2aaaaaab, URZ ;  /* 0x2aaaaaab0a0a78a5 */ /* 0x000fe2000f8e023f */
[----:B------:R-:W-:Y:S01]  /*106b0*/  @UP1 ULDC UR12, c[0x0][0x44c] ;  /* 0x00011300000c1ab9 */ /* 0x000fe20000000800 */
[----:B------:R-:W-:Y:S02]  /*106c0*/  UIMAD UR7, UR15, UR7, -UR6 ;  /* 0x000000070f0772a4 */ /* 0x000fe4000f8e0a06 */
[----:B------:R-:W-:-:S02]  /*106d0*/  UIMAD.WIDE.U32 UR12, UR43, UR12, URZ ;  /* 0x0000000c2b0c72a5 */ /* 0x000fc4000f8e003f */
[----:B------:R-:W-:Y:S02]  /*106e0*/  USHF.R.U32.HI UR6, URZ, 0x1f, UR9 ;  /* 0x0000001f3f067899 */ /* 0x000fe40008011609 */
[----:B------:R-:W-:Y:S01]  /*106f0*/  USHF.R.U32.HI UR4, URZ, 0x1f, UR11 ;  /* 0x0000001f3f047899 */ /* 0x000fe2000801160b */
[----:B------:R-:W-:Y:S01]  /*10700*/  @UP1 ULDC UR16, c[0x0][0x450] ;  /* 0x0001140000101ab9 */ /* 0x000fe20000000800 */
[----:B------:R-:W-:Y:S01]  /*10710*/  UMOV UR14, UR43 ;  /* 0x0000002b000e7c82 */ /* 0x000fe20008000000 */
[----:B------:R-:W-:Y:S02]  /*10720*/  @UP1 USHF.R.U32.HI UR14, URZ, UR16, UR13 ;  /* 0x000000103f0e1299 */ /* 0x000fe4000801160d */
[----:B------:R-:W-:Y:S02]  /*10730*/  ULEA.HI.SX32 UR9, UR9, UR6, 0x1c ;  /* 0x0000000609097291 */ /* 0x000fe4000f8fe23f */
[----:B------:R-:W-:Y:S02]  /*10740*/  ULEA.HI.SX32 UR4, UR11, UR4, 0x1c ;  /* 0x000000040b047291 */ /* 0x000fe4000f8fe23f */
[----:B------:R-:W-:-:S02]  /*10750*/  UIADD3 UR6, UR7, UR14, URZ ;  /* 0x0000000e07067290 */ /* 0x000fc4000fffe03f */
[----:B------:R-:W-:Y:S01]  /*10760*/  UISETP.LT.AND UP0, UPT, UR9, UR4, UPT ;  /* 0x000000040900728c */ /* 0x000fe2000bf01270 */
[----:B------:R-:W-:Y:S02]  /*10770*/  ULDC UR8, c[0x0][0x9dc] ;  /* 0x0002770000087ab9 */ /* 0x000fe40000000800 */
[----:B------:R-:W-:Y:S02]  /*10780*/  UIADD3 UR8, UR6, -UR8, URZ ;  /* 0x8000000806087290 */ /* 0x000fe4000fffe03f */
[----:B------:R-:W-:Y:S01]  /*10790*/  USEL UR41, UR9, UR4, UP0 ;  /* 0x0000000409297287 */ /* 0x000fe20008000000 */
[----:B------:R-:W-:Y:S11]  /*107a0*/  @!P1 BRA `(.L_x_1203) ;  /* 0x0000000000489947 */ /* 0x000ff60003800000 */
        /* <DEDUP_REMOVED lines=11> */
.L_x_1204:
[----:B------:R-:W-:-:S11]  /*10860*/  UISETP.NE.AND UP0, UPT, UR5, 0x1, UPT ;  /* 0x000000010500788c */ /* 0x000fd6000bf05270 */
[----:B------:R-:W-:Y:S02]  /*10870*/  @UP0 ULDC.64 UR10, c[0x0][0x9e8] ;  /* 0x00027a00000a0ab9 */ /* 0x000fe40000000a00 */
[----:B------:R-:W-:-:S04]  /*10880*/  UIMAD.WIDE.U32 UR6, UR4, UR10, URZ ;  /* 0x0000000a040672a5 */ /* 0x000fc8000f8e003f */
[----:B------:R-:W-:-:S12]  /*10890*/  @UP0 USHF.R.U32.HI UR4, URZ, UR11, UR7 ;  /* 0x0000000b3f040299 */ /* 0x000fd80008011607 */
.L_x_1205:
[----:B------:R-:W-:-:S04]  /*108a0*/  UIMAD UR4, UR4, UR5, URZ ;  /* 0x00000005040472a4 */ /* 0x000fc8000f8e023f */
[----:B------:R-:W-:-:S04]  /*108b0*/  UISETP.LT.AND UP0, UPT, UR8, UR4, UPT ;  /* 0x000000040800728c */ /* 0x000fc8000bf01270 */
[----:B------:R-:W-:-:S12]  /*108c0*/  USEL UR8, UR8, UR4, !UP0 ;  /* 0x0000000408087287 */ /* 0x000fd8000c000000 */
.L_x_1203:
[----:B------:R-:W-:Y:S01]  /*108d0*/  UIMAD.WIDE UR4, UR8, 0x2aaaaaab, URZ ;  /* 0x2aaaaaab080478a5 */ /* 0x000fe2000f8e023f */
[----:B------:R-:W-:Y:S03]  /*108e0*/  BSSY B7, `(.L_x_1206) ;  /* 0x000042f000077945 */ /* 0x000fe60003800000 */
[----:B------:R-:W-:-:S04]  /*108f0*/  USHF.R.U32.HI UR4, URZ, 0x1f, UR5 ;  /* 0x0000001f3f047899 */ /* 0x000fc80008011605 */
[----:B------:R-:W-:-:S04]  /*10900*/  ULEA.HI.SX32 UR4, UR5, UR4, 0x1c ;  /* 0x0000000405047291 */ /* 0x000fc8000f8fe23f */
[----:B------:R-:W-:-:S04]  /*10910*/  UISETP.LT.AND UP0, UPT, URZ, UR4, UPT ;  /* 0x000000043f00728c */ /* 0x000fc8000bf01270 */
[----:B------:R-:W-:-:S04]  /*10920*/  USEL UR40, URZ, UR4, !UP0 ;  /* 0x000000043f287287 */ /* 0x000fc8000c000000 */
[----:B------:R-:W-:-:S06]  /*10930*/  UISETP.GT.AND UP0, UPT, UR41, UR40, UPT ;  /* 0x000000282900728c */ /* 0x000fcc000bf04270 */
[----:B------:R-:W-:-:S13]  /*10940*/  PLOP3.LUT P0, PT, PT, PT, UP0, 0x80, 0x0 ;  /* 0x000000000000781c */ /* 0x000fda0003f0f008 */
[----:B------:R-:W-:Y:S05]  /*10950*/  @P0 BRA `(.L_x_1207) ;  /* 0x00000000004c0947 */ /* 0x000fea0003800000 */
[----:B------:R-:W0:Y:S02]  /*10960*/  S2R R0, SR_TID.X ;  /* 0x0000000000007919 */ /* 0x000e240000002100 */
[----:B0-----:R-:W-:-:S04]  /*10970*/  LOP3.LUT R0, R0, 0x7f, RZ, 0xc0, !PT ;  /* 0x0000007f00007812 */ /* 0x001fc800078ec0ff */
[----:B------:R-:W-:-:S13]  /*10980*/  ISETP.NE.AND P1, PT, R0, RZ, PT ;  /* 0x000000ff0000720c */ /* 0x000fda0003f25270 */
[----:B------:R-:W-:Y:S05]  /*10990*/  @P1 BRA `(.L_x_1208) ;  /* 0x00000040008c1947 */ /* 0x000fea0003800000 */
[----:B------:R-:W0:Y:S01]  /*109a0*/  S2R R5, SR_LANEID ;  /* 0x0000000000057919 */ /* 0x000e220000000000 */
[----:B------:R-:W-:Y:S01]  /*109b0*/  VOTEU.ANY UR4, UPT, PT ;  /* 0x0000000000047886 */ /* 0x000fe200038e0100 */
[----:B------:R-:W1:Y:S01]  /*109c0*/  LDC.64 R2, c[0x0][0xc80] ;  /* 0x00032000ff027b82 */ /* 0x000e620000000a00 */
[----:B------:R-:W0:Y:S01]  /*109d0*/  FLO.U32 R0, UR4 ;  /* 0x0000000400007d00 */ /* 0x000e2200080e0000 */
[----:B------:R-:W-:Y:S01]  /*109e0*/  ULDC.64 UR6, c[0x0][0x208] ;  /* 0x0000820000067ab9 */ /* 0x000fe20000000a00 */
[----:B0-----:R-:W-:-:S06]  /*109f0*/  ISETP.EQ.U32.AND P0, PT, R0, R5, PT ;  /* 0x000000050000720c */ /* 0x001fcc0003f02070 */
[----:B------:R-:W1:Y:S07]  /*10a00*/  POPC R5, UR4 ;  /* 0x0000000400057d09 */ /* 0x000e6e0008000000 */
[----:B-1----:R-:W2:Y:S01]  /*10a10*/  @P0 ATOMG.E.ADD.STRONG.GPU PT, R3, desc[UR6][R2.64], R5 ;  /* 0x00000005020309a8 */ /* 0x002ea200081ee1c6 */
[----:B------:R-:W0:Y:S02]  /*10a20*/  S2R R4, SR_LTMASK ;  /* 0x0000000000047919 */ /* 0x000e240000003900 */
[----:B0-----:R-:W-:-:S04]  /*10a30*/  LOP3.LUT R4, R4, UR4, RZ, 0xc0, !PT ;  /* 0x0000000404047c12 */ /* 0x001fc8000f8ec0ff */
[----:B------:R-:W0:Y:S01]  /*10a40*/  POPC R7, R4 ;  /* 0x0000000400077309 */ /* 0x000e220000000000 */
[----:B--2---:R-:W0:Y:S02]  /*10a50*/  SHFL.IDX PT, R0, R3, R0, 0x1f ;  /* 0x00001f0003007589 */ /* 0x004e2400000e0000 */
[----:B0-----:R-:W-:-:S05]  /*10a60*/  IADD3 R0, R0, UR44, R7 ;  /* 0x0000002c00007c10 */ /* 0x001fca000fffe007 */
[----:B------:R1:W-:Y:S01]  /*10a70*/  STL [R1+0x14], R0 ;  /* 0x0000140001007387 */ /* 0x0003e20000100800 */
[----:B------:R-:W-:Y:S05]  /*10a80*/  BRA `(.L_x_1208) ;  /* 0x0000004000507947 */ /* 0x000fea0003800000 */
.L_x_1207:
[----:B------:R-:W-:Y:S01]  /*10a90*/  VIADD R0, R17, 0x1e400 ;  /* 0x0001e40011007836 */ /* 0x000fe20000000000 */
[----:B------:R-:W-:Y:S04]  /*10aa0*/  BSSY B6, `(.L_x_1209) ;  /* 0x0000013000067945 */ /* 0x000fe80003800000 */
[----:B------:R-:W-:-:S13]  /*10ab0*/  LOP3.LUT P0, RZ, R0, 0x3ff, RZ, 0xc0, !PT ;  /* 0x000003ff00ff7812 */ /* 0x000fda000780c0ff */
[----:B------:R-:W-:Y:S05]  /*10ac0*/  @!P0 BRA `(.L_x_1210) ;  /* 0x0000000000408947 */ /* 0x000fea0003800000 */
        /* <DEDUP_REMOVED lines=16> */
.L_x_1210:
[----:B------:R-:W-:Y:S05]  /*10bd0*/  BSYNC B6 ;  /* 0x0000000000067941 */ /* 0x000fea0003800000 */
.L_x_1209:
        /* <DEDUP_REMOVED lines=8> */
[----:B------:R0:W1:Y:S01]  /*10c60*/  LDC.64 R2, c[0x4][R16] ;  /* 0x0100000010027b82 */ /* 0x0000620000000a00 */
        /* <DEDUP_REMOVED lines=11> */
.L_x_1213:
        /* <DEDUP_REMOVED lines=15> */
.L_x_1212:
[----:B------:R-:W-:Y:S05]  /*10e10*/  BSYNC B6 ;  /* 0x0000000000067941 */ /* 0x000fea0003800000 */
.L_x_1211:
[----:B------:R-:W-:Y:S01]  /*10e20*/  ULDC.64 UR4, c[0x0][0x9f8] ;  /* 0x00027e0000047ab9 */ /* 0x000fe20000000a00 */
[----:B------:R-:W2:Y:S01]  /*10e30*/  LDL.LU R0, [R1+0xc] ;  /* 0x00000c0001007983 */ /* 0x000ea20000300800 */
[----:B------:R-:W-:Y:S01]  /*10e40*/  UISETP.NE.U32.AND UP0, UPT, UR4, URZ, UPT ;  /* 0x0000003f0400728c */ /* 0x000fe2000bf05070 */
[----:B------:R-:W-:Y:S01]  /*10e50*/  IMAD.U32 R7, RZ, RZ, UR42 ;  /* 0x0000002aff077e24 */ /* 0x000fe2000f8e00ff */
[----:B------:R-:W-:Y:S02]  /*10e60*/  ULDC.64 UR6, c[0x0][0x208] ;  /* 0x0000820000067ab9 */ /* 0x000fe40000000a00 */
[----:B------:R-:W-:-:S06]  /*10e70*/  UISETP.NE.AND.EX UP0, UPT, UR5, URZ, UPT, UP0 ;  /* 0x0000003f0500728c */ /* 0x000fcc000bf05300 */
[----:B------:R-:W-:-:S05]  /*10e80*/  PLOP3.LUT P0, PT, PT, PT, UP0, 0x80, 0x0 ;  /* 0x000000000000781c */ /* 0x000fca0003f0f008 */
[----:B------:R-:W-:Y:S02]  /*10e90*/  @UP0 ULDC.64 UR4, c[0x0][0x9f8] ;  /* 0x00027e0000040ab9 */ /* 0x000fe40000000a00 */
[----:B------:R-:W-:-:S06]  /*10ea0*/  @UP0 UIMAD.WIDE UR4, UR42, 0x4, UR4 ;  /* 0x000000042a0408a5 */ /* 0x000fcc000f8e0204 */
[----:B------:R-:W-:Y:S02]  /*10eb0*/  IMAD.U32 R2, RZ, RZ, UR4 ;  /* 0x00000004ff027e24 */ /* 0x000fe4000f8e00ff */
[----:B------:R-:W-:-:S05]  /*10ec0*/  IMAD.U32 R3, RZ, RZ, UR5 ;  /* 0x00000005ff037e24 */ /* 0x000fca000f8e00ff */
[----:B------:R0:W3:Y:S01]  /*10ed0*/  @P0 LDG.E R7, desc[UR6][R2.64] ;  /* 0x0000000602070981 */ /* 0x0000e2000c1e1900 */
[----:B------:R-:W-:Y:S01]  /*10ee0*/  UMOV UR4, 0xffffffff ;  /* 0xffffffff00047882 */ /* 0x000fe20000000000 */
[----:B------:R-:W-:Y:S01]  /*10ef0*/  IMAD.U32 R19, RZ, RZ, UR41 ;  /* 0x00000029ff137e24 */ /* 0x000fe2000f8e00ff */
[----:B------:R-:W1:Y:S03]  /*10f00*/  S2R R4, SR_TID.X ;  /* 0x0000000000047919 */ /* 0x000e660000002100 */
[----:B------:R-:W-:Y:S01]  /*10f10*/  VIADD R19, R19, 0xffffffff ;  /* 0xffffffff13137836 */ /* 0x000fe20000000000 */
[----:B0-----:R-:W0:Y:S02]  /*10f20*/  LDC.64 R2, c[0x0][0x418] ;  /* 0x00010600ff027b82 */ /* 0x001e240000000a00 */
[----:B0-----:R-:W-:Y:S02]  /*10f30*/  ISETP.NE.U32.AND P0, PT, R2, RZ, PT ;  /* 0x000000ff0200720c */ /* 0x001fe40003f05070 */
[----:B-1----:R-:W-:-:S02]  /*10f40*/  SHF.R.U32.HI R4, RZ, 0x5, R4 ;  /* 0x00000005ff047819 */ /* 0x002fc40000011604 */
[----:B------:R-:W-:Y:S02]  /*10f50*/  ISETP.NE.AND.EX P1, PT, R3, RZ, PT, P0 ;  /* 0x000000ff0300720c */ /* 0x000fe40003f25300 */
[----:B------:R-:W-:Y:S02]  /*10f60*/  LOP3.LUT R4, R4, 0x3, RZ, 0xc0, !PT ;  /* 0x0000000304047812 */ /* 0x000fe400078ec0ff */
[----:B--2---:R-:W-:-:S09]  /*10f70*/  LOP3.LUT R0, R0, 0xfffffffe, RZ, 0xc0, !PT ;  /* 0xfffffffe00007812 */ /* 0x004fd200078ec0ff */
[----:B------:R-:W-:Y:S02]  /*10f80*/  @P1 LOP3.LUT R0, R0, 0x1, RZ, 0xfc, !PT ;  /* 0x0000000100001812 */ /* 0x000fe400078efcff */
[----:B---3--:R-:W-:Y:S01]  /*10f90*/  SHF.R.S32.HI R8, RZ, 0x1f, R7 ;  /* 0x0000001fff087819 */ /* 0x008fe20000011407 */
[----:B------:R0:W-:Y:S01]  /*10fa0*/  STL [R1], R7 ;  /* 0x0000000701007387 */ /* 0x0001e20000100800 */
[----:B------:R-:W-:-:S03]  /*10fb0*/  SEL R16, R7, RZ, !P1 ;  /* 0x000000ff07107207 */ /* 0x000fc60004800000 */
[----:B------:R0:W-:Y:S04]  /*10fc0*/  STL [R1+0x8], R8 ;  /* 0x0000080801007387 */ /* 0x0001e80000100800 */
[----:B------:R0:W-:Y:S01]  /*10fd0*/  STL [R1+0xc], R0 ;  /* 0x00000c0001007387 */ /* 0x0001e20000100800 */
[----:B------:R-:W-:Y:S05]  /*10fe0*/  BRA.DIV UR4, `(.L_x_1214) ;  /* 0x0000004604387947 */ /* 0x000fea000b800000 */
[----:B------:R1:W2:Y:S02]  /*10ff0*/  SHFL.IDX PT, R14, R4, RZ, 0x1f ;  /* 0x00001fff040e7589 */ /* 0x0002a400000e0000 */
.L_x_1312:
[----:B------:R-:W-:Y:S02]  /*11000*/  PLOP3.LUT P2, PT, PT, PT, PT, 0x8, 0x0 ;  /* 0x000000000000781c */ /* 0x000fe40003f4e170 */
[----:B0-----:R-:W-:Y:S02]  /*11010*/  LOP3.LUT R0, R0, 0xfffffffd, RZ, 0xc0, !PT ;  /* 0xfffffffd00007812 */ /* 0x001fe400078ec0ff */
[----:B--2---:R-:W-:-:S09]  /*11020*/  ISETP.NE.AND P0, PT, R14, RZ, PT ;  /* 0x000000ff0e00720c */ /* 0x004fd20003f05270 */
[----:B------:R-:W-:-:S05]  /*11030*/  @P2 LOP3.LUT R0, R0, 0x2, RZ, 0xfc, !PT ;  /* 0x0000000200002812 */ /* 0x000fca00078efcff */
[----:B------:R0:W-:Y:S01]  /*11040*/  STL [R1+0xc], R0 ;  /* 0x00000c0001007387 */ /* 0x0001e20000100800 */
[----:B------:R-:W-:Y:S05]  /*11050*/  @P0 BRA `(.L_x_1215) ;  /* 0x0000000400280947 */ /* 0x000fea0003800000 */
[----:B------:R-:W-:-:S03]  /*11060*/  UMOV UR4, 0xffffffff ;  /* 0xffffffff00047882 */ /* 0x000fc60000000000 */
[----:B------:R-:W-:Y:S05]  /*11070*/  BRA.DIV UR4, `(.L_x_1216) ;  /* 0x0000004604347947 */ /* 0x000fea000b800000 */
[----:B------:R-:W-:-:S13]  /*11080*/  ELECT P6, URZ, PT ;  /* 0x00000000003f782f */ /* 0x000fda00038c0000 */
.L_x_1315:
[----:B------:R-:W-:Y:S05]  /*11090*/  @!P6 BRA `(.L_x_1215) ;  /* 0x000000040018e947 */ /* 0x000fea0003800000 */
[----:B------:R-:W-:Y:S01]  /*110a0*/  IMAD.MOV.U32 R16, RZ, RZ, R7 ;  /* 0x000000ffff107224 */ /* 0x000fe200078e0007 */
[----:B------:R-:W-:Y:S06]  /*110b0*/  @!P1 BRA `(.L_x_1217) ;  /* 0x0000000000489947 */ /* 0x000fec0003800000 */
[----:B------:R-:W2:Y:S01]  /*110c0*/  LDC R6, c[0x0][0x43c] ;  /* 0x00010f00ff067b82 */ /* 0x000ea20000000800 */
[----:B------:R-:W-:Y:S01]  /*110d0*/  ULDC.64 UR4, c[0x0][0x428] ;  /* 0x00010a0000047ab9 */ /* 0x000fe20000000a00 */
[----:B------:R-:W-:Y:S01]  /*110e0*/  ULDC.64 UR6, c[0x0][0x208] ;  /* 0x0000820000067ab9 */ /* 0x000fe20000000a00 */
[----:B--2---:R-:W-:-:S13]  /*110f0*/  ISETP.NE.AND P0, PT, R6, 0x1, PT ;  /* 0x000000010600780c */ /* 0x004fda0003f05270 */
[----:B-1----:R-:W0:Y:S02]  /*11100*/  @P0 LDC.64 R4, c[0x0][0x440] ;  /* 0x00011000ff040b82 */ /* 0x002e240000000a00 */
[----:B0-----:R-:W-:-:S04]  /*11110*/  @P0 IMAD.HI.U32 R0, R19, R4, RZ ;  /* 0x0000000413000227 */ /* 0x001fc800078e00ff */
[----:B------:R-:W-:Y:S01]  /*11120*/  IMAD.MOV.U32 R4, RZ, RZ, R19 ;  /* 0x000000ffff047224 */ /* 0x000fe200078e0013 */
[----:B------:R-:W-:-:S04]  /*11130*/  @P0 SHF.R.U32.HI R4, RZ, R5, R0 ;  /* 0x00000005ff040219 */ /* 0x000fc80000011600 */
[--C-:B------:R-:W-:Y:S01]  /*11140*/  SHF.R.S32.HI R5, RZ, 0x1f, R4.reuse ;  /* 0x0000001fff057819 */ /* 0x100fe20000011404 */
[----:B------:R-:W-:-:S04]  /*11150*/  IMAD.MOV R0, RZ, RZ, -R4 ;  /* 0x000000ffff007224 */ /* 0x000fc800078e0a04 */
[----:B------:R-:W-:Y:S02]  /*11160*/  IMAD R19, R6, R0, R19 ;  /* 0x0000000006137224 */ /* 0x000fe400078e0213 */
[----:B------:R-:W-:Y:S02]  /*11170*/  IMAD R0, R8, UR4, RZ ;  /* 0x0000000408007c24 */ /* 0x000fe4000f8e02ff */
[----:B------:R-:W-:-:S04]  /*11180*/  IMAD.WIDE.U32 R4, R7, UR4, R4 ;  /* 0x0000000407047c25 */ /* 0x000fc8000f8e0004 */
[----:B------:R-:W-:Y:S01]  /*11190*/  IMAD R0, R7, UR5, R0 ;  /* 0x0000000507007c24 */ /* 0x000fe2000f8e0200 */
[----:B------:R-:W-:-:S03]  /*111a0*/  LEA R2, P0, R4, R2, 0x2 ;  /* 0x0000000204027211 */ /* 0x000fc600078010ff */
[----:B------:R-:W-:-:S05]  /*111b0*/  IMAD.IADD R0, R5, 0x1, R0 ;  /* 0x0000000105007824 */ /* 0x000fca00078e0200 */
[----:B------:R-:W-:-:S05]  /*111c0*/  LEA.HI.X R3, R4, R3, R0, 0x2, P0 ;  /* 0x0000000304037211 */ /* 0x000fca00000f1400 */
[----:B------:R2:W5:Y:S02]  /*111d0*/  LDG.E R16, desc[UR6][R2.64] ;  /* 0x0000000602107981 */ /* 0x000564000c1e1900 */
.L_x_1217:
[----:B--2---:R-:W2:Y:S01]  /*111e0*/  LDL R2, [R1+0x4] ;  /* 0x0000040001027983 */ /* 0x004ea20000100800 */
[----:B0-----:R-:W-:Y:S01]  /*111f0*/  IMAD R0, R18, 0x8, R17 ;  /* 0x0000000812007824 */ /* 0x001fe200078e0211 */
[----:B--2---:R-:W-:-:S04]  /*11200*/  SHF.L.U32 R2, R2, 0x1f, RZ ;  /* 0x0000001f02027819 */ /* 0x004fc800000006ff */
[----:B------:R-:W0:Y:S02]  /*11210*/  SYNCS.PHASECHK.TRANS64.TRYWAIT P0, [R0+URZ+0x30840], R2 ;  /* 0x03084002000075a7 */ /* 0x000e24000800017f */
[----:B0-----:R-:W-:Y:S05]  /*11220*/  @!P0 BRA `(.L_x_1218) ;  /* 0x0000004000e88947 */ /* 0x001fea0003800000 */
.L_x_1316:
        /* <DEDUP_REMOVED lines=11> */
.L_x_1219:
[----:B0-----:R-:W2:Y:S01]  /*112e0*/  LDL.LU R2, [R1+0xc] ;  /* 0x00000c0001027983 */ /* 0x001ea20000300800 */
[----:B------:R-:W-:Y:S01]  /*112f0*/  R2UR UR33, R0 ;  /* 0x00000000002172ca */ /* 0x000fe200000e0000 */
[----:B------:R-:W-:Y:S01]  /*11300*/  IMAD R0, R18, 0x9000, R17 ;  /* 0x0000900012007824 */ /* 0x000fe200078e0211 */
[----:B------:R-:W-:Y:S01]  /*11310*/  R2UR UR35, R19 ;  /* 0x00000000132372ca */ /* 0x000fe200000e0000 */
[----:B------:R-:W-:Y:S01]  /*11320*/  UIADD3 UR4, UP0, UR38, 0x370, URZ ;  /* 0x0000037026047890 */ /* 0x000fe2000ff1e03f */
[----:B------:R-:W-:Y:S01]  /*11330*/  PLOP3.LUT P0, PT, PT, PT, PT, 0x80, 0x0 ;  /* 0x000000000000781c */ /* 0x000fe20003f0f070 */
[----:B------:R-:W-:Y:S01]  /*11340*/  UMOV UR6, 0x0 ;  /* 0x0000000000067882 */ /* 0x000fe20000000000 */
[----:B------:R-:W-:Y:S01]  /*11350*/  R2UR UR8, R0 ;  /* 0x00000000000872ca */ /* 0x000fe200000e0000 */
[----:B------:R-:W-:Y:S01]  /*11360*/  UIADD3.X UR5, URZ, UR39, URZ, UP0, !UPT ;  /* 0x000000273f057290 */ /* 0x000fe200087fe43f */
[----:B-----5:R-:W-:Y:S01]  /*11370*/  R2UR UR37, R16 ;  /* 0x00000000102572ca */ /* 0x020fe200000e0000 */
[----:B------:R-:W-:Y:S01]  /*11380*/  UMOV UR7, 0x14f00000 ;  /* 0x14f0000000077882 */ /* 0x000fe20000000000 */
[----:B------:R-:W-:Y:S01]  /*11390*/  UMOV UR34, URZ ;  /* 0x0000003f00227c82 */ /* 0x000fe20008000000 */
[----:B------:R-:W-:Y:S01]  /*113a0*/  UMOV UR18, 0x40 ;  /* 0x0000004000127882 */ /* 0x000fe20000000000 */
[----:B------:R-:W-:Y:S01]  /*113b0*/  UMOV UR20, UR36 ;  /* 0x0000002400147c82 */ /* 0x000fe20008000000 */
[----:B------:R-:W-:-:S02]  /*113c0*/  UIADD3 UR33, UR33, 0x30830, URZ ;  /* 0x0003083021217890 */ /* 0x000fc4000fffe03f */
[----:B------:R-:W-:Y:S01]  /*113d0*/  UIMAD UR35, UR35, 0x60, URZ ;  /* 0x00000060232378a4 */ /* 0x000fe2000f8e023f */
[----:B------:R-:W-:Y:S01]  /*113e0*/  UMOV UR10, 0x80 ;  /* 0x00000080000a7882 */ /* 0x000fe20000000000 */
[----:B------:R-:W-:Y:S02]  /*113f0*/  UMOV UR12, UR36 ;  /* 0x00000024000c7c82 */ /* 0x000fe40008000000 */
[----:B------:R-:W-:Y:S02]  /*11400*/  UIADD3 UR32, UR8, 0x1e400, URZ ;  /* 0x0001e40008207890 */ /* 0x000fe4000fffe03f */
[----:B------:R-:W-:Y:S02]  /*11410*/  UIADD3 UR16, UR8, 0x21400, URZ ;  /* 0x0002140008107890 */ /* 0x000fe4000fffe03f */
[----:B------:R-:W-:Y:S01]  /*11420*/  UIADD3 UR8, UR8, 0x24400, URZ ;  /* 0x0002440008087890 */ /* 0x000fe2000fffe03f */
[----:B------:R-:W-:Y:S01]  /*11430*/  UMOV UR21, UR37 ;  /* 0x0000002500157c82 */ /* 0x000fe20008000000 */
[----:B------:R-:W-:Y:S01]  /*11440*/  UMOV UR17, UR33 ;  /* 0x0000002100117c82 */ /* 0x000fe20008000000 */
[----:B------:R-:W-:Y:S01]  /*11450*/  UMOV UR19, UR35 ;  /* 0x0000002300137c82 */ /* 0x000fe20008000000 */
[----:B------:R-:W-:Y:S01]  /*11460*/  UMOV UR13, UR37 ;  /* 0x00000025000d7c82 */ /* 0x000fe20008000000 */
[----:B------:R-:W-:Y:S01]  /*11470*/  UMOV UR9, UR33 ;  /* 0x0000002100097c82 */ /* 0x000fe20008000000 */
[----:B------:R-:W-:Y:S01]  /*11480*/  UMOV UR11, UR35 ;  /* 0x00000023000b7c82 */ /* 0x000fe20008000000 */
[----:B------:R3:W-:Y:S01]  /*11490*/  UTMALDG.4D [UR32], [UR4], desc[UR6] ;  /* 0x00000620040075b4 */ /* 0x0007e20008019000 */
[----:B------:R3:W-:Y:S01]  /*114a0*/  UTMALDG.4D [UR16], [UR4], desc[UR6] ;  /* 0x00000610040075b4 */ /* 0x0007e20008019000 */
[----:B------:R3:W-:Y:S01]  /*114b0*/  UTMALDG.4D [UR8], [UR4], desc[UR6] ;  /* 0x00000608040075b4 */ /* 0x0007e20008019000 */
[----:B--2---:R-:W-:-:S04]  /*114c0*/  LOP3.LUT R2, R2, 0xfffffffd, RZ, 0xc0, !PT ;  /* 0xfffffffd02027812 */ /* 0x004fc800078ec0ff */
[----:B------:R-:W-:-:S05]  /*114d0*/  @P0 LOP3.LUT R2, R2, 0x2, RZ, 0xfc, !PT ;  /* 0x0000000202020812 */ /* 0x000fca00078efcff */
[----:B------:R3:W-:Y:S01]  /*114e0*/  STL [R1+0xc], R2 ;  /* 0x00000c0201007387 */ /* 0x0007e20000100800 */
[----:B------:R-:W-:Y:S01]  /*114f0*/  NOP ;  /* 0x0000000000007918 */ /* 0x000fe20000000000 */
.L_x_1215:
[----:B0-----:R-:W-:Y:S01]  /*11500*/  VIADD R0, R17, 0x12400 ;  /* 0x0001240011007836 */ /* 0x001fe20000000000 */
[----:B------:R-:W-:Y:S05]  /*11510*/  WARPSYNC.ALL ;  /* 0x0000000000007948 */ /* 0x000fea0003800000 */
[----:B------:R-:W-:Y:S01]  /*11520*/  BAR.SYNC.DEFER_BLOCKING 0x8, 0x180 ;  /* 0x0206000000007b1d */ /* 0x000fe20000010000 */
[----:B------:R-:W-:-:S05]  /*11530*/  LOP3.LUT P0, RZ, R0, 0x3ff, RZ, 0xc0, !PT ;  /* 0x000003ff00ff7812 */ /* 0x000fca000780c0ff */
[----:B------:R-:W-:Y:S08]  /*11540*/  BSSY B6, `(.L_x_1220) ;  /* 0x0000012000067945 */ /* 0x000ff00003800000 */
[----:B------:R-:W-:Y:S05]  /*11550*/  @!P0 BRA `(.L_x_1221) ;  /* 0x0000000000408947 */ /* 0x000fea0003800000 */
[----:B---3--:R-:W-:Y:S01]  /*11560*/  MOV R2, 0x0 ;  /* 0x0000000000027802 */ /* 0x008fe20000000f00 */
        /* <DEDUP_REMOVED lines=15> */
.L_x_1221:
[----:B---3--:R-:W-:Y:S05]  /*11660*/  BSYNC B6 ;  /* 0x0000000000067941 */ /* 0x008fea0003800000 */
.L_x_1220:
[----:B------:R-:W0:Y:S01]  /*11670*/  S2R R2, SR_TID.X ;  /* 0x0000000000027919 */ /* 0x000e220000002100 */
[----:B------:R-:W2:Y:S01]  /*11680*/  LDC R7, c[0x0][0x448] ;  /* 0x00011200ff077b82 */ /* 0x000ea20000000800 */
[----:B------:R-:W-:Y:S01]  /*11690*/  USHF.R.S32.HI UR4, URZ, 0x1f, UR36 ;  /* 0x0000001f3f047899 */ /* 0x000fe20008011424 */
[----:B------:R-:W-:Y:S01]  /*116a0*/  ULDC.64 UR8, c[0x0][0x2d8] ;  /* 0x0000b60000087ab9 */ /* 0x000fe20000000a00 */
[----:B------:R-:W3:Y:S02]  /*116b0*/  S2R R9, SR_TID.X ;  /* 0x0000000000097919 */ /* 0x000ee40000002100 */
[----:B------:R-:W-:Y:S02]  /*116c0*/  UIMAD UR6, UR4, UR8, URZ ;  /* 0x00000008040672a4 */ /* 0x000fe4000f8e023f */
[----:B------:R-:W-:Y:S01]  /*116d0*/  UIMAD.WIDE.U32 UR4, UR36, UR8, URZ ;  /* 0x00000008240472a5 */ /* 0x000fe2000f8e003f */
[----:B------:R-:W4:Y:S01]  /*116e0*/  S2R R8, SR_TID.X ;  /* 0x0000000000087919 */ /* 0x000f220000002100 */
[----:B------:R-:W-:-:S02]  /*116f0*/  UIMAD UR6, UR36, UR9, UR6 ;  /* 0x00000009240672a4 */ /* 0x000fc4000f8e0206 */
[----:B------:R-:W-:Y:S02]  /*11700*/  USHF.R.S32.HI UR7, URZ, 0x1f, UR42 ;  /* 0x0000001f3f077899 */ /* 0x000fe4000801142a */
[----:B------:R-:W-:Y:S01]  /*11710*/  UIADD3 UR5, UR5, UR6, URZ ;  /* 0x0000000605057290 */ /* 0x000fe2000fffe03f */
[----:B------:R-:W-:-:S03]  /*11720*/  ULDC.64 UR8, c[0x0][0x2e0] ;  /* 0x0000b80000087ab9 */ /* 0x000fc60000000a00 */
[----:B------:R-:W-:Y:S02]  /*11730*/  UIMAD.WIDE.U32 UR4, UR42, UR8, UR4 ;  /* 0x000000082a0472a5 */ /* 0x000fe4000f8e0004 */
[----:B------:R-:W-:-:S04]  /*11740*/  UIMAD UR6, UR7, UR8, URZ ;  /* 0x00000008070672a4 */ /* 0x000fc8000f8e023f */
[----:B------:R-:W-:Y:S01]  /*11750*/  UIMAD UR6, UR42, UR9, UR6 ;  /* 0x000000092a0672a4 */ /* 0x000fe2000f8e0206 */
[----:B--2---:R-:W-:Y:S01]  /*11760*/  ISETP.NE.AND P0, PT, R7, 0x1, PT ;  /* 0x000000010700780c */ /* 0x004fe20003f05270 */
[----:B-1----:R-:W-:Y:S02]  /*11770*/  IMAD.U32 R4, RZ, RZ, UR4 ;  /* 0x00000004ff047e24 */ /* 0x002fe4000f8e00ff */
[----:B------:R-:W-:Y:S02]  /*11780*/  UIADD3 UR6, UR5, UR6, URZ ;  /* 0x0000000605067290 */ /* 0x000fe4000fffe03f */
[----:B------:R-:W-:Y:S01]  /*11790*/  IMAD.U32 R5, RZ, RZ, UR5 ;  /* 0x00000005ff057e24 */ /* 0x000fe2000f8e00ff */
[----:B------:R-:W-:Y:S01]  /*117a0*/  ULDC.64 UR4, c[0x0][0x2d0] ;  /* 0x0000b40000047ab9 */ /* 0x000fe20000000a00 */
[C---:B0-----:R-:W-:Y:S01]  /*117b0*/  LOP3.LUT R0, R2.reuse, 0x7f, RZ, 0xc0, !PT ;  /* 0x0000007f02007812 */ /* 0x041fe200078ec0ff */
[----:B------:R-:W-:-:S03]  /*117c0*/  IMAD.SHL.U32 R2, R2, 0x10, RZ ;  /* 0x0000001002027824 */ /* 0x000fc600078e00ff */
[----:B------:R-:W-:Y:S01]  /*117d0*/  SHF.R.U32.HI R0, RZ, 0x3, R0 ;  /* 0x00000003ff007819 */ /* 0x000fe20000011600 */
[----:B---3--:R-:W-:Y:S01]  /*117e0*/  IMAD.SHL.U32 R9, R9, 0x8, RZ ;  /* 0x0000000809097824 */ /* 0x008fe200078e00ff */
[----:B------:R-:W0:Y:S02]  /*117f0*/  @P0 LDC R3, c[0x0][0x44c] ;  /* 0x00011300ff030b82 */ /* 0x000e240000000800 */
[----:B------:R-:W-:Y:S01]  /*11800*/  LOP3.LUT R2, R0, 0x70, R2, 0xf8, !PT ;  /* 0x0000007000027812 */ /* 0x000fe200078ef802 */
[----:B----4-:R-:W-:Y:S01]  /*11810*/  IMAD.SHL.U32 R10, R8, 0x8, RZ ;  /* 0x00000008080a7824 */ /* 0x010fe200078e00ff */
[----:B------:R-:W-:-:S03]  /*11820*/  LOP3.LUT R9, R9, 0x38, RZ, 0xc0, !PT ;  /* 0x0000003809097812 */ /* 0x000fc600078ec0ff */
[----:B------:R-:W-:Y:S01]  /*11830*/  VIADD R2, R2, UR43 ;  /* 0x0000002b02027c36 */ /* 0x000fe20008000000 */
[----:B------:R-:W1:Y:S01]  /*11840*/  @P0 LDC R0, c[0x0][0x450] ;  /* 0x00011400ff000b82 */ /* 0x000e620000000800 */
[C---:B------:R-:W-:Y:S02]  /*11850*/  LOP3.LUT R11, R9.reuse, 0x40, RZ, 0xfc, !PT ;  /* 0x00000040090b7812 */ /* 0x040fe400078efcff */
[----:B------:R-:W-:Y:S01]  /*11860*/  IMAD.MOV.U32 R6, RZ, RZ, R2 ;  /* 0x000000ffff067224 */ /* 0x000fe200078e0002 */
[----:B------:R-:W-:Y:S02]  /*11870*/  LOP3.LUT R9, R9, 0x80, RZ, 0xfc, !PT ;  /* 0x0000008009097812 */ /* 0x000fe400078efcff */
[----:B------:R-:W-:Y:S01]  /*11880*/  LOP3.LUT R10, R10, 0x38, RZ, 0xc0, !PT ;  /* 0x000000380a0a7812 */ /* 0x000fe200078ec0ff */
[----:B0-----:R-:W-:-:S05]  /*11890*/  @P0 IMAD.HI.U32 R3, R2, R3, RZ ;  /* 0x0000000302030227 */ /* 0x001fca00078e00ff */
[----:B-1----:R-:W-:Y:S01]  /*118a0*/  @P0 SHF.R.U32.HI R6, RZ, R0, R3 ;  /* 0x00000000ff060219 */ /* 0x002fe20000011603 */
[----:B------:R-:W-:Y:S01]  /*118b0*/  IMAD.U32 R3, RZ, RZ, UR6 ;  /* 0x00000006ff037e24 */ /* 0x000fe2000f8e00ff */
[----:B------:R-:W-:-:S03]  /*118c0*/  ULDC.64 UR6, c[0x0][0x280] ;  /* 0x0000a00000067ab9 */ /* 0x000fc60000000a00 */
[----:B------:R-:W-:-:S04]  /*118d0*/  IMAD.MOV R0, RZ, RZ, -R6 ;  /* 0x000000ffff007224 */ /* 0x000fc800078e0a06 */
[----:B------:R-:W-:Y:S02]  /*118e0*/  IMAD R0, R7, R0, R2 ;  /* 0x0000000007007224 */ /* 0x000fe400078e0202 */
[----:B------:R-:W-:Y:S01]  /*118f0*/  IMAD.MOV.U32 R2, RZ, RZ, R4 ;  /* 0x000000ffff027224 */ /* 0x000fe200078e0004 */
[----:B------:R-:W-:-:S03]  /*11900*/  SHF.R.S32.HI R4, RZ, 0x1f, R6 ;  /* 0x0000001fff047819 */ /* 0x000fc60000011406 */
[----:B------:R-:W-:-:S04]  /*11910*/  IMAD.WIDE.U32 R2, R6, UR4, R2 ;  /* 0x0000000406027c25 */ /* 0x000fc8000f8e0002 */
        /* <DEDUP_REMOVED lines=26> */
[----:B------:R-:W-:-:S05]  /*11ac0*/  VIADD R4, R8, UR43 ;  /* 0x0000002b08047c36 */ /* 0x000fca0008000000 */
        /* <DEDUP_REMOVED lines=9> */
[----:B------:R0:W-:Y:S02]  /*11b60*/  @!P4 LDGSTS.E.BYPASS.LTC128B.128 [R9+0x1a400], desc[UR6][R2.64+0x100], !P2 ;  /* 0x1a4001000209cfae */ /* 0x0001e4000d101d46 */
[----:B0-----:R-:W-:-:S02]  /*11b70*/  VIADD R2, R4, 0x10 ;  /* 0x0000001004027836 */ /* 0x001fc40000000000 */
[----:B------:R-:W0:Y:S03]  /*11b80*/  SHFL.IDX PT, R3, R0, 0x1, 0x181f ;  /* 0x00381f0000037f89 */ /* 0x000e2600000e0000 */
[----:B------:R-:W-:Y:S02]  /*11b90*/  ISETP.GE.AND P4, PT, R2, R5, PT ;  /* 0x000000050200720c */ /* 0x000fe40003f86270 */
[----:B------:R-:W1:Y:S11]  /*11ba0*/  SHFL.IDX PT, R2, R6, 0x1, 0x181f ;  /* 0x00381f0006027f89 */ /* 0x000e7600000e0000 */
[----:B0-----:R-:W-:-:S05]  /*11bb0*/  @!P4 LEA R3, P3, R10, R3, 0x1 ;  /* 0x000000030a03c211 */ /* 0x001fca00078608ff */
[----:B-1----:R-:W-:-:S05]  /*11bc0*/  @!P4 IMAD.X R2, RZ, RZ, R2, P3 ;  /* 0x000000ffff02c224 */ /* 0x002fca00018e0602 */
[----:B------:R-:W-:-:S04]  /*11bd0*/  @!P4 LOP3.LUT R3, R3, R2, RZ, 0x3c, !PT ;  /* 0x000000020303c212 */ /* 0x000fc800078e3cff */
[----:B------:R-:W-:-:S04]  /*11be0*/  @!P4 LOP3.LUT R2, R3, R2, RZ, 0x3c, !PT ;  /* 0x000000020302c212 */ /* 0x000fc800078e3cff */
[----:B------:R-:W-:-:S05]  /*11bf0*/  @!P4 LOP3.LUT R3, R3, R2, RZ, 0x3c, !PT ;  /* 0x000000020303c212 */ /* 0x000fca00078e3cff */
[----:B------:R-:W-:Y:S04]  /*11c00*/  @!P4 LDGSTS.E.BYPASS.LTC128B.128 [R9+0x12c00], desc[UR6][R2.64], !P0 ;  /* 0x12c000000209cfae */ /* 0x000fe8000c101d46 */
        /* <DEDUP_REMOVED lines=52> */
[----:B------:R-:W-:Y:S01]  /*11f50*/  ISETP.GE.AND P4, PT, R2, R5, PT ;  /* 0x000000050200720c */ /* 0x000fe20003f86270 */
[----:B------:R-:W-:Y:S04]  /*11f60*/  SHFL.IDX PT, R0, R0, 0x7, 0x181f ;  /* 0x00f81f0000007f89 */ /* 0x000fe800000e0000 */
[----:B------:R-:W1:Y:S04]  /*11f70*/  SHFL.IDX PT, R2, R6, 0x6, 0x181f ;  /* 0x00d81f0006027f89 */ /* 0x000e6800000e0000 */
[----:B------:R-:W2:Y:S04]  /*11f80*/  SHFL.IDX PT, R6, R6, 0x7, 0x181f ;  /* 0x00f81f0006067f89 */ /* 0x000ea800000e0000 */
[----:B0-----:R-:W-:-:S05]  /*11f90*/  @!P4 LEA R3, P3, R10, R3, 0x1 ;  /* 0x000000030a03c211 */ /* 0x001fca00078608ff */
[----:B-1----:R-:W-:-:S05]  /*11fa0*/  @!P4 IMAD.X R2, RZ, RZ, R2, P3 ;  /* 0x000000ffff02c224 */ /* 0x002fca00018e0602 */
[----:B------:R-:W-:-:S04]  /*11fb0*/  @!P4 LOP3.LUT R3, R3, R2, RZ, 0x3c, !PT ;  /* 0x000000020303c212 */ /* 0x000fc800078e3cff */
[----:B------:R-:W-:-:S04]  /*11fc0*/  @!P4 LOP3.LUT R2, R3, R2, RZ, 0x3c, !PT ;  /* 0x000000020302c212 */ /* 0x000fc800078e3cff */
[----:B------:R-:W-:-:S05]  /*11fd0*/  @!P4 LOP3.LUT R3, R3, R2, RZ, 0x3c, !PT ;  /* 0x000000020303c212 */ /* 0x000fca00078e3cff */
[----:B------:R0:W-:Y:S04]  /*11fe0*/  @!P4 LDGSTS.E.BYPASS.LTC128B.128 [R9+0x15400], desc[UR6][R2.64], !P0 ;  /* 0x154000000209cfae */ /* 0x0001e8000c101d46 */
[----:B------:R0:W-:Y:S04]  /*11ff0*/  @!P4 LDGSTS.E.BYPASS.LTC128B.128 [R9+0x19400], desc[UR6][R2.64+0x80], !P1 ;  /* 0x194000800209cfae */ /* 0x0001e8000c901d46 */
[----:B--2---:R0:W-:Y:S02]  /*12000*/  @!P4 LDGSTS.E.BYPASS.LTC128B.128 [R9+0x1d400], desc[UR6][R2.64+0x100], !P2 ;  /* 0x1d4001000209cfae */ /* 0x0041e4000d101d46 */
.L_x_1333:
[----:B------:R-:W-:Y:S01]  /*12010*/  VIADD R4, R4, 0x70 ;  /* 0x0000007004047836 */ /* 0x000fe20000000000 */
[----:B------:R-:W-:Y:S04]  /*12020*/  BSSY B0, `(.L_x_1223) ;  /* 0x000000c000007945 */ /* 0x000fe80003800000 */
[----:B------:R-:W-:-:S13]  /*12030*/  ISETP.GE.AND P3, PT, R4, R5, PT ;  /* 0x000000050400720c */ /* 0x000fda0003f66270 */
[----:B------:R-:W-:Y:S05]  /*12040*/  @P3 BRA `(.L_x_1224) ;  /* 0x0000000000243947 */ /* 0x000fea0003800000 */
[----:B0-----:R-:W-:Y:S01]  /*12050*/  LEA R2, P3, R10, R0, 0x1 ;  /* 0x000000000a027211 */ /* 0x001fe200078608ff */
[----:B------:R-:W-:-:S04]  /*12060*/  ULDC.64 UR4, c[0x0][0x208] ;  /* 0x0000820000047ab9 */ /* 0x000fc80000000a00 */
[----:B------:R-:W-:-:S05]  /*12070*/  IMAD.X R3, RZ, RZ, R6, P3 ;  /* 0x000000ffff037224 */ /* 0x000fca00018e0606 */
[----:B------:R-:W-:Y:S01]  /*12080*/  @!PT LDS RZ, [RZ] ;  /* 0x00000000fffff984 */ /* 0x000fe20000000800 */
[----:B------:R-:W-:Y:S01]  /*12090*/  @!PT LDS RZ, [RZ] ;  /* 0x00000000fffff984 */ /* 0x000fe20000000800 */
[----:B------:R-:W-:Y:S01]  /*120a0*/  @!PT LDS RZ, [RZ] ;  /* 0x00000000fffff984 */ /* 0x000fe20000000800 */
[----:B------:R1:W-:Y:S04]  /*120b0*/  LDGSTS.E.BYPASS.LTC128B.128 [R9+0x15c00], desc[UR4][R2.64], !P0 ;  /* 0x15c0000002097fae */ /* 0x0003e8000c101d44 */
[----:B------:R1:W-:Y:S04]  /*120c0*/  LDGSTS.E.BYPASS.LTC128B.128 [R9+0x19c00], desc[UR4][R2.64+0x80], !P1 ;  /* 0x19c0008002097fae */ /* 0x0003e8000c901d44 */
[----:B------:R1:W-:Y:S02]  /*120d0*/  LDGSTS.E.BYPASS.LTC128B.128 [R9+0x1dc00], desc[UR4][R2.64+0x100], !P2 ;  /* 0x1dc0010002097fae */ /* 0x0003e4000d101d44 */
.L_x_1224:
[----:B------:R-:W-:Y:S05]  /*120e0*/  BSYNC B0 ;  /* 0x0000000000007941 */ /* 0x000fea0003800000 */
.L_x_1223:
[----:B------:R-:W-:Y:S01]  /*120f0*/  NOP ;  /* 0x0000000000007918 */ /* 0x000fe20000000000 */
[----:B------:R-:W-:Y:S01]  /*12100*/  PLOP3.LUT P0, PT, PT, PT, PT, 0x80, 0x0 ;  /* 0x000000000000781c */ /* 0x000fe20003f0f070 */
[----:B------:R-:W-:-:S12]  /*12110*/  VIADD R6, R17, 0x30800 ;  /* 0x0003080011067836 */ /* 0x000fd80000000000 */
.L_x_1225:
[----:B------:R-:W-:Y:S02]  /*12120*/  PLOP3.LUT P1, PT, P1, P0, PT, 0xa2, 0x0 ;  /* 0x000000000000781c */ /* 0x000fe40000f21472 */
[----:B------:R-:W-:-:S08]  /*12130*/  @P0 R2UR P1, UR4, R17 ;  /* 0x00000000110402ca */ /* 0x000fd00000020000 */
[----:B------:R-:W-:-:S05]  /*12140*/  @P0 PLOP3.LUT P0, PT, P1, PT, PT, 0x80, 0x0 ;  /* 0x000000000000081c */ /* 0x000fca0000f0f070 */
[----:B------:R-:W-:Y:S01]  /*12150*/  @!P1 SYNCS.ARRIVE.TRANS64.RED.A0T1 RZ, [UR4+0x30800], RZ ;  /* 0x030800ffffff99a7 */ /* 0x000fe20008200404 */
[----:B------:R-:W-:Y:S07]  /*12160*/  @!P1 ARRIVES.LDGSTSBAR.64.TRANSCNT [UR4+0x30800] ;  /* 0x03080000ff0099b0 */ /* 0x000fee0008000a84 */
[----:B------:R-:W-:Y:S05]  /*12170*/  @P0 BRA.U.ANY `(.L_x_1225) ;  /* 0xfffffffd00e80947 */ /* 0x000fea000393ffff */
[----:B01----:R-:W2:Y:S02]  /*12180*/  LDL.LU R2, [R1+0x18] ;  /* 0x0000180001027983 */ /* 0x003ea40000300800 */
        /* <DEDUP_REMOVED lines=11> */
.L_x_1334:
[----:B------:R-:W-:Y:S05]  /*12240*/  BSYNC B0 ;  /* 0x0000000000007941 */ /* 0x000fea0003800000 */
.L_x_1226:
[----:B------:R-:W-:-:S04]  /*12250*/  UIADD3 UR4, UR41, -0x2, URZ ;  /* 0xfffffffe29047890 */ /* 0x000fc8000fffe03f */
[----:B------:R-:W-:-:S06]  /*12260*/  UISETP.GE.AND UP0, UPT, UR4, UR40, UPT ;  /* 0x000000280400728c */ /* 0x000fcc000bf06270 */
[----:B------:R-:W-:-:S13]  /*12270*/  PLOP3.LUT P0, PT, PT, PT, UP0, 0x80, 0x0 ;  /* 0x000000000000781c */ /* 0x000fda0003f0f008 */
[----:B------:R-:W-:Y:S05]  /*12280*/  @!P0 BRA `(.L_x_1228) ;  /* 0x0000002000c08947 */ /* 0x000fea0003800000 */
[----:B0-----:R-:W-:Y:S01]  /*12290*/  IMAD R0, RZ, RZ, -UR41 ;  /* 0x80000029ff007e24 */ /* 0x001fe2000f8e02ff */
[----:B------:R-:W-:-:S04]  /*122a0*/  LOP3.LUT R8, RZ, UR40, RZ, 0x33, !PT ;  /* 0x00000028ff087c12 */ /* 0x000fc8000f8e33ff */
[----:B------:R-:W-:-:S05]  /*122b0*/  VIADDMNMX R8, R0, 0x1, R8, !PT ;  /* 0x0000000100087846 */ /* 0x000fca0007800108 */
[----:B------:R-:W-:-:S05]  /*122c0*/  VIADD R0, R8, UR41 ;  /* 0x0000002908007c36 */ /* 0x000fca0008000000 */
[----:B------:R-:W-:-:S04]  /*122d0*/  LOP3.LUT R0, R0, 0x1, RZ, 0xc0, !PT ;  /* 0x0000000100007812 */ /* 0x000fc800078ec0ff */
[----:B------:R-:W-:Y:S01]  /*122e0*/  ISETP.NE.U32.AND P0, PT, R0, 0x1, PT ;  /* 0x000000010000780c */ /* 0x000fe20003f05070 */
[----:B------:R-:W-:-:S12]  /*122f0*/  IMAD.U32 R0, RZ, RZ, UR4 ;  /* 0x00000004ff007e24 */ /* 0x000fd8000f8e00ff */
[----:B------:R-:W-:Y:S05]  /*12300*/  @P0 BRA `(.L_x_1229) ;  /* 0x0000000800e00947 */ /* 0x000fea0003800000 */
[----:B------:R-:W2:Y:S04]  /*12310*/  LDL R2, [R1+0xc] ;  /* 0x00000c0001027983 */ /* 0x000ea80000100800 */
[----:B------:R-:W3:Y:S01]  /*12320*/  LDL R3, [R1+0x4] ;  /* 0x0000040001037983 */ /* 0x000ee20000100800 */
[----:B------:R-:W-:-:S05]  /*12330*/  VIADD R7, R18, 0x1 ;  /* 0x0000000112077836 */ /* 0x000fca0000000000 */
[C---:B------:R-:W-:Y:S01]  /*12340*/  ISETP.NE.AND P0, PT, R7.reuse, 0x2, PT ;  /* 0x000000020700780c */ /* 0x040fe20003f05270 */
[----:B------:R-:W-:Y:S03]  /*12350*/  BSSY B0, `(.L_x_1230) ;  /* 0x00000af000007945 */ /* 0x000fe60003800000 */
[----:B------:R-:W-:Y:S02]  /*12360*/  SEL R10, RZ, 0x1, P0 ;  /* 0x00000001ff0a7807 */ /* 0x000fe40000000000 */
[----:B------:R-:W-:Y:S02]  /*12370*/  SEL R7, R7, RZ, P0 ;  /* 0x000000ff07077207 */ /* 0x000fe40000000000 */
[----:B--2---:R-:W-:Y:S02]  /*12380*/  LOP3.LUT P1, RZ, R2, 0x2, RZ, 0xc0, !PT ;  /* 0x0000000202ff7812 */ /* 0x004fe4000782c0ff */
[----:B---3--:R-:W-:-:S11]  /*12390*/  LOP3.LUT R10, R3, R10, RZ, 0x3c, !PT ;  /* 0x0000000a030a7212 */ /* 0x008fd600078e3cff */
[----:B------:R-:W-:Y:S05]  /*123a0*/  @!P1 BRA `(.L_x_1231) ;  /* 0x0000000800a49947 */ /* 0x000fea0003800000 */
[----:B------:R-:W-:Y:S01]  /*123b0*/  LOP3.LUT P1, RZ, R2, 0x1, RZ, 0xc0, !PT ;  /* 0x0000000102ff7812 */ /* 0x000fe2000782c0ff */
[----:B------:R-:W-:-:S12]  /*123c0*/  IMAD.MOV.U32 R5, RZ, RZ, R16 ;  /* 0x000000ffff057224 */ /* 0x000fd800078e0010 */
[----:B------:R-:W-:Y:S05]  /*123d0*/  @!P1 BRA `(.L_x_1232) ;  /* 0x0000000000549947 */ /* 0x000fea0003800000 */
[----:B------:R-:W2:Y:S01]  /*123e0*/  LDL R9, [R1+0x8] ;  /* 0x0000080001097983 */ /* 0x000ea20000100800 */
[----:B------:R-:W0:Y:S03]  /*123f0*/  LDC R5, c[0x0][0x43c] ;  /* 0x00010f00ff057b82 */ /* 0x000e260000000800 */
[----:B------:R-:W3:Y:S01]  /*12400*/  LDL R11, [R1] ;  /* 0x00000000010b7983 */ /* 0x000ee20000100800 */
[----:B------:R-:W-:Y:S01]  /*12410*/  IMAD.MOV.U32 R4, RZ, RZ, R0 ;  /* 0x000000ffff047224 */ /* 0x000fe200078e0000 */
[----:B------:R-:W-:Y:S01]  /*12420*/  ULDC.64 UR4, c[0x0][0x428] ;  /* 0x00010a0000047ab9 */ /* 0x000fe20000000a00 */
[----:B------:R-:W-:Y:S01]  /*12430*/  ULDC.64 UR6, c[0x0][0x208] ;  /* 0x0000820000067ab9 */ /* 0x000fe20000000a00 */
[----:B0-----:R-:W-:-:S13]  /*12440*/  ISETP.NE.AND P0, PT, R5, 0x1, PT ;  /* 0x000000010500780c */ /* 0x001fda0003f05270 */
[----:B------:R-:W0:Y:S02]  /*12450*/  @P0 LDC.64 R2, c[0x0][0x440] ;  /* 0x00011000ff020b82 */ /* 0x000e240000000a00 */
[----:B0-----:R-:W-:-:S05]  /*12460*/  @P0 IMAD.HI.U32 R2, R0, R2, RZ ;  /* 0x0000000200020227 */ /* 0x001fca00078e00ff */
[----:B------:R-:W-:-:S05]  /*12470*/  @P0 SHF.R.U32.HI R4, RZ, R3, R2 ;  /* 0x00000003ff040219 */ /* 0x000fca0000011602 */
[----:B------:R-:W-:-:S04]  /*12480*/  IMAD.MOV R2, RZ, RZ, -R4 ;  /* 0x000000ffff027224 */ /* 0x000fc800078e0a04 */
[----:B------:R-:W-:Y:S01]  /*12490*/  IMAD R0, R5, R2, R0 ;  /* 0x0000000205007224 */ /* 0x000fe200078e0200 */
[----:B------:R-:W-:Y:S01]  /*124a0*/  SHF.R.S32.HI R5, RZ, 0x1f, R4 ;  /* 0x0000001fff057819 */ /* 0x000fe20000011404 */
[----:B------:R-:W0:Y:S01]  /*124b0*/  LDC.64 R2, c[0x0][0x418] ;  /* 0x00010600ff027b82 */ /* 0x000e220000000a00 */
[----:B--2---:R-:W-:-:S04]  /*124c0*/  IMAD R9, R9, UR4, RZ ;  /* 0x0000000409097c24 */ /* 0x004fc8000f8e02ff */
[C---:B---3--:R-:W-:Y:S02]  /*124d0*/  IMAD R9, R11.reuse, UR5, R9 ;  /* 0x000000050b097c24 */ /* 0x048fe4000f8e0209 */
[----:B------:R-:W-:-:S04]  /*124e0*/  IMAD.WIDE.U32 R4, R11, UR4, R4 ;  /* 0x000000040b047c25 */ /* 0x000fc8000f8e0004 */
[----:B------:R-:W-:Y:S01]  /*124f0*/  IMAD.IADD R5, R9, 0x1, R5 ;  /* 0x0000000109057824 */ /* 0x000fe200078e0205 */
[----:B0-----:R-:W-:-:S04]  /*12500*/  LEA R2, P0, R4, R2, 0x2 ;  /* 0x0000000204027211 */ /* 0x001fc800078010ff */
[----:B------:R-:W-:-:S05]  /*12510*/  LEA.HI.X R3, R4, R3, R5, 0x2, P0 ;  /* 0x0000000304037211 */ /* 0x000fca00000f1405 */
[----:B------:R0:W5:Y:S04]  /*12520*/  LDG.E R5, desc[UR6][R2.64] ;  /* 0x0000000602057981 */ /* 0x000168000c1e1900 */
.L_x_1232:
[----:B0-----:R-:W-:Y:S01]  /*12530*/  IMAD R3, R7, 0x8, R17 ;  /* 0x0000000807037824 */ /* 0x001fe200078e0211 */
[----:B------:R-:W-:Y:S01]  /*12540*/  SHF.L.U32 R2, R10, 0x1f, RZ ;  /* 0x0000001f0a027819 */ /* 0x000fe200000006ff */
[----:B------:R-:W-:Y:S03]  /*12550*/  BSSY B1, `(.L_x_1233) ;  /* 0x0000003000017945 */ /* 0x000fe60003800000 */
[----:B------:R-:W0:Y:S02]  /*12560*/  SYNCS.PHASECHK.TRANS64.TRYWAIT P0, [R3+URZ+0x30840], R2 ;  /* 0x03084002030075a7 */ /* 0x000e24000800017f */
[----:B0-----:R-:W-:Y:S05]  /*12570*/  @!P0 BRA `(.L_x_1234) ;  /* 0x0000003c00408947 */ /* 0x001fea0003800000 */
.L_x_1335:
[----:B------:R-:W-:Y:S05]  /*12580*/  BSYNC B1 ;  /* 0x0000000000017941 */ /* 0x000fea0003800000 */
.L_x_1233:
[----:B------:R-:W1:Y:S01]  /*12590*/  S2R R4, SR_TID.X ;  /* 0x0000000000047919 */ /* 0x000e620000002100 */
[----:B------:R-:W-:Y:S01]  /*125a0*/  BSSY B1, `(.L_x_1235) ;  /* 0x000000b000017945 */ /* 0x000fe20003800000 */
[----:B-1----:R-:W-:-:S04]  /*125b0*/  LOP3.LUT R4, R4, 0x7f, RZ, 0xc0, !PT ;  /* 0x0000007f04047812 */ /* 0x002fc800078ec0ff */
[----:B------:R-:W-:-:S13]  /*125c0*/  ISETP.NE.AND P1, PT, R4, RZ, PT ;  /* 0x000000ff0400720c */ /* 0x000fda0003f25270 */
[----:B------:R-:W-:Y:S05]  /*125d0*/  @P1 BRA `(.L_x_1236) ;  /* 0x00000000001c1947 */ /* 0x000fea0003800000 */
[----:B------:R-:W1:Y:S01]  /*125e0*/  S2R R4, SR_TID.X ;  /* 0x0000000000047919 */ /* 0x000e620000002100 */
[----:B0-----:R-:W-:-:S04]  /*125f0*/  IMAD.MOV.U32 R2, RZ, RZ, 0x9000 ;  /* 0x00009000ff027424 */ /* 0x001fc800078e00ff */
[----:B------:R2:W-:Y:S01]  /*12600*/  SYNCS.ARRIVE.TRANS64 RZ, [R3+URZ+0x30830], R2 ;  /* 0x0308300203ff79a7 */ /* 0x0005e2000800003f */
[----:B-1----:R-:W-:-:S04]  /*12610*/  LOP3.LUT R4, R4, 0x1f, RZ, 0xc0, !PT ;  /* 0x0000001f04047812 */ /* 0x002fc800078ec0ff */
[----:B------:R-:W-:-:S13]  /*12620*/  ISETP.NE.AND P0, PT, R4, RZ, PT ;  /* 0x000000ff0400720c */ /* 0x000fda0003f05270 */
[----:B--2---:R-:W-:Y:S05]  /*12630*/  @!P0 BRA `(.L_x_1236) ;  /* 0x0000000000048947 */ /* 0x004fea0003800000 */
[----:B------:R-:W-:Y:S01]  /*12640*/  BPT.TRAP 0x1 ;  /* 0x000000040000795c */ /* 0x000fe20000300000 */
.L_x_1236:
[----:B------:R-:W-:Y:S05]  /*12650*/  BSYNC B1 ;  /* 0x0000000000017941 */ /* 0x000fea0003800000 */
.L_x_1235:
[----:B------:R-:W-:Y:S01]  /*12660*/  IMAD.MOV.U32 R11, RZ, RZ, RZ ;  /* 0x000000ffff0b7224 */ /* 0x000fe200078e00ff */
[----:B------:R-:W-:Y:S01]  /*12670*/  UIADD3 UR4, UP0, UR38, 0x370, URZ ;  /* 0x0000037026047890 */ /* 0x000fe2000ff1e03f */
[----:B------:R-:W-:Y:S01]  /*12680*/  IMAD R4, R7, 0x9000, R17 ;  /* 0x0000900007047824 */ /* 0x000fe200078e0211 */
[----:B------:R-:W-:Y:S01]  /*12690*/  PLOP3.LUT P0, PT, PT, PT, PT, 0x80, 0x0 ;  /* 0x000000000000781c */ /* 0x000fe20003f0f070 */
[----:B0-----:R-:W-:Y:S01]  /*126a0*/  VIADD R3, R3, 0x30830 ;  /* 0x0003083003037836 */ /* 0x001fe20000000000 */
[----:B------:R-:W-:Y:S01]  /*126b0*/  R2UR UR10, R11 ;  /* 0x000000000b0a72ca */ /* 0x000fe200000e0000 */
[----:B------:R-:W-:Y:S01]  /*126c0*/  IMAD R2, R0, 0x60, RZ ;  /* 0x0000006000027824 */ /* 0x000fe200078e02ff */
[----:B------:R-:W-:Y:S01]  /*126d0*/  UIADD3.X UR5, URZ, UR39, URZ, UP0, !UPT ;  /* 0x000000273f057290 */ /* 0x000fe200087fe43f */
[----:B------:R-:W-:Y:S01]  /*126e0*/  VIADD R9, R4, 0x1e400 ;  /* 0x0001e40004097836 */ /* 0x000fe20000000000 */
[----:B------:R-:W-:Y:S01]  /*126f0*/  UMOV UR6, 0x0 ;  /* 0x0000000000067882 */ /* 0x000fe20000000000 */
[----:B------:R-:W-:-:S10]  /*12700*/  UMOV UR7, 0x14f00000 ;  /* 0x14f0000000077882 */ /* 0x000fd40000000000 */
.L_x_1237:
[----:B------:R-:W-:-:S13]  /*12710*/  @P0 ELECT P2, URZ, PT ;  /* 0x00000000003f082f */ /* 0x000fda0003840000 */
[----:B-----5:R-:W-:Y:S01]  /*12720*/  @P2 R2UR UR13, R5 ;  /* 0x00000000050d22ca */ /* 0x020fe200000e0000 */
[----:B------:R-:W-:Y:S01]  /*12730*/  UMOV UR12, UR36 ;  /* 0x00000024000c7c82 */ /* 0x000fe20008000000 */
[----:B------:R-:W-:Y:S02]  /*12740*/  @P2 R2UR UR11, R2 ;  /* 0x00000000020b22ca */ /* 0x000fe400000e0000 */
[----:B------:R-:W-:Y:S02]  /*12750*/  @P2 R2UR UR9, R3 ;  /* 0x00000000030922ca */ /* 0x000fe400000e0000 */
[----:B------:R-:W-:Y:S02]  /*12760*/  @P2 R2UR UR8, R9 ;  /* 0x00000000090822ca */ /* 0x000fe400000e0000 */
[----:B------:R-:W-:Y:S02]  /*12770*/  @P2 PLOP3.LUT P0, PT, P2, PT, PT, 0x8, 0x0 ;  /* 0x000000000000281c */ /* 0x000fe4000170e170 */
        /* <DEDUP_REMOVED lines=9> */
.L_x_1238:
[----:B------:R-:W-:-:S13]  /*12810*/  @P0 ELECT P2, URZ, PT ;  /* 0x00000000003f082f */ /* 0x000fda0003840000 */
[----:B------:R-:W-:Y:S01]  /*12820*/  @P2 R2UR UR13, R5 ;  /* 0x00000000050d22ca */ /* 0x000fe200000e0000 */
        /* <DEDUP_REMOVED lines=14> */
.L_x_1239:
        /* <DEDUP_REMOVED lines=16> */
.L_x_1336:
[----:B------:R-:W-:Y:S05]  /*12a10*/  BSYNC B1 ;  /* 0x0000000000017941 */ /* 0x000fea0003800000 */
.L_x_1240:
[----:B------:R-:W-:Y:S01]  /*12a20*/  BSSY B1, `(.L_x_1242) ;  /* 0x000000c000017945 */ /* 0x000fe20003800000 */
[----:B------:R-:W-:Y:S02]  /*12a30*/  IMAD.MOV.U32 R12, RZ, RZ, 0x0 ;  /* 0x00000000ff0c7424 */ /* 0x000fe400078e00ff */
[----:B------:R-:W-:Y:S01]  /*12a40*/  IMAD.MOV.U32 R13, RZ, RZ, 0x14f00000 ;  /* 0x14f00000ff0d7424 */ /* 0x000fe200078e00ff */
[----:B------:R-:W-:Y:S06]  /*12a50*/  @P1 BRA `(.L_x_1243) ;  /* 0x0000000000201947 */ /* 0x000fec0003800000 */
[----:B------:R-:W1:Y:S01]  /*12a60*/  S2R R4, SR_TID.X ;  /* 0x0000000000047919 */ /* 0x000e620000002100 */
[----:B0-----:R-:W-:Y:S02]  /*12a70*/  IMAD R2, R18, 0x8, R17 ;  /* 0x0000000812027824 */ /* 0x001fe400078e0211 */
[----:B------:R-:W-:-:S04]  /*12a80*/  IMAD.MOV.U32 R3, RZ, RZ, 0x9000 ;  /* 0x00009000ff037424 */ /* 0x000fc800078e00ff */
[----:B------:R2:W-:Y:S01]  /*12a90*/  SYNCS.ARRIVE.TRANS64 RZ, [R2+URZ+0x30850], R3 ;  /* 0x0308500302ff79a7 */ /* 0x0005e2000800003f */
[----:B-1----:R-:W-:-:S04]  /*12aa0*/  LOP3.LUT R4, R4, 0x1f, RZ, 0xc0, !PT ;  /* 0x0000001f04047812 */ /* 0x002fc800078ec0ff */
[----:B------:R-:W-:-:S13]  /*12ab0*/  ISETP.NE.AND P0, PT, R4, RZ, PT ;  /* 0x000000ff0400720c */ /* 0x000fda0003f05270 */
[----:B--2---:R-:W-:Y:S05]  /*12ac0*/  @!P0 BRA `(.L_x_1243) ;  /* 0x0000000000048947 */ /* 0x004fea0003800000 */
[----:B------:R-:W-:Y:S01]  /*12ad0*/  BPT.TRAP 0x1 ;  /* 0x000000040000795c */ /* 0x000fe20000300000 */
.L_x_1243:
[----:B------:R-:W-:Y:S05]  /*12ae0*/  BSYNC B1 ;  /* 0x0000000000017941 */ /* 0x000fea0003800000 */
.L_x_1242:
[----:B------:R-:W-:Y:S01]  /*12af0*/  R2UR UR10, R11 ;  /* 0x000000000b0a72ca */ /* 0x000fe200000e0000 */
[--C-:B0-----:R-:W-:Y:S01]  /*12b00*/  IMAD R2, R18, 0x8, R17.reuse ;  /* 0x0000000812027824 */ /* 0x101fe200078e0211 */
[----:B------:R-:W-:Y:S01]  /*12b10*/  R2UR UR6, R12 ;  /* 0x000000000c0672ca */ /* 0x000fe200000e0000 */
[----:B------:R-:W-:Y:S01]  /*12b20*/  IMAD R3, R18, 0x9000, R17 ;  /* 0x0000900012037824 */ /* 0x000fe200078e0211 */
[----:B------:R-:W-:Y:S01]  /*12b30*/  R2UR UR7, R13 ;  /* 0x000000000d0772ca */ /* 0x000fe200000e0000 */
[----:B------:R-:W-:Y:S01]  /*12b40*/  UIADD3 UR4, UP0, UR38, 0x470, URZ ;  /* 0x0000047026047890 */ /* 0x000fe2000ff1e03f */
[----:B------:R-:W-:Y:S01]  /*12b50*/  PLOP3.LUT P0, PT, PT, PT, PT, 0x80, 0x0 ;  /* 0x000000000000781c */ /* 0x000fe20003f0f070 */
[----:B------:R-:W-:Y:S02]  /*12b60*/  IMAD R4, R19, 0x60, RZ ;  /* 0x0000006013047824 */ /* 0x000fe400078e02ff */
[----:B------:R-:W-:Y:S01]  /*12b70*/  VIADD R2, R2, 0x30850 ;  /* 0x0003085002027836 */ /* 0x000fe20000000000 */
[----:B------:R-:W-:Y:S01]  /*12b80*/  UIADD3.X UR5, URZ, UR39, URZ, UP0, !UPT ;  /* 0x000000273f057290 */ /* 0x000fe200087fe43f */
[----:B------:R-:W-:-:S11]  /*12b90*/  VIADD R9, R3, 0x400 ;  /* 0x0000040003097836 */ /* 0x000fd60000000000 */
.L_x_1244:
        /* <DEDUP_REMOVED lines=15> */
.L_x_1245:
        /* <DEDUP_REMOVED lines=15> */
.L_x_1246:
        /* <DEDUP_REMOVED lines=10> */
[----:B------:R-:W-:Y:S02]  /*12e20*/  IMAD.MOV.U32 R16, RZ, RZ, R5 ;  /* 0x000000ffff107224 */ /* 0x000fe400078e0005 */
[----:B------:R-:W-:-:S07]  /*12e30*/  IMAD.MOV.U32 R19, RZ, RZ, R0 ;  /* 0x000000ffff137224 */ /* 0x000fce00078e0000 */
.L_x_1231:
[----:B------:R-:W-:Y:S05]  /*12e40*/  BSYNC B0 ;  /* 0x0000000000007941 */ /* 0x000fea0003800000 */
.L_x_1230:
[----:B------:R0:W-:Y:S01]  /*12e50*/  STL [R1+0x4], R10 ;  /* 0x0000040a01007387 */ /* 0x0001e20000100800 */
[----:B------:R-:W-:Y:S01]  /*12e60*/  UIADD3 UR4, UR41, -0x3, URZ ;  /* 0xfffffffd29047890 */ /* 0x000fe2000fffe03f */
[----:B------:R-:W-:-:S05]  /*12e70*/  IMAD.MOV.U32 R18, RZ, RZ, R7 ;  /* 0x000000ffff127224 */ /* 0x000fca00078e0007 */
[----:B------:R-:W-:-:S07]  /*12e80*/  IMAD.U32 R0, RZ, RZ, UR4 ;  /* 0x00000004ff007e24 */ /* 0x000fce000f8e00ff */
.L_x_1229:
[----:B------:R-:W-:Y:S01]  /*12e90*/  ULOP3.LUT UR4, URZ, UR41, URZ, 0x33, !UPT ;  /* 0x000000293f047292 */ /* 0x000fe2000f8e333f */
[----:B------:R-:W-:Y:S01]  /*12ea0*/  VIADD R8, R8, 0xfffffffe ;  /* 0xfffffffe08087836 */ /* 0x000fe20000000000 */
[----:B------:R-:W-:Y:S04]  /*12eb0*/  BSSY B0, `(.L_x_1228) ;  /* 0x000016d000007945 */ /* 0x000fe80003800000 */
[----:B------:R-:W-:-:S13]  /*12ec0*/  ISETP.NE.AND P0, PT, R8, UR4, PT ;  /* 0x0000000408007c0c */ /* 0x000fda000bf05270 */
[----:B------:R-:W-:Y:S05]  /*12ed0*/  @!P0 BRA `(.L_x_1247) ;  /* 0x0000001400a88947 */ /* 0x000fea0003800000 */
[----:B------:R-:W-:-:S07]  /*12ee0*/  IMAD.MOV.U32 R8, RZ, RZ, R16 ;  /* 0x000000ffff087224 */ /* 0x000fce00078e0010 */
.L_x_1282:
[----:B------:R-:W2:Y:S04]  /*12ef0*/  LDL R2, [R1+0xc] ;  /* 0x00000c0001027983 */ /* 0x000ea80000100800 */
[----:B------:R-:W3:Y:S01]  /*12f00*/  LDL R3, [R1+0x4] ;  /* 0x0000040001037983 */ /* 0x000ee20000100800 */
[----:B------:R-:W-:Y:S01]  /*12f10*/  VIADD R4, R18, 0x1 ;  /* 0x0000000112047836 */ /* 0x000fe20000000000 */
[----:B------:R-:W-:Y:S05]  /*12f20*/  YIELD ;  /* 0x0000000000007946 */ /* 0x000fea0003800000 */
[----:B------:R-:W-:Y:S01]  /*12f30*/  ISETP.NE.AND P0, PT, R4, 0x2, PT ;  /* 0x000000020400780c */ /* 0x000fe20003f05270 */
[----:B------:R-:W-:Y:S03]  /*12f40*/  BSSY B1, `(.L_x_1248) ;  /* 0x00000ad000017945 */ /* 0x000fe60003800000 */
[----:B------:R-:W-:-:S02]  /*12f50*/  SEL R5, RZ, 0x1, P0 ;  /* 0x00000001ff057807 */ /* 0x000fc40000000000 */
[----:B------:R-:W-:Y:S02]  /*12f60*/  SEL R4, R4, RZ, P0 ;  /* 0x000000ff04047207 */ /* 0x000fe40000000000 */
[----:B--2---:R-:W-:Y:S02]  /*12f70*/  LOP3.LUT P1, RZ, R2, 0x2, RZ, 0xc0, !PT ;  /* 0x0000000202ff7812 */ /* 0x004fe4000782c0ff */
[----:B---3--:R-:W-:-:S11]  /*12f80*/  LOP3.LUT R5, R3, R5, RZ, 0x3c, !PT ;  /* 0x0000000503057212 */ /* 0x008fd600078e3cff */
[----:B------:R-:W-:Y:S05]  /*12f90*/  @!P1 BRA `(.L_x_1249) ;  /* 0x00000008009c9947 */ /* 0x000fea0003800000 */
[----:B------:R-:W-:Y:S01]  /*12fa0*/  LOP3.LUT P1, RZ, R2, 0x1, RZ, 0xc0, !PT ;  /* 0x0000000102ff7812 */ /* 0x000fe2000782c0ff */
[----:B------:R-:W-:-:S12]  /*12fb0*/  IMAD.MOV.U32 R7, RZ, RZ, R0 ;  /* 0x000000ffff077224 */ /* 0x000fd800078e0000 */
[----:B------:R-:W-:Y:S05]  /*12fc0*/  @!P1 BRA `(.L_x_1250) ;  /* 0x0000000000549947 */ /* 0x000fea0003800000 */
[----:B0-----:R-:W2:Y:S01]  /*12fd0*/  LDL R10, [R1+0x8] ;  /* 0x00000800010a7983 */ /* 0x001ea20000100800 */
        /* <DEDUP_REMOVED lines=20> */
.L_x_1250:
[----:B------:R-:W-:Y:S01]  /*13120*/  IMAD R3, R4, 0x8, R17 ;  /* 0x0000000804037824 */ /* 0x000fe200078e0211 */
[----:B------:R-:W-:Y:S01]  /*13130*/  SHF.L.U32 R2, R5, 0x1f, RZ ;  /* 0x0000001f05027819 */ /* 0x000fe200000006ff */
[----:B------:R-:W-:Y:S03]  /*13140*/  BSSY B2, `(.L_x_1251) ;  /* 0x0000003000027945 */ /* 0x000fe60003800000 */
[----:B------:R-:W2:Y:S02]  /*13150*/  SYNCS.PHASECHK.TRANS64.TRYWAIT P0, [R3+URZ+0x30840], R2 ;  /* 0x03084002030075a7 */ /* 0x000ea4000800017f */
[----:B--2---:R-:W-:Y:S05]  /*13160*/  @!P0 BRA `(.L_x_1252) ;  /* 0x00000030006c8947 */ /* 0x004fea0003800000 */
.L_x_1337:
[----:B------:R-:W-:Y:S05]  /*13170*/  BSYNC B2 ;  /* 0x0000000000027941 */ /* 0x000fea0003800000 */
.L_x_1251:
[----:B-1----:R-:W1:Y:S01]  /*13180*/  S2R R9, SR_TID.X ;  /* 0x0000000000097919 */ /* 0x002e620000002100 */
[----:B------:R-:W-:Y:S01]  /*13190*/  BSSY B2, `(.L_x_1253) ;  /* 0x000000b000027945 */ /* 0x000fe20003800000 */
[----:B-1----:R-:W-:-:S04]  /*131a0*/  LOP3.LUT R9, R9, 0x7f, RZ, 0xc0, !PT ;  /* 0x0000007f09097812 */ /* 0x002fc800078ec0ff */
[----:B------:R-:W-:-:S13]  /*131b0*/  ISETP.NE.AND P1, PT, R9, RZ, PT ;  /* 0x000000ff0900720c */ /* 0x000fda0003f25270 */
[----:B------:R-:W-:Y:S05]  /*131c0*/  @P1 BRA `(.L_x_1254) ;  /* 0x00000000001c1947 */ /* 0x000fea0003800000 */
[----:B------:R-:W1:Y:S01]  /*131d0*/  S2R R9, SR_TID.X ;  /* 0x0000000000097919 */ /* 0x000e620000002100 */
[----:B--2---:R-:W-:-:S04]  /*131e0*/  IMAD.MOV.U32 R2, RZ, RZ, 0x9000 ;  /* 0x00009000ff027424 */ /* 0x004fc800078e00ff */
[----:B------:R3:W-:Y:S01]  /*131f0*/  SYNCS.ARRIVE.TRANS64 RZ, [R3+URZ+0x30830], R2 ;  /* 0x0308300203ff79a7 */ /* 0x0007e2000800003f */
[----:B-1----:R-:W-:-:S04]  /*13200*/  LOP3.LUT R9, R9, 0x1f, RZ, 0xc0, !PT ;  /* 0x0000001f09097812 */ /* 0x002fc800078ec0ff */
[----:B------:R-:W-:-:S13]  /*13210*/  ISETP.NE.AND P0, PT, R9, RZ, PT ;  /* 0x000000ff0900720c */ /* 0x000fda0003f05270 */
[----:B---3--:R-:W-:Y:S05]  /*13220*/  @!P0 BRA `(.L_x_1254) ;  /* 0x0000000000048947 */ /* 0x008fea0003800000 */
[----:B------:R-:W-:Y:S01]  /*13230*/  BPT.TRAP 0x1 ;  /* 0x000000040000795c */ /* 0x000fe20000300000 */
.L_x_1254:
[----:B------:R-:W-:Y:S05]  /*13240*/  BSYNC B2 ;  /* 0x0000000000027941 */ /* 0x000fea0003800000 */
.L_x_1253:
[----:B------:R-:W-:Y:S01]  /*13250*/  IMAD.MOV.U32 R11, RZ, RZ, RZ ;  /* 0x000000ffff0b7224 */ /* 0x000fe200078e00ff */
[----:B------:R-:W-:Y:S01]  /*13260*/  UIADD3 UR4, UP0, UR38, 0x370, URZ ;  /* 0x0000037026047890 */ /* 0x000fe2000ff1e03f */
[----:B------:R-:W-:Y:S01]  /*13270*/  IMAD R9, R4, 0x9000, R17 ;  /* 0x0000900004097824 */ /* 0x000fe200078e0211 */
[----:B------:R-:W-:Y:S01]  /*13280*/  PLOP3.LUT P0, PT, PT, PT, PT, 0x80, 0x0 ;  /* 0x000000000000781c */ /* 0x000fe20003f0f070 */
[----:B--2---:R-:W-:Y:S01]  /*13290*/  VIADD R3, R3, 0x30830 ;  /* 0x0003083003037836 */ /* 0x004fe20000000000 */
[----:B------:R-:W-:Y:S01]  /*132a0*/  R2UR UR10, R11 ;  /* 0x000000000b0a72ca */ /* 0x000fe200000e0000 */
[----:B------:R-:W-:Y:S01]  /*132b0*/  IMAD R2, R7, 0x60, RZ ;  /* 0x0000006007027824 */ /* 0x000fe200078e02ff */
[----:B------:R-:W-:Y:S01]  /*132c0*/  UIADD3.X UR5, URZ, UR39, URZ, UP0, !UPT ;  /* 0x000000273f057290 */ /* 0x000fe200087fe43f */
[----:B0-----:R-:W-:Y:S01]  /*132d0*/  VIADD R10, R9, 0x1e400 ;  /* 0x0001e400090a7836 */ /* 0x001fe20000000000 */
[----:B------:R-:W-:Y:S01]  /*132e0*/  UMOV UR6, 0x0 ;  /* 0x0000000000067882 */ /* 0x000fe20000000000 */
[----:B------:R-:W-:-:S10]  /*132f0*/  UMOV UR7, 0x14f00000 ;  /* 0x14f0000000077882 */ /* 0x000fd40000000000 */
.L_x_1255:
        /* <DEDUP_REMOVED lines=16> */
.L_x_1256:
        /* <DEDUP_REMOVED lines=16> */
.L_x_1257:
        /* <DEDUP_REMOVED lines=16> */
.L_x_1338:
[----:B------:R-:W-:Y:S05]  /*13600*/  BSYNC B2 ;  /* 0x0000000000027941 */ /* 0x000fea0003800000 */
.L_x_1258:
[----:B------:R-:W-:Y:S01]  /*13610*/  BSSY B2, `(.L_x_1260) ;  /* 0x000000b000027945 */ /* 0x000fe20003800000 */
[----:B0-----:R-:W-:Y:S02]  /*13620*/  IMAD.MOV.U32 R2, RZ, RZ, 0x0 ;  /* 0x00000000ff027424 */ /* 0x001fe400078e00ff */
[----:B------:R-:W-:Y:S01]  /*13630*/  IMAD.MOV.U32 R3, RZ, RZ, 0x14f00000 ;  /* 0x14f00000ff037424 */ /* 0x000fe200078e00ff */
[----:B------:R-:W-:Y:S06]  /*13640*/  @P1 BRA `(.L_x_1261) ;  /* 0x00000000001c1947 */ /* 0x000fec0003800000 */
[----:B------:R-:W0:Y:S02]  /*13650*/  S2R R10, SR_TID.X ;  /* 0x00000000000a7919 */ /* 0x000e240000002100 */
[----:B0-----:R-:W-:Y:S01]  /*13660*/  LOP3.LUT R14, R10, 0x1f, RZ, 0xc0, !PT ;  /* 0x0000001f0a0e7812 */ /* 0x001fe200078ec0ff */
[----:B------:R-:W-:-:S03]  /*13670*/  IMAD.MOV.U32 R10, RZ, RZ, 0x9000 ;  /* 0x00009000ff0a7424 */ /* 0x000fc600078e00ff */
[----:B------:R-:W-:Y:S01]  /*13680*/  ISETP.NE.AND P0, PT, R14, RZ, PT ;  /* 0x000000ff0e00720c */ /* 0x000fe20003f05270 */
[----:B------:R0:W-:-:S12]  /*13690*/  SYNCS.ARRIVE.TRANS64 RZ, [R9+URZ+0x50], R10 ;  /* 0x0000500a09ff79a7 */ /* 0x0001d8000800003f */
[----:B0-----:R-:W-:Y:S05]  /*136a0*/  @!P0 BRA `(.L_x_1261) ;  /* 0x0000000000048947 */ /* 0x001fea0003800000 */
[----:B------:R-:W-:Y:S01]  /*136b0*/  BPT.TRAP 0x1 ;  /* 0x000000040000795c */ /* 0x000fe20000300000 */
.L_x_1261:
[----:B------:R-:W-:Y:S05]  /*136c0*/  BSYNC B2 ;  /* 0x0000000000027941 */ /* 0x000fea0003800000 */
.L_x_1260:
[----:B------:R-:W-:Y:S01]  /*136d0*/  R2UR UR6, R2 ;  /* 0x00000000020672ca */ /* 0x000fe200000e0000 */
[----:B------:R-:W-:Y:S01]  /*136e0*/  IMAD R18, R18, 0x9000, R17 ;  /* 0x0000900012127824 */ /* 0x000fe200078e0211 */
[----:B------:R-:W-:Y:S01]  /*136f0*/  R2UR UR7, R3 ;  /* 0x00000000030772ca */ /* 0x000fe200000e0000 */
[----:B------:R-:W-:Y:S01]  /*13700*/  UIADD3 UR4, UP0, UR38, 0x470, URZ ;  /* 0x0000047026047890 */ /* 0x000fe2000ff1e03f */
[----:B------:R-:W-:Y:S01]  /*13710*/  R2UR UR10, R11 ;  /* 0x000000000b0a72ca */ /* 0x000fe200000e0000 */
[----:B------:R-:W-:Y:S01]  /*13720*/  IMAD R10, R19, 0x60, RZ ;  /* 0x00000060130a7824 */ /* 0x000fe200078e02ff */
[----:B------:R-:W-:Y:S01]  /*13730*/  PLOP3.LUT P0, PT, PT, PT, PT, 0x80, 0x0 ;  /* 0x000000000000781c */ /* 0x000fe20003f0f070 */
[----:B------:R-:W-:Y:S01]  /*13740*/  VIADD R9, R9, 0x50 ;  /* 0x0000005009097836 */ /* 0x000fe20000000000 */
[----:B------:R-:W-:Y:S01]  /*13750*/  UIADD3.X UR5, URZ, UR39, URZ, UP0, !UPT ;  /* 0x000000273f057290 */ /* 0x000fe200087fe43f */
[----:B------:R-:W-:-:S11]  /*13760*/  VIADD R11, R18, 0x400 ;  /* 0x00000400120b7836 */ /* 0x000fd60000000000 */
.L_x_1262:
        /* <DEDUP_REMOVED lines=15> */
.L_x_1263:
        /* <DEDUP_REMOVED lines=15> */
.L_x_1264:
        /* <DEDUP_REMOVED lines=12> */
.L_x_1249:
[----:B------:R-:W-:Y:S05]  /*13a10*/  BSYNC B1 ;  /* 0x0000000000017941 */ /* 0x000fea0003800000 */
.L_x_1248:
[----:B------:R-:W2:Y:S01]  /*13a20*/  LDL R3, [R1+0xc] ;  /* 0x00000c0001037983 */ /* 0x000ea20000100800 */
[----:B------:R-:W-:Y:S01]  /*13a30*/  VIADD R18, R4, 0x1 ;  /* 0x0000000104127836 */ /* 0x000fe20000000000 */
[----:B------:R-:W-:Y:S01]  /*13a40*/  BSSY B1, `(.L_x_1265) ;  /* 0x00000b0000017945 */ /* 0x000fe20003800000 */
[----:B------:R-:W-:-:S03]  /*13a50*/  VIADD R7, R0, 0xffffffff ;  /* 0xffffffff00077836 */ /* 0x000fc60000000000 */
[----:B------:R-:W-:-:S04]  /*13a60*/  ISETP.NE.AND P0, PT, R18, 0x2, PT ;  /* 0x000000021200780c */ /* 0x000fc80003f05270 */
[----:B------:R-:W-:Y:S02]  /*13a70*/  SEL R2, RZ, 0x1, P0 ;  /* 0x00000001ff027807 */ /* 0x000fe40000000000 */
[----:B------:R-:W-:Y:S02]  /*13a80*/  SEL R18, R18, RZ, P0 ;  /* 0x000000ff12127207 */ /* 0x000fe40000000000 */
[----:B------:R-:W-:-:S05]  /*13a90*/  LOP3.LUT R11, R5, R2, RZ, 0x3c, !PT ;  /* 0x00000002050b7212 */ /* 0x000fca00078e3cff */
[----:B------:R1:W-:Y:S01]  /*13aa0*/  STL [R1+0x4], R11 ;  /* 0x0000040b01007387 */ /* 0x0003e20000100800 */
[----:B--2---:R-:W-:-:S13]  /*13ab0*/  LOP3.LUT P1, RZ, R3, 0x2, RZ, 0xc0, !PT ;  /* 0x0000000203ff7812 */ /* 0x004fda000782c0ff */
[----:B-1----:R-:W-:Y:S05]  /*13ac0*/  @!P1 BRA `(.L_x_1266) ;  /* 0x00000008009c9947 */ /* 0x002fea0003800000 */
[----:B------:R-:W-:Y:S01]  /*13ad0*/  LOP3.LUT P1, RZ, R3, 0x1, RZ, 0xc0, !PT ;  /* 0x0000000103ff7812 */ /* 0x000fe2000782c0ff */
[----:B0-----:R-:W-:-:S12]  /*13ae0*/  IMAD.MOV.U32 R10, RZ, RZ, R7 ;  /* 0x000000ffff0a7224 */ /* 0x001fd800078e0007 */
        /* <DEDUP_REMOVED lines=22> */
.L_x_1267:
[----:B------:R-:W-:Y:S01]  /*13c50*/  IMAD R2, R18, 0x8, R17 ;  /* 0x0000000812027824 */ /* 0x000fe200078e0211 */
[----:B------:R-:W-:Y:S01]  /*13c60*/  SHF.L.U32 R3, R11, 0x1f, RZ ;  /* 0x0000001f0b037819 */ /* 0x000fe200000006ff */
[----:B------:R-:W-:Y:S03]  /*13c70*/  BSSY B2, `(.L_x_1268) ;  /* 0x0000003000027945 */ /* 0x000fe60003800000 */
[----:B------:R-:W1:Y:S02]  /*13c80*/  SYNCS.PHASECHK.TRANS64.TRYWAIT P0, [R2+URZ+0x30840], R3 ;  /* 0x03084003020075a7 */ /* 0x000e64000800017f */
[----:B-1----:R-:W-:Y:S05]  /*13c90*/  @!P0 BRA `(.L_x_1269) ;  /* 0x0000002400c88947 */ /* 0x002fea0003800000 */
.L_x_1339:
[----:B------:R-:W-:Y:S05]  /*13ca0*/  BSYNC B2 ;  /* 0x0000000000027941 */ /* 0x000fea0003800000 */
.L_x_1268:
        /* <DEDUP_REMOVED lines=12> */
.L_x_1271:
[----:B------:R-:W-:Y:S05]  /*13d70*/  BSYNC B2 ;  /* 0x0000000000027941 */ /* 0x000fea0003800000 */
.L_x_1270:
[----:B------:R-:W-:Y:S01]  /*13d80*/  IMAD.MOV.U32 R14, RZ, RZ, RZ ;  /* 0x000000ffff0e7224 */ /* 0x000fe200078e00ff */
[----:B------:R-:W-:Y:S01]  /*13d90*/  UIADD3 UR4, UP0, UR38, 0x370, URZ ;  /* 0x0000037026047890 */ /* 0x000fe2000ff1e03f */
[C---:B-1----:R-:W-:Y:S01]  /*13da0*/  IMAD R3, R18.reuse, 0x8, R6 ;  /* 0x0000000812037824 */ /* 0x042fe200078e0206 */
[----:B------:R-:W-:Y:S01]  /*13db0*/  PLOP3.LUT P0, PT, PT, PT, PT, 0x80, 0x0 ;  /* 0x000000000000781c */ /* 0x000fe20003f0f070 */
[----:B------:R-:W-:Y:S01]  /*13dc0*/  IMAD R9, R18, 0x9000, R17 ;  /* 0x0000900012097824 */ /* 0x000fe200078e0211 */
[----:B------:R-:W-:Y:S01]  /*13dd0*/  R2UR UR10, R14 ;  /* 0x000000000e0a72ca */ /* 0x000fe200000e0000 */
[----:B------:R-:W-:Y:S01]  /*13de0*/  VIADD R3, R3, 0x30 ;  /* 0x0000003003037836 */ /* 0x000fe20000000000 */
[----:B------:R-:W-:Y:S01]  /*13df0*/  UIADD3.X UR5, URZ, UR39, URZ, UP0, !UPT ;  /* 0x000000273f057290 */ /* 0x000fe200087fe43f */
[----:B------:R-:W-:Y:S01]  /*13e00*/  IMAD R2, R10, 0x60, RZ ;  /* 0x000000600a027824 */ /* 0x000fe200078e02ff */
[----:B------:R-:W-:Y:S01]  /*13e10*/  UMOV UR6, 0x0 ;  /* 0x0000000000067882 */ /* 0x000fe20000000000 */
[----:B------:R-:W-:Y:S01]  /*13e20*/  VIADD R11, R9, 0x1e400 ;  /* 0x0001e400090b7836 */ /* 0x000fe20000000000 */
[----:B------:R-:W-:-:S09]  /*13e30*/  UMOV UR7, 0x14f00000 ;  /* 0x14f0000000077882 */ /* 0x000fd20000000000 */
.L_x_1272:
        /* <DEDUP_REMOVED lines=16> */
.L_x_1273:
        /* <DEDUP_REMOVED lines=16> */
.L_x_1274:
        /* <DEDUP_REMOVED lines=15> */
.L_x_1340:
[----:B------:R-:W-:Y:S05]  /*14130*/  BSYNC B2 ;  /* 0x0000000000027941 */ /* 0x000fea0003800000 */
.L_x_1275:
[----:B------:R-:W-:Y:S01]  /*14140*/  BSSY B2, `(.L_x_1277) ;  /* 0x000000b000027945 */ /* 0x000fe20003800000 */
[----:B------:R-:W-:Y:S02]  /*14150*/  IMAD.MOV.U32 R12, RZ, RZ, 0x0 ;  /* 0x00000000ff0c7424 */ /* 0x000fe400078e00ff */
[----:B------:R-:W-:Y:S01]  /*14160*/  IMAD.MOV.U32 R13, RZ, RZ, 0x14f00000 ;  /* 0x14f00000ff0d7424 */ /* 0x000fe200078e00ff */
[----:B------:R-:W-:Y:S06]  /*14170*/  @P1 BRA `(.L_x_1278) ;  /* 0x00000000001c1947 */ /* 0x000fec0003800000 */
[----:B------:R-:W1:Y:S02]  /*14180*/  S2R R3, SR_TID.X ;  /* 0x0000000000037919 */ /* 0x000e640000002100 */
[----:B-1----:R-:W-:Y:S01]  /*14190*/  LOP3.LUT R9, R3, 0x1f, RZ, 0xc0, !PT ;  /* 0x0000001f03097812 */ /* 0x002fe200078ec0ff */
[----:B------:R-:W-:-:S03]  /*141a0*/  IMAD.MOV.U32 R3, RZ, RZ, 0x9000 ;  /* 0x00009000ff037424 */ /* 0x000fc600078e00ff */
[----:B------:R-:W-:Y:S01]  /*141b0*/  ISETP.NE.AND P0, PT, R9, RZ, PT ;  /* 0x000000ff0900720c */ /* 0x000fe20003f05270 */
[----:B------:R1:W-:-:S12]  /*141c0*/  SYNCS.ARRIVE.TRANS64 RZ, [R2+URZ+0x50], R3 ;  /* 0x0000500302ff79a7 */ /* 0x0003d8000800003f */
[----:B-1----:R-:W-:Y:S05]  /*141d0*/  @!P0 BRA `(.L_x_1278) ;  /* 0x0000000000048947 */ /* 0x002fea0003800000 */
[----:B------:R-:W-:Y:S01]  /*141e0*/  BPT.TRAP 0x1 ;  /* 0x000000040000795c */ /* 0x000fe20000300000 */
.L_x_1278:
[----:B------:R-:W-:Y:S05]  /*141f0*/  BSYNC B2 ;  /* 0x0000000000027941 */ /* 0x000fea0003800000 */
.L_x_1277:
[----:B------:R-:W-:Y:S01]  /*14200*/  R2UR UR10, R14 ;  /* 0x000000000e0a72ca */ /* 0x000fe200000e0000 */
[----:B------:R-:W-:Y:S01]  /*14210*/  IMAD R4, R4, 0x9000, R17 ;  /* 0x0000900004047824 */ /* 0x000fe200078e0211 */
[----:B------:R-:W-:Y:S01]  /*14220*/  R2UR UR6, R12 ;  /* 0x000000000c0672ca */ /* 0x000fe200000e0000 */
[----:B------:R-:W-:Y:S01]  /*14230*/  UIADD3 UR4, UP0, UR38, 0x470, URZ ;  /* 0x0000047026047890 */ /* 0x000fe2000ff1e03f */
[----:B------:R-:W-:Y:S01]  /*14240*/  R2UR UR7, R13 ;  /* 0x000000000d0772ca */ /* 0x000fe200000e0000 */
[----:B------:R-:W-:Y:S01]  /*14250*/  IMAD R3, R19, 0x60, RZ ;  /* 0x0000006013037824 */ /* 0x000fe200078e02ff */
[----:B------:R-:W-:Y:S01]  /*14260*/  PLOP3.LUT P0, PT, PT, PT, PT, 0x80, 0x0 ;  /* 0x000000000000781c */ /* 0x000fe20003f0f070 */
[----:B0-----:R-:W-:Y:S01]  /*14270*/  VIADD R2, R2, 0x50 ;  /* 0x0000005002027836 */ /* 0x001fe20000000000 */
[----:B------:R-:W-:Y:S01]  /*14280*/  UIADD3.X UR5, URZ, UR39, URZ, UP0, !UPT ;  /* 0x000000273f057290 */ /* 0x000fe200087fe43f */
[----:B------:R-:W-:-:S11]  /*14290*/  VIADD R5, R4, 0x400 ;  /* 0x0000040004057836 */ /* 0x000fd60000000000 */
.L_x_1279:
        /* <DEDUP_REMOVED lines=15> */
.L_x_1280:
        /* <DEDUP_REMOVED lines=15> */
.L_x_1281:
        /* <DEDUP_REMOVED lines=12> */
.L_x_1266:
[----:B------:R-:W-:Y:S05]  /*14540*/  BSYNC B1 ;  /* 0x0000000000017941 */ /* 0x000fea0003800000 */
.L_x_1265:
[----:B------:R-:W-:Y:S01]  /*14550*/  ISETP.GT.AND P0, PT, R7, UR40, PT ;  /* 0x0000002807007c0c */ /* 0x000fe2000bf04270 */
[----:B------:R-:W-:-:S12]  /*14560*/  VIADD R0, R0, 0xfffffffe ;  /* 0xfffffffe00007836 */ /* 0x000fd80000000000 */
[----:B------:R-:W-:Y:S05]  /*14570*/  @P0 BRA `(.L_x_1282) ;  /* 0xffffffe8005c0947 */ /* 0x000fea000383ffff */
.L_x_1247:
[----:B------:R-:W-:Y:S05]  /*14580*/  BSYNC B0 ;  /* 0x0000000000007941 */ /* 0x000fea0003800000 */
.L_x_1228:
[----:B0-----:R-:W0:Y:S01]  /*14590*/  S2R R0, SR_TID.X ;  /* 0x0000000000007919 */ /* 0x001e220000002100 */
[----:B------:R-:W-:Y:S01]  /*145a0*/  BSSY B0, `(.L_x_1283) ;  /* 0x0000012000007945 */ /* 0x000fe20003800000 */
[----:B0-----:R-:W-:-:S04]  /*145b0*/  LOP3.LUT R6, R0, 0x7f, RZ, 0xc0, !PT ;  /* 0x0000007f00067812 */ /* 0x001fc800078ec0ff */
[----:B------:R-:W-:-:S13]  /*145c0*/  ISETP.NE.AND P1, PT, R6, RZ, PT ;  /* 0x000000ff0600720c */ /* 0x000fda0003f25270 */
[----:B------:R-:W-:Y:S05]  /*145d0*/  @P1 BRA `(.L_x_1284) ;  /* 0x0000000000381947 */ /* 0x000fea0003800000 */
[----:B------:R-:W0:Y:S01]  /*145e0*/  S2R R3, SR_LANEID ;  /* 0x0000000000037919 */ /* 0x000e220000000000 */
[----:B------:R-:W-:Y:S01]  /*145f0*/  VOTEU.ANY UR4, UPT, PT ;  /* 0x0000000000047886 */ /* 0x000fe200038e0100 */
[----:B------:R-:W-:Y:S01]  /*14600*/  ULDC.64 UR6, c[0x0][0x208] ;  /* 0x0000820000067ab9 */ /* 0x000fe20000000a00 */
[----:B------:R-:W0:Y:S08]  /*14610*/  FLO.U32 R0, UR4 ;  /* 0x0000000400007d00 */ /* 0x000e3000080e0000 */
[----:B------:R-:W1:Y:S01]  /*14620*/  POPC R5, UR4 ;  /* 0x0000000400057d09 */ /* 0x000e620008000000 */
[----:B0-----:R-:W-:-:S02]  /*14630*/  ISETP.EQ.U32.AND P0, PT, R0, R3, PT ;  /* 0x000000030000720c */ /* 0x001fc40003f02070 */
[----:B------:R-:W1:Y:S11]  /*14640*/  LDC.64 R2, c[0x0][0xc80] ;  /* 0x00032000ff027b82 */ /* 0x000e760000000a00 */
[----:B-1----:R-:W2:Y:S01]  /*14650*/  @P0 ATOMG.E.ADD.STRONG.GPU PT, R3, desc[UR6][R2.64], R5 ;  /* 0x00000005020309a8 */ /* 0x002ea200081ee1c6 */
[----:B------:R-:W0:Y:S02]  /*14660*/  S2R R4, SR_LTMASK ;  /* 0x0000000000047919 */ /* 0x000e240000003900 */
[----:B0-----:R-:W-:-:S04]  /*14670*/  LOP3.LUT R4, R4, UR4, RZ, 0xc0, !PT ;  /* 0x0000000404047c12 */ /* 0x001fc8000f8ec0ff */
[----:B------:R-:W0:Y:S01]  /*14680*/  POPC R7, R4 ;  /* 0x0000000400077309 */ /* 0x000e220000000000 */
[----:B--2---:R-:W0:Y:S02]  /*14690*/  SHFL.IDX PT, R0, R3, R0, 0x1f ;  /* 0x00001f0003007589 */ /* 0x004e2400000e0000 */
[----:B0-----:R-:W-:-:S05]  /*146a0*/  IADD3 R0, R0, UR44, R7 ;  /* 0x0000002c00007c10 */ /* 0x001fca000fffe007 */
[----:B------:R0:W-:Y:S02]  /*146b0*/  STL [R1+0x14], R0 ;  /* 0x0000140001007387 */ /* 0x0001e40000100800 */
.L_x_1284:
[----:B------:R-:W-:Y:S05]  /*146c0*/  BSYNC B0 ;  /* 0x0000000000007941 */ /* 0x000fea0003800000 */
.L_x_1283:
[----:B0-----:R-:W2:Y:S01]  /*146d0*/  LDL R0, [R1+0xc] ;  /* 0x00000c0001007983 */ /* 0x001ea20000100800 */
[----:B------:R-:W-:Y:S01]  /*146e0*/  BSSY B0, `(.L_x_1285) ;  /* 0x0000047000007945 */ /* 0x000fe20003800000 */
[----:B--2---:R-:W-:-:S13]  /*146f0*/  LOP3.LUT P0, RZ, R0, 0x2, RZ, 0xc0, !PT ;  /* 0x0000000200ff7812 */ /* 0x004fda000780c0ff */
[----:B------:R-:W-:Y:S05]  /*14700*/  @!P0 BRA `(.L_x_1286) ;  /* 0x0000000400108947 */ /* 0x000fea0003800000 */
[----:B------:R-:W2:Y:S01]  /*14710*/  LDL R0, [R1+0x4] ;  /* 0x0000040001007983 */ /* 0x000ea20000100800 */
[----:B------:R-:W-:Y:S01]  /*14720*/  IMAD R2, R18, 0x8, R17 ;  /* 0x0000000812027824 */ /* 0x000fe200078e0211 */
[----:B------:R-:W-:Y:S01]  /*14730*/  BSSY B1, `(.L_x_1287) ;  /* 0x0000005000017945 */ /* 0x000fe20003800000 */
[----:B------:R-:W-:Y:S02]  /*14740*/  ISETP.NE.AND P2, PT, R6, RZ, PT ;  /* 0x000000ff0600720c */ /* 0x000fe40003f45270 */
[----:B--2---:R-:W-:-:S04]  /*14750*/  SHF.L.U32 R3, R0, 0x1f, RZ ;  /* 0x0000001f00037819 */ /* 0x004fc800000006ff */
[----:B------:R-:W0:Y:S02]  /*14760*/  SYNCS.PHASECHK.TRANS64.TRYWAIT P0, [R2+URZ+0x30860], R3 ;  /* 0x03086003020075a7 */ /* 0x000e24000800017f */
[----:B0-----:R-:W-:Y:S05]  /*14770*/  @!P0 BRA `(.L_x_1288) ;  /* 0x0000001c00388947 */ /* 0x001fea0003800000 */
.L_x_1341:
[----:B------:R-:W-:Y:S05]  /*14780*/  BSYNC B1 ;  /* 0x0000000000017941 */ /* 0x000fea0003800000 */
.L_x_1287:
[----:B------:R-:W-:Y:S04]  /*14790*/  BSSY B1, `(.L_x_1289) ;  /* 0x0000009000017945 */ /* 0x000fe80003800000 */
        /* <DEDUP_REMOVED lines=8> */
.L_x_1290:
[----:B------:R-:W-:Y:S05]  /*14820*/  BSYNC B1 ;  /* 0x0000000000017941 */ /* 0x000fea0003800000 */
.L_x_1289:
[----:B------:R-:W-:Y:S01]  /*14830*/  IMAD R0, R18, 0x9000, R17 ;  /* 0x0000900012007824 */ /* 0x000fe200078e0211 */
[----:B------:R-:W-:Y:S01]  /*14840*/  UIADD3 UR4, UP0, UR38, 0x470, URZ ;  /* 0x0000047026047890 */ /* 0x000fe2000ff1e03f */
[----:B------:R-:W-:Y:S01]  /*14850*/  PLOP3.LUT P0, PT, PT, PT, PT, 0x80, 0x0 ;  /* 0x000000000000781c */ /* 0x000fe20003f0f070 */
[----:B------:R-:W-:Y:S01]  /*14860*/  IMAD R19, R19, 0x60, RZ ;  /* 0x0000006013137824 */ /* 0x000fe200078e02ff */
[----:B------:R-:W-:Y:S01]  /*14870*/  UMOV UR6, 0x0 ;  /* 0x0000000000067882 */ /* 0x000fe20000000000 */
[----:B0-----:R-:W-:Y:S01]  /*14880*/  VIADD R2, R2, 0x30850 ;  /* 0x0003085002027836 */ /* 0x001fe20000000000 */
[----:B------:R-:W-:Y:S01]  /*14890*/  UIADD3.X UR5, URZ, UR39, URZ, UP0, !UPT ;  /* 0x000000273f057290 */ /* 0x000fe200087fe43f */
[----:B------:R-:W-:Y:S01]  /*148a0*/  VIADD R3, R0, 0x400 ;  /* 0x0000040000037836 */ /* 0x000fe20000000000 */
[----:B------:R-:W-:Y:S01]  /*148b0*/  UMOV UR7, 0x14f00000 ;  /* 0x14f0000000077882 */ /* 0x000fe20000000000 */
[----:B------:R-:W-:-:S09]  /*148c0*/  UMOV UR10, URZ ;  /* 0x0000003f000a7c82 */ /* 0x000fd20008000000 */
.L_x_1291:
        /* <DEDUP_REMOVED lines=10> */
[----:B------:R-:W-:Y:S01]  /*14970*/  PLOP3.LUT P0, PT, PT, PT, PT, 0x80, 0x0 ;  /* 0x000000000000781c */ /* 0x000fe20003f0f070 */
[----:B------:R-:W-:Y:S01]  /*14980*/  VIADD R3, R0, 0x3400 ;  /* 0x0000340000037836 */ /* 0x000fe20000000000 */
[----:B------:R-:W-:Y:S01]  /*14990*/  UMOV UR6, 0x0 ;  /* 0x0000000000067882 */ /* 0x000fe20000000000 */
[----:B------:R-:W-:Y:S01]  /*149a0*/  UMOV UR7, 0x14f00000 ;  /* 0x14f0000000077882 */ /* 0x000fe20000000000 */
[----:B------:R-:W-:-:S09]  /*149b0*/  UMOV UR10, 0x40 ;  /* 0x00000040000a7882 */ /* 0x000fd20000000000 */
.L_x_1292:
        /* <DEDUP_REMOVED lines=15> */
.L_x_1293:
        /* <DEDUP_REMOVED lines=10> */
.L_x_1286:
[----:B------:R-:W-:Y:S05]  /*14b50*/  BSYNC B0 ;  /* 0x0000000000007941 */ /* 0x000fea0003800000 */
.L_x_1285:
[----:B------:R-:W2:Y:S01]  /*14b60*/  LDL.LU R3, [R1+0x4] ;  /* 0x0000040001037983 */ /* 0x000ea20000300800 */
[----:B------:R-:W-:-:S05]  /*14b70*/  VIADD R18, R18, 0x1 ;  /* 0x0000000112127836 */ /* 0x000fca0000000000 */
[----:B------:R-:W-:-:S04]  /*14b80*/  ISETP.NE.AND P0, PT, R18, 0x2, PT ;  /* 0x000000021200780c */ /* 0x000fc80003f05270 */
[----:B------:R-:W-:Y:S02]  /*14b90*/  SEL R0, RZ, 0x1, P0 ;  /* 0x00000001ff007807 */ /* 0x000fe40000000000 */
[----:B------:R-:W-:Y:S02]  /*14ba0*/  SEL R18, R18, RZ, P0 ;  /* 0x000000ff12127207 */ /* 0x000fe40000000000 */
[----:B--2---:R-:W-:-:S05]  /*14bb0*/  LOP3.LUT R3, R3, R0, RZ, 0x3c, !PT ;  /* 0x0000000003037212 */ /* 0x004fca00078e3cff */
[----:B------:R0:W-:Y:S02]  /*14bc0*/  STL [R1+0x4], R3 ;  /* 0x0000040301007387 */ /* 0x0001e40000100800 */
.L_x_1208:
[----:B------:R-:W-:Y:S05]  /*14bd0*/  BSYNC B7 ;  /* 0x0000000000077941 */ /* 0x000fea0003800000 */
.L_x_1206:
[----:B-1----:R-:W2:Y:S04]  /*14be0*/  LDL R0, [R1+0xc] ;  /* 0x00000c0001007983 */ /* 0x002ea80000100800 */
[----:B------:R1:W5:Y:S01]  /*14bf0*/  LDL R2, [R1+0x14] ;  /* 0x0000140001027983 */ /* 0x0003620000100800 */
[----:B--2---:R-:W-:-:S13]  /*14c00*/  LOP3.LUT P0, RZ, R0, 0x4, RZ, 0xc0, !PT ;  /* 0x0000000400ff7812 */ /* 0x004fda000780c0ff */
[----:B-1----:R-:W-:Y:S05]  /*14c10*/  @!P0 BRA `(.L_x_1294) ;  /* 0x0000000000288947 */ /* 0x002fea0003800000 */
[----:B------:R-:W-:Y:S05]  /*14c20*/  WARPSYNC.ALL ;  /* 0x0000000000007948 */ /* 0x000fea0003800000 */
[----:B------:R-:W1:Y:S08]  /*14c30*/  S2UR UR5, SR_CgaCtaId ;  /* 0x00000000000579c3 */ /* 0x000e700000008800 */
[----:B------:R-:W-:Y:S06]  /*14c40*/  BAR.SYNC.DEFER_BLOCKING 0x5, 0x180 ;  /* 0x0146000000007b1d */ /* 0x000fec0000010000 */
[----:B------:R-:W-:-:S02]  /*14c50*/  UMOV UR4, 0x400 ;  /* 0x0000040000047882 */ /* 0x000fc40000000000 */
[----:B-1----:R-:W-:-:S06]  /*14c60*/  ULEA UR4, UR5, UR4, 0x18 ;  /* 0x0000000405047291 */ /* 0x002fcc000f8ec03f */
[----:B------:R-:W-:-:S05]  /*14c70*/  IMAD.U32 R17, RZ, RZ, UR4 ;  /* 0x00000004ff117e24 */ /* 0x000fca000f8e00ff */
[----:B-----5:R-:W1:Y:S04]  /*14c80*/  LDS R2, [R17+0x308d0] ;  /* 0x0308d00011027984 */ /* 0x020e680000000800 */
[----:B-1----:R3:W-:Y:S01]  /*14c90*/  STL [R1+0x14], R2 ;  /* 0x0000140201007387 */ /* 0x0027e20000100800 */
[----:B------:R-:W-:Y:S06]  /*14ca0*/  BAR.ARV 0x4, 0x180 ;  /* 0x0106000000007b1d */ /* 0x000fec0000002000 */
[----:B------:R-:W-:Y:S05]  /*14cb0*/  BRA `(.L_x_1295) ;  /* 0x00000000002c7947 */ /* 0x000fea0003800000 */
.L_x_1294:
[----:B------:R-:W-:-:S03]  /*14cc0*/  UMOV UR4, 0xffffffff ;  /* 0xffffffff00047882 */ /* 0x000fc60000000000 */
[----:B------:R-:W-:Y:S05]  /*14cd0*/  BRA.DIV UR4, `(.L_x_1296) ;  /* 0x0000001604f47947 */ /* 0x000fea000b800000 */
[----:B-----5:R1:W2:Y:S02]  /*14ce0*/  SHFL.IDX PT, R14, R2, RZ, 0x1f ;  /* 0x00001fff020e7589 */ /* 0x0202a400000e0000 */
.L_x_1344:
[----:B0-----:R-:W0:Y:S01]  /*14cf0*/  @!P1 S2R R3, SR_CgaCtaId ;  /* 0x0000000000039919 */ /* 0x001e220000008800 */
[----:B------:R-:W-:Y:S05]  /*14d00*/  WARPSYNC.ALL ;  /* 0x0000000000007948 */ /* 0x000fea0003800000 */
[----:B------:R-:W-:Y:S01]  /*14d10*/  BAR.SYNC.DEFER_BLOCKING 0x4, 0x180 ;  /* 0x0106000000007b1d */ /* 0x000fe20000010000 */
[----:B------:R-:W-:-:S05]  /*14d20*/  @!P1 MOV R0, 0x400 ;  /* 0x0000040000009802 */ /* 0x000fca0000000f00 */
[----:B--2---:R2:W-:Y:S01]  /*14d30*/  STL [R1+0x14], R14 ;  /* 0x0000140e01007387 */ /* 0x0045e20000100800 */
[----:B0-----:R-:W-:-:S05]  /*14d40*/  @!P1 LEA R17, R3, R0, 0x18 ;  /* 0x0000000003119211 */ /* 0x001fca00078ec0ff */
[----:B------:R2:W-:Y:S01]  /*14d50*/  @!P1 STS [R17+0x308d0], R2 ;  /* 0x0308d00211009388 */ /* 0x0005e20000000800 */
[----:B------:R-:W-:Y:S06]  /*14d60*/  BAR.ARV 0x5, 0x180 ;  /* 0x0146000000007b1d */ /* 0x000fec0000002000 */
.L_x_1295:
[----:B------:R-:W4:Y:S01]  /*14d70*/  LDL R0, [R1+0x14] ;  /* 0x0000140001007983 */ /* 0x000f220000100800 */
[----:B------:R-:W-:Y:S02]  /*14d80*/  ULDC UR4, c[0x0][0xc38] ;  /* 0x00030e0000047ab9 */ /* 0x000fe40000000800 */
[----:B----4-:R-:W-:-:S13]  /*14d90*/  ISETP.GE.AND P0, PT, R0, UR4, PT ;  /* 0x0000000400007c0c */ /* 0x010fda000bf06270 */
[----:B------:R-:W-:Y:S05]  /*14da0*/  @!P0 BRA `(.L_x_1297) ;  /* 0xffffffb000dc8947 */ /* 0x000fea000383ffff */
.L_x_1197:
[----:B0-----:R-:W4:Y:S01]  /*14db0*/  LDL.LU R0, [R1+0x18] ;  /* 0x0000180001007983 */ /* 0x001f220000300800 */
[----:B------:R-:W-:Y:S01]  /*14dc0*/  BSSY B0, `(.L_x_1298) ;  /* 0x000000b000007945 */ /* 0x000fe20003800000 */
[----:B------:R-:W0:Y:S01]  /*14dd0*/  S2R R5, SR_CgaCtaId ;  /* 0x0000000000057919 */ /* 0x000e220000008800 */
[----:B----4-:R-:W-:-:S05]  /*14de0*/  VIADD R0, R0, 0x1 ;  /* 0x0000000100007836 */ /* 0x010fca0000000000 */
[----:B-123--:R-:W-:-:S04]  /*14df0*/  LEA.HI R2, R0, R0, RZ, 0x1 ;  /* 0x0000000000027211 */ /* 0x00efc800078f08ff */
[----:B------:R-:W-:-:S05]  /*14e00*/  LOP3.LUT R3, R2, 0xfffffffe, RZ, 0xc0, !PT ;  /* 0xfffffffe02037812 */ /* 0x000fca00078ec0ff */
[----:B------:R-:W-:Y:S01]  /*14e10*/  IMAD.IADD R3, R0, 0x1, -R3 ;  /* 0x0000000100037824 */ /* 0x000fe200078e0a03 */
[----:B------:R-:W-:-:S04]  /*14e20*/  MOV R0, 0x400 ;  /* 0x0000040000007802 */ /* 0x000fc80000000f00 */
[----:B0-----:R-:W-:Y:S02]  /*14e30*/  LEA R0, R5, R0, 0x18 ;  /* 0x0000000005007211 */ /* 0x001fe400078ec0ff */
[----:B------:R-:W-:-:S04]  /*14e40*/  SHF.L.U32 R3, R3, 0x1f, RZ ;  /* 0x0000001f03037819 */ /* 0x000fc800000006ff */
[----:B------:R-:W0:Y:S02]  /*14e50*/  SYNCS.PHASECHK.TRANS64.TRYWAIT P0, [R0+URZ+0x30820], R3 ;  /* 0x03082003000075a7 */ /* 0x000e24000800017f */
[----:B0-----:R-:W-:Y:S05]  /*14e60*/  @!P0 BRA `(.L_x_1299) ;  /* 0x0000001400b88947 */ /* 0x001fea0003800000 */
.L_x_1345:
[----:B------:R-:W-:Y:S05]  /*14e70*/  BSYNC B0 ;  /* 0x0000000000007941 */ /* 0x000fea0003800000 */
.L_x_1298:
[----:B------:R-:W-:-:S03]  /*14e80*/  UMOV UR4, 0xffffffff ;  /* 0xffffffff00047882 */ /* 0x000fc60000000000 */
[----:B------:R-:W-:Y:S05]  /*14e90*/  BRA.DIV UR4, `(.L_x_1300) ;  /* 0x0000001604c07947 */ /* 0x000fea000b800000 */
[----:B------:R-:W1:Y:S02]  /*14ea0*/  S2R R2, SR_TID.X ;  /* 0x0000000000027919 */ /* 0x000e640000002100 */
[----:B-1----:R-:W-:-:S04]  /*14eb0*/  SHF.R.U32.HI R2, RZ, 0x5, R2 ;  /* 0x00000005ff027819 */ /* 0x002fc80000011602 */
[----:B------:R-:W-:-:S05]  /*14ec0*/  LOP3.LUT R2, R2, 0x3, RZ, 0xc0, !PT ;  /* 0x0000000302027812 */ /* 0x000fca00078ec0ff */
[----:B------:R1:W2:Y:S02]  /*14ed0*/  SHFL.IDX PT, R14, R2, RZ, 0x1f ;  /* 0x00001fff020e7589 */ /* 0x0002a400000e0000 */
.L_x_1348:
[----:B--2---:R-:W-:Y:S01]  /*14ee0*/  ISETP.NE.AND P0, PT, R14, RZ, PT ;  /* 0x000000ff0e00720c */ /* 0x004fe20003f05270 */
[----:B------:R-:W-:-:S12]  /*14ef0*/  BSSY B0, `(.L_x_1301) ;  /* 0x0000027000007945 */ /* 0x000fd80003800000 */
[----:B------:R-:W-:Y:S05]  /*14f00*/  @P0 BRA `(.L_x_1302) ;  /* 0x0000000000940947 */ /* 0x000fea0003800000 */
[----:B------:R-:W-:-:S03]  /*14f10*/  UMOV UR4, 0xffffffff ;  /* 0xffffffff00047882 */ /* 0x000fc60000000000 */
[----:B------:R-:W-:Y:S05]  /*14f20*/  BRA.DIV UR4, `(.L_x_1303) ;  /* 0x0000001604d07947 */ /* 0x000fea000b800000 */
[----:B------:R-:W-:-:S13]  /*14f30*/  ELECT P6, URZ, PT ;  /* 0x00000000003f782f */ /* 0x000fda00038c0000 */
.L_x_1351:
[----:B------:R-:W-:Y:S05]  /*14f40*/  @!P6 BRA `(.L_x_1302) ;  /* 0x000000000084e947 */ /* 0x000fea0003800000 */
[----:B-1----:R-:W2:Y:S02]  /*14f50*/  LDL R2, [R1+0x1c] ;  /* 0x00001c0001027983 */ /* 0x002ea40000100800 */
[----:B--2---:R-:W-:-:S13]  /*14f60*/  R2UR UR4, R2 ;  /* 0x00000000020472ca */ /* 0x004fda00000e0000 */
[----:B------:R-:W-:-:S06]  /*14f70*/  ULOP3.LUT UR4, UR4, 0x2, URZ, 0xfc, !UPT ;  /* 0x0000000204047892 */ /* 0x000fcc000f8efc3f */
[----:B------:R-:W-:-:S05]  /*14f80*/  IMAD.U32 R2, RZ, RZ, UR4 ;  /* 0x00000004ff027e24 */ /* 0x000fca000f8e00ff */
[----:B------:R-:W-:-:S13]  /*14f90*/  ISETP.NE.AND P2, PT, R2, 0x3, PT ;  /* 0x000000030200780c */ /* 0x000fda0003f45270 */
[----:B------:R-:W-:Y:S05]  /*14fa0*/  @!P2 BRA `(.L_x_1304) ;  /* 0x000000000004a947 */ /* 0x000fea0003800000 */
[----:B------:R-:W-:Y:S01]  /*14fb0*/  BPT.TRAP 0x1 ;  /* 0x000000040000795c */ /* 0x000fe20000300000 */
.L_x_1304:
[----:B------:R-:W2:Y:S01]  /*14fc0*/  LDL.LU R7, [R1+0x4] ;  /* 0x0000040001077983 */ /* 0x000ea20000300800 */
[----:B0-----:R-:W-:Y:S02]  /*14fd0*/  VIADD R3, R0, 0x30840 ;  /* 0x0003084000037836 */ /* 0x001fe40000000000 */
[C---:B------:R-:W-:Y:S02]  /*14fe0*/  VIADD R2, R18.reuse, 0x1 ;  /* 0x0000000112027836 */ /* 0x040fe40000000000 */
[----:B------:R-:W-:-:S03]  /*14ff0*/  IMAD R6, R18, 0x8, R3 ;  /* 0x0000000812067824 */ /* 0x000fc600078e0203 */
[----:B------:R-:W-:-:S04]  /*15000*/  ISETP.NE.AND P1, PT, R2, 0x2, PT ;  /* 0x000000020200780c */ /* 0x000fc80003f25270 */
[----:B------:R-:W-:Y:S02]  /*15010*/  SEL R4, RZ, 0x1, P1 ;  /* 0x00000001ff047807 */ /* 0x000fe40000800000 */
[C---:B--2---:R-:W-:Y:S02]  /*15020*/  SHF.L.U32 R5, R7.reuse, 0x1f, RZ ;  /* 0x0000001f07057819 */ /* 0x044fe400000006ff */
[----:B------:R-:W-:Y:S02]  /*15030*/  LOP3.LUT R7, R7, R4, RZ, 0x3c, !PT ;  /* 0x0000000407077212 */ /* 0x000fe400078e3cff */
[----:B------:R-:W0:Y:S01]  /*15040*/  SYNCS.PHASECHK.TRANS64.TRYWAIT P0, [R6+URZ], R5 ;  /* 0x00000005060075a7 */ /* 0x000e22000800017f */
[----:B------:R-:W-:Y:S02]  /*15050*/  SEL R4, R2, RZ, P1 ;  /* 0x000000ff02047207 */ /* 0x000fe40000800000 */
[----:B------:R-:W-:-:S03]  /*15060*/  SHF.L.U32 R2, R7, 0x1f, RZ ;  /* 0x0000001f07027819 */ /* 0x000fc600000006ff */
[----:B------:R-:W-:Y:S01]  /*15070*/  IMAD R3, R4, 0x8, R3 ;  /* 0x0000000804037824 */ /* 0x000fe200078e0203 */
[----:B0-----:R-:W-:Y:S06]  /*15080*/  @!P0 BRA `(.L_x_1305) ;  /* 0x0000001400988947 */ /* 0x001fec0003800000 */
.L_x_1352:
[----:B------:R-:W1:Y:S02]  /*15090*/  SYNCS.PHASECHK.TRANS64.TRYWAIT P0, [R3+URZ], R2 ;  /* 0x00000002030075a7 */ /* 0x000e64000800017f */
[----:B-1----:R-:W-:Y:S05]  /*150a0*/  @!P0 BRA `(.L_x_1306) ;  /* 0x0000001400a48947 */ /* 0x002fea0003800000 */
.L_x_1353:
[----:B------:R-:W-:Y:S05]  /*150b0*/  @!P2 BRA `(.L_x_1307) ;  /* 0x000000000004a947 */ /* 0x000fea0003800000 */
[----:B------:R-:W-:Y:S01]  /*150c0*/  BPT.TRAP 0x1 ;  /* 0x000000040000795c */ /* 0x000fe20000300000 */
.L_x_1307:
[----:B-1----:R-:W-:-:S04]  /*150d0*/  VIADD R3, R0, 0x30860 ;  /* 0x0003086000037836 */ /* 0x002fc80000000000 */
[----:B------:R-:W-:-:S04]  /*150e0*/  IMAD R18, R18, 0x8, R3 ;  /* 0x0000000812127824 */ /* 0x000fc800078e0203 */
[----:B------:R-:W1:Y:S02]  /*150f0*/  SYNCS.PHASECHK.TRANS64.TRYWAIT P0, [R18+URZ], R5 ;  /* 0x00000005120075a7 */ /* 0x000e64000800017f */
[----:B-1----:R-:W-:Y:S05]  /*15100*/  @!P0 BRA `(.L_x_1308) ;  /* 0x0000001400a08947 */ /* 0x002fea0003800000 */
.L_x_1354:
[----:B------:R-:W-:-:S07]  /*15110*/  IMAD R3, R4, 0x8, R3 ;  /* 0x0000000804037824 */ /* 0x000fce00078e0203 */
.L_x_1309:
[----:B--2---:R2:W3:Y:S02]  /*15120*/  SYNCS.PHASECHK.TRANS64.TRYWAIT P0, [R3+URZ], R2 ;  /* 0x00000002030075a7 */ /* 0x0044e4000800017f */
[----:B---3--:R-:W-:Y:S05]  /*15130*/  @!P0 NANOSLEEP.SYNCS 0x989680 ;  /* 0x009896800000895d */ /* 0x008fea0003900000 */
[----:B------:R-:W3:Y:S02]  /*15140*/  @!P0 SYNCS.PHASECHK.TRANS64 P0, [R3+URZ], R2 ;  /* 0x00000002030085a7 */ /* 0x000ee4000800007f */
[----:B---3--:R-:W-:Y:S05]  /*15150*/  @!P0 BRA `(.L_x_1309) ;  /* 0xfffffffc00f08947 */ /* 0x008fea000383ffff */
.L_x_1302:
[----:B------:R-:W-:Y:S05]  /*15160*/  BSYNC B0 ;  /* 0x0000000000007941 */ /* 0x000fea0003800000 */
.L_x_1301:
[----:B------:R-:W-:Y:S05]  /*15170*/  EXIT ;  /* 0x000000000000794d */ /* 0x000fea0003800000 */
.L_x_1110:
[----:B0-----:R-:W-:-:S04]  /*15180*/  IMAD.U32 R3, RZ, RZ, UR37 ;  /* 0x00000025ff037e24 */ /* 0x001fc8000f8e00ff */
[----:B------:R0:W1:Y:S03]  /*15190*/  SYNCS.PHASECHK.TRANS64.TRYWAIT P1, [R3+URZ+0x30800], R0 ;  /* 0x03080000030075a7 */ /* 0x000066000802017f */
[----:B-1----:R-:W-:Y:S05]  /*151a0*/  @!P1 NANOSLEEP.SYNCS 0x989680 ;  /* 0x009896800000995d */ /* 0x002fea0003900000 */
[----:B------:R-:W1:Y:S02]  /*151b0*/  @!P1 SYNCS.PHASECHK.TRANS64 P1, [R3+URZ+0x30800], R0 ;  /* 0x03080000030095a7 */ /* 0x000e64000802007f */
[----:B-1----:R-:W-:Y:S05]  /*151c0*/  @!P1 BRA `(.L_x_1110) ;  /* 0xfffffffc00ec9947 */ /* 0x002fea000383ffff */
[----:B------:R-:W-:Y:S05]  /*151d0*/  BRA `(.L_x_1310) ;  /* 0xfffffec800807947 */ /* 0x000fea000383ffff */
.L_x_1114:
[----:B-1----:R1:W3:Y:S02]  /*151e0*/  SYNCS.PHASECHK.TRANS64.TRYWAIT P1, [R3+URZ+0x30830], R0 ;  /* 0x03083000030075a7 */ /* 0x0022e4000802017f */
[----:B---3--:R-:W-:Y:S05]  /*151f0*/  @!P1 NANOSLEEP.SYNCS 0x989680 ;  /* 0x009896800000995d */ /* 0x008fea0003900000 */
[----:B------:R-:W3:Y:S02]  /*15200*/  @!P1 SYNCS.PHASECHK.TRANS64 P1, [R3+URZ+0x30830], R0 ;  /* 0x03083000030095a7 */ /* 0x000ee4000802007f */
[----:B---3--:R-:W-:Y:S05]  /*15210*/  @!P1 BRA `(.L_x_1114) ;  /* 0xfffffffc00f09947 */ /* 0x008fea000383ffff */
[----:B------:R-:W-:Y:S05]  /*15220*/  BRA `(.L_x_1113) ;  /* 0xfffffec800b47947 */ /* 0x000fea000383ffff */
.L_x_1130:
[----:B-1----:R-:W-:-:S04]  /*15230*/  IMAD.U32 R11, RZ, RZ, UR6 ;  /* 0x00000006ff0b7e24 */ /* 0x002fc8000f8e00ff */
[----:B------:R1:W2:Y:S03]  /*15240*/  SYNCS.PHASECHK.TRANS64.TRYWAIT P1, [R11+URZ+0x30830], R0 ;  /* 0x030830000b0075a7 */ /* 0x0002a6000802017f */
[----:B--2---:R-:W-:Y:S05]  /*15250*/  @!P1 NANOSLEEP.SYNCS 0x989680 ;  /* 0x009896800000995d */ /* 0x004fea0003900000 */
[----:B------:R-:W2:Y:S02]  /*15260*/  @!P1 SYNCS.PHASECHK.TRANS64 P1, [R11+URZ+0x30830], R0 ;  /* 0x030830000b0095a7 */ /* 0x000ea4000802007f */
[----:B--2---:R-:W-:Y:S05]  /*15270*/  @!P1 BRA `(.L_x_1130) ;  /* 0xfffffffc00ec9947 */ /* 0x004fea000383ffff */
[----:B------:R-:W-:Y:S05]  /*15280*/  BRA `(.L_x_1129) ;  /* 0xfffffef400cc7947 */ /* 0x000fea000383ffff */
.L_x_1134:
[----:B-1----:R-:W-:-:S04]  /*15290*/  IMAD.U32 R3, RZ, RZ, UR5 ;  /* 0x00000005ff037e24 */ /* 0x002fc8000f8e00ff */
[----:B------:R1:W2:Y:S03]  /*152a0*/  SYNCS.PHASECHK.TRANS64.TRYWAIT P1, [R3+URZ+0x30850], R0 ;  /* 0x03085000030075a7 */ /* 0x0002a6000802017f */
[----:B--2---:R-:W-:Y:S05]  /*152b0*/  @!P1 NANOSLEEP.SYNCS 0x989680 ;  /* 0x009896800000995d */ /* 0x004fea0003900000 */
[----:B------:R-:W2:Y:S02]  /*152c0*/  @!P1 SYNCS.PHASECHK.TRANS64 P1, [R3+URZ+0x30850], R0 ;  /* 0x03085000030095a7 */ /* 0x000ea4000802007f */
[----:B--2---:R-:W-:Y:S05]  /*152d0*/  @!P1 BRA `(.L_x_1134) ;  /* 0xfffffffc00ec9947 */ /* 0x004fea000383ffff */
[----:B------:R-:W-:Y:S05]  /*152e0*/  BRA `(.L_x_1133) ;  /* 0xffffff0000647947 */ /* 0x000fea000383ffff */
.L_x_1151:
[----:B-1----:R-:W-:-:S04]  /*152f0*/  IMAD.U32 R5, RZ, RZ, UR5 ;  /* 0x00000005ff057e24 */ /* 0x002fc8000f8e00ff */
[----:B------:R1:W2:Y:S03]  /*15300*/  SYNCS.PHASECHK.TRANS64.TRYWAIT P1, [R5+URZ+0x30830], R0 ;  /* 0x03083000050075a7 */ /* 0x0002a6000802017f */
[----:B--2---:R-:W-:Y:S05]  /*15310*/  @!P1 NANOSLEEP.SYNCS 0x989680 ;  /* 0x009896800000995d */ /* 0x004fea0003900000 */
[----:B------:R-:W2:Y:S02]  /*15320*/  @!P1 SYNCS.PHASECHK.TRANS64 P1, [R5+URZ+0x30830], R0 ;  /* 0x03083000050095a7 */ /* 0x000ea4000802007f */
[----:B--2---:R-:W-:Y:S05]  /*15330*/  @!P1 BRA `(.L_x_1151) ;  /* 0xfffffffc00ec9947 */ /* 0x004fea000383ffff */
[----:B------:R-:W-:Y:S05]  /*15340*/  BRA `(.L_x_1150) ;  /* 0xffffff2800387947 */ /* 0x000fea000383ffff */
.L_x_1155:
[----:B-1----:R-:W-:-:S04]  /*15350*/  IMAD.U32 R3, RZ, RZ, UR5 ;  /* 0x00000005ff037e24 */ /* 0x002fc8000f8e00ff */
[----:B------:R1:W2:Y:S03]  /*15360*/  SYNCS.PHASECHK.TRANS64.TRYWAIT P1, [R3+URZ+0x30850], R0 ;  /* 0x03085000030075a7 */ /* 0x0002a6000802017f */
[----:B--2---:R-:W-:Y:S05]  /*15370*/  @!P1 NANOSLEEP.SYNCS 0x989680 ;  /* 0x009896800000995d */ /* 0x004fea0003900000 */
[----:B------:R-:W2:Y:S02]  /*15380*/  @!P1 SYNCS.PHASECHK.TRANS64 P1, [R3+URZ+0x30850], R0 ;  /* 0x03085000030095a7 */ /* 0x000ea4000802007f */
[----:B--2---:R-:W-:Y:S05]  /*15390*/  @!P1 BRA `(.L_x_1155) ;  /* 0xfffffffc00ec9947 */ /* 0x004fea000383ffff */
[----:B------:R-:W-:Y:S05]  /*153a0*/  BRA `(.L_x_1154) ;  /* 0xffffff3000d07947 */ /* 0x000fea000383ffff */
.L_x_1161:
[----:B-1----:R-:W-:-:S04]  /*153b0*/  IMAD.U32 R5, RZ, RZ, UR5 ;  /* 0x00000005ff057e24 */ /* 0x002fc8000f8e00ff */
[----:B------:R1:W2:Y:S03]  /*153c0*/  SYNCS.PHASECHK.TRANS64.TRYWAIT P1, [R5+URZ+0x30830], R0 ;  /* 0x03083000050075a7 */ /* 0x0002a6000802017f */
[----:B--2---:R-:W-:Y:S05]  /*153d0*/  @!P1 NANOSLEEP.SYNCS 0x989680 ;  /* 0x009896800000995d */ /* 0x004fea0003900000 */
[----:B------:R-:W2:Y:S02]  /*153e0*/  @!P1 SYNCS.PHASECHK.TRANS64 P1, [R5+URZ+0x30830], R0 ;  /* 0x03083000050095a7 */ /* 0x000ea4000802007f */
[----:B--2---:R-:W-:Y:S05]  /*153f0*/  @!P1 BRA `(.L_x_1161) ;  /* 0xfffffffc00ec9947 */ /* 0x004fea000383ffff */
[----:B------:R-:W-:Y:S05]  /*15400*/  BRA `(.L_x_1160) ;  /* 0xffffff4400947947 */ /* 0x000fea000383ffff */
.L_x_1165:
[----:B-1----:R-:W-:-:S04]  /*15410*/  IMAD.U32 R3, RZ, RZ, UR5 ;  /* 0x00000005ff037e24 */ /* 0x002fc8000f8e00ff */
[----:B------:R1:W2:Y:S03]  /*15420*/  SYNCS.PHASECHK.TRANS64.TRYWAIT P1, [R3+URZ+0x30850], R0 ;  /* 0x03085000030075a7 */ /* 0x0002a6000802017f */
[----:B--2---:R-:W-:Y:S05]  /*15430*/  @!P1 NANOSLEEP.SYNCS 0x989680 ;  /* 0x009896800000995d */ /* 0x004fea0003900000 */
[----:B------:R-:W2:Y:S02]  /*15440*/  @!P1 SYNCS.PHASECHK.TRANS64 P1, [R3+URZ+0x30850], R0 ;  /* 0x03085000030095a7 */ /* 0x000ea4000802007f */
[----:B--2---:R-:W-:Y:S05]  /*15450*/  @!P1 BRA `(.L_x_1165) ;  /* 0xfffffffc00ec9947 */ /* 0x004fea000383ffff */
[----:B------:R-:W-:Y:S05]  /*15460*/  BRA `(.L_x_1164) ;  /* 0xffffff50002c7947 */ /* 0x000fea000383ffff */
.L_x_1178:
[----:B-1----:R-:W-:-:S04]  /*15470*/  IMAD.U32 R3, RZ, RZ, UR5 ;  /* 0x00000005ff037e24 */ /* 0x002fc8000f8e00ff */
[----:B------:R1:W2:Y:S03]  /*15480*/  SYNCS.PHASECHK.TRANS64.TRYWAIT P0, [R3+URZ+0x30850], R2 ;  /* 0x03085002030075a7 */ /* 0x0002a6000800017f */
[----:B--2---:R-:W-:Y:S05]  /*15490*/  @!P0 NANOSLEEP.SYNCS 0x989680 ;  /* 0x009896800000895d */ /* 0x004fea0003900000 */
[----:B------:R-:W2:Y:S02]  /*154a0*/  @!P0 SYNCS.PHASECHK.TRANS64 P0, [R3+URZ+0x30850], R2 ;  /* 0x03085002030085a7 */ /* 0x000ea4000800007f */
[----:B--2---:R-:W-:Y:S05]  /*154b0*/  @!P0 BRA `(.L_x_1178) ;  /* 0xfffffffc00ec8947 */ /* 0x004fea000383ffff */
[----:B------:R-:W-:Y:S05]  /*154c0*/  BRA `(.L_x_1177) ;  /* 0xffffff7800a47947 */ /* 0x000fea000383ffff */
.L_x_1214:
[----:B------:R-:W-:Y:S02]  /*154d0*/  IMAD.MOV.U32 R13, RZ, RZ, R4 ;  /* 0x000000ffff0d7224 */ /* 0x000fe400078e0004 */
[----:B------:R-:W-:Y:S02]  /*154e0*/  IMAD.MOV.U32 R12, RZ, RZ, RZ ;  /* 0x000000ffff0c7224 */ /* 0x000fe400078e00ff */
[----:B------:R-:W-:Y:S02]  /*154f0*/  IMAD.MOV.U32 R11, RZ, RZ, 0x1f ;  /* 0x0000001fff0b7424 */ /* 0x000fe400078e00ff */
[----:B------:R-:W-:-:S07]  /*15500*/  IMAD.MOV.U32 R15, RZ, RZ, -0x1 ;  /* 0xffffffffff0f7424 */ /* 0x000fce00078e00ff */
[----:B0-----:R-:W-:Y:S05]  /*15510*/  WARPSYNC.COLLECTIVE R15, `(.L_x_1311) ;  /* 0x000000000f087348 */ /* 0x001fea0003c00000 */
[----:B------:R1:W2:Y:S02]  /*15520*/  SHFL.IDX P6, R14, R13, R12, R11 ;  /* 0x0000000c0d0e7389 */ /* 0x0002a400000c000b */
[----:B012---:R-:W-:Y:S01]  /*15530*/  ENDCOLLECTIVE ;  /* 0x000000000000791b */ /* 0x007fe20003800000 */
.L_x_1311:
[----:B------:R-:W-:Y:S05]  /*15540*/  BRA `(.L_x_1312) ;  /* 0xffffffb800ac7947 */ /* 0x000fea000383ffff */
.L_x_1216:
[----:B------:R-:W-:Y:S01]  /*15550*/  BSSY B0, `(.L_x_1313) ;  /* 0x0000006000007945 */ /* 0x000fe20003800000 */
[----:B------:R-:W-:-:S07]  /*15560*/  IMAD.MOV.U32 R15, RZ, RZ, -0x1 ;  /* 0xffffffffff0f7424 */ /* 0x000fce00078e00ff */
[----:B01----:R-:W-:Y:S05]  /*15570*/  WARPSYNC.COLLECTIVE R15, `(.L_x_1314) ;  /* 0x000000000f0c7348 */ /* 0x003fea0003c00000 */
[----:B------:R-:W-:Y:S02]  /*15580*/  ELECT P6, UR62, PT ;  /* 0x00000000003e782f */ /* 0x000fe400038c0000 */
[----:B------:R-:W-:Y:S01]  /*15590*/  MOV R14, UR62 ;  /* 0x0000003e000e7c02 */ /* 0x000fe20008000f00 */
[----:B01----:R-:W-:Y:S10]  /*155a0*/  ENDCOLLECTIVE ;  /* 0x000000000000791b */ /* 0x003ff40003800000 */
.L_x_1314:
[----:B------:R-:W-:Y:S05]  /*155b0*/  BSYNC B0 ;  /* 0x0000000000007941 */ /* 0x000fea0003800000 */
.L_x_1313:
[----:B------:R-:W-:Y:S05]  /*155c0*/  BRA `(.L_x_1315) ;  /* 0xffffffb800b07947 */ /* 0x000fea000383ffff */
.L_x_1218:
[----:B0-----:R0:W2:Y:S02]  /*155d0*/  SYNCS.PHASECHK.TRANS64.TRYWAIT P0, [R0+URZ+0x30840], R2 ;  /* 0x03084002000075a7 */ /* 0x0010a4000800017f */
[----:B--2---:R-:W-:Y:S05]  /*155e0*/  @!P0 NANOSLEEP.SYNCS 0x989680 ;  /* 0x009896800000895d */ /* 0x004fea0003900000 */
[----:B------:R-:W2:Y:S02]  /*155f0*/  @!P0 SYNCS.PHASECHK.TRANS64 P0, [R0+URZ+0x30840], R2 ;  /* 0x03084002000085a7 */ /* 0x000ea4000800007f */
[----:B--2---:R-:W-:Y:S05]  /*15600*/  @!P0 BRA `(.L_x_1218) ;  /* 0xfffffffc00f08947 */ /* 0x004fea000383ffff */
[----:B------:R-:W-:Y:S05]  /*15610*/  BRA `(.L_x_1316) ;  /* 0xffffffbc00047947 */ /* 0x000fea000383ffff */
.L_x_1222:
[----:B------:R-:W-:Y:S01]  /*15620*/  IMAD.MOV.U32 R13, RZ, RZ, R6 ;  /* 0x000000ffff0d7224 */ /* 0x000fe200078e0006 */
[----:B------:R-:W-:Y:S01]  /*15630*/  LOP3.LUT R8, R8, 0x7f, RZ, 0xc0, !PT ;  /* 0x0000007f08087812 */ /* 0x000fe200078ec0ff */
[----:B------:R-:W-:Y:S02]  /*15640*/  IMAD.MOV.U32 R12, RZ, RZ, RZ ;  /* 0x000000ffff0c7224 */ /* 0x000fe400078e00ff */
[----:B------:R-:W-:Y:S01]  /*15650*/  IMAD.MOV.U32 R11, RZ, RZ, 0x181f ;  /* 0x0000181fff0b7424 */ /* 0x000fe200078e00ff */
[----:B------:R-:W-:Y:S01]  /*15660*/  SHF.R.U32.HI R8, RZ, 0x3, R8 ;  /* 0x00000003ff087819 */ /* 0x000fe20000011608 */
[----:B------:R-:W-:-:S04]  /*15670*/  IMAD.MOV.U32 R15, RZ, RZ, -0x1 ;  /* 0xffffffffff0f7424 */ /* 0x000fc800078e00ff */
[----:B------:R-:W-:-:S07]  /*15680*/  VIADD R4, R8, UR43 ;  /* 0x0000002b08047c36 */ /* 0x000fce0008000000 */
[----:B-----5:R-:W-:Y:S05]  /*15690*/  WARPSYNC.COLLECTIVE R15, `(.L_x_1317) ;  /* 0x000000000f087348 */ /* 0x020fea0003c00000 */
[----:B------:R0:W1:Y:S02]  /*156a0*/  SHFL.IDX P6, R14, R13, R12, R11 ;  /* 0x0000000c0d0e7389 */ /* 0x00006400000c000b */
[----:B01---5:R-:W-:Y:S01]  /*156b0*/  ENDCOLLECTIVE ;  /* 0x000000000000791b */ /* 0x023fe20003800000 */
.L_x_1317:
[----:B------:R-:W-:Y:S02]  /*156c0*/  VIADD R8, R4, 0x10 ;  /* 0x0000001004087836 */ /* 0x000fe40000000000 */
[----:B------:R-:W-:Y:S02]  /*156d0*/  IMAD.MOV.U32 R13, RZ, RZ, R0 ;  /* 0x000000ffff0d7224 */ /* 0x000fe400078e0000 */
[----:B------:R-:W-:-:S07]  /*156e0*/  IMAD.MOV.U32 R2, RZ, RZ, R14 ;  /* 0x000000ffff027224 */ /* 0x000fce00078e000e */
[----:B------:R-:W-:Y:S05]  /*156f0*/  WARPSYNC.COLLECTIVE R15, `(.L_x_1318) ;  /* 0x000000000f087348 */ /* 0x000fea0003c00000 */
[----:B------:R0:W1:Y:S02]  /*15700*/  SHFL.IDX P6, R14, R13, R12, R11 ;  /* 0x0000000c0d0e7389 */ /* 0x00006400000c000b */
[----:B01----:R-:W-:Y:S01]  /*15710*/  ENDCOLLECTIVE ;  /* 0x000000000000791b */ /* 0x003fe20003800000 */
.L_x_1318:
[----:B------:R-:W-:Y:S01]  /*15720*/  ULDC UR4, c[0x0][0x288] ;  /* 0x0000a20000047ab9 */ /* 0x000fe20000000800 */
[----:B------:R-:W-:Y:S01]  /*15730*/  ULDC.64 UR6, c[0x0][0x208] ;  /* 0x0000820000067ab9 */ /* 0x000fe20000000a00 */
[----:B------:R-:W-:-:S05]  /*15740*/  IMAD R5, R7, UR4, RZ ;  /* 0x0000000407057c24 */ /* 0x000fca000f8e02ff */
        /* <DEDUP_REMOVED lines=19> */
.L_x_1319:
[----:B------:R-:W-:Y:S02]  /*15880*/  IMAD.MOV.U32 R13, RZ, RZ, R0 ;  /* 0x000000ffff0d7224 */ /* 0x000fe400078e0000 */
[----:B------:R-:W-:-:S07]  /*15890*/  IMAD.MOV.U32 R2, RZ, RZ, R14 ;  /* 0x000000ffff027224 */ /* 0x000fce00078e000e */
[----:B------:R-:W-:Y:S05]  /*158a0*/  WARPSYNC.COLLECTIVE R15, `(.L_x_1320) ;  /* 0x000000000f087348 */ /* 0x000fea0003c00000 */
[----:B------:R0:W1:Y:S02]  /*158b0*/  SHFL.IDX P6, R14, R13, R12, R11 ;  /* 0x0000000c0d0e7389 */ /* 0x00006400000c000b */
[----:B01----:R-:W-:Y:S01]  /*158c0*/  ENDCOLLECTIVE ;  /* 0x000000000000791b */ /* 0x003fe20003800000 */
.L_x_1320:
[----:B------:R-:W-:Y:S01]  /*158d0*/  ULDC.64 UR4, c[0x0][0x208] ;  /* 0x0000820000047ab9 */ /* 0x000fe20000000a00 */
[----:B------:R-:W-:Y:S02]  /*158e0*/  IMAD.MOV.U32 R13, RZ, RZ, R6 ;  /* 0x000000ffff0d7224 */ /* 0x000fe400078e0006 */
[----:B------:R-:W-:Y:S02]  /*158f0*/  IMAD.MOV.U32 R12, RZ, RZ, 0x2 ;  /* 0x00000002ff0c7424 */ /* 0x000fe400078e00ff */
[----:B------:R-:W-:-:S05]  /*15900*/  IMAD.MOV.U32 R3, RZ, RZ, R14 ;  /* 0x000000ffff037224 */ /* 0x000fca00078e000e */
        /* <DEDUP_REMOVED lines=14> */
.L_x_1321:
[----:B------:R-:W-:-:S05]  /*159f0*/  VIADD R2, R4, 0x20 ;  /* 0x0000002004027836 */ /* 0x000fca0000000000 */
[----:B------:R-:W-:Y:S01]  /*15a00*/  ISETP.GE.AND P4, PT, R2, R5, PT ;  /* 0x000000050200720c */ /* 0x000fe20003f86270 */
[----:B------:R-:W-:Y:S02]  /*15a10*/  IMAD.MOV.U32 R13, RZ, RZ, R0 ;  /* 0x000000ffff0d7224 */ /* 0x000fe400078e0000 */
[----:B------:R-:W-:-:S10]  /*15a20*/  IMAD.MOV.U32 R2, RZ, RZ, R14 ;  /* 0x000000ffff027224 */ /* 0x000fd400078e000e */
[----:B------:R-:W-:Y:S05]  /*15a30*/  WARPSYNC.COLLECTIVE R15, `(.L_x_1322) ;  /* 0x000000000f087348 */ /* 0x000fea0003c00000 */
[----:B------:R0:W1:Y:S02]  /*15a40*/  SHFL.IDX P6, R14, R13, R12, R11 ;  /* 0x0000000c0d0e7389 */ /* 0x00006400000c000b */
[----:B01----:R-:W-:Y:S01]  /*15a50*/  ENDCOLLECTIVE ;  /* 0x000000000000791b */ /* 0x003fe20003800000 */
.L_x_1322:
        /* <DEDUP_REMOVED lines=18> */
.L_x_1323:
[----:B------:R-:W-:-:S05]  /*15b80*/  VIADD R2, R4, 0x30 ;  /* 0x0000003004027836 */ /* 0x000fca0000000000 */
[----:B------:R-:W-:Y:S01]  /*15b90*/  ISETP.GE.AND P4, PT, R2, R5, PT ;  /* 0x000000050200720c */ /* 0x000fe20003f86270 */
[----:B------:R-:W-:Y:S02]  /*15ba0*/  IMAD.MOV.U32 R13, RZ, RZ, R0 ;  /* 0x000000ffff0d7224 */ /* 0x000fe400078e0000 */
[----:B------:R-:W-:-:S10]  /*15bb0*/  IMAD.MOV.U32 R2, RZ, RZ, R14 ;  /* 0x000000ffff027224 */ /* 0x000fd400078e000e */
[----:B------:R-:W-:Y:S05]  /*15bc0*/  WARPSYNC.COLLECTIVE R15, `(.L_x_1324) ;  /* 0x000000000f087348 */ /* 0x000fea0003c00000 */
[----:B------:R0:W1:Y:S02]  /*15bd0*/  SHFL.IDX P6, R14, R13, R12, R11 ;  /* 0x0000000c0d0e7389 */ /* 0x00006400000c000b */
[----:B01----:R-:W-:Y:S01]  /*15be0*/  ENDCOLLECTIVE ;  /* 0x000000000000791b */ /* 0x003fe20003800000 */
.L_x_1324:
        /* <DEDUP_REMOVED lines=18> */
.L_x_1325:
[----:B------:R-:W-:-:S05]  /*15d10*/  VIADD R2, R4, 0x40 ;  /* 0x0000004004027836 */ /* 0x000fca0000000000 */
[----:B------:R-:W-:Y:S01]  /*15d20*/  ISETP.GE.AND P4, PT, R2, R5, PT ;  /* 0x000000050200720c */ /* 0x000fe20003f86270 */
[----:B------:R-:W-:Y:S02]  /*15d30*/  IMAD.MOV.U32 R13, RZ, RZ, R0 ;  /* 0x000000ffff0d7224 */ /* 0x000fe400078e0000 */
[----:B------:R-:W-:-:S10]  /*15d40*/  IMAD.MOV.U32 R2, RZ, RZ, R14 ;  /* 0x000000ffff027224 */ /* 0x000fd400078e000e */
[----:B------:R-:W-:Y:S05]  /*15d50*/  WARPSYNC.COLLECTIVE R15, `(.L_x_1326) ;  /* 0x000000000f087348 */ /* 0x000fea0003c00000 */
[----:B------:R0:W1:Y:S02]  /*15d60*/  SHFL.IDX P6, R14, R13, R12, R11 ;  /* 0x0000000c0d0e7389 */ /* 0x00006400000c000b */
[----:B01----:R-:W-:Y:S01]  /*15d70*/  ENDCOLLECTIVE ;  /* 0x000000000000791b */ /* 0x003fe20003800000 */
.L_x_1326:
        /* <DEDUP_REMOVED lines=18> */
.L_x_1327:
[----:B------:R-:W-:-:S05]  /*15ea0*/  VIADD R2, R4, 0x50 ;  /* 0x0000005004027836 */ /* 0x000fca0000000000 */
[----:B------:R-:W-:Y:S01]  /*15eb0*/  ISETP.GE.AND P4, PT, R2, R5, PT ;  /* 0x000000050200720c */ /* 0x000fe20003f86270 */
[----:B------:R-:W-:Y:S02]  /*15ec0*/  IMAD.MOV.U32 R13, RZ, RZ, R0 ;  /* 0x000000ffff0d7224 */ /* 0x000fe400078e0000 */
[----:B------:R-:W-:-:S10]  /*15ed0*/  IMAD.MOV.U32 R2, RZ, RZ, R14 ;  /* 0x000000ffff027224 */ /* 0x000fd400078e000e */
[----:B------:R-:W-:Y:S05]  /*15ee0*/  WARPSYNC.COLLECTIVE R15, `(.L_x_1328) ;  /* 0x000000000f087348 */ /* 0x000fea0003c00000 */
[----:B------:R0:W1:Y:S02]  /*15ef0*/  SHFL.IDX P6, R14, R13, R12, R11 ;  /* 0x0000000c0d0e7389 */ /* 0x00006400000c000b */
[----:B01----:R-:W-:Y:S01]  /*15f00*/  ENDCOLLECTIVE ;  /* 0x000000000000791b */ /* 0x003fe20003800000 */
.L_x_1328:
        /* <DEDUP_REMOVED lines=18> */
.L_x_1329:
[----:B------:R-:W-:-:S05]  /*16030*/  VIADD R2, R4, 0x60 ;  /* 0x0000006004027836 */ /* 0x000fca0000000000 */
[----:B------:R-:W-:Y:S01]  /*16040*/  ISETP.GE.AND P4, PT, R2, R5, PT ;  /* 0x000000050200720c */ /* 0x000fe20003f86270 */
[----:B------:R-:W-:Y:S02]  /*16050*/  IMAD.MOV.U32 R13, RZ, RZ, R0 ;  /* 0x000000ffff0d7224 */ /* 0x000fe400078e0000 */
[----:B------:R-:W-:-:S10]  /*16060*/  IMAD.MOV.U32 R2, RZ, RZ, R14 ;  /* 0x000000ffff027224 */ /* 0x000fd400078e000e */
[----:B------:R-:W-:Y:S05]  /*16070*/  WARPSYNC.COLLECTIVE R15, `(.L_x_1330) ;  /* 0x000000000f087348 */ /* 0x000fea0003c00000 */
[----:B------:R0:W1:Y:S02]  /*16080*/  SHFL.IDX P6, R14, R13, R12, R11 ;  /* 0x0000000c0d0e7389 */ /* 0x00006400000c000b */
[----:B01----:R-:W-:Y:S01]  /*16090*/  ENDCOLLECTIVE ;  /* 0x000000000000791b */ /* 0x003fe20003800000 */
.L_x_1330:
        /* <DEDUP_REMOVED lines=18> */
.L_x_1331:
[----:B------:R-:W-:Y:S02]  /*161c0*/  IMAD.MOV.U32 R13, RZ, RZ, R0 ;  /* 0x000000ffff0d7224 */ /* 0x000fe400078e0000 */
[----:B------:R-:W-:-:S07]  /*161d0*/  IMAD.MOV.U32 R6, RZ, RZ, R14 ;  /* 0x000000ffff067224 */ /* 0x000fce00078e000e */
[----:B------:R-:W-:Y:S05]  /*161e0*/  WARPSYNC.COLLECTIVE R15, `(.L_x_1332) ;  /* 0x000000000f087348 */ /* 0x000fea0003c00000 */
[----:B------:R0:W1:Y:S02]  /*161f0*/  SHFL.IDX P6, R14, R13, R12, R11 ;  /* 0x0000000c0d0e7389 */ /* 0x00006400000c000b */
[----:B01----:R-:W-:Y:S01]  /*16200*/  ENDCOLLECTIVE ;  /* 0x000000000000791b */ /* 0x003fe20003800000 */
.L_x_1332:
[----:B------:R-:W-:Y:S01]  /*16210*/  IMAD.MOV.U32 R0, RZ, RZ, R14 ;  /* 0x000000ffff007224 */ /* 0x000fe200078e000e */
[----:B------:R-:W-:Y:S06]  /*16220*/  BRA `(.L_x_1333) ;  /* 0xffffffbc00787947 */ /* 0x000fec000383ffff */
.L_x_1227:
[----:B0-----:R0:W1:Y:S02]  /*16230*/  SYNCS.PHASECHK.TRANS64.TRYWAIT P0, [R17+URZ+0x30820], R0 ;  /* 0x03082000110075a7 */ /* 0x001064000800017f */
[----:B-1----:R-:W-:Y:S05]  /*16240*/  @!P0 NANOSLEEP.SYNCS 0x989680 ;  /* 0x009896800000895d */ /* 0x002fea0003900000 */
[----:B------:R-:W1:Y:S02]  /*16250*/  @!P0 SYNCS.PHASECHK.TRANS64 P0, [R17+URZ+0x30820], R0 ;  /* 0x03082000110085a7 */ /* 0x000e64000800007f */
[----:B-1----:R-:W-:Y:S05]  /*16260*/  @!P0 BRA `(.L_x_1227) ;  /* 0xfffffffc00f08947 */ /* 0x002fea000383ffff */
[----:B------:R-:W-:Y:S05]  /*16270*/  BRA `(.L_x_1334) ;  /* 0xffffffbc00f07947 */ /* 0x000fea000383ffff */
.L_x_1234:
[----:B0-----:R0:W1:Y:S02]  /*16280*/  SYNCS.PHASECHK.TRANS64.TRYWAIT P0, [R3+URZ+0x30840], R2 ;  /* 0x03084002030075a7 */ /* 0x001064000800017f */
[----:B-1----:R-:W-:Y:S05]  /*16290*/  @!P0 NANOSLEEP.SYNCS 0x989680 ;  /* 0x009896800000895d */ /* 0x002fea0003900000 */
[----:B------:R-:W1:Y:S02]  /*162a0*/  @!P0 SYNCS.PHASECHK.TRANS64 P0, [R3+URZ+0x30840], R2 ;  /* 0x03084002030085a7 */ /* 0x000e64000800007f */
[----:B-1----:R-:W-:Y:S05]  /*162b0*/  @!P0 BRA `(.L_x_1234) ;  /* 0xfffffffc00f08947 */ /* 0x002fea000383ffff */
[----:B------:R-:W-:Y:S05]  /*162c0*/  BRA `(.L_x_1335) ;  /* 0xffffffc000ac7947 */ /* 0x000fea000383ffff */
.L_x_1241:
[----:B0-----:R0:W1:Y:S02]  /*162d0*/  SYNCS.PHASECHK.TRANS64.TRYWAIT P0, [R3+URZ+0x60], R2 ;  /* 0x00006002030075a7 */ /* 0x001064000800017f */
[----:B-1----:R-:W-:Y:S05]  /*162e0*/  @!P0 NANOSLEEP.SYNCS 0x989680 ;  /* 0x009896800000895d */ /* 0x002fea0003900000 */
[----:B------:R-:W1:Y:S02]  /*162f0*/  @!P0 SYNCS.PHASECHK.TRANS64 P0, [R3+URZ+0x60], R2 ;  /* 0x00006002030085a7 */ /* 0x000e64000800007f */
[----:B-1----:R-:W-:Y:S05]  /*16300*/  @!P0 BRA `(.L_x_1241) ;  /* 0xfffffffc00f08947 */ /* 0x002fea000383ffff */
[----:B------:R-:W-:Y:S05]  /*16310*/  BRA `(.L_x_1336) ;  /* 0xffffffc400bc7947 */ /* 0x000fea000383ffff */
.L_x_1252:
[----:B--2---:R2:W3:Y:S02]  /*16320*/  SYNCS.PHASECHK.TRANS64.TRYWAIT P0, [R3+URZ+0x30840], R2 ;  /* 0x03084002030075a7 */ /* 0x0044e4000800017f */
[----:B---3--:R-:W-:Y:S05]  /*16330*/  @!P0 NANOSLEEP.SYNCS 0x989680 ;  /* 0x009896800000895d */ /* 0x008fea0003900000 */
[----:B------:R-:W3:Y:S02]  /*16340*/  @!P0 SYNCS.PHASECHK.TRANS64 P0, [R3+URZ+0x30840], R2 ;  /* 0x03084002030085a7 */ /* 0x000ee4000800007f */
[----:B---3--:R-:W-:Y:S05]  /*16350*/  @!P0 BRA `(.L_x_1252) ;  /* 0xfffffffc00f08947 */ /* 0x008fea000383ffff */
[----:B------:R-:W-:Y:S05]  /*16360*/  BRA `(.L_x_1337) ;  /* 0xffffffcc00807947 */ /* 0x000fea000383ffff */
.L_x_1259:
[----:B0-----:R0:W1:Y:S02]  /*16370*/  SYNCS.PHASECHK.TRANS64.TRYWAIT P0, [R9+URZ+0x60], R2 ;  /* 0x00006002090075a7 */ /* 0x001064000800017f */
[----:B-1----:R-:W-:Y:S05]  /*16380*/  @!P0 NANOSLEEP.SYNCS 0x989680 ;  /* 0x009896800000895d */ /* 0x002fea0003900000 */
[----:B------:R-:W1:Y:S02]  /*16390*/  @!P0 SYNCS.PHASECHK.TRANS64 P0, [R9+URZ+0x60], R2 ;  /* 0x00006002090085a7 */ /* 0x000e64000800007f */
[----:B-1----:R-:W-:Y:S05]  /*163a0*/  @!P0 BRA `(.L_x_1259) ;  /* 0xfffffffc00f08947 */ /* 0x002fea000383ffff */
[----:B------:R-:W-:Y:S05]  /*163b0*/  BRA `(.L_x_1338) ;  /* 0xffffffd000907947 */ /* 0x000fea000383ffff */
.L_x_1269:
[----:B-1----:R1:W2:Y:S02]  /*163c0*/  SYNCS.PHASECHK.TRANS64.TRYWAIT P0, [R2+URZ+0x30840], R3 ;  /* 0x03084003020075a7 */ /* 0x0022a4000800017f */
[----:B--2---:R-:W-:Y:S05]  /*163d0*/  @!P0 NANOSLEEP.SYNCS 0x989680 ;  /* 0x009896800000895d */ /* 0x004fea0003900000 */
[----:B------:R-:W2:Y:S02]  /*163e0*/  @!P0 SYNCS.PHASECHK.TRANS64 P0, [R2+URZ+0x30840], R3 ;  /* 0x03084003020085a7 */ /* 0x000ea4000800007f */
[----:B--2---:R-:W-:Y:S05]  /*163f0*/  @!P0 BRA `(.L_x_1269) ;  /* 0xfffffffc00f08947 */ /* 0x004fea000383ffff */
[----:B------:R-:W-:Y:S05]  /*16400*/  BRA `(.L_x_1339) ;  /* 0xffffffd800247947 */ /* 0x000fea000383ffff */
.L_x_1276:
[----:B0-----:R0:W1:Y:S02]  /*16410*/  SYNCS.PHASECHK.TRANS64.TRYWAIT P0, [R2+URZ+0x60], R5 ;  /* 0x00006005020075a7 */ /* 0x001064000800017f */
[----:B-1----:R-:W-:Y:S05]  /*16420*/  @!P0 NANOSLEEP.SYNCS 0x989680 ;  /* 0x009896800000895d */ /* 0x002fea0003900000 */
[----:B------:R-:W1:Y:S02]  /*16430*/  @!P0 SYNCS.PHASECHK.TRANS64 P0, [R2+URZ+0x60], R5 ;  /* 0x00006005020085a7 */ /* 0x000e64000800007f */
[----:B-1----:R-:W-:Y:S05]  /*16440*/  @!P0 BRA `(.L_x_1276) ;  /* 0xfffffffc00f08947 */ /* 0x002fea000383ffff */
[----:B------:R-:W-:Y:S05]  /*16450*/  BRA `(.L_x_1340) ;  /* 0xffffffdc00347947 */ /* 0x000fea000383ffff */
.L_x_1288:
[----:B0-----:R0:W1:Y:S02]  /*16460*/  SYNCS.PHASECHK.TRANS64.TRYWAIT P0, [R2+URZ+0x30860], R3 ;  /* 0x03086003020075a7 */ /* 0x001064000800017f */
[----:B-1----:R-:W-:Y:S05]  /*16470*/  @!P0 NANOSLEEP.SYNCS 0x989680 ;  /* 0x009896800000895d */ /* 0x002fea0003900000 */
[----:B------:R-:W1:Y:S02]  /*16480*/  @!P0 SYNCS.PHASECHK.TRANS64 P0, [R2+URZ+0x30860], R3 ;  /* 0x03086003020085a7 */ /* 0x000e64000800007f */
[----:B-1----:R-:W-:Y:S05]  /*16490*/  @!P0 BRA `(.L_x_1288) ;  /* 0xfffffffc00f08947 */ /* 0x002fea000383ffff */
[----:B------:R-:W-:Y:S05]  /*164a0*/  BRA `(.L_x_1341) ;  /* 0xffffffe000b47947 */ /* 0x000fea000383ffff */
.L_x_1296:
[----:B------:R-:W-:Y:S01]  /*164b0*/  BSSY B0, `(.L_x_1342) ;  /* 0x0000008000007945 */ /* 0x000fe20003800000 */
[----:B-----5:R-:W-:Y:S02]  /*164c0*/  IMAD.MOV.U32 R13, RZ, RZ, R2 ;  /* 0x000000ffff0d7224 */ /* 0x020fe400078e0002 */
[----:B------:R-:W-:Y:S02]  /*164d0*/  IMAD.MOV.U32 R12, RZ, RZ, RZ ;  /* 0x000000ffff0c7224 */ /* 0x000fe400078e00ff */
[----:B------:R-:W-:Y:S02]  /*164e0*/  IMAD.MOV.U32 R11, RZ, RZ, 0x1f ;  /* 0x0000001fff0b7424 */ /* 0x000fe400078e00ff */
[----:B------:R-:W-:-:S07]  /*164f0*/  IMAD.MOV.U32 R15, RZ, RZ, -0x1 ;  /* 0xffffffffff0f7424 */ /* 0x000fce00078e00ff */
[----:B0-----:R-:W-:Y:S05]  /*16500*/  WARPSYNC.COLLECTIVE R15, `(.L_x_1343) ;  /* 0x000000000f087348 */ /* 0x001fea0003c00000 */
[----:B------:R1:W2:Y:S02]  /*16510*/  SHFL.IDX P6, R14, R13, R12, R11 ;  /* 0x0000000c0d0e7389 */ /* 0x0002a400000c000b */
[----:B012---:R-:W-:Y:S01]  /*16520*/  ENDCOLLECTIVE ;  /* 0x000000000000791b */ /* 0x007fe20003800000 */
.L_x_1343:
[----:B------:R-:W-:Y:S05]  /*16530*/  BSYNC B0 ;  /* 0x0000000000007941 */ /* 0x000fea0003800000 */
.L_x_1342:
[----:B------:R-:W-:Y:S05]  /*16540*/  BRA `(.L_x_1344) ;  /* 0xffffffe400e87947 */ /* 0x000fea000383ffff */
.L_x_1299:
[----:B0-----:R0:W1:Y:S02]  /*16550*/  SYNCS.PHASECHK.TRANS64.TRYWAIT P0, [R0+URZ+0x30820], R3 ;  /* 0x03082003000075a7 */ /* 0x001064000800017f */
[----:B-1----:R-:W-:Y:S05]  /*16560*/  @!P0 NANOSLEEP.SYNCS 0x989680 ;  /* 0x009896800000895d */ /* 0x002fea0003900000 */
[----:B------:R-:W1:Y:S02]  /*16570*/  @!P0 SYNCS.PHASECHK.TRANS64 P0, [R0+URZ+0x30820], R3 ;  /* 0x03082003000085a7 */ /* 0x000e64000800007f */
[----:B-1----:R-:W-:Y:S05]  /*16580*/  @!P0 BRA `(.L_x_1299) ;  /* 0xfffffffc00f08947 */ /* 0x002fea000383ffff */
[----:B------:R-:W-:Y:S05]  /*16590*/  BRA `(.L_x_1345) ;  /* 0xffffffe800347947 */ /* 0x000fea000383ffff */
.L_x_1300:
        /* <DEDUP_REMOVED lines=8> */
[----:B0-----:R-:W-:Y:S05]  /*16620*/  WARPSYNC.COLLECTIVE R15, `(.L_x_1347) ;  /* 0x000000000f087348 */ /* 0x001fea0003c00000 */
[----:B------:R1:W2:Y:S02]  /*16630*/  SHFL.IDX P6, R14, R13, R12, R11 ;  /* 0x0000000c0d0e7389 */ /* 0x0002a400000c000b */
[----:B012---:R-:W-:Y:S01]  /*16640*/  ENDCOLLECTIVE ;  /* 0x000000000000791b */ /* 0x007fe20003800000 */
.L_x_1347:
[----:B------:R-:W-:Y:S05]  /*16650*/  BSYNC B0 ;  /* 0x0000000000007941 */ /* 0x000fea0003800000 */
.L_x_1346:
[----:B------:R-:W-:Y:S05]  /*16660*/  BRA `(.L_x_1348) ;  /* 0xffffffe8001c7947 */ /* 0x000fea000383ffff */
.L_x_1303:
[----:B------:R-:W-:Y:S01]  /*16670*/  BSSY B1, `(.L_x_1349) ;  /* 0x0000006000017945 */ /* 0x000fe20003800000 */
[----:B------:R-:W-:-:S07]  /*16680*/  IMAD.MOV.U32 R15, RZ, RZ, -0x1 ;  /* 0xffffffffff0f7424 */ /* 0x000fce00078e00ff */
[----:B01----:R-:W-:Y:S05]  /*16690*/  WARPSYNC.COLLECTIVE R15, `(.L_x_1350) ;  /* 0x000000000f0c7348 */ /* 0x003fea0003c00000 */
[----:B------:R-:W-:Y:S02]  /*166a0*/  ELECT P6, UR62, PT ;  /* 0x00000000003e782f */ /* 0x000fe400038c0000 */
[----:B------:R-:W-:Y:S01]  /*166b0*/  MOV R14, UR62 ;  /* 0x0000003e000e7c02 */ /* 0x000fe20008000f00 */
[----:B01----:R-:W-:Y:S10]  /*166c0*/  ENDCOLLECTIVE ;  /* 0x000000000000791b */ /* 0x003ff40003800000 */
.L_x_1350:
[----:B------:R-:W-:Y:S05]  /*166d0*/  BSYNC B1 ;  /* 0x0000000000017941 */ /* 0x000fea0003800000 */
.L_x_1349:
[----:B------:R-:W-:Y:S05]  /*166e0*/  BRA `(.L_x_1351) ;  /* 0xffffffe800147947 */ /* 0x000fea000383ffff */
.L_x_1305:
[----:B0-----:R0:W1:Y:S02]  /*166f0*/  SYNCS.PHASECHK.TRANS64.TRYWAIT P0, [R6+URZ], R5 ;  /* 0x00000005060075a7 */ /* 0x001064000800017f */
[----:B-1----:R-:W-:Y:S05]  /*16700*/  @!P0 NANOSLEEP.SYNCS 0x989680 ;  /* 0x009896800000895d */ /* 0x002fea0003900000 */
[----:B------:R-:W1:Y:S02]  /*16710*/  @!P0 SYNCS.PHASECHK.TRANS64 P0, [R6+URZ], R5 ;  /* 0x00000005060085a7 */ /* 0x000e64000800007f */
[----:B-1----:R-:W-:Y:S05]  /*16720*/  @!P0 BRA `(.L_x_1305) ;  /* 0xfffffffc00f08947 */ /* 0x002fea000383ffff */
[----:B------:R-:W-:Y:S05]  /*16730*/  BRA `(.L_x_1352) ;  /* 0xffffffe800547947 */ /* 0x000fea000383ffff */
.L_x_1306:
[----:B-1----:R1:W2:Y:S02]  /*16740*/  SYNCS.PHASECHK.TRANS64.TRYWAIT P0, [R3+URZ], R2 ;  /* 0x00000002030075a7 */ /* 0x0022a4000800017f */
[----:B--2---:R-:W-:Y:S05]  /*16750*/  @!P0 NANOSLEEP.SYNCS 0x989680 ;  /* 0x009896800000895d */ /* 0x004fea0003900000 */
[----:B------:R-:W2:Y:S02]  /*16760*/  @!P0 SYNCS.PHASECHK.TRANS64 P0, [R3+URZ], R2 ;  /* 0x00000002030085a7 */ /* 0x000ea4000800007f */
[----:B--2---:R-:W-:Y:S05]  /*16770*/  @!P0 BRA `(.L_x_1306) ;  /* 0xfffffffc00f08947 */ /* 0x004fea000383ffff */
[----:B------:R-:W-:Y:S05]  /*16780*/  BRA `(.L_x_1353) ;  /* 0xffffffe800487947 */ /* 0x000fea000383ffff */
.L_x_1308:
[----:B-1----:R1:W2:Y:S02]  /*16790*/  SYNCS.PHASECHK.TRANS64.TRYWAIT P0, [R18+URZ], R5 ;  /* 0x00000005120075a7 */ /* 0x0022a4000800017f */
[----:B--2---:R-:W-:Y:S05]  /*167a0*/  @!P0 NANOSLEEP.SYNCS 0x989680 ;  /* 0x009896800000895d */ /* 0x004fea0003900000 */
[----:B------:R-:W2:Y:S02]  /*167b0*/  @!P0 SYNCS.PHASECHK.TRANS64 P0, [R18+URZ], R5 ;  /* 0x00000005120085a7 */ /* 0x000ea4000800007f */
[----:B--2---:R-:W-:Y:S05]  /*167c0*/  @!P0 BRA `(.L_x_1308) ;  /* 0xfffffffc00f08947 */ /* 0x004fea000383ffff */
[----:B------:R-:W-:Y:S05]  /*167d0*/  BRA `(.L_x_1354) ;  /* 0xffffffe8004c7947 */ /* 0x000fea000383ffff */
.L_x_1355:
        /* <DEDUP_REMOVED lines=10> */
.L_x_3243:


//--------------------- .text._ZN7cutlass13device_kernelIN5flash11enable_sm90INS1_16FlashAttnFwdSm90INS1_25CollectiveMainloopFwdSm90ILi2EN4cute5tupleIJNS5_1CILi1EEES8_S8_EEENS6_IJNS7_ILi128EEENS7_ILi96EEENS7_ILi192EEEEEELi192ENS_6half_tEfNS_4arch4Sm90ELb0ELb1ELb0ELb1ELb0ELb0ELb0ELb1ELb1ELb1ELb0ELb0EEENS1_21CollectiveEpilogueFwdINS6_IJSA_SC_SB_EEES9_SE_SG_Li256ELb1ELb1ELb0ELb0EEENS1_36VarlenDynamicPersistentTileSchedulerILi128ELi96ELi256ELi128ELb0ELb1ELb1ELb1ELb0ELb1EEEEEEEEEvNT_6ParamsE --------------------------
	.section	.text._ZN7cutlass13device_kernelIN5flash11enable_sm90INS1_16FlashAttnFwdSm90INS1_25CollectiveMainloopFwdSm90ILi2EN4cute5tupleIJNS5_1CILi1EEES8_S8_EEENS6_IJNS7_ILi128EEENS7_ILi96EEENS7_ILi192EEEEEELi192ENS_6half_tEfNS_4arch4Sm90ELb0ELb1ELb0ELb1ELb0ELb0ELb0ELb1ELb1ELb1ELb0ELb0EEENS1_21CollectiveEpilogueFwdINS6_IJSA_SC_SB_EEES9_SE_SG_Li256ELb1ELb1ELb0ELb0EEENS1_36VarlenDynamicPersistentTileSchedulerILi128ELi96ELi256ELi128ELb0ELb1ELb1ELb1ELb0ELb1EEEEEEEEEvNT_6ParamsE,"ax",@progbits
	.align	128
.text._ZN7cutlass13device_kernelIN5flash11enable_sm90INS1_16FlashAttnFwdSm90INS1_25CollectiveMainloopFwdSm90ILi2EN4cute5tupleIJNS5_1CILi1EEES8_S8_EEENS6_IJNS7_ILi128EEENS7_ILi96EEENS7_ILi192EEEEEELi192ENS_6half_tEfNS_4arch4Sm90ELb0ELb1ELb0ELb1ELb0ELb0ELb0ELb1ELb1ELb1ELb0ELb0EEENS1_21CollectiveEpilogueFwdINS6_IJSA_SC_SB_EEES9_SE_SG_Li256ELb1ELb1ELb0ELb0EEENS1_36VarlenDynamicPersistentTileSchedulerILi128ELi96ELi256ELi128ELb0ELb1ELb1ELb1ELb0ELb1EEEEEEEEEvNT_6ParamsE:
        .type           _ZN7cutlass13device_kernelIN5flash11enable_sm90INS1_16FlashAttnFwdSm90INS1_25CollectiveMainloopFwdSm90ILi2EN4cute5tupleIJNS5_1CILi1EEES8_S8_EEENS6_IJNS7_ILi128EEENS7_ILi96EEENS7_ILi192EEEEEELi192ENS_6half_tEfNS_4arch4Sm90ELb0ELb1ELb0ELb1ELb0ELb0ELb0ELb1ELb1ELb1ELb0ELb0EEENS1_21CollectiveEpilogueFwdINS6_IJSA_SC_SB_EEES9_SE_SG_Li256ELb1ELb1ELb0ELb0EEENS1_36VarlenDynamicPersistentTileSchedulerILi128ELi96ELi256ELi128ELb0ELb1ELb1ELb1ELb0ELb1EEEEEEEEEvNT_6ParamsE,@function
        .size           _ZN7cutlass13device_kernelIN5flash11enable_sm90INS1_16FlashAttnFwdSm90INS1_25CollectiveMainloopFwdSm90ILi2EN4cute5tupleIJNS5_1CILi1EEES8_S8_EEENS6_IJNS7_ILi128EEENS7_ILi96EEENS7_ILi192EEEEEELi192ENS_6half_tEfNS_4arch4Sm90ELb0ELb1ELb0ELb1ELb0ELb0ELb0ELb1ELb1ELb1ELb0ELb0EEENS1_21CollectiveEpilogueFwdINS6_IJSA_SC_SB_EEES9_SE_SG_Li256ELb1ELb1ELb0ELb0EEENS1_36VarlenDynamicPersistentTileSchedulerILi128ELi96ELi256ELi128ELb0ELb1ELb1ELb1ELb0ELb1EEEEEEEEEvNT_6ParamsE,(.L_x_3244 - _ZN7cutlass13device_kernelIN5flash11enable_sm90INS1_16FlashAttnFwdSm90INS1_25CollectiveMainloopFwdSm90ILi2EN4cute5tupleIJNS5_1CILi1EEES8_S8_EEENS6_IJNS7_ILi128EEENS7_ILi96EEENS7_ILi192EEEEEELi192ENS_6half_tEfNS_4arch4Sm90ELb0ELb1ELb0ELb1ELb0ELb0ELb0ELb1ELb1ELb1ELb0ELb0EEENS1_21CollectiveEpilogueFwdINS6_IJSA_SC_SB_EEES9_SE_SG_Li256ELb1ELb1ELb0ELb0EEENS1_36VarlenDynamicPersistentTileSchedulerILi128ELi96ELi256ELi128ELb0ELb1ELb1ELb1ELb0ELb1EEEEEEEEEvNT_6ParamsE)
        .other          _ZN7cutlass13device_kernelIN5flash11enable_sm90INS1_16FlashAttnFwdSm90INS1_25CollectiveMainloopFwdSm90ILi2EN4cute5tupleIJNS5_1CILi1EEES8_S8_EEENS6_IJNS7_ILi128EEENS7_ILi96EEENS7_ILi192EEEEEELi192ENS_6half_tEfNS_4arch4Sm90ELb0ELb1ELb0ELb1ELb0ELb0ELb0ELb1ELb1ELb1ELb0ELb0EEENS1_21CollectiveEpilogueFwdINS6_IJSA_SC_SB_EEES9_SE_SG_Li256ELb1ELb1ELb0ELb0EEENS1_36VarlenDynamicPersistentTileSchedulerILi128ELi96ELi256ELi128ELb0ELb1ELb1ELb1ELb0ELb1EEEEEEEEEvNT_6ParamsE,@"STO_CUDA_ENTRY STV_DEFAULT"
_ZN7cutlass13device_kernelIN5flash11enable_sm90INS1_16FlashAttnFwdSm90INS1_25CollectiveMainloopFwdSm90ILi2EN4cute5tupleIJNS5_1CILi1EEES8_S8_EEENS6_IJNS7_ILi128EEENS7_ILi96EEENS7_ILi192EEEEEELi192ENS_6half_tEfNS_4arch4Sm90ELb0ELb1ELb0ELb1ELb0ELb0ELb0ELb1ELb1ELb1ELb0ELb0EEENS1_21CollectiveEpilogueFwdINS6_IJSA_SC_SB_EEES9_SE_SG_Li256ELb1ELb1ELb0ELb0EEENS1_36VarlenDynamicPersistentTileSchedulerILi128ELi96ELi256ELi128ELb0ELb1ELb1ELb1ELb0ELb1EEEEEEEEEvNT_6ParamsE:
        /* <DEDUP_REMOVED lines=18> */
.L_x_1357:
[----:B------:R-:W-:Y:S05]  /*0120*/  BSYNC B0 ;  /* 0x0000000000007941 */ /* 0x000fea0003800000 */
.L_x_1356:
        /* <DEDUP_REMOVED lines=41> */
.L_x_1358:
        /* <DEDUP_REMOVED lines=22> */
.L_x_1359:
        /* <DEDUP_REMOVED lines=18> */
.L_x_1360:
        /* <DEDUP_REMOVED lines=22> */
.L_x_1361:
        /* <DEDUP_REMOVED lines=22> */
.L_x_1362:
        /* <DEDUP_REMOVED lines=8> */
.L_x_1364:
        /* <DEDUP_REMOVED lines=14> */
[----:B0-----:R-:W2:Y:S01]  /*0a60*/  LDL R2, [R1+0x48] ;  /* 0x0000480001027983 */ /* 0x001ea20000100800 */
[----:B------:R-:W-:Y:S01]  /*0a70*/  R2UR UR5, R9 ;  /* 0x00000000090572ca */ /* 0x000fe200000e0000 */
[----:B------:R-:W-:Y:S01]  /*0a80*/  UMOV UR38, URZ ;  /* 0x0000003f00267c82 */ /* 0x000fe20008000000 */
[----:B------:R-:W-:Y:S01]  /*0a90*/  R2UR UR7, R10 ;  /* 0x000000000a0772ca */ /* 0x000fe200000e0000 */
[----:B------:R-:W0:Y:S01]  /*0aa0*/  S2R R0, SR_TID.X ;  /* 0x0000000000007919 */ /* 0x000e220000002100 */
[----:B------:R-:W-:Y:S01]  /*0ab0*/  R2UR UR6, R11 ;  /* 0x000000000b0672ca */ /* 0x000fe200000e0000 */
[----:B------:R-:W-:Y:S01]  /*0ac0*/  UMOV UR36, URZ ;  /* 0x0000003f00247c82 */ /* 0x000fe20008000000 */
[----:B0-----:R-:W-:-:S05]  /*0ad0*/  VIADD R206, R0, 0xffffff80 ;  /* 0xffffff8000ce7836 */ /* 0x001fca0000000000 */
[----:B------:R-:W-:-:S04]  /*0ae0*/  SHF.R.S32.HI R3, RZ, 0x1f, R206 ;  /* 0x0000001fff037819 */ /* 0x000fc800000114ce */
[CC--:B------:R-:W-:Y:S02]  /*0af0*/  LEA.HI R0, R3.reuse, R206.reuse, RZ, 0x7 ;  /* 0x000000ce03007211 */ /* 0x0c0fe400078f38ff */
[CC--:B------:R-:W-:Y:S02]  /*0b00*/  LEA.HI R4, R3.reuse, R206.reuse, RZ, 0x5 ;  /* 0x000000ce03047211 */ /* 0x0c0fe400078f28ff */
[----:B------:R-:W-:Y:S02]  /*0b10*/  LOP3.LUT R5, R0, 0xffffff80, RZ, 0xc0, !PT ;  /* 0xffffff8000057812 */ /* 0x000fe400078ec0ff */
[----:B------:R-:W-:Y:S01]  /*0b20*/  LEA.HI R10, R3, R206, RZ, 0x2 ;  /* 0x000000ce030a7211 */ /* 0x000fe200078f10ff */
[----:B------:R-:W-:Y:S01]  /*0b30*/  IMAD.SHL.U32 R4, R4, 0x20, RZ ;  /* 0x0000002004047824 */ /* 0x000fe200078e00ff */
[----:B------:R-:W-:Y:S01]  /*0b40*/  SHF.R.S32.HI R199, RZ, 0x7, R0 ;  /* 0x00000007ffc77819 */ /* 0x000fe20000011400 */
[----:B------:R-:W-:-:S03]  /*0b50*/  IMAD.IADD R198, R206, 0x1, -R5 ;  /* 0x00000001cec67824 */ /* 0x000fc600078e0a05 */
[----:B------:R-:W-:Y:S02]  /*0b60*/  LOP3.LUT R4, R4, 0xfffffc00, RZ, 0xc0, !PT ;  /* 0xfffffc0004047812 */ /* 0x000fe400078ec0ff */
[----:B------:R-:W-:Y:S02]  /*0b70*/  SHF.R.S32.HI R9, RZ, 0x1f, R198 ;  /* 0x0000001fff097819 */ /* 0x000fe400000114c6 */
[----:B------:R-:W-:Y:S02]  /*0b80*/  LEA.HI R0, R0, R199, RZ, 0x1 ;  /* 0x000000c700007211 */ /* 0x000fe400078f08ff */
[CC--:B------:R-:W-:Y:S02]  /*0b90*/  LEA.HI R6, R9.reuse, R198.reuse, RZ, 0x2 ;  /* 0x000000c609067211 */ /* 0x0c0fe400078f10ff */
[----:B------:R-:W-:Y:S02]  /*0ba0*/  LEA.HI R9, R9, R198, RZ, 0x5 ;  /* 0x000000c609097211 */ /* 0x000fe400078f28ff */
[----:B------:R-:W-:-:S02]  /*0bb0*/  SHF.R.S32.HI R8, RZ, 0x2, R6 ;  /* 0x00000002ff087819 */ /* 0x000fc40000011406 */
[----:B------:R-:W-:Y:S02]  /*0bc0*/  SHF.R.S32.HI R11, RZ, 0x1f, R6 ;  /* 0x0000001fff0b7819 */ /* 0x000fe40000011406 */
[----:B------:R-:W-:Y:S02]  /*0bd0*/  SHF.R.S32.HI R9, RZ, 0x5, R9 ;  /* 0x00000005ff097819 */ /* 0x000fe40000011409 */
[----:B------:R-:W-:Y:S02]  /*0be0*/  LEA.HI R11, R11, R8, RZ, 0x3 ;  /* 0x000000080b0b7211 */ /* 0x000fe400078f18ff */
[----:B------:R-:W-:Y:S02]  /*0bf0*/  LOP3.LUT R0, R0, 0x3fffffe, RZ, 0xc0, !PT ;  /* 0x03fffffe00007812 */ /* 0x000fe400078ec0ff */
[----:B------:R-:W-:-:S03]  /*0c00*/  LOP3.LUT R11, R11, 0xfffffff8, RZ, 0xc0, !PT ;  /* 0xfffffff80b0b7812 */ /* 0x000fc600078ec0ff */
[----:B------:R-:W-:Y:S02]  /*0c10*/  IMAD.IADD R0, R199, 0x1, -R0 ;  /* 0x00000001c7007824 */ /* 0x000fe400078e0a00 */
[----:B------:R-:W-:-:S04]  /*0c20*/  IMAD.IADD R8, R8, 0x1, -R11 ;  /* 0x0000000108087824 */ /* 0x000fc800078e0a0b */
[----:B------:R-:W-:-:S04]  /*0c30*/  IMAD R9, R9, 0x10, R8 ;  /* 0x0000001009097824 */ /* 0x000fc800078e0208 */
[----:B------:R-:W-:Y:S01]  /*0c40*/  IMAD R200, R0, 0x40, R9 ;  /* 0x0000004000c87824 */ /* 0x000fe200078e0209 */
[----:B--2---:R-:W-:Y:S02]  /*0c50*/  R2UR UR4, R2 ;  /* 0x00000000020472ca */ /* 0x004fe400000e0000 */
[CC--:B------:R-:W-:Y:S02]  /*0c60*/  LEA.HI R2, R3.reuse, R206.reuse, RZ, 0x4 ;  /* 0x000000ce03027211 */ /* 0x0c0fe400078f20ff */
[----:B------:R-:W-:Y:S02]  /*0c70*/  LEA.HI R3, R3, R206, RZ, 0x3 ;  /* 0x000000ce03037211 */ /* 0x000fe400078f18ff */
[----:B------:R-:W-:Y:S02]  /*0c80*/  SHF.R.S32.HI R7, RZ, 0x4, R2 ;  /* 0x00000004ff077819 */ /* 0x000fe40000011402 */
[C---:B------:R-:W-:Y:S02]  /*0c90*/  LOP3.LUT R5, R2.reuse, 0x3fffff0, RZ, 0xc0, !PT ;  /* 0x03fffff002057812 */ /* 0x040fe400078ec0ff */
[----:B------:R-:W-:-:S02]  /*0ca0*/  LEA.HI R2, R2, R7, RZ, 0x1 ;  /* 0x0000000702027211 */ /* 0x000fc400078f08ff */
[----:B------:R-:W-:Y:S01]  /*0cb0*/  LOP3.LUT R193, R3, 0xfffffff8, RZ, 0xc0, !PT ;  /* 0xfffffff803c17812 */ /* 0x000fe200078ec0ff */
[----:B------:R-:W-:Y:S01]  /*0cc0*/  IMAD.IADD R5, R206, 0x1, -R5 ;  /* 0x00000001ce057824 */ /* 0x000fe200078e0a05 */
[----:B------:R-:W-:Y:S01]  /*0cd0*/  LOP3.LUT R2, R2, 0x1ffffffe, RZ, 0xc0, !PT ;  /* 0x1ffffffe02027812 */ /* 0x000fe200078ec0ff */
[----:B------:R-:W-:Y:S01]  /*0ce0*/  ULOP3.LUT UR8, UR4, 0x1, URZ, 0xfc, !UPT ;  /* 0x0000000104087892 */ /* 0x000fe2000f8efc3f */
[----:B------:R-:W-:Y:S01]  /*0cf0*/  SHF.R.S32.HI R195, RZ, 0x3, R3 ;  /* 0x00000003ffc37819 */ /* 0x000fe20000011403 */
[----:B------:R-:W-:Y:S01]  /*0d00*/  IMAD R5, R5, 0x40, R4 ;  /* 0x0000004005057824 */ /* 0x000fe200078e0204 */
[----:B------:R-:W-:Y:S01]  /*0d10*/  LOP3.LUT R3, R6, 0x7ffffffc, RZ, 0xc0, !PT ;  /* 0x7ffffffc06037812 */ /* 0x000fe200078ec0ff */
[----:B------:R-:W-:Y:S01]  /*0d20*/  IMAD.IADD R2, R7, 0x1, -R2 ;  /* 0x0000000107027824 */ /* 0x000fe200078e0a02 */
[----:B------:R-:W-:Y:S01]  /*0d30*/  LOP3.LUT R7, R10, 0xfffffffc, RZ, 0xc0, !PT ;  /* 0xfffffffc0a077812 */ /* 0x000fe200078ec0ff */
[----:B------:R-:W-:Y:S01]  /*0d40*/  IMAD.IADD R193, R206, 0x1, -R193 ;  /* 0x00000001cec17824 */ /* 0x000fe200078e0ac1 */
[----:B------:R-:W-:Y:S01]  /*0d50*/  UMOV UR4, URZ ;  /* 0x0000003f00047c82 */ /* 0x000fe20008000000 */
[----:B------:R-:W-:-:S02]  /*0d60*/  IMAD R201, R2, 0x8, R5 ;  /* 0x0000000802c97824 */ /* 0x000fc400078e0205 */
[----:B------:R-:W-:Y:S02]  /*0d70*/  IMAD.IADD R7, R206, 0x1, -R7 ;  /* 0x00000001ce077824 */ /* 0x000fe400078e0a07 */
[----:B------:R-:W-:Y:S02]  /*0d80*/  IMAD.SHL.U32 R22, R193, 0x8, RZ ;  /* 0x00000008c1167824 */ /* 0x000fe400078e00ff */
[----:B------:R-:W-:Y:S01]  /*0d90*/  IMAD.U32 R202, RZ, RZ, UR8 ;  /* 0x00000008ffca7e24 */ /* 0x000fe2000f8e00ff */
[C---:B------:R-:W-:Y:S01]  /*0da0*/  LEA.HI R4, R7.reuse, R7, RZ, 0x1 ;  /* 0x0000000707047211 */ /* 0x040fe200078f08ff */
[C---:B------:R-:W-:Y:S01]  /*0db0*/  VIADD R23, R22.reuse, 0x40 ;  /* 0x0000004016177836 */ /* 0x040fe20000000000 */
[----:B------:R-:W-:Y:S01]  /*0dc0*/  SHF.R.S32.HI R205, RZ, 0x1f, R22 ;  /* 0x0000001fffcd7819 */ /* 0x000fe20000011416 */
[----:B------:R-:W-:Y:S01]  /*0dd0*/  VIADD R192, R22, 0x80 ;  /* 0x0000008016c07836 */ /* 0x000fe20000000000 */
[----:B------:R-:W-:Y:S01]  /*0de0*/  LOP3.LUT R4, R4, 0x1ffffffe, RZ, 0xc0, !PT ;  /* 0x1ffffffe04047812 */ /* 0x000fe200078ec0ff */
[----:B------:R-:W-:Y:S01]  /*0df0*/  IMAD.U32 R197, RZ, RZ, UR4 ;  /* 0x00000004ffc57e24 */ /* 0x000fe2000f8e00ff */
[----:B------:R-:W-:Y:S01]  /*0e00*/  SHF.R.S32.HI R204, RZ, 0x1f, R23 ;  /* 0x0000001fffcc7819 */ /* 0x000fe20000011417 */
[----:B------:R-:W-:Y:S01]  /*0e10*/  IMAD.IADD R18, R198, 0x1, -R3 ;  /* 0x00000001c6127824 */ /* 0x000fe200078e0a03 */
[----:B------:R-:W-:Y:S01]  /*0e20*/  SHF.R.S32.HI R203, RZ, 0x1f, R192 ;  /* 0x0000001fffcb7819 */ /* 0x000fe200000114c0 */
[----:B------:R-:W-:-:S04]  /*0e30*/  IMAD.IADD R19, R7, 0x1, -R4 ;  /* 0x0000000107137824 */ /* 0x000fc800078e0a04 */
[----:B------:R-:W-:-:S07]  /*0e40*/  IMAD R19, R19, 0x8, R200 ;  /* 0x0000000813137824 */ /* 0x000fce00078e02c8 */
.L_x_1464:
[----:B------:R-:W-:Y:S01]  /*0e50*/  ULDC.64 UR8, c[0x0][0xa28] ;  /* 0x00028a0000087ab9 */ /* 0x000fe20000000a00 */
[----:B0-2---:R-:W-:Y:S01]  /*0e60*/  IMAD.MOV.U32 R7, RZ, RZ, RZ ;  /* 0x000000ffff077224 */ /* 0x005fe200078e00ff */
[----:B------:R-:W-:Y:S01]  /*0e70*/  UISETP.NE.U32.AND UP0, UPT, UR8, URZ, UPT ;  /* 0x0000003f0800728c */ /* 0x000fe2000bf05070 */
[----:B------:R-:W-:-:S03]  /*0e80*/  ULDC.64 UR12, c[0x0][0x208] ;  /* 0x00008200000c7ab9 */ /* 0x000fc60000000a00 */
[----:B------:R-:W-:-:S03]  /*0e90*/  UISETP.NE.AND.EX UP0, UPT, UR9, URZ, UPT, UP0 ;  /* 0x0000003f0900728c */ /* 0x000fc6000bf05300 */
[----:B------:R-:W-:Y:S02]  /*0ea0*/  ULDC.64 UR8, c[0x0][0xa18] ;  /* 0x0002860000087ab9 */ /* 0x000fe40000000a00 */
[----:B------:R-:W-:Y:S01]  /*0eb0*/  UISETP.NE.U32.AND UP1, UPT, UR8, URZ, UPT ;  /* 0x0000003f0800728c */ /* 0x000fe2000bf25070 */
[----:B------:R-:W-:-:S03]  /*0ec0*/  PLOP3.LUT P0, PT, PT, PT, UP0, 0x80, 0x0 ;  /* 0x000000000000781c */ /* 0x000fc60003f0f008 */
[----:B------:R-:W-:-:S03]  /*0ed0*/  UISETP.NE.AND.EX UP1, UPT, UR9, URZ, UPT, UP1 ;  /* 0x0000003f0900728c */ /* 0x000fc6000bf25310 */
[----:B------:R-:W-:Y:S02]  /*0ee0*/  @UP0 ULDC.64 UR8, c[0x0][0xa28] ;  /* 0x00028a0000080ab9 */ /* 0x000fe40000000a00 */
[----:B------:R-:W-:Y:S01]  /*0ef0*/  @UP0 UIMAD.WIDE UR8, UR6, 0x4, UR8 ;  /* 0x00000004060808a5 */ /* 0x000fe2000f8e0208 */
[----:B------:R-:W-:-:S05]  /*0f00*/  PLOP3.LUT P2, PT, PT, PT, UP1, 0x80, 0x0 ;  /* 0x000000000000781c */ /* 0x000fca0003f4f018 */
[----:B------:R-:W-:Y:S01]  /*0f10*/  @UP1 ULDC.64 UR10, c[0x0][0xa18] ;  /* 0x00028600000a1ab9 */ /* 0x000fe20000000a00 */
[----:B------:R-:W-:Y:S02]  /*0f20*/  IMAD.U32 R2, RZ, RZ, UR8 ;  /* 0x00000008ff027e24 */ /* 0x000fe4000f8e00ff */
[----:B------:R-:W-:Y:S01]  /*0f30*/  IMAD.U32 R3, RZ, RZ, UR9 ;  /* 0x00000009ff037e24 */ /* 0x000fe2000f8e00ff */
[----:B------:R-:W-:Y:S01]  /*0f40*/  @UP1 UIMAD.WIDE UR8, UR6, 0x4, UR10 ;  /* 0x00000004060818a5 */ /* 0x000fe2000f8e020a */
[----:B------:R-:W-:-:S03]  /*0f50*/  ULDC UR4, c[0x0][0x288] ;  /* 0x0000a20000047ab9 */ /* 0x000fc60000000800 */
[----:B------:R0:W5:Y:S01]  /*0f60*/  @P0 LDG.E R7, desc[UR12][R2.64] ;  /* 0x0000000c02070981 */ /* 0x000162000c1e1900 */
[----:B------:R-:W-:Y:S01]  /*0f70*/  IMAD.U32 R17, RZ, RZ, UR4 ;  /* 0x00000004ff117e24 */ /* 0x000fe2000f8e00ff */
[----:B------:R-:W-:Y:S01]  /*0f80*/  ULDC UR4, c[0x0][0x424] ;  /* 0x0001090000047ab9 */ /* 0x000fe20000000800 */
[----:B------:R-:W-:Y:S02]  /*0f90*/  IMAD.U32 R4, RZ, RZ, UR8 ;  /* 0x00000008ff047e24 */ /* 0x000fe4000f8e00ff */
[----:B------:R-:W-:Y:S01]  /*0fa0*/  IMAD.U32 R5, RZ, RZ, UR9 ;  /* 0x00000009ff057e24 */ /* 0x000fe2000f8e00ff */
[----:B------:R-:W-:Y:S02]  /*0fb0*/  ULDC.64 UR8, c[0x0][0x418] ;  /* 0x0001060000087ab9 */ /* 0x000fe40000000a00 */
[----:B------:R-:W-:Y:S02]  /*0fc0*/  UISETP.NE.U32.AND UP0, UPT, UR8, URZ, UPT ;  /* 0x0000003f0800728c */ /* 0x000fe4000bf05070 */
[----:B------:R0:W5:Y:S01]  /*0fd0*/  @P2 LDG.E R17, desc[UR12][R4.64] ;  /* 0x0000000c04112981 */ /* 0x000162000c1e1900 */
[----:B------:R-:W-:Y:S01]  /*0fe0*/  IMAD.U32 R194, RZ, RZ, UR7 ;  /* 0x00000007ffc27e24 */ /* 0x000fe2000f8e00ff */
[----:B------:R-:W-:-:S03]  /*0ff0*/  UISETP.NE.AND.EX UP0, UPT, UR9, URZ, UPT, UP0 ;  /* 0x0000003f0900728c */ /* 0x000fc6000bf05300 */
[----:B------:R-:W-:Y:S01]  /*1000*/  ULDC.64 UR8, c[0x0][0xa20] ;  /* 0x0002880000087ab9 */ /* 0x000fe20000000a00 */
[----:B------:R-:W-:Y:S01]  /*1010*/  USEL UR4, UR4, 0x1, UP0 ;  /* 0x0000000104047887 */ /* 0x000fe20008000000 */
[----:B------:R-:W-:Y:S01]  /*1020*/  ISETP.NE.U32.AND P1, PT, RZ, UR8, PT ;  /* 0x00000008ff007c0c */ /* 0x000fe2000bf25070 */
[----:B------:R-:W-:Y:S02]  /*1030*/  ULDC UR8, c[0x0][0x2f0] ;  /* 0x0000bc0000087ab9 */ /* 0x000fe40000000800 */
[----:B------:R-:W-:Y:S01]  /*1040*/  UIMAD UR4, UR4, UR8, URZ ;  /* 0x00000008040472a4 */ /* 0x000fe2000f8e023f */
[----:B------:R-:W-:Y:S01]  /*1050*/  ISETP.NE.AND.EX P1, PT, RZ, UR9, PT, P1 ;  /* 0x00000009ff007c0c */ /* 0x000fe2000bf25310 */
[----:B01-34-:R-:W-:-:S12]  /*1060*/  @P2 BRA `(.L_x_1365) ;  /* 0x0000000000302947 */ /* 0x01bfd80003800000 */
[----:B------:R-:W-:Y:S02]  /*1070*/  ULDC.64 UR8, c[0x0][0xa00] ;  /* 0x0002800000087ab9 */ /* 0x000fe40000000a00 */
[----:B------:R-:W-:-:S04]  /*1080*/  ISETP.NE.U32.AND P0, PT, RZ, UR8, PT ;  /* 0x00000008ff007c0c */ /* 0x000fc8000bf05070 */
[----:B------:R-:W-:-:S13]  /*1090*/  ISETP.NE.AND.EX P0, PT, RZ, UR9, PT, P0 ;  /* 0x00000009ff007c0c */ /* 0x000fda000bf05300 */
[----:B------:R-:W-:Y:S05]  /*10a0*/  @!P0 BRA `(.L_x_1365) ;  /* 0x0000000000208947 */ /* 0x000fea0003800000 */
[----:B------:R-:W-:Y:S01]  /*10b0*/  ULDC.64 UR8, c[0x0][0xa00] ;  /* 0x0002800000087ab9 */ /* 0x000fe20000000a00 */
[----:B------:R-:W-:Y:S01]  /*10c0*/  ULDC.64 UR10, c[0x0][0x208] ;  /* 0x00008200000a7ab9 */ /* 0x000fe20000000a00 */
[----:B------:R-:W-:-:S06]  /*10d0*/  UIMAD.WIDE UR8, UR6, 0x4, UR8 ;  /* 0x00000004060878a5 */ /* 0x000fcc000f8e0208 */
[----:B------:R-:W-:Y:S02]  /*10e0*/  IMAD.U32 R2, RZ, RZ, UR8 ;  /* 0x00000008ff027e24 */ /* 0x000fe4000f8e00ff */
[----:B------:R-:W-:-:S05]  /*10f0*/  IMAD.U32 R3, RZ, RZ, UR9 ;  /* 0x00000009ff037e24 */ /* 0x000fca000f8e00ff */
[----:B-----5:R-:W2:Y:S04]  /*1100*/  LDG.E R17, desc[UR10][R2.64] ;  /* 0x0000000a02117981 */ /* 0x020ea8000c1e1900 */
[----:B------:R-:W2:Y:S02]  /*1110*/  LDG.E R0, desc[UR10][R2.64+0x4] ;  /* 0x0000040a02007981 */ /* 0x000ea4000c1e1900 */
[----:B--2---:R-:W-:-:S07]  /*1120*/  IMAD.IADD R17, R0, 0x1, -R17 ;  /* 0x0000000100117824 */ /* 0x004fce00078e0a11 */
.L_x_1365:
[----:B------:R-:W-:Y:S02]  /*1130*/  IMAD.U32 R16, RZ, RZ, UR4 ;  /* 0x00000004ff107e24 */ /* 0x000fe4000f8e00ff */
[----:B------:R-:W-:Y:S01]  /*1140*/  IMAD.U32 R196, RZ, RZ, UR6 ;  /* 0x00000006ffc47e24 */ /* 0x000fe2000f8e00ff */
[----:B------:R-:W-:Y:S06]  /*1150*/  @!P1 BRA `(.L_x_1366) ;  /* 0x00000000001c9947 */ /* 0x000fec0003800000 */
[----:B------:R-:W-:Y:S01]  /*1160*/  ULDC.64 UR8, c[0x0][0xa20] ;  /* 0x0002880000087ab9 */ /* 0x000fe20000000a00 */
[----:B------:R-:W-:Y:S01]  /*1170*/  ULDC.64 UR10, c[0x0][0x208] ;  /* 0x00008200000a7ab9 */ /* 0x000fe20000000a00 */
[----:B------:R-:W-:-:S06]  /*1180*/  UIMAD.WIDE UR6, UR6, 0x4, UR8 ;  /* 0x00000004060678a5 */ /* 0x000fcc000f8e0208 */
[----:B------:R-:W-:Y:S02]  /*1190*/  IMAD.U32 R2, RZ, RZ, UR6 ;  /* 0x00000006ff027e24 */ /* 0x000fe4000f8e00ff */
[----:B------:R-:W-:-:S05]  /*11a0*/  IMAD.U32 R3, RZ, RZ, UR7 ;  /* 0x00000007ff037e24 */ /* 0x000fca000f8e00ff */
[----:B------:R0:W5:Y:S01]  /*11b0*/  LDG.E R16, desc[UR10][R2.64] ;  /* 0x0000000a02107981 */ /* 0x000162000c1e1900 */
[----:B------:R-:W-:Y:S05]  /*11c0*/  BRA `(.L_x_1367) ;  /* 0x0000000000307947 */ /* 0x000fea0003800000 */
.L_x_1366:
        /* <DEDUP_REMOVED lines=9> */
[----:B------:R-:W2:Y:S04]  /*1260*/  LDG.E R16, desc[UR10][R2.64] ;  /* 0x0000000a02107981 */ /* 0x000ea8000c1e1900 */
[----:B------:R-:W2:Y:S02]  /*1270*/  LDG.E R5, desc[UR10][R2.64+0x4] ;  /* 0x0000040a02057981 */ /* 0x000ea4000c1e1900 */
[----:B--2---:R-:W-:-:S07]  /*1280*/  IMAD.IADD R16, R5, 0x1, -R16 ;  /* 0x0000000105107824 */ /* 0x004fce00078e0a10 */
.L_x_1367:
[----:B------:R-:W1:Y:S01]  /*1290*/  LDC R0, c[0x0][0x448] ;  /* 0x00011200ff007b82 */ /* 0x000e620000000800 */
[----:B------:R-:W-:Y:S01]  /*12a0*/  USHF.L.U32 UR39, UR5, 0x7, URZ ;  /* 0x0000000705277899 */ /* 0x000fe2000800063f */
[----:B-----5:R-:W-:-:S03]  /*12b0*/  IMAD.IADD R16, R16, 0x1, -R7 ;  /* 0x0000000110107824 */ /* 0x020fc600078e0a07 */
[----:B------:R-:W-:Y:S02]  /*12c0*/  UIADD3 UR4, UR39, 0x7f, URZ ;  /* 0x0000007f27047890 */ /* 0x000fe4000fffe03f */
[----:B0-----:R-:W-:Y:S01]  /*12d0*/  IADD3 R3, R16, 0x1, -R17 ;  /* 0x0000000110037810 */ /* 0x001fe20007ffe811 */
[----:B------:R-:W0:Y:S01]  /*12e0*/  LDC.64 R8, c[0x0][0x9e0] ;  /* 0x00027800ff087b82 */ /* 0x000e220000000a00 */
[----:B-1----:R-:W-:Y:S02]  /*12f0*/  ISETP.NE.AND P1, PT, R0, 0x1, PT ;  /* 0x000000010000780c */ /* 0x002fe40003f25270 */
[----:B------:R-:W-:Y:S01]  /*1300*/  IMAD.U32 R0, RZ, RZ, UR4 ;  /* 0x00000004ff007e24 */ /* 0x000fe2000f8e00ff */
[----:B0-----:R-:W-:-:S10]  /*1310*/  ISETP.GE.AND P2, PT, R9, 0x1, PT ;  /* 0x000000010900780c */ /* 0x001fd40003f46270 */
[----:B------:R-:W0:Y:S08]  /*1320*/  @P1 LDC R2, c[0x0][0x44c] ;  /* 0x00011300ff021b82 */ /* 0x000e300000000800 */
[----:B------:R-:W1:Y:S01]  /*1330*/  @P1 LDC R5, c[0x0][0x450] ;  /* 0x00011400ff051b82 */ /* 0x000e620000000800 */
[----:B0-----:R-:W-:-:S05]  /*1340*/  @P1 IMAD.HI.U32 R2, R2, UR4, RZ ;  /* 0x0000000402021c27 */ /* 0x001fca000f8e00ff */
[----:B-1----:R-:W-:-:S05]  /*1350*/  @P1 SHF.R.U32.HI R0, RZ, R5, R2 ;  /* 0x00000005ff001219 */ /* 0x002fca0000011602 */
        /* <DEDUP_REMOVED lines=13> */
.L_x_1369:
[----:B------:R-:W-:-:S13]  /*1430*/  ISETP.NE.AND P0, PT, R9, 0x1, PT ;  /* 0x000000010900780c */ /* 0x000fda0003f05270 */
[----:B------:R-:W0:Y:S02]  /*1440*/  @P0 LDC.64 R4, c[0x0][0x9e8] ;  /* 0x00027a00ff040b82 */ /* 0x000e240000000a00 */
[----:B0-----:R-:W-:-:S05]  /*1450*/  @P0 IMAD.HI.U32 R4, R2, R4, RZ ;  /* 0x0000000402040227 */ /* 0x001fca00078e00ff */
[----:B------:R-:W-:-:S07]  /*1460*/  @P0 SHF.R.U32.HI R2, RZ, R5, R4 ;  /* 0x00000005ff020219 */ /* 0x000fce0000011604 */
.L_x_1370:
[----:B------:R-:W-:-:S05]  /*1470*/  IMAD R3, R2, R9, R9 ;  /* 0x0000000902037224 */ /* 0x000fca00078e0209 */
[----:B------:R-:W-:-:S07]  /*1480*/  VIMNMX R0, R0, R3, PT ;  /* 0x0000000300007248 */ /* 0x000fce0003fe0100 */
.L_x_1368:
[----:B------:R-:W0:Y:S01]  /*1490*/  @P1 LDC R4, c[0x0][0x44c] ;  /* 0x00011300ff041b82 */ /* 0x000e220000000800 */
[----:B------:R-:W-:Y:S01]  /*14a0*/  IMAD.U32 R3, RZ, RZ, UR39 ;  /* 0x00000027ff037e24 */ /* 0x000fe2000f8e00ff */
[----:B------:R-:W-:Y:S01]  /*14b0*/  ULDC UR4, c[0x0][0x9dc] ;  /* 0x0002770000047ab9 */ /* 0x000fe20000000800 */
[----:B------:R-:W-:Y:S02]  /*14c0*/  VIADD R2, R0, 0x5f ;  /* 0x0000005f00027836 */ /* 0x000fe40000000000 */
[C---:B------:R-:W-:Y:S02]  /*14d0*/  VIADD R0, R16.reuse, 0x5f ;  /* 0x0000005f10007836 */ /* 0x040fe40000000000 */
[----:B------:R-:W-:Y:S01]  /*14e0*/  IMAD.IADD R74, R16, 0x1, -R17 ;  /* 0x00000001104a7824 */ /* 0x000fe200078e0a11 */
        /* <DEDUP_REMOVED lines=23> */
.L_x_1372:
[----:B------:R-:W-:-:S13]  /*1660*/  ISETP.NE.AND P0, PT, R9, 0x1, PT ;  /* 0x000000010900780c */ /* 0x000fda0003f05270 */
[----:B------:R-:W0:Y:S02]  /*1670*/  @P0 LDC.64 R2, c[0x0][0x9e8] ;  /* 0x00027a00ff020b82 */ /* 0x000e240000000a00 */
[----:B0-----:R-:W-:-:S05]  /*1680*/  @P0 IMAD.HI.U32 R0, R4, R2, RZ ;  /* 0x0000000204000227 */ /* 0x001fca00078e00ff */
[----:B------:R-:W-:-:S07]  /*1690*/  @P0 SHF.R.U32.HI R4, RZ, R3, R0 ;  /* 0x00000003ff040219 */ /* 0x000fce0000011600 */
.L_x_1373:
[----:B------:R-:W-:-:S05]  /*16a0*/  IMAD R4, R4, R9, RZ ;  /* 0x0000000904047224 */ /* 0x000fca00078e02ff */
[----:B------:R-:W-:-:S13]  /*16b0*/  R2UR UR5, R4 ;  /* 0x00000000040572ca */ /* 0x000fda00000e0000 */
[----:B------:R-:W-:-:S04]  /*16c0*/  UISETP.LT.AND UP0, UPT, UR4, UR5, UPT ;  /* 0x000000050400728c */ /* 0x000fc8000bf01270 */
[----:B------:R-:W-:-:S12]  /*16d0*/  USEL UR4, UR4, UR5, !UP0 ;  /* 0x0000000504047287 */ /* 0x000fd8000c000000 */
.L_x_1371:
        /* <DEDUP_REMOVED lines=52> */
[----:B------:R-:W-:Y:S01]  /*1a20*/  CS2R R36, SRZ ;  /* 0x0000000000247805 */ /* 0x000fe2000001ff00 */
[----:B------:R-:W-:Y:S01]  /*1a30*/  IMAD.MOV.U32 R0, RZ, RZ, RZ ;  /* 0x000000ffff007224 */ /* 0x000fe200078e00ff */
[----:B------:R-:W-:Y:S01]  /*1a40*/  CS2R R6, SRZ ;  /* 0x0000000000067805 */ /* 0x000fe2000001ff00 */
[----:B------:R-:W-:Y:S02]  /*1a50*/  IMAD.MOV.U32 R131, RZ, RZ, RZ ;  /* 0x000000ffff837224 */ /* 0x000fe400078e00ff */
[----:B------:R-:W-:-:S02]  /*1a60*/  IMAD.MOV.U32 R32, RZ, RZ, RZ ;  /* 0x000000ffff207224 */ /* 0x000fc400078e00ff */
[----:B------:R-:W-:Y:S02]  /*1a70*/  IMAD.MOV.U32 R133, RZ, RZ, RZ ;  /* 0x000000ffff857224 */ /* 0x000fe400078e00ff */
        /* <DEDUP_REMOVED lines=33> */
.L_x_1375:
        /* <DEDUP_REMOVED lines=11> */
.L_x_1601:
[----:B------:R-:W-:Y:S05]  /*1d40*/  @!P0 BRA `(.L_x_1377) ;  /* 0x0000000000048947 */ /* 0x000fea0003800000 */
[----:B------:R-:W-:Y:S01]  /*1d50*/  BPT.TRAP 0x1 ;  /* 0x000000040000795c */ /* 0x000fe20000300000 */
.L_x_1377:
[----:B0-----:R-:W-:Y:S02]  /*1d60*/  IMAD.U32 R3, RZ, RZ, UR36 ;  /* 0x00000024ff037e24 */ /* 0x001fe4000f8e00ff */
[----:B------:R-:W-:-:S03]  /*1d70*/  IMAD.U32 R0, RZ, RZ, UR38 ;  /* 0x00000026ff007e24 */ /* 0x000fc6000f8e00ff */
[----:B------:R-:W-:Y:S02]  /*1d80*/  LEA R3, R3, UR37, 0x3 ;  /* 0x0000002503037c11 */ /* 0x000fe4000f8e18ff */
[----:B------:R-:W-:-:S04]  /*1d90*/  SHF.L.U32 R0, R0, 0x1f, RZ ;  /* 0x0000001f00007819 */ /* 0x000fc800000006ff */
[----:B------:R0:W1:Y:S01]  /*1da0*/  SYNCS.PHASECHK.TRANS64.TRYWAIT P1, [R3+URZ+0x30830], R0 ;  /* 0x03083000030075a7 */ /* 0x000062000802017f */
[----:B------:R-:W-:Y:S05]  /*1db0*/  @!P0 BRA `(.L_x_1378) ;  /* 0x0000000000048947 */ /* 0x000fea0003800000 */
[----:B------:R-:W-:Y:S01]  /*1dc0*/  BPT.TRAP 0x1 ;  /* 0x000000040000795c */ /* 0x000fe20000300000 */
.L_x_1378:
        /* <DEDUP_REMOVED lines=9> */
.L_x_1379:
        /* <DEDUP_REMOVED lines=10> */
[----:B--2---:R-:W2:Y:S01]  /*1f00*/  S2R R2, SR_TID.X ;  /* 0x0000000000027919 */ /* 0x004ea20000002100 */
[----:B------:R-:W-:Y:S01]  /*1f10*/  UMOV UR17, 0x40000040 ;  /* 0x4000004000117882 */ /* 0x000fe20000000000 */
[----:B------:R-:W-:Y:S01]  /*1f20*/  UMOV UR19, 0x40000040 ;  /* 0x4000004000137882 */ /* 0x000fe20000000000 */
[----:B------:R-:W-:Y:S01]  /*1f30*/  ULOP3.LUT UR60, UR4, 0x10000, URZ, 0xfc, !UPT ;  /* 0x00010000043c7892 */ /* 0x000fe2000f8efc3f */
[----:B01----:R-:W-:Y:S01]  /*1f40*/  VIADD R0, R19, UR39 ;  /* 0x0000002713007c36 */ /* 0x003fe20008000000 */
[----:B------:R-:W-:-:S02]  /*1f50*/  ULOP3.LUT UR4, UR40, 0x10000, URZ, 0xfc, !UPT ;  /* 0x0001000028047892 */ /* 0x000fc4000f8efc3f */
[----:B------:R-:W-:Y:S02]  /*1f60*/  UIMAD UR5, UR36, 0x900, UR60 ;  /* 0x00000900240578a4 */ /* 0x000fe4000f8e023c */
[----:B------:R-:W-:Y:S02]  /*1f70*/  UIADD3 UR12, UR4, 0x4, URZ ;  /* 0x00000004040c7890 */ /* 0x000fe4000fffe03f */
[----:B------:R-:W-:Y:S01]  /*1f80*/  UIADD3 UR14, UR5, 0x4, URZ ;  /* 0x00000004050e7890 */ /* 0x000fe2000fffe03f */
[----:B------:R-:W-:Y:S02]  /*1f90*/  UMOV UR8, UR4 ;  /* 0x0000000400087c82 */ /* 0x000fe40008000000 */
[----:B------:R-:W-:Y:S01]  /*1fa0*/  UMOV UR10, UR5 ;  /* 0x00000005000a7c82 */ /* 0x000fe20008000000 */
[----:B------:R-:W-:Y:S01]  /*1fb0*/  IMAD.U32 R6, RZ, RZ, UR8 ;  /* 0x00000008ff067e24 */ /* 0x000fe2000f8e00ff */
[----:B------:R-:W-:Y:S01]  /*1fc0*/  HGMMA.64x96x16.F32 R24, gdesc[UR8], RZ, !UPT, gsb0 ;  /* 0x01600000081879f0 */ /* 0x000fe2000c0008ff */
[----:B------:R-:W-:-:S02]  /*1fd0*/  UIADD3 UR8, UR4, 0x2, URZ ;  /* 0x0000000204087890 */ /* 0x000fc4000fffe03f */
[----:B------:R-:W-:Y:S01]  /*1fe0*/  UIADD3 UR10, UR5, 0x2, URZ ;  /* 0x00000002050a7890 */ /* 0x000fe2000fffe03f */
[----:B------:R-:W-:Y:S01]  /*1ff0*/  UMOV UR9, 0x40000040 ;  /* 0x4000004000097882 */ /* 0x000fe20000000000 */
[----:B------:R-:W-:Y:S01]  /*2000*/  UMOV UR11, 0x40000040 ;  /* 0x40000040000b7882 */ /* 0x000fe20000000000 */
[----:B------:R-:W-:Y:S02]  /*2010*/  UIADD3 UR16, UR4, 0x6, URZ ;  /* 0x0000000604107890 */ /* 0x000fe4000fffe03f */
[----:B------:R-:W-:Y:S02]  /*2020*/  UIADD3 UR18, UR5, 0x6, URZ ;  /* 0x0000000605127890 */ /* 0x000fe4000fffe03f */
[----:B------:R-:W-:Y:S02]  /*2030*/  UIADD3 UR20, UR4, 0x400, URZ ;  /* 0x0000040004147890 */ /* 0x000fe4000fffe03f */
[----:B------:R-:W-:Y:S01]  /*2040*/  UIADD3 UR22, UR5, 0x300, URZ ;  /* 0x0000030005167890 */ /* 0x000fe2000fffe03f */
[----:B------:R-:W-:Y:S01]  /*2050*/  UMOV UR21, 0x40000040 ;  /* 0x4000004000157882 */ /* 0x000fe20000000000 */
[----:B------:R-:W-:Y:S01]  /*2060*/  UMOV UR23, 0x40000040 ;  /* 0x4000004000177882 */ /* 0x000fe20000000000 */
[----:B------:R-:W-:Y:S01]  /*2070*/  UIADD3 UR24, UR4, 0x402, URZ ;  /* 0x0000040204187890 */ /* 0x000fe2000fffe03f */
[----:B--2---:R-:W-:Y:S01]  /*2080*/  LOP3.LUT P3, RZ, R2, 0x7f, RZ, 0xc0, !PT ;  /* 0x0000007f02ff7812 */ /* 0x004fe2000786c0ff */
[----:B------:R-:W-:Y:S01]  /*2090*/  UIADD3 UR26, UR5, 0x302, URZ ;  /* 0x00000302051a7890 */ /* 0x000fe2000fffe03f */
[----:B------:R-:W-:Y:S01]  /*20a0*/  IMAD.MOV.U32 R2, RZ, RZ, R0 ;  /* 0x000000ffff027224 */ /* 0x000fe200078e0000 */
        /* <DEDUP_REMOVED lines=40> */
[----:B------:R-:W0:Y:S01]  /*2330*/  SHFL.IDX PT, R9, R2, RZ, 0x1c1f ;  /* 0x001c1fff02097589 */ /* 0x000e2200000e0000 */
[----:B------:R-:W-:Y:S01]  /*2340*/  @!P3 PRMT R0, RZ, 0x654, R0 ;  /* 0x00000654ff00b816 */ /* 0x000fe20000000000 */
[----:B------:R-:W-:-:S03]  /*2350*/  IMAD R5, R75, R4, 0x61 ;  /* 0x000000614b057424 */ /* 0x000fc600078e0204 */
[----:B------:R-:W-:Y:S01]  /*2360*/  PLOP3.LUT P1, PT, PT, PT, UP1, 0x40, 0x0 ;  /* 0x000000000000781c */ /* 0x000fe20003f2e818 */
[----:B------:R-:W-:Y:S02]  /*2370*/  IMAD R4, R18, -0x2, R5 ;  /* 0xfffffffe12047824 */ /* 0x000fe400078e0205 */
[----:B------:R-:W-:Y:S02]  /*2380*/  VIADD R5, R5, 0xffffffff ;  /* 0xffffffff05057836 */ /* 0x000fe40000000000 */
[----:B------:R-:W-:Y:S01]  /*2390*/  VIADD R13, R4, 0xffffffff ;  /* 0xffffffff040d7836 */ /* 0x000fe20000000000 */
        /* <DEDUP_REMOVED lines=35> */
[----:B-1----:R-:W-:-:S04]  /*25d0*/  IMAD R0, R75, -0x60, R16 ;  /* 0xffffffa04b007824 */ /* 0x002fc800078e0210 */
[----:B------:R-:W-:Y:S01]  /*25e0*/  VIADD R3, R0, 0x60 ;  /* 0x0000006000037836 */ /* 0x000fe20000000000 */
[----:B------:R-:W-:-:S03]  /*25f0*/  IADD3 R0, -R17, R4, R16 ;  /* 0x0000000411007210 */ /* 0x000fc60007ffe110 */
[----:B------:R-:W-:Y:S02]  /*2600*/  IMAD R8, R18, -0x2, R3 ;  /* 0xfffffffe12087824 */ /* 0x000fe400078e0203 */
[C---:B------:R-:W-:Y:S02]  /*2610*/  VIADD R11, R0.reuse, UR4 ;  /* 0x00000004000b7c36 */ /* 0x040fe40008000000 */
[----:B------:R-:W-:-:S03]  /*2620*/  VIADD R10, R0, UR7 ;  /* 0x00000007000a7c36 */ /* 0x000fc60008000000 */
[----:B0-----:R-:W-:Y:S01]  /*2630*/  VIADDMNMX R0, R9, R11, R8, PT ;  /* 0x0000000b09007246 */ /* 0x001fe20003800108 */
[----:B------:R-:W-:Y:S01]  /*2640*/  IMAD.IADD R3, R10, 0x1, R9 ;  /* 0x000000010a037824 */ /* 0x000fe200078e0209 */
[----:B------:R-:W-:Y:S06]  /*2650*/  @P1 BRA `(.L_x_1381) ;  /* 0x0000000000541947 */ /* 0x000fec0003800000 */
[----:B------:R-:W-:Y:S01]  /*2660*/  IADD3 R4, -R17, R16, R9 ;  /* 0x0000001011047210 */ /* 0x000fe20007ffe109 */
        /* <DEDUP_REMOVED lines=11> */
.L_x_1383:
[----:B------:R-:W-:-:S06]  /*2720*/  UISETP.NE.AND UP2, UPT, UR5, 0x1, UPT ;  /* 0x000000010500788c */ /* 0x000fcc000bf45270 */
[----:B------:R-:W-:-:S05]  /*2730*/  PLOP3.LUT P1, PT, PT, PT, UP2, 0x80, 0x0 ;  /* 0x000000000000781c */ /* 0x000fca0003f2f028 */
[----:B------:R-:W-:-:S08]  /*2740*/  @UP2 ULDC.64 UR10, c[0x0][0x9e8] ;  /* 0x00027a00000a2ab9 */ /* 0x000fd00000000a00 */
[----:B------:R-:W-:-:S05]  /*2750*/  @P1 IMAD.HI.U32 R9, R4, UR10, RZ ;  /* 0x0000000a04091c27 */ /* 0x000fca000f8e00ff */
[----:B------:R-:W-:-:S07]  /*2760*/  @P1 SHF.R.U32.HI R4, RZ, UR11, R9 ;  /* 0x0000000bff041c19 */ /* 0x000fce0008011609 */
.L_x_1384:
[----:B------:R-:W-:Y:S05]  /*2770*/  BSYNC B0 ;  /* 0x0000000000007941 */ /* 0x000fea0003800000 */
.L_x_1382:
[----:B------:R-:W-:-:S05]  /*2780*/  IMAD R4, R4, UR5, R13 ;  /* 0x0000000504047c24 */ /* 0x000fca000f8e020d */
[----:B------:R-:W-:Y:S02]  /*2790*/  VIMNMX R3, R3, R4, !PT ;  /* 0x0000000403037248 */ /* 0x000fe40007fe0100 */
[----:B------:R-:W-:-:S07]  /*27a0*/  VIADDMNMX R0, R4, UR5, R0, PT ;  /* 0x0000000504007c46 */ /* 0x000fce000b800100 */
.L_x_1381:
[C---:B------:R-:W-:Y:S02]  /*27b0*/  ISETP.GE.AND P1, PT, R5.reuse, 0x2, PT ;  /* 0x000000020500780c */ /* 0x040fe40003f26270 */
[----:B------:R-:W-:Y:S02]  /*27c0*/  ISETP.GE.AND P5, PT, R5, 0xa, PT ;  /* 0x0000000a0500780c */ /* 0x000fe40003fa6270 */
        /* <DEDUP_REMOVED lines=28> */
[C---:B------:R-:W-:Y:S02]  /*2990*/  ISETP.LT.OR P3, PT, R0.reuse, 0x1a, P3 ;  /* 0x0000001a0000780c */ /* 0x040fe40001f61670 */
        /* <DEDUP_REMOVED lines=81> */
[----:B------:R-:W-:Y:S02]  /*2eb0*/  ISETP.GT.AND P5, PT, R3, 0x59, !P5 ;  /* 0x000000590300780c */ /* 0x000fe40006fa4270 */
[----:B------:R-:W0:Y:S02]  /*2ec0*/  SHFL.IDX PT, R3, R2, 0x1, 0x1c1f ;  /* 0x003c1f0002037f89 */ /* 0x000e2400000e0000 */
[----:B------:R-:W-:-:S04]  /*2ed0*/  ISETP.LT.OR P5, PT, R0, 0x5a, P5 ;  /* 0x0000005a0000780c */ /* 0x000fc80002fa1670 */
[----:B------:R-:W-:Y:S02]  /*2ee0*/  FSEL R68, R69, -INF , !P5 ;  /* 0xff80000045447808 */ /* 0x000fe40006800000 */
[----:B------:R-:W-:Y:S02]  /*2ef0*/  PLOP3.LUT P5, PT, PT, PT, UP1, 0x40, 0x0 ;  /* 0x000000000000781c */ /* 0x000fe40003fae818 */
[----:B0-----:R-:W-:Y:S01]  /*2f00*/  VIADDMNMX R4, R3, R11, R8, PT ;  /* 0x0000000b03047246 */ /* 0x001fe20003800108 */
[----:B------:R-:W-:-:S10]  /*2f10*/  IMAD.IADD R8, R10, 0x1, R3 ;  /* 0x000000010a087824 */ /* 0x000fd400078e0203 */
[----:B------:R-:W-:Y:S05]  /*2f20*/  @P5 BRA `(.L_x_1385) ;  /* 0x00000000005c5947 */ /* 0x000fea0003800000 */
        /* <DEDUP_REMOVED lines=13> */
.L_x_1387:
[----:B------:R-:W-:-:S06]  /*3000*/  UISETP.NE.AND UP2, UPT, UR5, 0x1, UPT ;  /* 0x000000010500788c */ /* 0x000fcc000bf45270 */
[----:B------:R-:W-:-:S05]  /*3010*/  PLOP3.LUT P5, PT, PT, PT, UP2, 0x80, 0x0 ;  /* 0x000000000000781c */ /* 0x000fca0003faf028 */
[----:B------:R-:W-:-:S08]  /*3020*/  @UP2 ULDC.64 UR10, c[0x0][0x9e8] ;  /* 0x00027a00000a2ab9 */ /* 0x000fd00000000a00 */
[----:B------:R-:W-:Y:S01]  /*3030*/  @P5 IMAD.HI.U32 R2, R0, UR10, RZ ;  /* 0x0000000a00025c27 */ /* 0x000fe2000f8e00ff */
[----:B------:R-:W-:-:S13]  /*3040*/  PLOP3.LUT P5, PT, PT, PT, UP2, 0x80, 0x0 ;  /* 0x000000000000781c */ /* 0x000fda0003faf028 */
[----:B------:R-:W-:-:S07]  /*3050*/  @P5 SHF.R.U32.HI R0, RZ, UR11, R2 ;  /* 0x0000000bff005c19 */ /* 0x000fce0008011602 */
.L_x_1388:
[----:B------:R-:W-:Y:S05]  /*3060*/  BSYNC B0 ;  /* 0x0000000000007941 */ /* 0x000fea0003800000 */
.L_x_1386:
[----:B------:R-:W-:-:S05]  /*3070*/  IMAD R3, R0, UR5, R13 ;  /* 0x0000000500037c24 */ /* 0x000fca000f8e020d */
[----:B------:R-:W-:Y:S02]  /*3080*/  VIMNMX R8, R8, R3, !PT ;  /* 0x0000000308087248 */ /* 0x000fe40007fe0100 */
[----:B------:R-:W-:-:S07]  /*3090*/  VIADDMNMX R4, R3, UR5, R4, PT ;  /* 0x0000000503047c46 */ /* 0x000fce000b800104 */
.L_x_1385:
        /* <DEDUP_REMOVED lines=137> */
[----:B------:R0:W1:Y:S01]  /*3930*/  MUFU.EX2 R61, R12 ;  /* 0x0000000c003d7308 */ /* 0x0000620000000800 */
[----:B------:R-:W-:Y:S01]  /*3940*/  ISETP.LT.OR P1, PT, R4, 0x4a, P1 ;  /* 0x0000004a0400780c */ /* 0x000fe20000f21670 */
[--C-:B------:R-:W-:Y:S01]  /*3950*/  FFMA.FTZ R26, R36, R0, -R57.reuse ;  /* 0x00000000241a7223 */ /* 0x100fe20000010839 */
[----:B------:R-:W-:Y:S01]  /*3960*/  FMNMX.FTZ R2, R59, R2, !PT ;  /* 0x000000023b027209 */ /* 0x000fe20007810000 */
[-CC-:B------:R-:W-:Y:S01]  /*3970*/  FFMA.FTZ R36, R90, R0.reuse, -R57.reuse ;  /* 0x000000005a247223 */ /* 0x180fe20000010839 */
[----:B------:R-:W-:Y:S01]  /*3980*/  ISETP.GT.AND P3, PT, R8, 0x51, !P3 ;  /* 0x000000510800780c */ /* 0x000fe20005f64270 */
[-CC-:B------:R-:W-:Y:S01]  /*3990*/  FFMA.FTZ R28, R48, R0.reuse, -R57.reuse ;  /* 0x00000000301c7223 */ /* 0x180fe20000010839 */
[----:B------:R-:W-:Y:S01]  /*39a0*/  ISETP.LT.OR P2, PT, R4, 0x51, P2 ;  /* 0x000000510400780c */ /* 0x000fe20001741670 */
[----:B------:R-:W-:Y:S01]  /*39b0*/  MUFU.EX2 R14, R14 ;  /* 0x0000000e000e7308 */ /* 0x000fe20000000800 */
[----:B------:R-:W-:Y:S01]  /*39c0*/  FSEL R63, R63, -INF , !P1 ;  /* 0xff8000003f3f7808 */ /* 0x000fe20004800000 */
[--C-:B0-----:R-:W-:Y:S01]  /*39d0*/  FFMA.FTZ R12, R72, R0, -R57.reuse ;  /* 0x00000000480c7223 */ /* 0x101fe20000010839 */
[----:B------:R-:W-:Y:S01]  /*39e0*/  FMNMX.FTZ R2, R41, R2, !PT ;  /* 0x0000000229027209 */ /* 0x000fe20007810000 */
[-CC-:B------:R-:W-:Y:S01]  /*39f0*/  FFMA.FTZ R30, R52, R0.reuse, -R57.reuse ;  /* 0x00000000341e7223 */ /* 0x180fe20000010839 */
[----:B------:R-:W-:Y:S01]  /*3a00*/  ISETP.NE.AND P5, PT, R65, RZ, PT ;  /* 0x000000ff4100720c */ /* 0x000fe20003fa5270 */
[-CC-:B------:R-:W-:Y:S01]  /*3a10*/  FFMA.FTZ R32, R84, R0.reuse, -R57.reuse ;  /* 0x0000000054207223 */ /* 0x180fe20000010839 */
[----:B------:R-:W-:Y:S01]  /*3a20*/  ISETP.GT.AND P4, PT, R8, 0x58, !P4 ;  /* 0x000000580800780c */ /* 0x000fe20006784270 */
[----:B------:R0:W2:Y:S01]  /*3a30*/  MUFU.EX2 R65, R20 ;  /* 0x0000001400417308 */ /* 0x0000a20000000800 */
[----:B------:R-:W-:Y:S01]  /*3a40*/  ISETP.LT.OR P3, PT, R4, 0x52, P3 ;  /* 0x000000520400780c */ /* 0x000fe20001f61670 */
[----:B------:R-:W-:Y:S01]  /*3a50*/  FFMA.FTZ R34, R56, R0, -R57 ;  /* 0x0000000038227223 */ /* 0x000fe20000010839 */
[----:B------:R-:W-:-:S02]  /*3a60*/  FSEL R45, R66, -INF , !P2 ;  /* 0xff800000422d7808 */ /* 0x000fc40005000000 */
[----:B------:R-:W-:Y:S02]  /*3a70*/  FMNMX.FTZ R2, R63, R2, !PT ;  /* 0x000000023f027209 */ /* 0x000fe40007810000 */
[----:B------:R-:W-:Y:S01]  /*3a80*/  ISETP.GT.AND P5, PT, R8, 0x59, !P5 ;  /* 0x000000590800780c */ /* 0x000fe20006fa4270 */
[----:B------:R-:W-:Y:S01]  /*3a90*/  MUFU.EX2 R24, R24 ;  /* 0x0000001800187308 */ /* 0x000fe20000000800 */
[----:B------:R-:W-:Y:S01]  /*3aa0*/  ISETP.LT.OR P4, PT, R4, 0x59, P4 ;  /* 0x000000590400780c */ /* 0x000fe20002781670 */
[-CC-:B0-----:R-:W-:Y:S01]  /*3ab0*/  FFMA.FTZ R20, R76, R0.reuse, -R57.reuse ;  /* 0x000000004c147223 */ /* 0x181fe20000010839 */
        /* <DEDUP_REMOVED lines=10> */
[----:B-1----:R-:W-:Y:S01]  /*3b60*/  F2FP.F16.F32.PACK_AB R188, R61, R10 ;  /* 0x0000000a3dbc723e */ /* 0x002fe200000000ff */
[----:B------:R-:W-:Y:S01]  /*3b70*/  MUFU.EX2 R182, R4 ;  /* 0x0000000400b67308 */ /* 0x000fe20000000800 */
[----:B------:R-:W-:Y:S01]  /*3b80*/  FMNMX.FTZ R2, R71, R2, !PT ;  /* 0x0000000247027209 */ /* 0x000fe20007810000 */
[--C-:B0-----:R-:W-:Y:S01]  /*3b90*/  FFMA.FTZ R20, R80, R0, -R57.reuse ;  /* 0x0000000050147223 */ /* 0x101fe20000010839 */
[----:B------:R-:W-:Y:S02]  /*3ba0*/  R2UR UR14, R74 ;  /* 0x000000004a0e72ca */ /* 0x000fe400000e0000 */
[----:B--2---:R-:W-:Y:S01]  /*3bb0*/  F2FP.F16.F32.PACK_AB R190, R65, R14 ;  /* 0x0000000e41be723e */ /* 0x004fe200000000ff */
        /* <DEDUP_REMOVED lines=162> */
.L_x_1390:
[----:B------:R-:W-:-:S11]  /*45e0*/  UISETP.NE.AND UP2, UPT, UR5, 0x1, UPT ;  /* 0x000000010500788c */ /* 0x000fd6000bf45270 */
[----:B------:R-:W-:Y:S02]  /*45f0*/  @UP2 ULDC.64 UR10, c[0x0][0x9e8] ;  /* 0x00027a00000a2ab9 */ /* 0x000fe40000000a00 */
[----:B------:R-:W-:-:S04]  /*4600*/  UIMAD.WIDE.U32 UR14, UR7, UR10, URZ ;  /* 0x0000000a070e72a5 */ /* 0x000fc8000f8e003f */
[----:B------:R-:W-:-:S12]  /*4610*/  @UP2 USHF.R.U32.HI UR7, URZ, UR11, UR15 ;  /* 0x0000000b3f072299 */ /* 0x000fd8000801160f */
.L_x_1391:
[----:B------:R-:W-:-:S04]  /*4620*/  UIMAD UR5, UR7, UR5, UR5 ;  /* 0x00000005070572a4 */ /* 0x000fc8000f8e0205 */
[----:B------:R-:W-:-:S04]  /*4630*/  UISETP.LT.AND UP2, UPT, UR4, UR5, UPT ;  /* 0x000000050400728c */ /* 0x000fc8000bf41270 */
[----:B------:R-:W-:-:S12]  /*4640*/  USEL UR4, UR4, UR5, UP2 ;  /* 0x0000000504047287 */ /* 0x000fd80009000000 */
.L_x_1389:
        /* <DEDUP_REMOVED lines=60> */
.L_x_1409:
[----:B------:R-:W-:-:S04]  /*4a10*/  UIADD3 UR4, UR36, 0x1, URZ ;  /* 0x0000000124047890 */ /* 0x000fc8000fffe03f */
[----:B------:R-:W-:-:S04]  /*4a20*/  UISETP.NE.AND UP2, UPT, UR4, 0x2, UPT ;  /* 0x000000020400788c */ /* 0x000fc8000bf45270 */
[----:B------:R-:W-:Y:S02]  /*4a30*/  USEL UR7, URZ, 0x1, UP2 ;  /* 0x000000013f077887 */ /* 0x000fe40009000000 */
[----:B------:R-:W-:Y:S02]  /*4a40*/  USEL UR4, UR4, URZ, UP2 ;  /* 0x0000003f04047287 */ /* 0x000fe40009000000 */
[----:B------:R-:W-:Y:S01]  /*4a50*/  ULOP3.LUT UR7, UR38, UR7, URZ, 0x3c, !UPT ;  /* 0x0000000726077292 */ /* 0x000fe2000f8e3c3f */
[----:B------:R-:W-:Y:S11]  /*4a60*/  @!P0 BRA `(.L_x_1393) ;  /* 0x0000000000048947 */ /* 0x000ff60003800000 */
[----:B------:R-:W-:Y:S01]  /*4a70*/  BPT.TRAP 0x1 ;  /* 0x000000040000795c */ /* 0x000fe20000300000 */
.L_x_1393:
[----:B------:R-:W-:Y:S01]  /*4a80*/  ULEA UR6, UR4, UR37, 0x3 ;  /* 0x0000002504067291 */ /* 0x000fe2000f8e183f */
[----:B------:R-:W-:-:S05]  /*4a90*/  IMAD.U32 R0, RZ, RZ, UR7 ;  /* 0x00000007ff007e24 */ /* 0x000fca000f8e00ff */
[----:B------:R-:W-:-:S04]  /*4aa0*/  SHF.L.U32 R0, R0, 0x1f, RZ ;  /* 0x0000001f00007819 */ /* 0x000fc800000006ff */
[----:B------:R0:W1:Y:S01]  /*4ab0*/  SYNCS.PHASECHK.TRANS64.TRYWAIT P1, [UR6+0x30830], R0 ;  /* 0x03083000ff0075a7 */ /* 0x0000620008020146 */
[----:B------:R-:W-:Y:S05]  /*4ac0*/  @!P0 BRA `(.L_x_1394) ;  /* 0x0000000000048947 */ /* 0x000fea0003800000 */
[----:B------:R-:W-:Y:S01]  /*4ad0*/  BPT.TRAP 0x1 ;  /* 0x000000040000795c */ /* 0x000fe20000300000 */
.L_x_1394:
[----:B-1----:R-:W-:Y:S05]  /*4ae0*/  @P1 BRA `(.L_x_1395) ;  /* 0x0000000000081947 */ /* 0x002fea0003800000 */
[----:B------:R-:W1:Y:S02]  /*4af0*/  SYNCS.PHASECHK.TRANS64.TRYWAIT P1, [UR6+0x30830], R0 ;  /* 0x03083000ff0075a7 */ /* 0x000e640008020146 */
[----:B-1----:R-:W-:Y:S05]  /*4b00*/  @!P1 BRA `(.L_x_1396) ;  /* 0x0000012400d89947 */ /* 0x002fea0003800000 */
.L_x_1395:
        /* <DEDUP_REMOVED lines=163> */
.L_x_1397:
[----:B------:R-:W-:Y:S01]  /*5540*/  ULEA UR5, UR36, UR37, 0x3 ;  /* 0x0000002524057291 */ /* 0x000fe2000f8e183f */
[----:B01----:R-:W-:-:S05]  /*5550*/  IMAD.U32 R0, RZ, RZ, UR38 ;  /* 0x00000026ff007e24 */ /* 0x003fca000f8e00ff */
[----:B------:R-:W-:-:S04]  /*5560*/  SHF.L.U32 R0, R0, 0x1f, RZ ;  /* 0x0000001f00007819 */ /* 0x000fc800000006ff */
[----:B------:R0:W1:Y:S01]  /*5570*/  SYNCS.PHASECHK.TRANS64.TRYWAIT P1, [UR5+0x30850], R0 ;  /* 0x03085000ff0075a7 */ /* 0x0000620008020145 */
[----:B------:R-:W-:Y:S05]  /*5580*/  @!P0 BRA `(.L_x_1398) ;  /* 0x0000000000048947 */ /* 0x000fea0003800000 */
[----:B------:R-:W-:Y:S01]  /*5590*/  BPT.TRAP 0x1 ;  /* 0x000000040000795c */ /* 0x000fe20000300000 */
.L_x_1398:
[----:B-1----:R-:W-:Y:S05]  /*55a0*/  @P1 BRA `(.L_x_1399) ;  /* 0x0000000000081947 */ /* 0x002fea0003800000 */
[----:B------:R-:W1:Y:S02]  /*55b0*/  SYNCS.PHASECHK.TRANS64.TRYWAIT P1, [UR5+0x30850], R0 ;  /* 0x03085000ff0075a7 */ /* 0x000e640008020145 */
[----:B-1----:R-:W-:Y:S05]  /*55c0*/  @!P1 BRA `(.L_x_1400) ;  /* 0x0000011c00409947 */ /* 0x002fea0003800000 */
.L_x_1399:
        /* <DEDUP_REMOVED lines=13> */
[----:B------:R-:W-:Y:S01]  /*56a0*/  VIADD R3, R14, 0x1 ;  /* 0x000000010e037836 */ /* 0x000fe20000000000 */
[----:B------:R-:W-:Y:S01]  /*56b0*/  UMOV UR6, UR15 ;  /* 0x0000000f00067c82 */ /* 0x000fe20008000000 */
[----:B------:R-:W-:Y:S01]  /*56c0*/  ULDC UR15, c[0x0][0x9e0] ;  /* 0x00027800000f7ab9 */ /* 0x000fe20000000800 */
[----:B------:R-:W-:Y:S01]  /*56d0*/  UIMAD UR14, UR36, 0x900, UR10 ;  /* 0x00000900240e78a4 */ /* 0x000fe2000f8e020a */
[----:B------:R-:W-:-:S05]  /*56e0*/  IMAD R3, R18, -0x2, R3 ;  /* 0xfffffffe12037824 */ /* 0x000fca00078e0203 */
[----:B------:R-:W-:Y:S01]  /*56f0*/  IADD3 R12, -R17, R3, R16 ;  /* 0x00000003110c7210 */ /* 0x000fe20007ffe110 */
[----:B------:R-:W-:Y:S02]  /*5700*/  UMOV UR10, UR14 ;  /* 0x0000000e000a7c82 */ /* 0x000fe40008000000 */
[----:B------:R-:W-:Y:S01]  /*5710*/  HGMMA.64x192x16.F32 R24, R188, gdesc[UR8].tnspB, R24, gsb0 ;  /* 0x42e00008bc187df0 */ /* 0x000fe20008000818 */
[----:B------:R-:W-:Y:S01]  /*5720*/  UIADD3 UR10, UR14, 0x80, URZ ;  /* 0x000000800e0a7890 */ /* 0x000fe2000fffe03f */
[----:B------:R-:W-:Y:S01]  /*5730*/  UMOV UR11, 0x40000040 ;  /* 0x40000040000b7882 */ /* 0x000fe20000000000 */
[----:B--2---:R-:W-:-:S13]  /*5740*/  LOP3.LUT P3, RZ, R208, 0x7f, RZ, 0xc0, !PT ;  /* 0x0000007fd0ff7812 */ /* 0x004fda000786c0ff */
        /* <DEDUP_REMOVED lines=26> */
[----:B------:R-:W-:Y:S01]  /*58f0*/  @P1 IMAD.HI.U32 R2, R11, UR10, RZ ;  /* 0x0000000a0b021c27 */ /* 0x000fe2000f8e00ff */
[----:B------:R-:W-:Y:S01]  /*5900*/  @UP0 ULDC UR10, c[0x0][0x450] ;  /* 0x00011400000a0ab9 */ /* 0x000fe20000000800 */
[----:B------:R-:W-:-:S03]  /*5910*/  PLOP3.LUT P1, PT, PT, PT, UP1, 0x40, 0x0 ;  /* 0x000000000000781c */ /* 0x000fc60003f2e818 */
[----:B------:R-:W-:Y:S01]  /*5920*/  @P2 SHF.R.U32.HI R11, RZ, UR10, R2 ;  /* 0x0000000aff0b2c19 */ /* 0x000fe20008011602 */
[----:B------:R-:W-:Y:S01]  /*5930*/  ULOP3.LUT UR10, URZ, UR6, URZ, 0x33, !UPT ;  /* 0x000000063f0a7292 */ /* 0x000fe2000f8e333f */
[----:B------:R-:W-:-:S03]  /*5940*/  VIADD R2, R12, UR15 ;  /* 0x0000000f0c027c36 */ /* 0x000fc60008000000 */
[----:B------:R-:W0:Y:S02]  /*5950*/  SHFL.IDX PT, R13, R11, RZ, 0x1c1f ;  /* 0x001c1fff0b0d7589 */ /* 0x000e2400000e0000 */
[----:B------:R-:W-:Y:S02]  /*5960*/  VIADD R12, R12, UR10 ;  /* 0x0000000a0c0c7c36 */ /* 0x000fe40008000000 */
[--C-:B0-----:R-:W-:Y:S01]  /*5970*/  IMAD.IADD R20, R2, 0x1, R13.reuse ;  /* 0x0000000102147824 */ /* 0x101fe200078e020d */
[----:B------:R-:W-:Y:S02]  /*5980*/  WARPGROUP.DEPBAR.LE gsb0, 0x0 ;  /* 0x00008000000079c5 */ /* 0x000fe40000010000 */
[----:B------:R0:W-:Y:S01]  /*5990*/  @!P3 SYNCS.ARRIVE.TRANS64.RED.A1T0 RZ, [R0+URZ], RZ ;  /* 0x000000ff00ffb9a7 */ /* 0x0001e2000810043f */
[----:B------:R-:W-:Y:S02]  /*59a0*/  IMAD.IADD R168, R12, 0x1, R13 ;  /* 0x000000010ca87824 */ /* 0x000fe400078e020d */
[----:B0-----:R-:W-:Y:S01]  /*59b0*/  VIADD R0, R3, 0xffffffff ;  /* 0xffffffff03007836 */ /* 0x001fe20000000000 */
[----:B------:R-:W-:Y:S06]  /*59c0*/  @P1 BRA `(.L_x_1401) ;  /* 0x0000000000541947 */ /* 0x000fec0003800000 */
[----:B------:R-:W-:Y:S01]  /*59d0*/  IADD3 R3, -R17, R16, R13 ;  /* 0x0000001011037210 */ /* 0x000fe20007ffe10d */
        /* <DEDUP_REMOVED lines=11> */
.L_x_1403:
[----:B------:R-:W-:-:S05]  /*5a90*/  IMAD.U32 R13, RZ, RZ, UR59 ;  /* 0x0000003bff0d7e24 */ /* 0x000fca000f8e00ff */
[----:B------:R-:W-:-:S13]  /*5aa0*/  ISETP.NE.AND P1, PT, R13, 0x1, PT ;  /* 0x000000010d00780c */ /* 0x000fda0003f25270 */
[----:B------:R-:W0:Y:S02]  /*5ab0*/  @P1 LDC.64 R170, c[0x0][0x9e8] ;  /* 0x00027a00ffaa1b82 */ /* 0x000e240000000a00 */
[----:B0-----:R-:W-:-:S05]  /*5ac0*/  @P1 IMAD.HI.U32 R170, R3, R170, RZ ;  /* 0x000000aa03aa1227 */ /* 0x001fca00078e00ff */
[----:B------:R-:W-:-:S07]  /*5ad0*/  @P1 SHF.R.U32.HI R3, RZ, R171, R170 ;  /* 0x000000abff031219 */ /* 0x000fce00000116aa */
.L_x_1404:
[----:B------:R-:W-:Y:S05]  /*5ae0*/  BSYNC B0 ;  /* 0x0000000000007941 */ /* 0x000fea0003800000 */
.L_x_1402:
[----:B------:R-:W-:-:S05]  /*5af0*/  IMAD R3, R3, R13, R0 ;  /* 0x0000000d03037224 */ /* 0x000fca00078e0200 */
[----:B------:R-:W-:Y:S02]  /*5b00*/  VIADDMNMX R20, R3, R13, R20, PT ;  /* 0x0000000d03147246 */ /* 0x000fe40003800114 */
[----:B------:R-:W-:-:S07]  /*5b10*/  VIMNMX R168, R168, R3, !PT ;  /* 0x00000003a8a87248 */ /* 0x000fce0007fe0100 */
.L_x_1401:
[C---:B------:R-:W-:Y:S01]  /*5b20*/  ISETP.GE.AND P1, PT, R14.reuse, 0x2, PT ;  /* 0x000000020e00780c */ /* 0x040fe20003f26270 */
[----:B------:R-:W0:Y:S01]  /*5b30*/  SHFL.IDX PT, R11, R11, 0x1, 0x1c1f ;  /* 0x003c1f000b0b7f89 */ /* 0x000e2200000e0000 */
        /* <DEDUP_REMOVED lines=130> */
.L_x_1407:
[----:B------:R-:W-:-:S05]  /*6360*/  IMAD.U32 R20, RZ, RZ, UR59 ;  /* 0x0000003bff147e24 */ /* 0x000fca000f8e00ff */
[----:B------:R-:W-:-:S13]  /*6370*/  ISETP.NE.AND P6, PT, R20, 0x1, PT ;  /* 0x000000011400780c */ /* 0x000fda0003fc5270 */
[----:B------:R-:W0:Y:S02]  /*6380*/  @P6 LDC.64 R132, c[0x0][0x9e8] ;  /* 0x00027a00ff846b82 */ /* 0x000e240000000a00 */
[----:B0-----:R-:W-:-:S05]  /*6390*/  @P6 IMAD.HI.U32 R132, R11, R132, RZ ;  /* 0x000000840b846227 */ /* 0x001fca00078e00ff */
[----:B------:R-:W-:-:S07]  /*63a0*/  @P6 SHF.R.U32.HI R11, RZ, R133, R132 ;  /* 0x00000085ff0b6219 */ /* 0x000fce0000011684 */
.L_x_1408:
[----:B------:R-:W-:Y:S05]  /*63b0*/  BSYNC B0 ;  /* 0x0000000000007941 */ /* 0x000fea0003800000 */
.L_x_1406:
[----:B------:R-:W-:-:S05]  /*63c0*/  IMAD R11, R11, R20, R0 ;  /* 0x000000140b0b7224 */ /* 0x000fca00078e0200 */
[----:B------:R-:W-:Y:S02]  /*63d0*/  VIADDMNMX R2, R11, R20, R2, PT ;  /* 0x000000140b027246 */ /* 0x000fe40003800102 */
[----:B------:R-:W-:-:S07]  /*63e0*/  VIMNMX R12, R12, R11, !PT ;  /* 0x0000000b0c0c7248 */ /* 0x000fce0007fe0100 */
.L_x_1405:
[C---:B------:R-:W-:Y:S01]  /*63f0*/  ISETP.GT.AND P1, PT, R12.reuse, 0x1, !P1 ;  /* 0x000000010c00780c */ /* 0x040fe20004f24270 */
[----:B------:R-:W-:Y:S01]  /*6400*/  IMAD.U32 R132, RZ, RZ, UR5 ;  /* 0x00000005ff847e24 */ /* 0x000fe2000f8e00ff */
[----:B------:R-:W-:Y:S01]  /*6410*/  ISETP.GT.AND P2, PT, R12, 0x8, !P2 ;  /* 0x000000080c00780c */ /* 0x000fe20005744270 */
[----:B------:R-:W-:Y:S01]  /*6420*/  UMOV UR38, UR7 ;  /* 0x0000000700267c82 */ /* 0x000fe20008000000 */
[C---:B------:R-:W-:Y:S01]  /*6430*/  ISETP.LT.OR P1, PT, R2.reuse, 0x2, P1 ;  /* 0x000000020200780c */ /* 0x040fe20000f21670 */
[----:B------:R-:W-:Y:S01]  /*6440*/  UMOV UR36, UR4 ;  /* 0x0000000400247c82 */ /* 0x000fe20008000000 */
        /* <DEDUP_REMOVED lines=109> */
[----:B------:R-:W-:Y:S01]  /*6b20*/  ISETP.NE.AND P6, PT, R14, RZ, PT ;  /* 0x000000ff0e00720c */ /* 0x000fe20003fc5270 */
[----:B0-----:R-:W-:Y:S01]  /*6b30*/  FMUL.FTZ R14, R11, R0 ;  /* 0x000000000b0e7220 */ /* 0x001fe20000410000 */
        /* <DEDUP_REMOVED lines=229> */
.L_x_1392:
        /* <DEDUP_REMOVED lines=26> */
.L_x_1411:
[----:B------:R-:W-:-:S11]  /*7b30*/  UISETP.NE.AND UP2, UPT, UR7, 0x1, UPT ;  /* 0x000000010700788c */ /* 0x000fd6000bf45270 */
[----:B------:R-:W-:Y:S02]  /*7b40*/  @UP2 ULDC.64 UR4, c[0x0][0x9e8] ;  /* 0x00027a0000042ab9 */ /* 0x000fe40000000a00 */
[----:B------:R-:W-:-:S04]  /*7b50*/  UIMAD.WIDE.U32 UR10, UR6, UR4, URZ ;  /* 0x00000004060a72a5 */ /* 0x000fc8000f8e003f */
[----:B------:R-:W-:-:S12]  /*7b60*/  @UP2 USHF.R.U32.HI UR6, URZ, UR5, UR11 ;  /* 0x000000053f062299 */ /* 0x000fd8000801160b */
.L_x_1412:
[----:B------:R-:W-:-:S04]  /*7b70*/  UIMAD UR6, UR6, UR7, URZ ;  /* 0x00000007060672a4 */ /* 0x000fc8000f8e023f */
[----:B------:R-:W-:-:S04]  /*7b80*/  UISETP.LT.AND UP2, UPT, UR14, UR6, UPT ;  /* 0x000000060e00728c */ /* 0x000fc8000bf41270 */
[----:B------:R-:W-:-:S12]  /*7b90*/  USEL UR14, UR14, UR6, !UP2 ;  /* 0x000000060e0e7287 */ /* 0x000fd8000d000000 */
.L_x_1410:
        /* <DEDUP_REMOVED lines=12> */
.L_x_1422:
        /* <DEDUP_REMOVED lines=8> */
.L_x_1414:
[----:B------:R-:W-:Y:S01]  /*7ce0*/  ULEA UR5, UR36, UR37, 0x3 ;  /* 0x0000002524057291 */ /* 0x000fe2000f8e183f */
[----:B------:R-:W-:-:S05]  /*7cf0*/  IMAD.U32 R0, RZ, RZ, UR38 ;  /* 0x00000026ff007e24 */ /* 0x000fca000f8e00ff */
[----:B------:R-:W-:-:S04]  /*7d00*/  SHF.L.U32 R0, R0, 0x1f, RZ ;  /* 0x0000001f00007819 */ /* 0x000fc800000006ff */
[----:B------:R0:W1:Y:S01]  /*7d10*/  SYNCS.PHASECHK.TRANS64.TRYWAIT P1, [UR5+0x30830], R0 ;  /* 0x03083000ff0075a7 */ /* 0x0000620008020145 */
[----:B------:R-:W-:Y:S05]  /*7d20*/  @!P0 BRA `(.L_x_1415) ;  /* 0x0000000000048947 */ /* 0x000fea0003800000 */
[----:B------:R-:W-:Y:S01]  /*7d30*/  BPT.TRAP 0x1 ;  /* 0x000000040000795c */ /* 0x000fe20000300000 */
.L_x_1415:
[----:B-1----:R-:W-:Y:S05]  /*7d40*/  @P1 BRA `(.L_x_1416) ;  /* 0x0000000000081947 */ /* 0x002fea0003800000 */
[----:B------:R-:W1:Y:S02]  /*7d50*/  SYNCS.PHASECHK.TRANS64.TRYWAIT P1, [UR5+0x30830], R0 ;  /* 0x03083000ff0075a7 */ /* 0x000e640008020145 */
[----:B-1----:R-:W-:Y:S05]  /*7d60*/  @!P1 BRA `(.L_x_1417) ;  /* 0x000000f400709947 */ /* 0x002fea0003800000 */
.L_x_1416:
        /* <DEDUP_REMOVED lines=163> */
.L_x_1418:
[----:B------:R-:W-:Y:S01]  /*87a0*/  ULEA UR5, UR4, UR37, 0x3 ;  /* 0x0000002504057291 */ /* 0x000fe2000f8e183f */
[----:B01----:R-:W-:-:S05]  /*87b0*/  IMAD.U32 R0, RZ, RZ, UR6 ;  /* 0x00000006ff007e24 */ /* 0x003fca000f8e00ff */
[----:B------:R-:W-:-:S04]  /*87c0*/  SHF.L.U32 R0, R0, 0x1f, RZ ;  /* 0x0000001f00007819 */ /* 0x000fc800000006ff */
[----:B------:R0:W1:Y:S01]  /*87d0*/  SYNCS.PHASECHK.TRANS64.TRYWAIT P1, [UR5+0x30850], R0 ;  /* 0x03085000ff0075a7 */ /* 0x0000620008020145 */
[----:B------:R-:W-:Y:S05]  /*87e0*/  @!P0 BRA `(.L_x_1419) ;  /* 0x0000000000048947 */ /* 0x000fea0003800000 */
[----:B------:R-:W-:Y:S01]  /*87f0*/  BPT.TRAP 0x1 ;  /* 0x000000040000795c */ /* 0x000fe20000300000 */
.L_x_1419:
[----:B-1----:R-:W-:Y:S05]  /*8800*/  @P1 BRA `(.L_x_1420) ;  /* 0x0000000000081947 */ /* 0x002fea0003800000 */
[----:B------:R-:W1:Y:S02]  /*8810*/  SYNCS.PHASECHK.TRANS64.TRYWAIT P1, [UR5+0x30850], R0 ;  /* 0x03085000ff0075a7 */ /* 0x000e640008020145 */
[----:B-1----:R-:W-:Y:S05]  /*8820*/  @!P1 BRA `(.L_x_1421) ;  /* 0x000000e800d89947 */ /* 0x002fea0003800000 */
.L_x_1420:
        /* <DEDUP_REMOVED lines=135> */
[----:B------:R-:W-:Y:S02]  /*90a0*/  FFMA.FTZ R166, R166, R0, -R153 ;  /* 0x00000000a6a67223 */ /* 0x000fe40000010899 */
        /* <DEDUP_REMOVED lines=8> */
[----:B------:R-:W2:Y:S01]  /*9130*/  MUFU.EX2 R159, R159 ;  /* 0x0000009f009f7308 */ /* 0x000ea20000000800 */
        /* <DEDUP_REMOVED lines=44> */
[----:B------:R-:W-:Y:S01]  /*9400*/  UMOV UR11, 0x40000040 ;  /* 0x40000040000b7882 */ /* 0x000fe20000000000 */
[----:B------:R-:W-:-:S06]  /*9410*/  UMOV UR4, UR36 ;  /* 0x0000002400047c82 */ /* 0x000fcc0008000000 */
[----:B------:R-:W-:Y:S08]  /*9420*/  MUFU.EX2 R177, R177 ;  /* 0x000000b100b17308 */ /* 0x000ff00000000800 */
[----:B------:R-:W-:Y:S08]  /*9430*/  MUFU.EX2 R178, R178 ;  /* 0x000000b200b27308 */ /* 0x000ff00000000800 */
[----:B------:R-:W-:Y:S01]  /*9440*/  MUFU.EX2 R179, R179 ;  /* 0x000000b300b37308 */ /* 0x000fe20000000800 */
[----:B------:R-:W-:-:S02]  /*9450*/  WARPGROUP.DEPBAR.LE gsb0, 0x0 ;  /* 0x00008000000079c5 */ /* 0x000fc40000010000 */
[----:B------:R-:W-:Y:S01]  /*9460*/  WARPGROUP.ARRIVE ;  /* 0x00000000000079c5 */ /* 0x000fe20000000000 */
[-CC-:B------:R-:W-:Y:S01]  /*9470*/  FFMA.FTZ R172, R152, R0.reuse, -R3.reuse ;  /* 0x0000000098ac7223 */ /* 0x180fe20000010803 */
[----:B------:R-:W-:Y:S01]  /*9480*/  FFMA.FTZ R174, R156, R0, -R3 ;  /* 0x000000009cae7223 */ /* 0x000fe20000010803 */
[----:B------:R-:W-:Y:S01]  /*9490*/  FADD.FTZ R3, -R4, R11 ;  /* 0x0000000b04037221 */ /* 0x000fe20000010100 */
[----:B0-----:R-:W-:Y:S01]  /*94a0*/  F2FP.F16.F32.PACK_AB R173, R155, R154 ;  /* 0x0000009a9bad723e */ /* 0x001fe200000000ff */
[----:B------:R-:W-:Y:S01]  /*94b0*/  MUFU.EX2 R11, R165 ;  /* 0x000000a5000b7308 */ /* 0x000fe20000000800 */
[----:B------:R-:W-:Y:S01]  /*94c0*/  HGMMA.64x192x16.F32 R24, R168, gdesc[UR8].tnspB, R24, gsb0 ;  /* 0x42e00008a8187df0 */ /* 0x000fe20008000818 */
[----:B------:R-:W-:Y:S01]  /*94d0*/  FMUL.FTZ R3, R3, R0 ;  /* 0x0000000003037220 */ /* 0x000fe20000410000 */
[----:B--2---:R-:W-:-:S05]  /*94e0*/  F2FP.F16.F32.PACK_AB R175, R159, R158 ;  /* 0x0000009e9faf723e */ /* 0x004fca00000000ff */
[----:B------:R-:W0:Y:S08]  /*94f0*/  MUFU.EX2 R3, R3 ;  /* 0x0000000300037308 */ /* 0x000e300000000800 */
[----:B------:R-:W-:Y:S08]  /*9500*/  MUFU.EX2 R172, R172 ;  /* 0x000000ac00ac7308 */ /* 0x000ff00000000800 */
[----:B------:R-:W-:Y:S01]  /*9510*/  MUFU.EX2 R174, R174 ;  /* 0x000000ae00ae7308 */ /* 0x000fe20000000800 */
[----:B0-----:R-:W-:-:S04]  /*9520*/  FFMA.FTZ R8, R3, R8, R20 ;  /* 0x0000000803087223 */ /* 0x001fc80000010014 */
[----:B------:R-:W-:Y:S01]  /*9530*/  FADD.FTZ R132, R189, R8 ;  /* 0x00000008bd847221 */ /* 0x000fe20000010000 */
[--C-:B------:R-:W-:Y:S01]  /*9540*/  FFMA.FTZ R8, R151, R0, -R153.reuse ;  /* 0x0000000097087223 */ /* 0x100fe20000010899 */
[----:B------:R-:W-:Y:S01]  /*9550*/  F2FP.F16.F32.PACK_AB R189, R189, R20 ;  /* 0x00000014bdbd723e */ /* 0x000fe200000000ff */
[----:B------:R-:W-:Y:S01]  /*9560*/  FFMA.FTZ R153, R167, R0, -R153 ;  /* 0x00000000a7997223 */ /* 0x000fe20000010899 */
[----:B------:R-:W-:Y:S01]  /*9570*/  FADD.FTZ R9, R191, R132 ;  /* 0x00000084bf097221 */ /* 0x000fe20000010000 */
[C---:B------:R-:W-:Y:S02]  /*9580*/  F2FP.F16.F32.PACK_AB R191, R120.reuse, R191 ;  /* 0x000000bf78bf723e */ /* 0x040fe400000000ff */
[----:B------:R-:W0:Y:S01]  /*9590*/  MUFU.EX2 R8, R8 ;  /* 0x0000000800087308 */ /* 0x000e220000000800 */
[----:B------:R-:W-:-:S04]  /*95a0*/  FADD.FTZ R132, R120, R9 ;  /* 0x0000000978847221 */ /* 0x000fc80000010000 */
[----:B------:R-:W-:Y:S01]  /*95b0*/  FADD.FTZ R9, R185, R132 ;  /* 0x00000084b9097221 */ /* 0x000fe20000010000 */
[C---:B------:R-:W-:Y:S02]  /*95c0*/  F2FP.F16.F32.PACK_AB R185, R122.reuse, R185 ;  /* 0x000000b97ab9723e */ /* 0x040fe400000000ff */
[----:B------:R-:W1:Y:S01]  /*95d0*/  MUFU.EX2 R153, R153 ;  /* 0x0000009900997308 */ /* 0x000e620000000800 */
        /* <DEDUP_REMOVED lines=14> */
[----:B0-----:R-:W-:-:S03]  /*96c0*/  F2FP.F16.F32.PACK_AB R179, R8, R179 ;  /* 0x000000b308b3723e */ /* 0x001fc600000000ff */
[----:B------:R-:W-:-:S04]  /*96d0*/  FADD.FTZ R9, R8, R9 ;  /* 0x0000000908097221 */ /* 0x000fc80000010000 */
[----:B------:R-:W-:-:S04]  /*96e0*/  FADD.FTZ R9, R154, R9 ;  /* 0x000000099a097221 */ /* 0x000fc80000010000 */
[----:B------:R-:W-:-:S04]  /*96f0*/  FADD.FTZ R9, R155, R9 ;  /* 0x000000099b097221 */ /* 0x000fc80000010000 */
[----:B------:R-:W-:-:S04]  /*9700*/  FADD.FTZ R9, R158, R9 ;  /* 0x000000099e097221 */ /* 0x000fc80000010000 */
[----:B------:R-:W-:-:S04]  /*9710*/  FADD.FTZ R9, R159, R9 ;  /* 0x000000099f097221 */ /* 0x000fc80000010000 */
[----:B------:R-:W-:-:S04]  /*9720*/  FADD.FTZ R9, R162, R9 ;  /* 0x00000009a2097221 */ /* 0x000fc80000010000 */
[----:B------:R-:W-:Y:S01]  /*9730*/  FADD.FTZ R9, R163, R9 ;  /* 0x00000009a3097221 */ /* 0x000fe20000010000 */
[----:B------:R-:W-:Y:S02]  /*9740*/  WARPGROUP.DEPBAR.LE gsb0, 0x0 ;  /* 0x00008000000079c5 */ /* 0x000fe40000010000 */
[----:B------:R0:W-:Y:S01]  /*9750*/  @!P1 SYNCS.ARRIVE.TRANS64.RED.A1T0 RZ, [R123+URZ], RZ ;  /* 0x000000ff7bff99a7 */ /* 0x0001e2000810043f */
[----:B------:R-:W-:Y:S02]  /*9760*/  F2FP.F16.F32.PACK_AB R168, R149, R12 ;  /* 0x0000000c95a8723e */ /* 0x000fe400000000ff */
[----:B------:R-:W-:Y:S02]  /*9770*/  F2FP.F16.F32.PACK_AB R170, R11, R14 ;  /* 0x0000000e0baa723e */ /* 0x000fe400000000ff */
[----:B------:R-:W-:Y:S02]  /*9780*/  F2FP.F16.F32.PACK_AB R169, R163, R162 ;  /* 0x000000a2a3a9723e */ /* 0x000fe400000000ff */
[----:B-1----:R-:W-:Y:S01]  /*9790*/  F2FP.F16.F32.PACK_AB R171, R153, R166 ;  /* 0x000000a699ab723e */ /* 0x002fe200000000ff */
[----:B0-----:R-:W-:-:S05]  /*97a0*/  @!P1 VIADD R123, R127, 0x30860 ;  /* 0x000308607f7b9836 */ /* 0x001fca0000000000 */
[----:B------:R-:W-:-:S04]  /*97b0*/  @!P1 PRMT R123, RZ, 0x654, R123 ;  /* 0x00000654ff7b9816 */ /* 0x000fc8000000007b */
[----:B------:R0:W-:Y:S01]  /*97c0*/  @!P1 SYNCS.ARRIVE.TRANS64.RED.A1T0 RZ, [R123+URZ], RZ ;  /* 0x000000ff7bff99a7 */ /* 0x0001e2000810043f */
[C---:B------:R-:W-:Y:S01]  /*97d0*/  ISETP.GT.AND P1, PT, R10.reuse, UR58, PT ;  /* 0x0000003a0a007c0c */ /* 0x040fe2000bf24270 */
[----:B------:R-:W-:Y:S02]  /*97e0*/  VIADD R10, R10, 0xffffffff ;  /* 0xffffffff0a0a7836 */ /* 0x000fe40000000000 */
[----:B0-----:R-:W-:-:S04]  /*97f0*/  FADD.FTZ R123, R15, R134 ;  /* 0x000000860f7b7221 */ /* 0x001fc80000010000 */
        /* <DEDUP_REMOVED lines=25> */
[----:B------:R-:W-:-:S03]  /*9990*/  FADD.FTZ R12, R166, R9 ;  /* 0x00000009a60c7221 */ /* 0x000fc60000010000 */
[----:B------:R-:W-:-:S04]  /*99a0*/  FADD.FTZ R13, R149, R8 ;  /* 0x00000008950d7221 */ /* 0x000fc80000010000 */
[----:B------:R-:W-:-:S04]  /*99b0*/  FADD.FTZ R8, R14, R13 ;  /* 0x0000000d0e087221 */ /* 0x000fc80000010000 */
[----:B------:R-:W-:Y:S01]  /*99c0*/  FADD.FTZ R9, R11, R8 ;  /* 0x000000080b097221 */ /* 0x000fe20000010000 */
[----:B------:R-:W-:Y:S01]  /*99d0*/  FADD.FTZ R8, R153, R12 ;  /* 0x0000000c99087221 */ /* 0x000fe20000010000 */
[----:B------:R-:W-:Y:S02]  /*99e0*/  IMAD.MOV.U32 R11, RZ, RZ, R4 ;  /* 0x000000ffff0b7224 */ /* 0x000fe400078e0004 */
[----:B------:R-:W-:Y:S01]  /*99f0*/  IMAD.MOV.U32 R12, RZ, RZ, R5 ;  /* 0x000000ffff0c7224 */ /* 0x000fe200078e0005 */
[----:B------:R-:W-:Y:S06]  /*9a00*/  @P1 BRA `(.L_x_1422) ;  /* 0xffffffe000941947 */ /* 0x000fec000383ffff */
.L_x_1413:
        /* <DEDUP_REMOVED lines=8> */
.L_x_1440:
        /* <DEDUP_REMOVED lines=8> */
.L_x_1424:
[----:B------:R-:W-:Y:S01]  /*9b10*/  ULEA UR5, UR36, UR37, 0x3 ;  /* 0x0000002524057291 */ /* 0x000fe2000f8e183f */
[----:B------:R-:W-:-:S05]  /*9b20*/  IMAD.U32 R0, RZ, RZ, UR38 ;  /* 0x00000026ff007e24 */ /* 0x000fca000f8e00ff */
[----:B------:R-:W-:-:S04]  /*9b30*/  SHF.L.U32 R0, R0, 0x1f, RZ ;  /* 0x0000001f00007819 */ /* 0x000fc800000006ff */
[----:B------:R0:W1:Y:S01]  /*9b40*/  SYNCS.PHASECHK.TRANS64.TRYWAIT P1, [UR5+0x30830], R0 ;  /* 0x03083000ff0075a7 */ /* 0x0000620008020145 */
[----:B------:R-:W-:Y:S05]  /*9b50*/  @!P0 BRA `(.L_x_1425) ;  /* 0x0000000000048947 */ /* 0x000fea0003800000 */
[----:B------:R-:W-:Y:S01]  /*9b60*/  BPT.TRAP 0x1 ;  /* 0x000000040000795c */ /* 0x000fe20000300000 */
.L_x_1425:
[----:B-1----:R-:W-:Y:S05]  /*9b70*/  @P1 BRA `(.L_x_1426) ;  /* 0x0000000000081947 */ /* 0x002fea0003800000 */
[----:B------:R-:W1:Y:S02]  /*9b80*/  SYNCS.PHASECHK.TRANS64.TRYWAIT P1, [UR5+0x30830], R0 ;  /* 0x03083000ff0075a7 */ /* 0x000e640008020145 */
[----:B-1----:R-:W-:Y:S05]  /*9b90*/  @!P1 BRA `(.L_x_1427) ;  /* 0x000000d800149947 */ /* 0x002fea0003800000 */
.L_x_1426:
        /* <DEDUP_REMOVED lines=163> */
.L_x_1428:
[----:B------:R-:W-:Y:S01]  /*a5d0*/  ULEA UR5, UR4, UR37, 0x3 ;  /* 0x0000002504057291 */ /* 0x000fe2000f8e183f */
[----:B01----:R-:W-:-:S05]  /*a5e0*/  IMAD.U32 R0, RZ, RZ, UR6 ;  /* 0x00000006ff007e24 */ /* 0x003fca000f8e00ff */
[----:B------:R-:W-:-:S04]  /*a5f0*/  SHF.L.U32 R0, R0, 0x1f, RZ ;  /* 0x0000001f00007819 */ /* 0x000fc800000006ff */
[----:B------:R0:W1:Y:S01]  /*a600*/  SYNCS.PHASECHK.TRANS64.TRYWAIT P1, [UR5+0x30850], R0 ;  /* 0x03085000ff0075a7 */ /* 0x0000620008020145 */
[----:B------:R-:W-:Y:S05]  /*a610*/  @!P0 BRA `(.L_x_1429) ;  /* 0x0000000000048947 */ /* 0x000fea0003800000 */
[----:B------:R-:W-:Y:S01]  /*a620*/  BPT.TRAP 0x1 ;  /* 0x000000040000795c */ /* 0x000fe20000300000 */
.L_x_1429:
[----:B-1----:R-:W-:Y:S05]  /*a630*/  @P1 BRA `(.L_x_1430) ;  /* 0x0000000000081947 */ /* 0x002fea0003800000 */
[----:B------:R-:W1:Y:S02]  /*a640*/  SYNCS.PHASECHK.TRANS64.TRYWAIT P1, [UR5+0x30850], R0 ;  /* 0x03085000ff0075a7 */ /* 0x000e640008020145 */
[----:B-1----:R-:W-:Y:S05]  /*a650*/  @!P1 BRA `(.L_x_1431) ;  /* 0x000000cc007c9947 */ /* 0x002fea0003800000 */
.L_x_1430:
        /* <DEDUP_REMOVED lines=13> */
[----:B------:R-:W-:-:S03]  /*a730*/  VIADD R3, R5, 0x1 ;  /* 0x0000000105037836 */ /* 0x000fc60000000000 */
        /* <DEDUP_REMOVED lines=61> */
.L_x_1434:
[----:B------:R-:W-:-:S05]  /*ab10*/  IMAD.U32 R13, RZ, RZ, UR58 ;  /* 0x0000003aff0d7e24 */ /* 0x000fca000f8e00ff */
[----:B------:R-:W-:-:S13]  /*ab20*/  ISETP.NE.AND P1, PT, R13, 0x1, PT ;  /* 0x000000010d00780c */ /* 0x000fda0003f25270 */
[----:B------:R-:W0:Y:S02]  /*ab30*/  @P1 LDC.64 R170, c[0x0][0x9e8] ;  /* 0x00027a00ffaa1b82 */ /* 0x000e240000000a00 */
[----:B0-----:R-:W-:-:S05]  /*ab40*/  @P1 IMAD.HI.U32 R170, R3, R170, RZ ;  /* 0x000000aa03aa1227 */ /* 0x001fca00078e00ff */
[----:B------:R-:W-:-:S07]  /*ab50*/  @P1 SHF.R.U32.HI R3, RZ, R171, R170 ;  /* 0x000000abff031219 */ /* 0x000fce00000116aa */
.L_x_1435:
[----:B------:R-:W-:Y:S05]  /*ab60*/  BSYNC B0 ;  /* 0x0000000000007941 */ /* 0x000fea0003800000 */
.L_x_1433:
[----:B------:R-:W-:-:S05]  /*ab70*/  IMAD R3, R3, R13, R0 ;  /* 0x0000000d03037224 */ /* 0x000fca00078e0200 */
[----:B------:R-:W-:Y:S02]  /*ab80*/  VIADDMNMX R20, R3, R13, R20, PT ;  /* 0x0000000d03147246 */ /* 0x000fe40003800114 */
[----:B------:R-:W-:-:S07]  /*ab90*/  VIMNMX R168, R168, R3, !PT ;  /* 0x00000003a8a87248 */ /* 0x000fce0007fe0100 */
.L_x_1432:
        /* <DEDUP_REMOVED lines=132> */
.L_x_1438:
[----:B------:R-:W-:-:S05]  /*b3e0*/  IMAD.U32 R20, RZ, RZ, UR58 ;  /* 0x0000003aff147e24 */ /* 0x000fca000f8e00ff */
[----:B------:R-:W-:-:S13]  /*b3f0*/  ISETP.NE.AND P6, PT, R20, 0x1, PT ;  /* 0x000000011400780c */ /* 0x000fda0003fc5270 */
[----:B------:R-:W0:Y:S02]  /*b400*/  @P6 LDC.64 R4, c[0x0][0x9e8] ;  /* 0x00027a00ff046b82 */ /* 0x000e240000000a00 */
[----:B0-----:R-:W-:-:S05]  /*b410*/  @P6 IMAD.HI.U32 R4, R183, R4, RZ ;  /* 0x00000004b7046227 */ /* 0x001fca00078e00ff */
[----:B------:R-:W-:-:S07]  /*b420*/  @P6 SHF.R.U32.HI R183, RZ, R5, R4 ;  /* 0x00000005ffb76219 */ /* 0x000fce0000011604 */
.L_x_1439:
[----:B------:R-:W-:Y:S05]  /*b430*/  BSYNC B0 ;  /* 0x0000000000007941 */ /* 0x000fea0003800000 */
.L_x_1437:
[----:B------:R-:W-:-:S05]  /*b440*/  IMAD R183, R183, R20, R0 ;  /* 0x00000014b7b77224 */ /* 0x000fca00078e0200 */
[----:B------:R-:W-:Y:S02]  /*b450*/  VIADDMNMX R2, R183, R20, R2, PT ;  /* 0x00000014b7027246 */ /* 0x000fe40003800102 */
[----:B------:R-:W-:-:S07]  /*b460*/  VIMNMX R14, R14, R183, !PT ;  /* 0x000000b70e0e7248 */ /* 0x000fce0007fe0100 */
.L_x_1436:
        /* <DEDUP_REMOVED lines=139> */
[----:B------:R-:W-:Y:S01]  /*bd20*/  FSEL R145, R5, RZ, P1 ;  /* 0x000000ff05917208 */ /* 0x000fe20000800000 */
[--C-:B------:R-:W-:Y:S01]  /*bd30*/  FFMA.FTZ R190, R171, R0, -R20.reuse ;  /* 0x00000000abbe7223 */ /* 0x100fe20000010814 */
[----:B------:R-:W-:Y:S01]  /*bd40*/  FMNMX.FTZ R4, R185, R4, !PT ;  /* 0x00000004b9047209 */ /* 0x000fe20007810000 */
[----:B------:R-:W-:Y:S01]  /*bd50*/  MUFU.EX2 R188, R188 ;  /* 0x000000bc00bc7308 */ /* 0x000fe20000000800 */
[----:B------:R-:W-:Y:S01]  /*bd60*/  FFMA.FTZ R171, R177, R0, -R20 ;  /* 0x00000000b1ab7223 */ /* 0x000fe20000010814 */
[----:B------:R-:W-:Y:S01]  /*bd70*/  FADD.FTZ R145, -R145, R12 ;  /* 0x0000000c91917221 */ /* 0x000fe20000010100 */
[----:B------:R-:W-:Y:S01]  /*bd80*/  FMNMX.FTZ R4, R207, R4, !PT ;  /* 0x00000004cf047209 */ /* 0x000fe20007810000 */
[-CC-:B------:R-:W-:Y:S01]  /*bd90*/  FFMA.FTZ R186, R179, R0.reuse, -R20.reuse ;  /* 0x00000000b3ba7223 */ /* 0x180fe20000010814 */
[-CC-:B------:R-:W-:Y:S01]  /*bda0*/  FFMA.FTZ R178, R13, R0.reuse, -R20.reuse ;  /* 0x000000000db27223 */ /* 0x180fe20000010814 */
[----:B------:R-:W-:Y:S01]  /*bdb0*/  FMUL.FTZ R2, R145, R0 ;  /* 0x0000000091027220 */ /* 0x000fe20000410000 */
[----:B------:R-:W-:Y:S01]  /*bdc0*/  FMNMX.FTZ R4, R187, R4, !PT ;  /* 0x00000004bb047209 */ /* 0x000fe20007810000 */
[----:B------:R-:W-:Y:S01]  /*bdd0*/  MUFU.EX2 R215, R215 ;  /* 0x000000d700d77308 */ /* 0x000fe20000000800 */
[-CC-:B------:R-:W-:Y:S01]  /*bde0*/  FFMA.FTZ R133, R133, R0.reuse, -R20.reuse ;  /* 0x0000000085857223 */ /* 0x180fe20000010814 */
        /* <DEDUP_REMOVED lines=14> */
[----:B------:R-:W1:Y:S01]  /*bed0*/  MUFU.EX2 R190, R190 ;  /* 0x000000be00be7308 */ /* 0x000e620000000800 */
[-CC-:B------:R-:W-:Y:S01]  /*bee0*/  FFMA.FTZ R121, R161, R0.reuse, -R20.reuse ;  /* 0x00000000a1797223 */ /* 0x180fe20000010814 */
[----:B------:R-:W-:Y:S01]  /*bef0*/  FFMA.FTZ R125, R165, R0, -R20 ;  /* 0x00000000a57d7223 */ /* 0x000fe20000010814 */
[----:B------:R-:W-:-:S02]  /*bf00*/  FMNMX.FTZ R4, R147, R4, !PT ;  /* 0x0000000493047209 */ /* 0x000fc40007810000 */
[----:B------:R-:W-:Y:S02]  /*bf10*/  LOP3.LUT P6, RZ, R208, 0x7f, RZ, 0xc0, !PT ;  /* 0x0000007fd0ff7812 */ /* 0x000fe400078cc0ff */
[----:B------:R-:W-:Y:S01]  /*bf20*/  FMNMX.FTZ R4, R131, R4, !PT ;  /* 0x0000000483047209 */ /* 0x000fe20007810000 */
[----:B------:R-:W2:Y:S01]  /*bf30*/  MUFU.EX2 R169, R169 ;  /* 0x000000a900a97308 */ /* 0x000ea20000000800 */
[----:B0-----:R-:W-:Y:S02]  /*bf40*/  FFMA.FTZ R9, R2, R9, R215 ;  /* 0x0000000902097223 */ /* 0x001fe400000100d7 */
[----:B------:R-:W-:Y:S02]  /*bf50*/  FMNMX.FTZ R4, R151, R4, !PT ;  /* 0x0000000497047209 */ /* 0x000fe40007810000 */
[C---:B------:R-:W-:Y:S01]  /*bf60*/  FADD.FTZ R9, R188.reuse, R9 ;  /* 0x00000009bc097221 */ /* 0x040fe20000010000 */
[----:B------:R-:W-:Y:S02]  /*bf70*/  F2FP.F16.F32.PACK_AB R188, R188, R215 ;  /* 0x000000d7bcbc723e */ /* 0x000fe400000000ff */
[----:B------:R-:W-:Y:S01]  /*bf80*/  FMNMX.FTZ R4, R127, R4, !PT ;  /* 0x000000047f047209 */ /* 0x000fe20007810000 */
[----:B------:R-:W0:Y:S01]  /*bf90*/  MUFU.EX2 R184, R184 ;  /* 0x000000b800b87308 */ /* 0x000e220000000800 */
[----:B-1----:R-:W-:-:S02]  /*bfa0*/  FADD.FTZ R130, R190, R9 ;  /* 0x00000009be827221 */ /* 0x002fc40000010000 */
[----:B------:R-:W-:-:S04]  /*bfb0*/  FMNMX.FTZ R4, R155, R4, !PT ;  /* 0x000000049b047209 */ /* 0x000fc80007810000 */
[----:B------:R-:W-:Y:S01]  /*bfc0*/  FMNMX.FTZ R4, R123, R4, !PT ;  /* 0x000000047b047209 */ /* 0x000fe20007810000 */
[----:B------:R-:W1:Y:S01]  /*bfd0*/  MUFU.EX2 R171, R171 ;  /* 0x000000ab00ab7308 */ /* 0x000e620000000800 */
[C---:B--2---:R-:W-:Y:S01]  /*bfe0*/  FADD.FTZ R9, R169.reuse, R130 ;  /* 0x00000082a9097221 */ /* 0x044fe20000010000 */
[----:B------:R-:W-:Y:S02]  /*bff0*/  F2FP.F16.F32.PACK_AB R190, R169, R190 ;  /* 0x000000bea9be723e */ /* 0x000fe400000000ff */
[----:B------:R-:W-:-:S04]  /*c000*/  FMNMX.FTZ R4, R159, R4, !PT ;  /* 0x000000049f047209 */ /* 0x000fc80007810000 */
[----:B------:R-:W-:Y:S01]  /*c010*/  FMNMX.FTZ R4, R173, R4, !PT ;  /* 0x00000004ad047209 */ /* 0x000fe20007810000 */
[----:B------:R-:W2:Y:S01]  /*c020*/  MUFU.EX2 R186, R186 ;  /* 0x000000ba00ba7308 */ /* 0x000ea20000000800 */
[----:B0-----:R-:W-:Y:S02]  /*c030*/  FADD.FTZ R130, R184, R9 ;  /* 0x00000009b8827221 */ /* 0x001fe40000010000 */
[----:B------:R-:W-:-:S04]  /*c040*/  FMNMX.FTZ R4, R163, R4, !PT ;  /* 0x00000004a3047209 */ /* 0x000fc80007810000 */
[----:B------:R-:W-:Y:S01]  /*c050*/  FMNMX.FTZ R4, R175, R4, !PT ;  /* 0x00000004af047209 */ /* 0x000fe20007810000 */
[----:B------:R-:W0:Y:S01]  /*c060*/  MUFU.EX2 R133, R133 ;  /* 0x0000008500857308 */ /* 0x000e220000000800 */
[----:B-1----:R-:W-:Y:S02]  /*c070*/  F2FP.F16.F32.PACK_AB R184, R171, R184 ;  /* 0x000000b8abb8723e */ /* 0x002fe400000000ff */
[----:B------:R-:W-:-:S05]  /*c080*/  FMNMX.FTZ R4, R167, R4, !PT ;  /* 0x00000004a7047209 */ /* 0x000fca0007810000 */
[----:B------:R-:W1:Y:S01]  /*c090*/  SHFL.BFLY PT, R3, R4, 0x2, 0x1f ;  /* 0x0c401f0004037f89 */ /* 0x000e6200000e0000 */
[----:B------:R-:W3:Y:S08]  /*c0a0*/  MUFU.EX2 R180, R180 ;  /* 0x000000b400b47308 */ /* 0x000ef00000000800 */
[----:B------:R-:W4:Y:S08]  /*c0b0*/  MUFU.EX2 R137, R137 ;  /* 0x0000008900897308 */ /* 0x000f300000000800 */
[----:B------:R-:W5:Y:S01]  /*c0c0*/  MUFU.EX2 R182, R182 ;  /* 0x000000b600b67308 */ /* 0x000f620000000800 */
[----:B-1----:R-:W-:-:S07]  /*c0d0*/  FMNMX.FTZ R3, R4, R3, !PT ;  /* 0x0000000304037209 */ /* 0x002fce0007810000 */
[----:B------:R-:W-:Y:S01]  /*c0e0*/  MUFU.EX2 R129, R129 ;  /* 0x0000008100817308 */ /* 0x000fe20000000800 */
[----:B------:R-:W1:Y:S07]  /*c0f0*/  SHFL.BFLY PT, R4, R3, 0x1, 0x1f ;  /* 0x0c201f0003047f89 */ /* 0x000e6e00000e0000 */
[----:B------:R-:W-:Y:S08]  /*c100*/  MUFU.EX2 R176, R176 ;  /* 0x000000b000b07308 */ /* 0x000ff00000000800 */
[----:B------:R-:W-:Y:S08]  /*c110*/  MUFU.EX2 R141, R141 ;  /* 0x0000008d008d7308 */ /* 0x000ff00000000800 */
[----:B------:R-:W-:Y:S01]  /*c120*/  MUFU.EX2 R178, R178 ;  /* 0x000000b200b27308 */ /* 0x000fe20000000800 */
[----:B-1----:R-:W-:-:S04]  /*c130*/  FMNMX.FTZ R4, R3, R4, !PT ;  /* 0x0000000403047209 */ /* 0x002fc80007810000 */
[C---:B------:R-:W-:Y:S01]  /*c140*/  FSETP.NEU.FTZ.AND P1, PT, R4.reuse, -INF , PT ;  /* 0xff8000000400780b */ /* 0x040fe20003f3d000 */
[CC--:B------:R-:W-:Y:S02]  /*c150*/  FMUL.FTZ R124, R4.reuse, R0.reuse ;  /* 0x00000000047c7220 */ /* 0x0c0fe40000410000 */
[----:B------:R-:W-:Y:S01]  /*c160*/  MUFU.EX2 R13, R13 ;  /* 0x0000000d000d7308 */ /* 0x000fe20000000800 */
[----:B------:R-:W-:Y:S02]  /*c170*/  FSEL R126, R4, RZ, P1 ;  /* 0x000000ff047e7208 */ /* 0x000fe40000800000 */
        /* <DEDUP_REMOVED lines=14> */
[----:B--2---:R-:W-:Y:S01]  /*c260*/  FADD.FTZ R132, R186, R11 ;  /* 0x0000000bba847221 */ /* 0x004fe20000010000 */
[-CC-:B------:R-:W-:Y:S01]  /*c270*/  FFMA.FTZ R181, R187, R0.reuse, -R124.reuse ;  /* 0x00000000bbb57223 */ /* 0x180fe2000001087c */
[-CC-:B------:R-:W-:Y:S01]  /*c280*/  FFMA.FTZ R122, R191, R0.reuse, -R124.reuse ;  /* 0x00000000bf7a7223 */ /* 0x180fe2000001087c */
[-C--:B------:R-:W-:Y:S01]  /*c290*/  FFMA.FTZ R183, R139, R0.reuse, -R124 ;  /* 0x000000008bb77223 */ /* 0x080fe2000001087c */
[----:B------:R-:W1:Y:S01]  /*c2a0*/  MUFU.EX2 R3, R3 ;  /* 0x0000000300037308 */ /* 0x000e620000000800 */
[----:B0-----:R-:W-:Y:S01]  /*c2b0*/  FADD.FTZ R11, R133, R132 ;  /* 0x00000084850b7221 */ /* 0x001fe20000010000 */
[-CC-:B------:R-:W-:Y:S01]  /*c2c0*/  FFMA.FTZ R143, R143, R0.reuse, -R124.reuse ;  /* 0x000000008f8f7223 */ /* 0x180fe2000001087c */
[-CC-:B------:R-:W-:Y:S01]  /*c2d0*/  FFMA.FTZ R177, R135, R0.reuse, -R124.reuse ;  /* 0x0000000087b17223 */ /* 0x180fe2000001087c */
[-CC-:B------:R-:W-:Y:S01]  /*c2e0*/  FFMA.FTZ R128, R147, R0.reuse, -R124.reuse ;  /* 0x0000000093807223 */ /* 0x180fe2000001087c */
[----:B---3--:R-:W-:Y:S01]  /*c2f0*/  FADD.FTZ R132, R180, R11 ;  /* 0x0000000bb4847221 */ /* 0x008fe20000010000 */
[-CC-:B------:R-:W-:Y:S01]  /*c300*/  FFMA.FTZ R11, R127, R0.reuse, -R124.reuse ;  /* 0x000000007f0b7223 */ /* 0x180fe2000001087c */
[-C--:B------:R-:W-:Y:S01]  /*c310*/  FFMA.FTZ R179, R131, R0.reuse, -R124 ;  /* 0x0000000083b37223 */ /* 0x080fe2000001087c */
[----:B------:R-:W0:Y:S01]  /*c320*/  MUFU.EX2 R145, R145 ;  /* 0x0000009100917308 */ /* 0x000e220000000800 */
[----:B----4-:R-:W-:Y:S01]  /*c330*/  FADD.FTZ R127, R137, R132 ;  /* 0x00000084897f7221 */ /* 0x010fe20000010000 */
[-CC-:B------:R-:W-:Y:S01]  /*c340*/  FFMA.FTZ R123, R123, R0.reuse, -R124.reuse ;  /* 0x000000007b7b7223 */ /* 0x180fe2000001087c */
[-CC-:B------:R-:W-:Y:S01]  /*c350*/  FFMA.FTZ R159, R159, R0.reuse, -R124.reuse ;  /* 0x000000009f9f7223 */ /* 0x180fe2000001087c */
[-CC-:B------:R-:W-:Y:S01]  /*c360*/  FFMA.FTZ R173, R173, R0.reuse, -R124.reuse ;  /* 0x00000000adad7223 */ /* 0x180fe2000001087c */
[----:B-----5:R-:W-:Y:S01]  /*c370*/  FADD.FTZ R134, R182, R127 ;  /* 0x0000007fb6867221 */ /* 0x020fe20000010000 */
[-CC-:B------:R-:W-:Y:S01]  /*c380*/  FFMA.FTZ R163, R163, R0.reuse, -R124.reuse ;  /* 0x00000000a3a37223 */ /* 0x180fe2000001087c */
[----:B------:R-:W-:Y:S01]  /*c390*/  FFMA.FTZ R175, R175, R0, -R124 ;  /* 0x00000000afaf7223 */ /* 0x000fe2000001087c */
[----:B------:R-:W2:Y:S01]  /*c3a0*/  MUFU.EX2 R14, R14 ;  /* 0x0000000e000e7308 */ /* 0x000ea20000000800 */
[----:B-1----:R-:W-:Y:S01]  /*c3b0*/  FFMA.FTZ R8, R3, R8, R12 ;  /* 0x0000000803087223 */ /* 0x002fe2000001000c */
[----:B------:R-:W-:Y:S01]  /*c3c0*/  IMAD.U32 R131, RZ, RZ, UR5 ;  /* 0x00000005ff837e24 */ /* 0x000fe2000f8e00ff */
[----:B------:R-:W-:Y:S01]  /*c3d0*/  F2FP.F16.F32.PACK_AB R186, R133, R186 ;  /* 0x000000ba85ba723e */ /* 0x000fe200000000ff */
[----:B------:R-:W-:Y:S01]  /*c3e0*/  VIADD R10, R10, 0xffffffff ;  /* 0xffffffff0a0a7836 */ /* 0x000fe20000000000 */
[----:B------:R-:W-:Y:S01]  /*c3f0*/  F2FP.F16.F32.PACK_AB R180, R137, R180 ;  /* 0x000000b489b4723e */ /* 0x000fe200000000ff */
[----:B------:R-:W-:Y:S01]  /*c400*/  @!P6 VIADD R131, R131, 0x30860 ;  /* 0x000308608383e836 */ /* 0x000fe20000000000 */
[----:B------:R-:W-:Y:S01]  /*c410*/  F2FP.F16.F32.PACK_AB R182, R129, R182 ;  /* 0x000000b681b6723e */ /* 0x000fe200000000ff */
[----:B------:R-:W1:Y:S01]  /*c420*/  MUFU.EX2 R149, R149 ;  /* 0x0000009500957308 */ /* 0x000e620000000800 */
[----:B0-----:R-:W-:Y:S01]  /*c430*/  FADD.FTZ R9, R145, R8 ;  /* 0x0000000891097221 */ /* 0x001fe20000010000 */
[----:B------:R-:W-:Y:S01]  /*c440*/  FFMA.FTZ R8, R151, R0, -R124 ;  /* 0x0000000097087223 */ /* 0x000fe2000001087c */
[----:B------:R-:W-:-:S02]  /*c450*/  @!P6 PRMT R131, RZ, 0x654, R131 ;  /* 0x00000654ff83e816 */ /* 0x000fc40000000083 */
[----:B------:R-:W-:Y:S01]  /*c460*/  F2FP.F16.F32.PACK_AB R189, R145, R12 ;  /* 0x0000000c91bd723e */ /* 0x000fe200000000ff */
[----:B------:R-:W-:Y:S01]  /*c470*/  IMAD.MOV.U32 R12, RZ, RZ, R5 ;  /* 0x000000ffff0c7224 */ /* 0x000fe200078e0005 */
[----:B------:R0:W-:Y:S01]  /*c480*/  @!P6 SYNCS.ARRIVE.TRANS64.RED.A1T0 RZ, [R131+URZ], RZ ;  /* 0x000000ff83ffe9a7 */ /* 0x0001e2000810043f */
[----:B------:R-:W3:Y:S01]  /*c490*/  MUFU.EX2 R20, R20 ;  /* 0x0000001400147308 */ /* 0x000ee20000000800 */
[----:B--2---:R-:W-:-:S07]  /*c4a0*/  FADD.FTZ R130, R14, R9 ;  /* 0x000000090e827221 */ /* 0x004fce0000010000 */
[----:B------:R-:W2:Y:S01]  /*c4b0*/  MUFU.EX2 R153, R153 ;  /* 0x0000009900997308 */ /* 0x000ea20000000800 */
[C---:B-1----:R-:W-:Y:S01]  /*c4c0*/  FADD.FTZ R9, R149.reuse, R130 ;  /* 0x0000008295097221 */ /* 0x042fe20000010000 */
[----:B------:R-:W-:-:S06]  /*c4d0*/  F2FP.F16.F32.PACK_AB R191, R149, R14 ;  /* 0x0000000e95bf723e */ /* 0x000fcc00000000ff */
[----:B------:R-:W1:Y:S01]  /*c4e0*/  MUFU.EX2 R120, R120 ;  /* 0x0000007800787308 */ /* 0x000e620000000800 */
[----:B---3--:R-:W-:-:S07]  /*c4f0*/  FADD.FTZ R130, R20, R9 ;  /* 0x0000000914827221 */ /* 0x008fce0000010000 */
[----:B------:R-:W3:Y:S01]  /*c500*/  MUFU.EX2 R157, R157 ;  /* 0x0000009d009d7308 */ /* 0x000ee20000000800 */
[----:B--2---:R-:W-:Y:S01]  /*c510*/  FADD.FTZ R9, R153, R130 ;  /* 0x0000008299097221 */ /* 0x004fe20000010000 */
[-CC-:B------:R-:W-:Y:S01]  /*c520*/  FFMA.FTZ R130, R155, R0.reuse, -R124.reuse ;  /* 0x000000009b827223 */ /* 0x180fe2000001087c */
[----:B------:R-:W-:Y:S01]  /*c530*/  FFMA.FTZ R124, R167, R0, -R124 ;  /* 0x00000000a77c7223 */ /* 0x000fe2000001087c */
[----:B------:R-:W-:-:S04]  /*c540*/  F2FP.F16.F32.PACK_AB R185, R153, R20 ;  /* 0x0000001499b9723e */ /* 0x000fc800000000ff */
[----:B------:R-:W2:Y:S01]  /*c550*/  MUFU.EX2 R181, R181 ;  /* 0x000000b500b57308 */ /* 0x000ea20000000800 */
[----:B-1----:R-:W-:Y:S01]  /*c560*/  FADD.FTZ R132, R120, R9 ;  /* 0x0000000978847221 */ /* 0x002fe20000010000 */
[----:B------:R-:W-:-:S04]  /*c570*/  FADD.FTZ R9, R129, R134 ;  /* 0x0000008681097221 */ /* 0x000fc80000010000 */
[----:B------:R-:W-:Y:S01]  /*c580*/  FADD.FTZ R134, R176, R9 ;  /* 0x00000009b0867221 */ /* 0x000fe20000010000 */
[----:B------:R-:W-:Y:S01]  /*c590*/  F2FP.F16.F32.PACK_AB R176, R141, R176 ;  /* 0x000000b08db0723e */ /* 0x000fe200000000ff */
[----:B------:R-:W1:Y:S01]  /*c5a0*/  MUFU.EX2 R122, R122 ;  /* 0x0000007a007a7308 */ /* 0x000e620000000800 */
[----:B---3--:R-:W-:Y:S01]  /*c5b0*/  FADD.FTZ R132, R157, R132 ;  /* 0x000000849d847221 */ /* 0x008fe20000010000 */
[----:B------:R-:W-:Y:S01]  /*c5c0*/  FADD.FTZ R127, R141, R134 ;  /* 0x000000868d7f7221 */ /* 0x000fe20000010000 */
[----:B------:R-:W-:-:S03]  /*c5d0*/  F2FP.F16.F32.PACK_AB R187, R157, R120 ;  /* 0x000000789dbb723e */ /* 0x000fc600000000ff */
[----:B------:R-:W-:Y:S01]  /*c5e0*/  FADD.FTZ R134, R178, R127 ;  /* 0x0000007fb2867221 */ /* 0x000fe20000010000 */
[----:B------:R-:W-:Y:S01]  /*c5f0*/  F2FP.F16.F32.PACK_AB R178, R13, R178 ;  /* 0x000000b20db2723e */ /* 0x000fe200000000ff */
[----:B------:R-:W3:Y:S01]  /*c600*/  MUFU.EX2 R183, R183 ;  /* 0x000000b700b77308 */ /* 0x000ee20000000800 */
[----:B--2---:R-:W-:Y:S01]  /*c610*/  FADD.FTZ R9, R181, R132 ;  /* 0x00000084b5097221 */ /* 0x004fe20000010000 */
[----:B------:R-:W-:-:S06]  /*c620*/  FADD.FTZ R127, R13, R134 ;  /* 0x000000860d7f7221 */ /* 0x000fcc0000010000 */
[----:B------:R-:W2:Y:S01]  /*c630*/  MUFU.EX2 R126, R143 ;  /* 0x0000008f007e7308 */ /* 0x000ea20000000800 */
[C---:B-1----:R-:W-:Y:S01]  /*c640*/  FADD.FTZ R132, R122.reuse, R9 ;  /* 0x000000097a847221 */ /* 0x042fe20000010000 */
[----:B------:R-:W-:-:S06]  /*c650*/  F2FP.F16.F32.PACK_AB R181, R122, R181 ;  /* 0x000000b57ab5723e */ /* 0x000fcc00000000ff */
[----:B------:R-:W1:Y:S01]  /*c660*/  MUFU.EX2 R172, R172 ;  /* 0x000000ac00ac7308 */ /* 0x000e620000000800 */
[----:B---3--:R-:W-:-:S07]  /*c670*/  FADD.FTZ R9, R183, R132 ;  /* 0x00000084b7097221 */ /* 0x008fce0000010000 */
[----:B------:R-:W3:Y:S01]  /*c680*/  MUFU.EX2 R177, R177 ;  /* 0x000000b100b17308 */ /* 0x000ee20000000800 */
[C---:B--2---:R-:W-:Y:S01]  /*c690*/  FADD.FTZ R132, R126.reuse, R9 ;  /* 0x000000097e847221 */ /* 0x044fe20000010000 */
[----:B------:R-:W-:-:S06]  /*c6a0*/  F2FP.F16.F32.PACK_AB R183, R126, R183 ;  /* 0x000000b77eb7723e */ /* 0x000fcc00000000ff */
[----:B------:R-:W2:Y:S01]  /*c6b0*/  MUFU.EX2 R15, R15 ;  /* 0x0000000f000f7308 */ /* 0x000ea20000000800 */
[----:B-1----:R-:W-:-:S07]  /*c6c0*/  FADD.FTZ R134, R172, R127 ;  /* 0x0000007fac867221 */ /* 0x002fce0000010000 */
[----:B------:R-:W1:Y:S01]  /*c6d0*/  MUFU.EX2 R128, R128 ;  /* 0x0000008000807308 */ /* 0x000e620000000800 */
[----:B---3--:R-:W-:-:S07]  /*c6e0*/  FADD.FTZ R9, R177, R132 ;  /* 0x00000084b1097221 */ /* 0x008fce0000010000 */
[----:B------:R-:W-:Y:S01]  /*c6f0*/  MUFU.EX2 R174, R174 ;  /* 0x000000ae00ae7308 */ /* 0x000fe20000000800 */
[----:B--2---:R-:W-:-:S07]  /*c700*/  F2FP.F16.F32.PACK_AB R172, R15, R172 ;  /* 0x000000ac0fac723e */ /* 0x004fce00000000ff */
[----:B------:R-:W2:Y:S01]  /*c710*/  MUFU.EX2 R179, R179 ;  /* 0x000000b300b37308 */ /* 0x000ea20000000800 */
[C---:B-1----:R-:W-:Y:S01]  /*c720*/  FADD.FTZ R132, R128.reuse, R9 ;  /* 0x0000000980847221 */ /* 0x042fe20000010000 */
[----:B------:R-:W-:-:S06]  /*c730*/  F2FP.F16.F32.PACK_AB R177, R128, R177 ;  /* 0x000000b180b1723e */ /* 0x000fcc00000000ff */
[----:B------:R-:W-:Y:S08]  /*c740*/  MUFU.EX2 R21, R21 ;  /* 0x0000001500157308 */ /* 0x000ff00000000800 */
[----:B------:R-:W1:Y:S01]  /*c750*/  MUFU.EX2 R8, R8 ;  /* 0x0000000800087308 */ /* 0x000e620000000800 */
[----:B--2---:R-:W-:-:S07]  /*c760*/  FADD.FTZ R9, R179, R132 ;  /* 0x00000084b3097221 */ /* 0x004fce0000010000 */
[----:B------:R-:W-:Y:S08]  /*c770*/  MUFU.EX2 R168, R168 ;  /* 0x000000a800a87308 */ /* 0x000ff00000000800 */
[----:B------:R-:W2:Y:S01]  /*c780*/  MUFU.EX2 R11, R11 ;  /* 0x0000000b000b7308 */ /* 0x000ea20000000800 */
[C---:B-1----:R-:W-:Y:S01]  /*c790*/  FADD.FTZ R132, R8.reuse, R9 ;  /* 0x0000000908847221 */ /* 0x042fe20000010000 */
[----:B------:R-:W-:-:S06]  /*c7a0*/  F2FP.F16.F32.PACK_AB R179, R8, R179 ;  /* 0x000000b308b3723e */ /* 0x000fcc00000000ff */
[----:B------:R-:W1:Y:S08]  /*c7b0*/  MUFU.EX2 R121, R121 ;  /* 0x0000007900797308 */ /* 0x000e700000000800 */
[----:B------:R3:W-:Y:S01]  /*c7c0*/  MUFU.EX2 R136, R123 ;  /* 0x0000007b00887308 */ /* 0x0007e20000000800 */
[----:B--2---:R-:W-:-:S07]  /*c7d0*/  FADD.FTZ R9, R11, R132 ;  /* 0x000000840b097221 */ /* 0x004fce0000010000 */
[----:B------:R-:W2:Y:S01]  /*c7e0*/  MUFU.EX2 R130, R130 ;  /* 0x0000008200827308 */ /* 0x000ea20000000800 */
[----:B---3--:R-:W-:-:S04]  /*c7f0*/  FADD.FTZ R123, R15, R134 ;  /* 0x000000860f7b7221 */ /* 0x008fc80000010000 */
[----:B------:R-:W-:Y:S01]  /*c800*/  FADD.FTZ R134, R174, R123 ;  /* 0x0000007bae867221 */ /* 0x000fe20000010000 */
[C---:B------:R-:W-:Y:S02]  /*c810*/  F2FP.F16.F32.PACK_AB R174, R21.reuse, R174 ;  /* 0x000000ae15ae723e */ /* 0x040fe400000000ff */
[----:B------:R-:W3:Y:S01]  /*c820*/  MUFU.EX2 R170, R170 ;  /* 0x000000aa00aa7308 */ /* 0x000ee20000000800 */
[----:B------:R-:W-:-:S04]  /*c830*/  FADD.FTZ R123, R21, R134 ;  /* 0x00000086157b7221 */ /* 0x000fc80000010000 */
[----:B------:R-:W-:Y:S01]  /*c840*/  FADD.FTZ R134, R168, R123 ;  /* 0x0000007ba8867221 */ /* 0x000fe20000010000 */
[C---:B-1----:R-:W-:Y:S02]  /*c850*/  F2FP.F16.F32.PACK_AB R168, R121.reuse, R168 ;  /* 0x000000a879a8723e */ /* 0x042fe400000000ff */
[----:B------:R-:W1:Y:S01]  /*c860*/  MUFU.EX2 R159, R159 ;  /* 0x0000009f009f7308 */ /* 0x000e620000000800 */
[----:B------:R-:W-:Y:S01]  /*c870*/  FADD.FTZ R13, R121, R134 ;  /* 0x00000086790d7221 */ /* 0x000fe20000010000 */
[----:B--2---:R-:W-:-:S06]  /*c880*/  FADD.FTZ R9, R130, R9 ;  /* 0x0000000982097221 */ /* 0x004fcc0000010000 */
[----:B------:R2:W4:Y:S01]  /*c890*/  MUFU.EX2 R138, R173 ;  /* 0x000000ad008a7308 */ /* 0x0005220000000800 */
[----:B---3--:R-:W-:Y:S01]  /*c8a0*/  FADD.FTZ R132, R170, R13 ;  /* 0x0000000daa847221 */ /* 0x008fe20000010000 */
[----:B------:R-:W-:-:S06]  /*c8b0*/  FADD.FTZ R13, R136, R9 ;  /* 0x00000009880d7221 */ /* 0x000fcc0000010000 */
[----:B------:R-:W3:Y:S01]  /*c8c0*/  MUFU.EX2 R163, R163 ;  /* 0x000000a300a37308 */ /* 0x000ee20000000800 */
[----:B-1----:R-:W-:Y:S01]  /*c8d0*/  FADD.FTZ R13, R159, R13 ;  /* 0x0000000d9f0d7221 */ /* 0x002fe20000010000 */
[----:B--2---:R-:W-:Y:S01]  /*c8e0*/  F2FP.F16.F32.PACK_AB R173, R130, R11 ;  /* 0x0000000b82ad723e */ /* 0x004fe200000000ff */
[----:B------:R-:W-:-:S05]  /*c8f0*/  IMAD.MOV.U32 R11, RZ, RZ, R4 ;  /* 0x000000ffff0b7224 */ /* 0x000fca00078e0004 */
[----:B------:R1:W2:Y:S01]  /*c900*/  MUFU.EX2 R134, R175 ;  /* 0x000000af00867308 */ /* 0x0002a20000000800 */
[----:B----4-:R-:W-:-:S07]  /*c910*/  FADD.FTZ R13, R138, R13 ;  /* 0x0000000d8a0d7221 */ /* 0x010fce0000010000 */
[----:B------:R-:W4:Y:S01]  /*c920*/  MUFU.EX2 R125, R125 ;  /* 0x0000007d007d7308 */ /* 0x000f220000000800 */
[----:B---3--:R-:W-:Y:S01]  /*c930*/  FADD.FTZ R13, R163, R13 ;  /* 0x0000000da30d7221 */ /* 0x008fe20000010000 */
[----:B-1----:R-:W-:Y:S02]  /*c940*/  F2FP.F16.F32.PACK_AB R175, R159, R136 ;  /* 0x000000889faf723e */ /* 0x002fe400000000ff */
[----:B------:R-:W-:-:S04]  /*c950*/  F2FP.F16.F32.PACK_AB R169, R163, R138 ;  /* 0x0000008aa3a9723e */ /* 0x000fc800000000ff */
[----:B------:R-:W1:Y:S01]  /*c960*/  MUFU.EX2 R124, R124 ;  /* 0x0000007c007c7308 */ /* 0x000e620000000800 */
[----:B--2---:R-:W-:Y:S01]  /*c970*/  FADD.FTZ R13, R134, R13 ;  /* 0x0000000d860d7221 */ /* 0x004fe20000010000 */
[C---:B----4-:R-:W-:Y:S01]  /*c980*/  FADD.FTZ R9, R125.reuse, R132 ;  /* 0x000000847d097221 */ /* 0x050fe20000010000 */
[----:B------:R-:W-:Y:S02]  /*c990*/  F2FP.F16.F32.PACK_AB R170, R125, R170 ;  /* 0x000000aa7daa723e */ /* 0x000fe400000000ff */
[C---:B-1----:R-:W-:Y:S01]  /*c9a0*/  FADD.FTZ R8, R124.reuse, R13 ;  /* 0x0000000d7c087221 */ /* 0x042fe20000010000 */
[----:B------:R-:W-:Y:S01]  /*c9b0*/  F2FP.F16.F32.PACK_AB R171, R124, R134 ;  /* 0x000000867cab723e */ /* 0x000fe200000000ff */
[----:B0-----:R-:W-:Y:S06]  /*c9c0*/  @P1 BRA `(.L_x_1440) ;  /* 0xffffffd000301947 */ /* 0x001fec000383ffff */
.L_x_1423:
        /* <DEDUP_REMOVED lines=99> */
.L_x_1441:
[----:B------:R-:W-:Y:S01]  /*d000*/  ULEA UR5, UR36, UR37, 0x3 ;  /* 0x0000002524057291 */ /* 0x000fe2000f8e183f */
[----:B------:R-:W-:-:S05]  /*d010*/  IMAD.U32 R2, RZ, RZ, UR38 ;  /* 0x00000026ff027e24 */ /* 0x000fca000f8e00ff */
[----:B------:R-:W-:-:S04]  /*d020*/  SHF.L.U32 R2, R2, 0x1f, RZ ;  /* 0x0000001f02027819 */ /* 0x000fc800000006ff */
[----:B------:R0:W1:Y:S01]  /*d030*/  SYNCS.PHASECHK.TRANS64.TRYWAIT P1, [UR5+0x30850], R2 ;  /* 0x03085002ff0075a7 */ /* 0x0000620008020145 */
[----:B------:R-:W-:Y:S05]  /*d040*/  @!P0 BRA `(.L_x_1442) ;  /* 0x0000000000048947 */ /* 0x000fea0003800000 */
[----:B------:R-:W-:Y:S01]  /*d050*/  BPT.TRAP 0x1 ;  /* 0x000000040000795c */ /* 0x000fe20000300000 */
.L_x_1442:
[----:B-1----:R-:W-:Y:S05]  /*d060*/  @P1 BRA `(.L_x_1443) ;  /* 0x0000000000081947 */ /* 0x002fea0003800000 */
[----:B------:R-:W1:Y:S02]  /*d070*/  SYNCS.PHASECHK.TRANS64.TRYWAIT P0, [UR5+0x30850], R2 ;  /* 0x03085002ff0075a7 */ /* 0x000e640008000145 */
[----:B-1----:R-:W-:Y:S05]  /*d080*/  @!P0 BRA `(.L_x_1444) ;  /* 0x000000a400088947 */ /* 0x002fea0003800000 */
.L_x_1443:
[----:B------:R-:W-:Y:S01]  /*d090*/  UIADD3 UR37, UR37, 0x400, URZ ;  /* 0x0000040025257890 */ /* 0x000fe2000fffe03f */
[----:B------:R-:W-:Y:S01]  /*d0a0*/  WARPGROUP.ARRIVE ;  /* 0x00000000000079c5 */ /* 0x000fe20000000000 */
[----:B------:R-:W-:Y:S01]  /*d0b0*/  UMOV UR7, 0x40000040 ;  /* 0x4000004000077882 */ /* 0x000fe20000000000 */
[----:B-1----:R-:W1:Y:S01]  /*d0c0*/  SHFL.BFLY PT, R3, R8, 0x2, 0x1f ;  /* 0x0c401f0008037f89 */ /* 0x002e6200000e0000 */
[----:B------:R-:W-:Y:S01]  /*d0d0*/  USHF.R.U32.HI UR37, URZ, 0x4, UR37 ;  /* 0x000000043f257899 */ /* 0x000fe20008011625 */
[----:B------:R-:W-:Y:S01]  /*d0e0*/  IMAD.U32 R15, RZ, RZ, UR5 ;  /* 0x00000005ff0f7e24 */ /* 0x000fe2000f8e00ff */
[----:B------:R-:W-:Y:S01]  /*d0f0*/  R2UR UR8, R197 ;  /* 0x00000000c50872ca */ /* 0x000fe200000e0000 */
[----:B0-----:R-:W0:Y:S01]  /*d100*/  SHFL.BFLY PT, R2, R9, 0x2, 0x1f ;  /* 0x0c401f0009027f89 */ /* 0x001e2200000e0000 */
[----:B------:R-:W-:Y:S01]  /*d110*/  ULOP3.LUT UR37, UR37, 0x3fff, URZ, 0xc0, !UPT ;  /* 0x00003fff25257892 */ /* 0x000fe2000f8ec03f */
[----:B------:R-:W2:Y:S03]  /*d120*/  S2R R11, SR_TID.X ;  /* 0x00000000000b7919 */ /* 0x000ea60000002100 */
        /* <DEDUP_REMOVED lines=8> */
[----:B-1----:R-:W-:Y:S01]  /*d1b0*/  FADD.FTZ R6, R3, R8 ;  /* 0x0000000803067221 */ /* 0x002fe20000010000 */
[----:B------:R-:W-:Y:S01]  /*d1c0*/  UMOV UR7, 0x40000040 ;  /* 0x4000004000077882 */ /* 0x000fe20000000000 */
[----:B------:R-:W-:-:S02]  /*d1d0*/  IMAD.U32 R197, RZ, RZ, UR8 ;  /* 0x00000008ffc57e24 */ /* 0x000fc4000f8e00ff */
[----:B0-----:R-:W-:Y:S01]  /*d1e0*/  FADD.FTZ R2, R2, R9 ;  /* 0x0000000902027221 */ /* 0x001fe20000010000 */
[----:B------:R-:W-:Y:S01]  /*d1f0*/  CS2R R8, SRZ ;  /* 0x0000000000087805 */ /* 0x000fe2000001ff00 */
[----:B------:R-:W0:Y:S01]  /*d200*/  SHFL.BFLY PT, R7, R6, 0x1, 0x1f ;  /* 0x0c201f0006077f89 */ /* 0x000e2200000e0000 */
[----:B------:R-:W-:-:S03]  /*d210*/  USEL UR36, UR36, URZ, UP0 ;  /* 0x0000003f24247287 */ /* 0x000fc60008000000 */
[----:B------:R-:W1:Y:S01]  /*d220*/  SHFL.BFLY PT, R3, R2, 0x1, 0x1f ;  /* 0x0c201f0002037f89 */ /* 0x000e6200000e0000 */
[----:B--2---:R-:W-:Y:S01]  /*d230*/  LOP3.LUT P2, RZ, R11, 0x7f, RZ, 0xc0, !PT ;  /* 0x0000007f0bff7812 */ /* 0x004fe2000784c0ff */
[----:B0-----:R-:W-:Y:S01]  /*d240*/  FADD.FTZ R13, R6, R7 ;  /* 0x00000007060d7221 */ /* 0x001fe20000010000 */
[----:B-1----:R-:W-:-:S04]  /*d250*/  FADD.FTZ R12, R2, R3 ;  /* 0x00000003020c7221 */ /* 0x002fc80000010000 */
[----:B------:R-:W-:Y:S01]  /*d260*/  FSETP.NE.FTZ.AND P1, PT, R13, RZ, PT ;  /* 0x000000ff0d00720b */ /* 0x000fe20003f35000 */
[----:B------:R-:W-:Y:S02]  /*d270*/  IMAD.MOV.U32 R3, RZ, RZ, -0x800000 ;  /* 0xff800000ff037424 */ /* 0x000fe400078e00ff */
[----:B------:R-:W-:Y:S01]  /*d280*/  IMAD.MOV.U32 R2, RZ, RZ, -0x800000 ;  /* 0xff800000ff027424 */ /* 0x000fe200078e00ff */
[----:B------:R-:W-:-:S09]  /*d290*/  FSETP.NE.FTZ.AND P0, PT, R12, RZ, PT ;  /* 0x000000ff0c00720b */ /* 0x000fd20003f15000 */
[----:B------:R-:W0:Y:S01]  /*d2a0*/  @P1 MUFU.LG2 R10, R13 ;  /* 0x0000000d000a1308 */ /* 0x000e220000000c00 */
[----:B------:R-:W-:-:S03]  /*d2b0*/  @P1 FMUL.FTZ R14, R0, 0.69314718246459960938 ;  /* 0x3f317218000e1820 */ /* 0x000fc60000410000 */
[----:B------:R-:W-:Y:S01]  /*d2c0*/  @P0 FMUL.FTZ R6, R0, 0.69314718246459960938 ;  /* 0x3f31721800060820 */ /* 0x000fe20000410000 */
[----:B------:R-:W-:-:S03]  /*d2d0*/  @!P2 VIADD R0, R15, 0x30860 ;  /* 0x000308600f00a836 */ /* 0x000fc60000000000 */
[----:B------:R-:W1:Y:S08]  /*d2e0*/  @P0 MUFU.LG2 R7, R12 ;  /* 0x0000000c00070308 */ /* 0x000e700000000c00 */
[----:B------:R-:W2:Y:S01]  /*d2f0*/  @P1 MUFU.RCP R9, R13 ;  /* 0x0000000d00091308 */ /* 0x000ea20000001000 */
[----:B0-----:R-:W-:-:S04]  /*d300*/  @P1 FMUL.FTZ R11, R10, 0.69314718246459960938 ;  /* 0x3f3172180a0b1820 */ /* 0x001fc80000410000 */
[----:B------:R-:W-:Y:S01]  /*d310*/  @P1 FFMA.FTZ R3, R14, R4, R11 ;  /* 0x000000040e031223 */ /* 0x000fe2000001000b */
[----:B------:R-:W-:Y:S02]  /*d320*/  @!P2 PRMT R4, RZ, 0x654, R0 ;  /* 0x00000654ff04a816 */ /* 0x000fe40000000000 */
[----:B------:R-:W0:Y:S01]  /*d330*/  @P0 MUFU.RCP R8, R12 ;  /* 0x0000000c00080308 */ /* 0x000e220000001000 */
[----:B-1----:R-:W-:-:S04]  /*d340*/  @P0 FMUL.FTZ R7, R7, 0.69314718246459960938 ;  /* 0x3f31721807070820 */ /* 0x002fc80000410000 */
[----:B------:R-:W-:Y:S01]  /*d350*/  @P0 FFMA.FTZ R2, R6, R5, R7 ;  /* 0x0000000506020223 */ /* 0x000fe20000010007 */
[----:B------:R-:W-:Y:S01]  /*d360*/  PLOP3.LUT P0, PT, PT, PT, PT, 0x8, 0x0 ;  /* 0x000000000000781c */ /* 0x000fe20003f0e170 */
        /* <DEDUP_REMOVED lines=124> */
.L_x_1374:
[----:B------:R-:W0:Y:S01]  /*db30*/  S2R R5, SR_CgaCtaId ;  /* 0x0000000000057919 */ /* 0x000e220000008800 */
[----:B------:R-:W-:Y:S01]  /*db40*/  MOV R38, 0x400 ;  /* 0x0000040000267802 */ /* 0x000fe20000000f00 */
[----:B------:R-:W-:Y:S01]  /*db50*/  BSSY B0, `(.L_x_1445) ;  /* 0x0000288000007945 */ /* 0x000fe20003800000 */
[----:B------:R-:W-:Y:S02]  /*db60*/  BAR.SYNC.DEFER_BLOCKING 0x5, 0x180 ;  /* 0x0146000000007b1d */ /* 0x000fe40000010000 */
[----:B0-----:R-:W-:-:S05]  /*db70*/  LEA R38, R5, R38, 0x18 ;  /* 0x0000002605267211 */ /* 0x001fca00078ec0ff */
[----:B------:R-:W0:Y:S02]  /*db80*/  LDS.128 R8, [R38+0x308d0] ;  /* 0x0308d00026087984 */ /* 0x000e240000000c00 */
[----:B0-----:R-:W-:Y:S02]  /*db90*/  R2UR UR5, R9 ;  /* 0x00000000090572ca */ /* 0x001fe400000e0000 */
[----:B------:R-:W-:Y:S02]  /*dba0*/  R2UR UR7, R10 ;  /* 0x000000000a0772ca */ /* 0x000fe400000e0000 */
[----:B------:R-:W-:Y:S01]  /*dbb0*/  R2UR UR6, R11 ;  /* 0x000000000b0672ca */ /* 0x000fe200000e0000 */
[----:B------:R-:W-:Y:S06]  /*dbc0*/  BAR.ARV 0x4, 0x180 ;  /* 0x0106000000007b1d */ /* 0x000fec0000002000 */
[----:B------:R-:W-:Y:S08]  /*dbd0*/  @P0 BRA `(.L_x_1446) ;  /* 0x0000001800ac0947 */ /* 0x000ff00003800000 */
[----:B------:R-:W0:Y:S01]  /*dbe0*/  S2R R5, SR_SWINHI ;  /* 0x0000000000057919 */ /* 0x000e220000002f00 */
[----:B------:R-:W-:Y:S01]  /*dbf0*/  F2FP.F16.F32.PACK_AB R6, R123, R6 ;  /* 0x000000067b06723e */ /* 0x000fe200000000ff */
[----:B------:R-:W-:Y:S01]  /*dc00*/  ULDC.64 UR8, c[0x0][0xc00] ;  /* 0x0003000000087ab9 */ /* 0x000fe20000000a00 */
[----:B------:R-:W-:Y:S01]  /*dc10*/  F2FP.F16.F32.PACK_AB R88, R89, R88 ;  /* 0x000000585958723e */ /* 0x000fe200000000ff */
[----:B------:R-:W-:Y:S01]  /*dc20*/  UISETP.NE.U32.AND UP0, UPT, UR8, URZ, UPT ;  /* 0x0000003f0800728c */ /* 0x000fe2000bf05070 */
[----:B------:R-:W-:Y:S01]  /*dc30*/  F2FP.F16.F32.PACK_AB R89, R43, R90 ;  /* 0x0000005a2b59723e */ /* 0x000fe200000000ff */
[----:B------:R-:W-:Y:S01]  /*dc40*/  ULDC.64 UR12, c[0x0][0x208] ;  /* 0x00008200000c7ab9 */ /* 0x000fe20000000a00 */
[----:B------:R-:W-:Y:S01]  /*dc50*/  F2FP.F16.F32.PACK_AB R96, R97, R96 ;  /* 0x000000606160723e */ /* 0x000fe200000000ff */
[----:B------:R-:W-:Y:S01]  /*dc60*/  UISETP.NE.AND.EX UP0, UPT, UR9, URZ, UPT, UP0 ;  /* 0x0000003f0900728c */ /* 0x000fe2000bf05300 */
[----:B------:R-:W-:Y:S02]  /*dc70*/  F2FP.F16.F32.PACK_AB R90, R93, R92 ;  /* 0x0000005c5d5a723e */ /* 0x000fe400000000ff */
[----:B------:R-:W-:Y:S01]  /*dc80*/  F2FP.F16.F32.PACK_AB R91, R42, R91 ;  /* 0x0000005b2a5b723e */ /* 0x000fe200000000ff */
[----:B------:R-:W-:Y:S01]  /*dc90*/  ULDC.64 UR8, c[0x0][0xc00] ;  /* 0x0003000000087ab9 */ /* 0x000fe20000000a00 */
        /* <DEDUP_REMOVED lines=10> */
[----:B------:R-:W-:Y:S02]  /*dd40*/  MOV R16, R38 ;  /* 0x0000002600107202 */ /* 0x000fe40000000f00 */
[----:B0-----:R-:W-:Y:S02]  /*dd50*/  MOV R17, R5 ;  /* 0x0000000500117202 */ /* 0x001fe40000000f00 */
[----:B------:R-:W-:-:S02]  /*dd60*/  F2FP.F16.F32.PACK_AB R115, R119, R118 ;  /* 0x000000767773723e */ /* 0x000fc400000000ff */
[----:B------:R-:W-:Y:S01]  /*dd70*/  R2UR UR4, R196 ;  /* 0x00000000c40472ca */ /* 0x000fe200000e0000 */
        /* <DEDUP_REMOVED lines=11> */
[--C-:B------:R-:W-:Y:S01]  /*de30*/  IMAD.X R15, RZ, RZ, R5.reuse, P5 ;  /* 0x000000ffff0f7224 */ /* 0x100fe200028e0605 */
[C---:B------:R-:W-:Y:S01]  /*de40*/  IADD3 R141, P4, R4.reuse, 0x4040, RZ ;  /* 0x00004040048d7810 */ /* 0x040fe20007f9e0ff */
[----:B------:R-:W-:Y:S01]  /*de50*/  UIMAD.WIDE UR8, UR4, 0x4, UR8 ;  /* 0x00000004040878a5 */ /* 0x000fe2000f8e0208 */
        /* <DEDUP_REMOVED lines=15> */
[----:B------:R-:W-:Y:S02]  /*df50*/  LOP3.LUT R12, R135, 0x380, RZ, 0xc0, !PT ;  /* 0x00000380870c7812 */ /* 0x000fe400078ec0ff */
[----:B------:R-:W-:Y:S02]  /*df60*/  LOP3.LUT R14, R137, 0x380, RZ, 0xc0, !PT ;  /* 0x00000380890e7812 */ /* 0x000fe400078ec0ff */
[----:B------:R-:W-:Y:S02]  /*df70*/  LOP3.LUT R24, R139, 0x380, RZ, 0xc0, !PT ;  /* 0x000003808b187812 */ /* 0x000fe400078ec0ff */
[----:B------:R-:W-:Y:S02]  /*df80*/  LOP3.LUT R26, R141, 0x380, RZ, 0xc0, !PT ;  /* 0x000003808d1a7812 */ /* 0x000fe400078ec0ff */
[----:B------:R-:W-:Y:S02]  /*df90*/  SHF.R.U64 R8, R8, 0x3, RZ ;  /* 0x0000000308087819 */ /* 0x000fe400000012ff */
[----:B------:R-:W-:-:S02]  /*dfa0*/  SHF.R.U64 R10, R10, 0x3, RZ ;  /* 0x000000030a0a7819 */ /* 0x000fc400000012ff */
[----:B------:R-:W-:Y:S02]  /*dfb0*/  LOP3.LUT R28, R143, 0x380, RZ, 0xc0, !PT ;  /* 0x000003808f1c7812 */ /* 0x000fe400078ec0ff */
[----:B------:R-:W-:Y:S02]  /*dfc0*/  LOP3.LUT R30, R145, 0x380, RZ, 0xc0, !PT ;  /* 0x00000380911e7812 */ /* 0x000fe400078ec0ff */
[----:B------:R-:W-:Y:S02]  /*dfd0*/  MOV R132, R4 ;  /* 0x0000000400847202 */ /* 0x000fe40000000f00 */
[----:B------:R-:W-:Y:S02]  /*dfe0*/  F2FP.F16.F32.PACK_AB R4, R20, R7 ;  /* 0x000000071404723e */ /* 0x000fe400000000ff */
[----:B------:R-:W-:Y:S02]  /*dff0*/  SHF.R.U64 R12, R12, 0x3, RZ ;  /* 0x000000030c0c7819 */ /* 0x000fe400000012ff */
[----:B------:R-:W-:-:S02]  /*e000*/  SHF.R.U64 R14, R14, 0x3, RZ ;  /* 0x000000030e0e7819 */ /* 0x000fc400000012ff */
[----:B------:R-:W-:Y:S02]  /*e010*/  F2FP.F16.F32.PACK_AB R5, R133, R128 ;  /* 0x000000808505723e */ /* 0x000fe400000000ff */
[----:B------:R-:W-:Y:S02]  /*e020*/  LOP3.LUT R20, R147, 0x380, RZ, 0xc0, !PT ;  /* 0x0000038093147812 */ /* 0x000fe400078ec0ff */
[----:B------:R-:W-:Y:S01]  /*e030*/  F2FP.F16.F32.PACK_AB R7, R131, R32 ;  /* 0x000000208307723e */ /* 0x000fe200000000ff */
[----:B------:R-:W-:Y:S01]  /*e040*/  BAR.SYNC.DEFER_BLOCKING 0x1, 0x100 ;  /* 0x0044000000007b1d */ /* 0x000fe20000010000 */
[----:B------:R-:W-:Y:S02]  /*e050*/  SHF.R.U64 R24, R24, 0x3, RZ ;  /* 0x0000000318187819 */ /* 0x000fe400000012ff */
[----:B------:R-:W-:Y:S02]  /*e060*/  SHF.R.U64 R26, R26, 0x3, RZ ;  /* 0x000000031a1a7819 */ /* 0x000fe400000012ff */
[----:B------:R-:W-:-:S02]  /*e070*/  LOP3.LUT R74, R151, 0x380, RZ, 0xc0, !PT ;  /* 0x00000380974a7812 */ /* 0x000fc400078ec0ff */
[----:B------:R-:W-:Y:S02]  /*e080*/  LOP3.LUT R8, R8, R75, RZ, 0x3c, !PT ;  /* 0x0000004b08087212 */ /* 0x000fe400078e3cff */
[----:B------:R-:W-:Y:S02]  /*e090*/  LOP3.LUT R10, R10, R95, RZ, 0x3c, !PT ;  /* 0x0000005f0a0a7212 */ /* 0x000fe400078e3cff */
[----:B------:R-:W-:Y:S02]  /*e0a0*/  SHF.R.U64 R28, R28, 0x3, RZ ;  /* 0x000000031c1c7819 */ /* 0x000fe400000012ff */
[----:B------:R-:W-:Y:S02]  /*e0b0*/  SHF.R.U64 R30, R30, 0x3, RZ ;  /* 0x000000031e1e7819 */ /* 0x000fe400000012ff */
[----:B------:R-:W-:Y:S02]  /*e0c0*/  LOP3.LUT R12, R12, R135, RZ, 0x3c, !PT ;  /* 0x000000870c0c7212 */ /* 0x000fe400078e3cff */
[----:B------:R-:W-:-:S02]  /*e0d0*/  LOP3.LUT R14, R14, R137, RZ, 0x3c, !PT ;  /* 0x000000890e0e7212 */ /* 0x000fc400078e3cff */
[----:B------:R-:W-:Y:S02]  /*e0e0*/  LOP3.LUT R34, R149, 0x380, RZ, 0xc0, !PT ;  /* 0x0000038095227812 */ /* 0x000fe400078ec0ff */
[----:B------:R-:W-:Y:S02]  /*e0f0*/  SHF.R.U64 R20, R20, 0x3, RZ ;  /* 0x0000000314147819 */ /* 0x000fe400000012ff */
[----:B------:R-:W-:Y:S01]  /*e100*/  LOP3.LUT R24, R24, R139, RZ, 0x3c, !PT ;  /* 0x0000008b18187212 */ /* 0x000fe200078e3cff */
[----:B------:R0:W-:Y:S01]  /*e110*/  STSM.16.M88.4 [R132], R4 ;  /* 0x0000000484007844 */ /* 0x0001e20000000200 */
[----:B------:R-:W-:Y:S02]  /*e120*/  LOP3.LUT R26, R26, R141, RZ, 0x3c, !PT ;  /* 0x0000008d1a1a7212 */ /* 0x000fe400078e3cff */
[----:B------:R-:W-:Y:S02]  /*e130*/  SHF.R.U64 R74, R74, 0x3, RZ ;  /* 0x000000034a4a7819 */ /* 0x000fe400000012ff */
[----:B------:R-:W-:-:S02]  /*e140*/  LOP3.LUT R28, R28, R143, RZ, 0x3c, !PT ;  /* 0x0000008f1c1c7212 */ /* 0x000fc400078e3cff */
[----:B------:R-:W-:Y:S02]  /*e150*/  LOP3.LUT R30, R30, R145, RZ, 0x3c, !PT ;  /* 0x000000911e1e7212 */ /* 0x000fe400078e3cff */
[----:B------:R-:W-:Y:S02]  /*e160*/  MOV R131, R8 ;  /* 0x0000000800837202 */ /* 0x000fe40000000f00 */
[----:B------:R-:W-:Y:S02]  /*e170*/  MOV R130, R10 ;  /* 0x0000000a00827202 */ /* 0x000fe40000000f00 */
[----:B------:R-:W-:Y:S02]  /*e180*/  F2FP.F16.F32.PACK_AB R8, R41, R40 ;  /* 0x000000282908723e */ /* 0x000fe400000000ff */
[----:B------:R-:W-:Y:S02]  /*e190*/  F2FP.F16.F32.PACK_AB R9, R127, R122 ;  /* 0x0000007a7f09723e */ /* 0x000fe400000000ff */
[----:B0-----:R-:W-:-:S02]  /*e1a0*/  F2FP.F16.F32.PACK_AB R4, R121, R0 ;  /* 0x000000007904723e */ /* 0x001fc400000000ff */
[----:B------:R-:W-:Y:S02]  /*e1b0*/  F2FP.F16.F32.PACK_AB R5, R126, R125 ;  /* 0x0000007d7e05723e */ /* 0x000fe400000000ff */
[----:B------:R-:W-:Y:S02]  /*e1c0*/  F2FP.F16.F32.PACK_AB R6, R37, R36 ;  /* 0x000000242506723e */ /* 0x000fe400000000ff */
[----:B------:R-:W-:Y:S02]  /*e1d0*/  F2FP.F16.F32.PACK_AB R7, R129, R124 ;  /* 0x0000007c8107723e */ /* 0x000fe400000000ff */
[----:B------:R-:W-:Y:S02]  /*e1e0*/  F2FP.F16.F32.PACK_AB R10, R45, R44 ;  /* 0x0000002c2d0a723e */ /* 0x000fe400000000ff */
[----:B------:R-:W-:Y:S01]  /*e1f0*/  F2FP.F16.F32.PACK_AB R11, R47, R120 ;  /* 0x000000782f0b723e */ /* 0x000fe200000000ff */
[----:B------:R0:W-:Y:S01]  /*e200*/  STSM.16.M88.4 [R131], R4 ;  /* 0x0000000483007844 */ /* 0x0001e20000000200 */
[----:B------:R-:W-:-:S02]  /*e210*/  SHF.R.U64 R34, R34, 0x3, RZ ;  /* 0x0000000322227819 */ /* 0x000fc400000012ff */
[----:B------:R-:W-:Y:S01]  /*e220*/  LOP3.LUT R32, R20, R147, RZ, 0x3c, !PT ;  /* 0x0000009314207212 */ /* 0x000fe200078e3cff */
[----:B------:R1:W-:Y:S01]  /*e230*/  STSM.16.M88.4 [R130], R8 ;  /* 0x0000000882007844 */ /* 0x0003e20000000200 */
[----:B------:R-:W-:Y:S02]  /*e240*/  MOV R128, R12 ;  /* 0x0000000c00807202 */ /* 0x000fe40000000f00 */
[----:B------:R-:W-:Y:S02]  /*e250*/  MOV R123, R14 ;  /* 0x0000000e007b7202 */ /* 0x000fe40000000f00 */
[----:B------:R-:W-:Y:S02]  /*e260*/  LOP3.LUT R20, R74, R151, RZ, 0x3c, !PT ;  /* 0x000000974a147212 */ /* 0x000fe400078e3cff */
[----:B------:R-:W-:Y:S02]  /*e270*/  MOV R95, R24 ;  /* 0x00000018005f7202 */ /* 0x000fe40000000f00 */
[----:B------:R-:W-:-:S02]  /*e280*/  MOV R94, R26 ;  /* 0x0000001a005e7202 */ /* 0x000fc40000000f00 */
[----:B------:R-:W-:Y:S02]  /*e290*/  F2FP.F16.F32.PACK_AB R12, R49, R48 ;  /* 0x00000030310c723e */ /* 0x000fe400000000ff */
[----:B------:R-:W-:Y:S02]  /*e2a0*/  F2FP.F16.F32.PACK_AB R13, R51, R50 ;  /* 0x00000032330d723e */ /* 0x000fe400000000ff */
[----:B------:R-:W-:Y:S02]  /*e2b0*/  F2FP.F16.F32.PACK_AB R14, R53, R52 ;  /* 0x00000034350e723e */ /* 0x000fe400000000ff */
[----:B------:R-:W-:Y:S02]  /*e2c0*/  F2FP.F16.F32.PACK_AB R15, R55, R54 ;  /* 0x00000036370f723e */ /* 0x000fe400000000ff */
[----:B------:R-:W-:Y:S02]  /*e2d0*/  MOV R75, R28 ;  /* 0x0000001c004b7202 */ /* 0x000fe40000000f00 */
[----:B------:R-:W-:Y:S01]  /*e2e0*/  MOV R74, R30 ;  /* 0x0000001e004a7202 */ /* 0x000fe20000000f00 */
[----:B------:R-:W-:Y:S01]  /*e2f0*/  STSM.16.M88.4 [R128], R12 ;  /* 0x0000000c80007844 */ /* 0x000fe20000000200 */
        /* <DEDUP_REMOVED lines=10> */
[----:B0-----:R-:W-:Y:S01]  /*e3a0*/  F2FP.F16.F32.PACK_AB R4, R73, R72 ;  /* 0x000000484904723e */ /* 0x001fe200000000ff */
[----:B------:R-:W-:Y:S01]  /*e3b0*/  STSM.16.M88.4 [R95], R28 ;  /* 0x0000001c5f007844 */ /* 0x000fe20000000200 */
[----:B------:R-:W-:Y:S02]  /*e3c0*/  F2FP.F16.F32.PACK_AB R5, R46, R39 ;  /* 0x000000272e05723e */ /* 0x000fe400000000ff */
[----:B------:R-:W-:Y:S01]  /*e3d0*/  F2FP.F16.F32.PACK_AB R6, R77, R76 ;  /* 0x0000004c4d06723e */ /* 0x000fe200000000ff */
[----:B------:R-:W0:Y:S01]  /*e3e0*/  LDC R39, c[0x0][0xbe8] ;  /* 0x0002fa00ff277b82 */ /* 0x000e220000000800 */
[----:B------:R-:W-:-:S02]  /*e3f0*/  F2FP.F16.F32.PACK_AB R7, R79, R78 ;  /* 0x0000004e4f07723e */ /* 0x000fc400000000ff */
[----:B-1----:R-:W-:Y:S02]  /*e400*/  F2FP.F16.F32.PACK_AB R8, R81, R80 ;  /* 0x000000505108723e */ /* 0x002fe400000000ff */
[----:B------:R-:W-:Y:S01]  /*e410*/  F2FP.F16.F32.PACK_AB R9, R83, R82 ;  /* 0x000000525309723e */ /* 0x000fe200000000ff */
[----:B------:R1:W-:Y:S01]  /*e420*/  STSM.16.M88.4 [R94], R4 ;  /* 0x000000045e007844 */ /* 0x0003e20000000200 */
[----:B------:R-:W-:Y:S02]  /*e430*/  F2FP.F16.F32.PACK_AB R10, R85, R84 ;  /* 0x00000054550a723e */ /* 0x000fe400000000ff */
[----:B------:R-:W-:Y:S02]  /*e440*/  F2FP.F16.F32.PACK_AB R11, R87, R86 ;  /* 0x00000056570b723e */ /* 0x000fe400000000ff */
[----:B------:R-:W-:Y:S02]  /*e450*/  MOV R32, R32 ;  /* 0x0000002000207202 */ /* 0x000fe40000000f00 */
[----:B------:R-:W-:Y:S01]  /*e460*/  MOV R34, R34 ;  /* 0x0000002200227202 */ /* 0x000fe20000000f00 */
[----:B------:R2:W-:Y:S01]  /*e470*/  STSM.16.M88.4 [R75], R8 ;  /* 0x000000084b007844 */ /* 0x0005e20000000200 */
[----:B------:R-:W-:-:S02]  /*e480*/  MOV R20, R20 ;  /* 0x0000001400147202 */ /* 0x000fc40000000f00 */
[----:B------:R-:W-:Y:S01]  /*e490*/  PLOP3.LUT P0, PT, PT, PT, UP0, 0x80, 0x0 ;  /* 0x000000000000781c */ /* 0x000fe20003f0f008 */
[----:B------:R3:W-:Y:S04]  /*e4a0*/  STSM.16.M88.4 [R74], R88 ;  /* 0x000000584a007844 */ /* 0x0007e80000000200 */
[----:B------:R3:W-:Y:S01]  /*e4b0*/  STSM.16.M88.4 [R32], R96 ;  /* 0x0000006020007844 */ /* 0x0007e20000000200 */
[----:B-1----:R-:W-:Y:S02]  /*e4c0*/  IMAD.U32 R4, RZ, RZ, UR8 ;  /* 0x00000008ff047e24 */ /* 0x002fe4000f8e00ff */
[----:B------:R-:W-:Y:S01]  /*e4d0*/  IMAD.U32 R5, RZ, RZ, UR9 ;  /* 0x00000009ff057e24 */ /* 0x000fe2000f8e00ff */
[----:B------:R3:W-:Y:S01]  /*e4e0*/  STSM.16.M88.4 [R34], R104 ;  /* 0x0000006822007844 */ /* 0x0007e20000000200 */
[----:B0-----:R-:W-:Y:S01]  /*e4f0*/  ISETP.NE.AND P1, PT, R39, 0x1, PT ;  /* 0x000000012700780c */ /* 0x001fe20003f25270 */
[----:B------:R-:W-:-:S02]  /*e500*/  ULDC.64 UR8, c[0x0][0xc08] ;  /* 0x0003020000087ab9 */ /* 0x000fc40000000a00 */
[----:B------:R3:W-:Y:S01]  /*e510*/  STSM.16.M88.4 [R20], R112 ;  /* 0x0000007014007844 */ /* 0x0007e20000000200 */
[----:B------:R-:W-:Y:S09]  /*e520*/  BAR.SYNC.DEFER_BLOCKING 0x1, 0x100 ;  /* 0x0044000000007b1d */ /* 0x000ff20000010000 */
[----:B------:R-:W0:Y:S08]  /*e530*/  @P1 LDC R6, c[0x0][0xbec] ;  /* 0x0002fb00ff061b82 */ /* 0x000e300000000800 */
[----:B--2---:R-:W1:Y:S01]  /*e540*/  @P1 LDC R8, c[0x0][0xbf0] ;  /* 0x0002fc00ff081b82 */ /* 0x004e620000000800 */
[----:B------:R-:W2:Y:S01]  /*e550*/  @P0 LDG.E R0, desc[UR12][R4.64] ;  /* 0x0000000c04000981 */ /* 0x000ea2000c1e1900 */
[----:B------:R-:W-:Y:S01]  /*e560*/  UISETP.NE.U32.AND UP1, UPT, UR8, URZ, UPT ;  /* 0x0000003f0800728c */ /* 0x000fe2000bf25070 */
[----:B------:R-:W-:-:S03]  /*e570*/  ULDC UR10, c[0x0][0xa88] ;  /* 0x0002a200000a7ab9 */ /* 0x000fc60000000800 */
[----:B------:R-:W-:-:S06]  /*e580*/  UISETP.NE.AND.EX UP1, UPT, UR9, URZ, UPT, UP1 ;  /* 0x0000003f0900728c */ /* 0x000fcc000bf25310 */
[----:B------:R-:W-:-:S05]  /*e590*/  PLOP3.LUT P2, PT, PT, PT, UP1, 0x80, 0x0 ;  /* 0x000000000000781c */ /* 0x000fca0003f4f018 */
[----:B------:R-:W-:Y:S02]  /*e5a0*/  @UP1 ULDC.64 UR8, c[0x0][0xc08] ;  /* 0x0003020000081ab9 */ /* 0x000fe40000000a00 */
[----:B------:R-:W-:-:S03]  /*e5b0*/  @UP1 UIMAD.WIDE UR8, UR4, 0x4, UR8 ;  /* 0x00000004040818a5 */ /* 0x000fc6000f8e0208 */
[----:B------:R-:W-:-:S03]  /*e5c0*/  UMOV UR4, URZ ;  /* 0x0000003f00047c82 */ /* 0x000fc60008000000 */
[----:B------:R-:W-:Y:S02]  /*e5d0*/  IMAD.U32 R10, RZ, RZ, UR8 ;  /* 0x00000008ff0a7e24 */ /* 0x000fe4000f8e00ff */
[----:B------:R-:W-:Y:S01]  /*e5e0*/  IMAD.U32 R11, RZ, RZ, UR9 ;  /* 0x00000009ff0b7e24 */ /* 0x000fe2000f8e00ff */
[----:B--2---:R-:W-:Y:S01]  /*e5f0*/  @P0 R2UR UR4, R0 ;  /* 0x00000000000402ca */ /* 0x004fe200000e0000 */
[----:B------:R-:W-:-:S06]  /*e600*/  IMAD.U32 R0, RZ, RZ, UR10 ;  /* 0x0000000aff007e24 */ /* 0x000fcc000f8e00ff */
[----:B------:R3:W5:Y:S01]  /*e610*/  @P2 LDG.E R0, desc[UR12][R10.64] ;  /* 0x0000000c0a002981 */ /* 0x000762000c1e1900 */
[----:B01----:R-:W-:Y:S07]  /*e620*/  @P2 BRA `(.L_x_1447) ;  /* 0x0000000000142947 */ /* 0x003fee0003800000 */
[----:B------:R-:W-:Y:S05]  /*e630*/  @!P0 BRA `(.L_x_1447) ;  /* 0x0000000000108947 */ /* 0x000fea0003800000 */
[----:B------:R-:W-:Y:S02]  /*e640*/  ULDC.64 UR8, c[0x0][0x208] ;  /* 0x0000820000087ab9 */ /* 0x000fe40000000a00 */
[----:B------:R-:W2:Y:S04]  /*e650*/  LDG.E R7, desc[UR8][R4.64] ;  /* 0x0000000804077981 */ /* 0x000ea8000c1e1900 */
[----:B-----5:R-:W2:Y:S02]  /*e660*/  LDG.E R0, desc[UR8][R4.64+0x4] ;  /* 0x0000040804007981 */ /* 0x020ea4000c1e1900 */
[----:B--2---:R-:W-:-:S07]  /*e670*/  IMAD.IADD R0, R0, 0x1, -R7 ;  /* 0x0000000100007824 */ /* 0x004fce00078e0a07 */
.L_x_1447:
[----:B------:R-:W-:Y:S01]  /*e680*/  R2UR UR19, R194 ;  /* 0x00000000c21372ca */ /* 0x000fe200000e0000 */
[----:B------:R-:W-:Y:S01]  /*e690*/  USHF.R.S32.HI UR9, URZ, 0x1f, UR4 ;  /* 0x0000001f3f097899 */ /* 0x000fe20008011404 */
[----:B------:R-:W-:Y:S01]  /*e6a0*/  R2UR UR13, R196 ;  /* 0x00000000c40d72ca */ /* 0x000fe200000e0000 */
[----:B------:R-:W-:Y:S01]  /*e6b0*/  ULDC.64 UR14, c[0x0][0xb90] ;  /* 0x0002e400000e7ab9 */ /* 0x000fe20000000a00 */
[----:B------:R-:W-:Y:S01]  /*e6c0*/  UMOV UR8, UR4 ;  /* 0x0000000400087c82 */ /* 0x000fe20008000000 */
[----:B------:R-:W-:Y:S01]  /*e6d0*/  VIADD R7, R19, UR39 ;  /* 0x0000002713077c36 */ /* 0x000fe20008000000 */
[----:B------:R-:W-:Y:S01]  /*e6e0*/  ULDC.64 UR20, c[0x0][0x208] ;  /* 0x0000820000147ab9 */ /* 0x000fe20000000a00 */
[----:B------:R-:W-:Y:S02]  /*e6f0*/  VIADD R26, R200, UR39 ;  /* 0x00000027c81a7c36 */ /* 0x000fe40008000000 */
[----:B------:R-:W-:-:S04]  /*e700*/  @P1 IMAD.HI.U32 R5, R7, R6, RZ ;  /* 0x0000000607051227 */ /* 0x000fc800078e00ff */
[----:B------:R-:W-:Y:S01]  /*e710*/  USHF.R.S32.HI UR16, URZ, 0x1f, UR19 ;  /* 0x0000001f3f107899 */ /* 0x000fe20008011413 */
[----:B------:R-:W-:Y:S01]  /*e720*/  IMAD.MOV.U32 R4, RZ, RZ, R7 ;  /* 0x000000ffff047224 */ /* 0x000fe200078e0007 */
[----:B------:R-:W-:Y:S01]  /*e730*/  UIMAD.WIDE.U32 UR10, UR19, UR14, UR8 ;  /* 0x0000000e130a72a5 */ /* 0x000fe2000f8e0008 */
[----:B------:R-:W-:Y:S01]  /*e740*/  @P1 SHF.R.U32.HI R4, RZ, R8, R5 ;  /* 0x00000008ff041219 */ /* 0x000fe20000011605 */
[----:B------:R-:W-:Y:S01]  /*e750*/  USHF.R.S32.HI UR8, URZ, 0x1f, UR13 ;  /* 0x0000001f3f087899 */ /* 0x000fe2000801140d */
[----:B------:R-:W-:Y:S01]  /*e760*/  IMAD R5, R195, 0x40, R22 ;  /* 0x00000040c3057824 */ /* 0x000fe200078e0216 */
[----:B------:R-:W-:Y:S01]  /*e770*/  UIMAD UR12, UR16, UR14, URZ ;  /* 0x0000000e100c72a4 */ /* 0x000fe2000f8e023f */
[----:B-----5:R-:W-:Y:S01]  /*e780*/  IMAD R65, R0, R39, RZ ;  /* 0x0000002700417224 */ /* 0x020fe200078e02ff */
[----:B------:R-:W-:Y:S01]  /*e790*/  USEL UR18, UR8, URZ, !UP0 ;  /* 0x0000003f08127287 */ /* 0x000fe2000c000000 */
[----:B------:R-:W-:Y:S01]  /*e7a0*/  IMAD.MOV R6, RZ, RZ, -R4 ;  /* 0x000000ffff067224 */ /* 0x000fe200078e0a04 */
[----:B------:R-:W-:Y:S01]  /*e7b0*/  UIMAD UR12, UR19, UR15, UR12 ;  /* 0x0000000f130c72a4 */ /* 0x000fe2000f8e020c */
[----:B------:R-:W-:Y:S01]  /*e7c0*/  IMAD.WIDE R16, R5, 0x2, R16 ;  /* 0x0000000205107825 */ /* 0x000fe200078e0210 */
[----:B------:R-:W-:Y:S01]  /*e7d0*/  USEL UR17, UR13, URZ, !UP0 ;  /* 0x0000003f0d117287 */ /* 0x000fe2000c000000 */
[----:B------:R-:W-:Y:S01]  /*e7e0*/  SHF.R.S32.HI R5, RZ, 0x1f, R4 ;  /* 0x0000001fff057819 */ /* 0x000fe20000011404 */
[----:B------:R-:W-:Y:S01]  /*e7f0*/  ULDC.64 UR14, c[0x0][0xb98] ;  /* 0x0002e600000e7ab9 */ /* 0x000fe20000000a00 */
[----:B------:R-:W-:Y:S01]  /*e800*/  UIADD3 UR11, UR11, UR12, URZ ;  /* 0x0000000c0b0b7290 */ /* 0x000fe2000fffe03f */
[----:B------:R-:W-:Y:S01]  /*e810*/  IMAD R7, R39, R6, R7 ;  /* 0x0000000627077224 */ /* 0x000fe200078e0207 */
[----:B------:R-:W-:Y:S01]  /*e820*/  UIMAD UR8, UR18, UR14, URZ ;  /* 0x0000000e120872a4 */ /* 0x000fe2000f8e023f */
[C---:B------:R-:W-:Y:S01]  /*e830*/  IADD3 R13, P2, R16.reuse, 0x1000, RZ ;  /* 0x00001000100d7810 */ /* 0x040fe20007f5e0ff */
[----:B------:R-:W-:Y:S01]  /*e840*/  UIMAD.WIDE.U32 UR10, UR17, UR14, UR10 ;  /* 0x0000000e110a72a5 */ /* 0x000fe2000f8e000a */
[----:B------:R-:W-:Y:S01]  /*e850*/  IADD3 R33, P3, R16, 0x6000, RZ ;  /* 0x0000600010217810 */ /* 0x000fe20007f7e0ff */
[----:B------:R-:W-:Y:S01]  /*e860*/  UIMAD UR8, UR17, UR15, UR8 ;  /* 0x0000000f110872a4 */ /* 0x000fe2000f8e0208 */
[----:B------:R-:W-:Y:S01]  /*e870*/  SHF.R.S32.HI R6, RZ, 0x1f, R7 ;  /* 0x0000001fff067819 */ /* 0x000fe20000011407 */
[----:B------:R-:W-:Y:S01]  /*e880*/  ULDC.64 UR12, c[0x0][0xaa0] ;  /* 0x0002a800000c7ab9 */ /* 0x000fe20000000a00 */
[----:B------:R-:W-:-:S02]  /*e890*/  LOP3.LUT R12, R13, 0x380, RZ, 0xc0, !PT ;  /* 0x000003800d0c7812 */ /* 0x000fc400078ec0ff */
[----:B------:R-:W-:Y:S01]  /*e8a0*/  IADD3 R4, P0, R4, UR10, RZ ;  /* 0x0000000a04047c10 */ /* 0x000fe2000ff1e0ff */
[----:B------:R-:W-:Y:S01]  /*e8b0*/  IMAD.U32 R8, RZ, RZ, UR8 ;  /* 0x00000008ff087e24 */ /* 0x000fe2000f8e00ff */
[----:B------:R-:W-:Y:S02]  /*e8c0*/  SHF.R.U64 R12, R12, 0x3, RZ ;  /* 0x000000030c0c7819 */ /* 0x000fe400000012ff */
[----:B---3--:R-:W-:Y:S02]  /*e8d0*/  LOP3.LUT R32, R33, 0x380, RZ, 0xc0, !PT ;  /* 0x0000038021207812 */ /* 0x008fe400078ec0ff */
[----:B------:R-:W-:Y:S01]  /*e8e0*/  IADD3.X R5, R5, UR11, R8, P0, !PT ;  /* 0x0000000b05057c10 */ /* 0x000fe200087fe408 */
[----:B------:R-:W-:Y:S01]  /*e8f0*/  ULDC.64 UR10, c[0x0][0xb88] ;  /* 0x0002e200000a7ab9 */ /* 0x000fe20000000a00 */
[----:B------:R-:W-:Y:S01]  /*e900*/  LOP3.LUT R12, R12, R13, RZ, 0x3c, !PT ;  /* 0x0000000d0c0c7212 */ /* 0x000fe200078e3cff */
[----:B------:R-:W-:Y:S01]  /*e910*/  IMAD R6, R6, UR10, RZ ;  /* 0x0000000a06067c24 */ /* 0x000fe2000f8e02ff */
[----:B------:R-:W-:Y:S01]  /*e920*/  SHF.R.U64 R32, R32, 0x3, RZ ;  /* 0x0000000320207819 */ /* 0x000fe200000012ff */
[----:B------:R-:W-:Y:S01]  /*e930*/  IMAD.WIDE.U32 R4, R7, UR10, R4 ;  /* 0x0000000a07047c25 */ /* 0x000fe2000f8e0004 */
[----:B------:R-:W-:-:S02]  /*e940*/  IADD3 R9, P6, R16, 0x2000, RZ ;  /* 0x0000200010097810 */ /* 0x000fc40007fde0ff */
[----:B------:R-:W-:Y:S01]  /*e950*/  IADD3 R49, P4, R16, 0x4000, RZ ;  /* 0x0000400010317810 */ /* 0x000fe20007f9e0ff */
[----:B------:R-:W-:Y:S01]  /*e960*/  IMAD R11, R7, UR11, R6 ;  /* 0x0000000b070b7c24 */ /* 0x000fe2000f8e0206 */
[----:B------:R-:W-:Y:S01]  /*e970*/  ULDC.64 UR10, c[0x0][0xb50] ;  /* 0x0002d400000a7ab9 */ /* 0x000fe20000000a00 */
[----:B------:R-:W-:Y:S01]  /*e980*/  IMAD.X R13, RZ, RZ, R17, P2 ;  /* 0x000000ffff0d7224 */ /* 0x000fe200010e0611 */
[----:B------:R-:W-:Y:S01]  /*e990*/  LEA R10, P0, R4, UR10, 0x2 ;  /* 0x0000000a040a7c11 */ /* 0x000fe2000f8010ff */
[----:B------:R-:W-:Y:S01]  /*e9a0*/  IMAD.IADD R5, R5, 0x1, R11 ;  /* 0x0000000105057824 */ /* 0x000fe200078e020b */
[----:B------:R-:W-:Y:S01]  /*e9b0*/  IADD3 R25, P2, R16, 0x7000, RZ ;  /* 0x0000700010197810 */ /* 0x000fe20007f5e0ff */
[----:B------:R-:W-:Y:S01]  /*e9c0*/  VIADD R6, R26, 0x8 ;  /* 0x000000081a067836 */ /* 0x000fe20000000000 */
[----:B------:R-:W-:Y:S01]  /*e9d0*/  LOP3.LUT R32, R32, R33, RZ, 0x3c, !PT ;  /* 0x0000002120207212 */ /* 0x000fe200078e3cff */
[----:B------:R-:W-:Y:S01]  /*e9e0*/  SHFL.IDX PT, R20, R10, RZ, 0x1c1f ;  /* 0x001c1fff0a147589 */ /* 0x000fe200000e0000 */
[----:B------:R-:W-:Y:S01]  /*e9f0*/  LEA.HI.X R14, R4, UR11, R5, 0x2, P0 ;  /* 0x0000000b040e7c11 */ /* 0x000fe200080f1405 */
[----:B------:R-:W-:Y:S01]  /*ea00*/  IMAD.X R33, RZ, RZ, R17, P3 ;  /* 0x000000ffff217224 */ /* 0x000fe200018e0611 */
[----:B------:R-:W-:Y:S01]  /*ea10*/  IADD3 R45, P0, R16, 0x5000, RZ ;  /* 0x00005000102d7810 */ /* 0x000fe20007f1e0ff */
[----:B------:R-:W-:Y:S01]  /*ea20*/  SHFL.IDX PT, R36, R10, 0x1, 0x1c1f ;  /* 0x003c1f000a247f89 */ /* 0x000fe200000e0000 */
[----:B------:R-:W-:-:S02]  /*ea30*/  LOP3.LUT R24, R25, 0x380, RZ, 0xc0, !PT ;  /* 0x0000038019187812 */ /* 0x000fc400078ec0ff */
[----:B------:R-:W-:Y:S01]  /*ea40*/  LOP3.LUT R44, R45, 0x380, RZ, 0xc0, !PT ;  /* 0x000003802d2c7812 */ /* 0x000fe200078ec0ff */
[----:B------:R-:W0:Y:S01]  /*ea50*/  SHFL.IDX PT, R21, R14, RZ, 0x1c1f ;  /* 0x001c1fff0e157589 */ /* 0x000e2200000e0000 */
[----:B------:R-:W-:Y:S02]  /*ea60*/  SHF.R.U64 R24, R24, 0x3, RZ ;  /* 0x0000000318187819 */ /* 0x000fe400000012ff */
[----:B------:R-:W-:Y:S01]  /*ea70*/  SHF.R.U64 R44, R44, 0x3, RZ ;  /* 0x000000032c2c7819 */ /* 0x000fe200000012ff */
[----:B------:R-:W1:Y:S01]  /*ea80*/  SHFL.IDX PT, R37, R14, 0x1, 0x1c1f ;  /* 0x003c1f000e257f89 */ /* 0x000e6200000e0000 */
[----:B------:R-:W-:Y:S01]  /*ea90*/  LOP3.LUT R24, R24, R25, RZ, 0x3c, !PT ;  /* 0x0000001918187212 */ /* 0x000fe200078e3cff */
[--C-:B------:R-:W-:Y:S01]  /*eaa0*/  IMAD.X R25, RZ, RZ, R17.reuse, P2 ;  /* 0x000000ffff197224 */ /* 0x100fe200010e0611 */
[----:B------:R-:W-:Y:S01]  /*eab0*/  LOP3.LUT R44, R44, R45, RZ, 0x3c, !PT ;  /* 0x0000002d2c2c7212 */ /* 0x000fe200078e3cff */
[----:B------:R-:W-:Y:S01]  /*eac0*/  IMAD.X R45, RZ, RZ, R17, P0 ;  /* 0x000000ffff2d7224 */ /* 0x000fe200000e0611 */
[----:B------:R-:W-:-:S02]  /*ead0*/  LOP3.LUT P0, RZ, R198, 0x3, RZ, 0xc0, !PT ;  /* 0x00000003c6ff7812 */ /* 0x000fc4000780c0ff */
[----:B------:R-:W-:Y:S02]  /*eae0*/  IADD3 R5, P5, R16, 0x3000, RZ ;  /* 0x0000300010057810 */ /* 0x000fe40007fbe0ff */
[-C--:B------:R-:W-:Y:S02]  /*eaf0*/  ISETP.GE.OR P2, PT, R26, R65.reuse, P0 ;  /* 0x000000411a00720c */ /* 0x080fe40000746670 */
[----:B------:R-:W-:Y:S02]  /*eb00*/  ISETP.GE.OR P0, PT, R6, R65, P0 ;  /* 0x000000410600720c */ /* 0x000fe40000706670 */
[----:B------:R-:W-:Y:S02]  /*eb10*/  IADD3 R7, P3, R16, 0xb000, RZ ;  /* 0x0000b00010077810 */ /* 0x000fe40007f7e0ff */
[----:B------:R-:W-:Y:S02]  /*eb20*/  LOP3.LUT R8, R9, 0x380, RZ, 0xc0, !PT ;  /* 0x0000038009087812 */ /* 0x000fe400078ec0ff */
[----:B------:R-:W-:-:S02]  /*eb30*/  LOP3.LUT R4, R5, 0x380, RZ, 0xc0, !PT ;  /* 0x0000038005047812 */ /* 0x000fc400078ec0ff */
[----:B------:R-:W-:Y:S01]  /*eb40*/  LOP3.LUT R48, R49, 0x380, RZ, 0xc0, !PT ;  /* 0x0000038031307812 */ /* 0x000fe200078ec0ff */
[----:B------:R-:W-:Y:S01]  /*eb50*/  UIMAD UR10, UR9, UR12, URZ ;  /* 0x0000000c090a72a4 */ /* 0x000fe2000f8e023f */
[----:B------:R-:W-:Y:S01]  /*eb60*/  LOP3.LUT R0, R7, 0x380, RZ, 0xc0, !PT ;  /* 0x0000038007007812 */ /* 0x000fe200078ec0ff */
[----:B0-----:R0:W-:Y:S01]  /*eb70*/  @!P2 ST.E desc[UR20][R20.64], R2 ;  /* 0x000000021400a985 */ /* 0x0011e2000c101914 */
[----:B------:R-:W-:Y:S01]  /*eb80*/  SHF.R.U64 R8, R8, 0x3, RZ ;  /* 0x0000000308087819 */ /* 0x000fe200000012ff */
[--C-:B------:R-:W-:Y:S01]  /*eb90*/  IMAD.X R41, RZ, RZ, R17.reuse, P3 ;  /* 0x000000ffff297224 */ /* 0x100fe200018e0611 */
[----:B------:R-:W-:Y:S01]  /*eba0*/  SHF.R.U64 R4, R4, 0x3, RZ ;  /* 0x0000000304047819 */ /* 0x000fe200000012ff */
[----:B-1----:R1:W-:Y:S01]  /*ebb0*/  @!P0 ST.E desc[UR20][R36.64], R3 ;  /* 0x0000000324008985 */ /* 0x0023e2000c101914 */
[----:B------:R-:W-:Y:S02]  /*ebc0*/  SHF.R.U64 R48, R48, 0x3, RZ ;  /* 0x0000000330307819 */ /* 0x000fe400000012ff */
[----:B------:R-:W-:Y:S01]  /*ebd0*/  SHF.R.U64 R0, R0, 0x3, RZ ;  /* 0x0000000300007819 */ /* 0x000fe200000012ff */
[----:B------:R-:W-:Y:S01]  /*ebe0*/  UIMAD.WIDE.U32 UR8, UR4, UR12, URZ ;  /* 0x0000000c040872a5 */ /* 0x000fe2000f8e003f */
[----:B------:R-:W-:Y:S01]  /*ebf0*/  LOP3.LUT R8, R8, R9, RZ, 0x3c, !PT ;  /* 0x0000000908087212 */ /* 0x000fe200078e3cff */
[--C-:B------:R-:W-:Y:S01]  /*ec00*/  IMAD.X R9, RZ, RZ, R17.reuse, P6 ;  /* 0x000000ffff097224 */ /* 0x100fe200030e0611 */
[----:B------:R-:W-:Y:S01]  /*ec10*/  LOP3.LUT R4, R4, R5, RZ, 0x3c, !PT ;  /* 0x0000000504047212 */ /* 0x000fe200078e3cff */
[----:B0-----:R-:W0:Y:S01]  /*ec20*/  @P1 LDC R21, c[0x0][0xbf0] ;  /* 0x0002fc00ff151b82 */ /* 0x001e220000000800 */
[----:B------:R-:W-:Y:S01]  /*ec30*/  LOP3.LUT R48, R48, R49, RZ, 0x3c, !PT ;  /* 0x0000003130307212 */ /* 0x000fe200078e3cff */
[--C-:B------:R-:W-:Y:S01]  /*ec40*/  IMAD.X R5, RZ, RZ, R17.reuse, P5 ;  /* 0x000000ffff057224 */ /* 0x100fe200028e0611 */
[----:B------:R-:W-:Y:S01]  /*ec50*/  UIMAD UR10, UR4, UR13, UR10 ;  /* 0x0000000d040a72a4 */ /* 0x000fe2000f8e020a */
[----:B------:R-:W-:Y:S01]  /*ec60*/  IMAD.X R49, RZ, RZ, R17, P4 ;  /* 0x000000ffff317224 */ /* 0x000fe200020e0611 */
[C---:B------:R-:W-:Y:S01]  /*ec70*/  IADD3 R61, P6, R16.reuse, 0x8000, RZ ;  /* 0x00008000103d7810 */ /* 0x040fe20007fde0ff */
[----:B------:R-:W-:Y:S01]  /*ec80*/  ULDC.64 UR12, c[0x0][0xae8] ;  /* 0x0002ba00000c7ab9 */ /* 0x000fe20000000a00 */
[C---:B------:R-:W-:Y:S01]  /*ec90*/  IADD3 R57, P5, R16.reuse, 0x9000, RZ ;  /* 0x0000900010397810 */ /* 0x040fe20007fbe0ff */
[----:B-1----:R-:W1:Y:S01]  /*eca0*/  @P1 LDC R3, c[0x0][0xbec] ;  /* 0x0002fb00ff031b82 */ /* 0x002e620000000800 */
[C---:B------:R-:W-:Y:S01]  /*ecb0*/  IADD3 R53, P4, R16.reuse, 0xa000, RZ ;  /* 0x0000a00010357810 */ /* 0x040fe20007f9e0ff */
[----:B------:R-:W5:Y:S01]  /*ecc0*/  LD.E.128 R12, desc[UR20][R12.64] ;  /* 0x000000140c0c7980 */ /* 0x000f62000c101d00 */
[----:B------:R-:W-:-:S02]  /*ecd0*/  LOP3.LUT R11, R16, 0x380, RZ, 0xc0, !PT ;  /* 0x00000380100b7812 */ /* 0x000fc400078ec0ff */
[----:B------:R-:W-:Y:S01]  /*ece0*/  LOP3.LUT R40, R0, R7, RZ, 0x3c, !PT ;  /* 0x0000000700287212 */ /* 0x000fe200078e3cff */
[----:B------:R-:W-:Y:S01]  /*ecf0*/  IMAD R0, R193, 0x20, R195 ;  /* 0x00000020c1007824 */ /* 0x000fe200078e02c3 */
[----:B------:R-:W-:Y:S01]  /*ed00*/  UIADD3 UR9, UR9, UR10, URZ ;  /* 0x0000000a09097290 */ /* 0x000fe2000fffe03f */
[----:B------:R-:W-:Y:S01]  /*ed10*/  LOP3.LUT R60, R61, 0x380, RZ, 0xc0, !PT ;  /* 0x000003803d3c7812 */ /* 0x000fe200078ec0ff */
[----:B------:R-:W-:Y:S01]  /*ed20*/  UIMAD UR4, UR16, UR12, URZ ;  /* 0x0000000c100472a4 */ /* 0x000fe2000f8e023f */
[----:B------:R-:W-:Y:S01]  /*ed30*/  LOP3.LUT R56, R57, 0x380, RZ, 0xc0, !PT ;  /* 0x0000038039387812 */ /* 0x000fe200078ec0ff */
[----:B------:R-:W5:Y:S01]  /*ed40*/  LD.E.128 R48, desc[UR20][R48.64] ;  /* 0x0000001430307980 */ /* 0x000f62000c101d00 */
[----:B------:R-:W-:Y:S02]  /*ed50*/  LOP3.LUT R52, R53, 0x380, RZ, 0xc0, !PT ;  /* 0x0000038035347812 */ /* 0x000fe400078ec0ff */
[----:B------:R-:W-:Y:S01]  /*ed60*/  SHF.R.U64 R11, R11, 0x3, RZ ;  /* 0x000000030b0b7819 */ /* 0x000fe200000012ff */
[----:B------:R-:W-:Y:S01]  /*ed70*/  VIADD R20, R0, UR39 ;  /* 0x0000002700147c36 */ /* 0x000fe20008000000 */
[----:B------:R-:W-:Y:S01]  /*ed80*/  UIMAD UR4, UR19, UR13, UR4 ;  /* 0x0000000d130472a4 */ /* 0x000fe2000f8e0204 */
[----:B------:R-:W-:Y:S01]  /*ed90*/  SHF.R.U64 R60, R60, 0x3, RZ ;  /* 0x000000033c3c7819 */ /* 0x000fe200000012ff */
[----:B------:R-:W-:Y:S01]  /*eda0*/  UIMAD.WIDE.U32 UR8, UR19, UR12, UR8 ;  /* 0x0000000c130872a5 */ /* 0x000fe2000f8e0008 */
[----:B------:R-:W-:Y:S01]  /*edb0*/  SHF.R.U64 R56, R56, 0x3, RZ ;  /* 0x0000000338387819 */ /* 0x000fe200000012ff */
[----:B------:R-:W-:Y:S01]  /*edc0*/  ULDC.64 UR10, c[0x0][0xaf0] ;  /* 0x0002bc00000a7ab9 */ /* 0x000fe20000000a00 */
[----:B------:R-:W-:Y:S01]  /*edd0*/  SHF.R.U64 R52, R52, 0x3, RZ ;  /* 0x0000000334347819 */ /* 0x000fe200000012ff */
[----:B------:R-:W5:Y:S01]  /*ede0*/  LD.E.128 R4, desc[UR20][R4.64] ;  /* 0x0000001404047980 */ /* 0x000f62000c101d00 */
[----:B------:R-:W-:Y:S01]  /*edf0*/  LOP3.LUT R16, R11, R16, RZ, 0x3c, !PT ;  /* 0x000000100b107212 */ /* 0x000fe200078e3cff */
[----:B-1----:R-:W-:Y:S01]  /*ee00*/  @P1 IMAD.HI.U32 R0, R20, R3, RZ ;  /* 0x0000000314001227 */ /* 0x002fe200078e00ff */
[----:B------:R-:W-:Y:S01]  /*ee10*/  UIADD3 UR9, UR9, UR4, URZ ;  /* 0x0000000409097290 */ /* 0x000fe2000fffe03f */
[----:B------:R-:W-:Y:S01]  /*ee20*/  LOP3.LUT R60, R60, R61, RZ, 0x3c, !PT ;  /* 0x0000003d3c3c7212 */ /* 0x000fe200078e3cff */
[----:B------:R-:W-:Y:S01]  /*ee30*/  UIMAD UR4, UR18, UR10, URZ ;  /* 0x0000000a120472a4 */ /* 0x000fe2000f8e023f */
[----:B------:R-:W-:Y:S01]  /*ee40*/  LOP3.LUT R56, R56, R57, RZ, 0x3c, !PT ;  /* 0x0000003938387212 */ /* 0x000fe200078e3cff */
[--C-:B------:R-:W-:Y:S01]  /*ee50*/  IMAD.X R61, RZ, RZ, R17.reuse, P6 ;  /* 0x000000ffff3d7224 */ /* 0x100fe200030e0611 */
[----:B------:R-:W-:Y:S01]  /*ee60*/  LOP3.LUT R52, R52, R53, RZ, 0x3c, !PT ;  /* 0x0000003534347212 */ /* 0x000fe200078e3cff */
[--C-:B------:R-:W-:Y:S01]  /*ee70*/  IMAD.X R57, RZ, RZ, R17.reuse, P5 ;  /* 0x000000ffff397224 */ /* 0x100fe200028e0611 */
[----:B------:R1:W5:Y:S01]  /*ee80*/  LD.E.128 R28, desc[UR20][R16.64] ;  /* 0x00000014101c7980 */ /* 0x000362000c101d00 */
[----:B------:R-:W-:Y:S01]  /*ee90*/  IMAD.X R53, RZ, RZ, R17, P4 ;  /* 0x000000ffff357224 */ /* 0x000fe200020e0611 */
[----:B------:R-:W-:-:S02]  /*eea0*/  UIMAD UR4, UR17, UR11, UR4 ;  /* 0x0000000b110472a4 */ /* 0x000fc4000f8e0204 */
[----:B------:R-:W-:Y:S01]  /*eeb0*/  UIMAD.WIDE.U32 UR8, UR17, UR10, UR8 ;  /* 0x0000000a110872a5 */ /* 0x000fe2000f8e0008 */
[----:B------:R-:W5:Y:S02]  /*eec0*/  LD.E.128 R8, desc[UR20][R8.64] ;  /* 0x0000001408087980 */ /* 0x000f64000c101d00 */
[----:B------:R-:W-:Y:S02]  /*eed0*/  ULDC.64 UR10, c[0x0][0xae0] ;  /* 0x0002b800000a7ab9 */ /* 0x000fe40000000a00 */
[----:B------:R-:W5:Y:S01]  /*eee0*/  LD.E.128 R44, desc[UR20][R44.64] ;  /* 0x000000142c2c7980 */ /* 0x000f62000c101d00 */
[----:B-1----:R-:W-:Y:S01]  /*eef0*/  IMAD.MOV.U32 R17, RZ, RZ, R20 ;  /* 0x000000ffff117224 */ /* 0x002fe200078e0014 */
[----:B0-----:R-:W-:Y:S01]  /*ef00*/  @P1 SHF.R.U32.HI R17, RZ, R21, R0 ;  /* 0x00000015ff111219 */ /* 0x001fe20000011600 */
[----:B------:R-:W-:Y:S01]  /*ef10*/  UIADD3 UR4, UR9, UR4, URZ ;  /* 0x0000000409047290 */ /* 0x000fe2000fffe03f */
[----:B------:R-:W5:Y:S02]  /*ef20*/  LD.E.128 R32, desc[UR20][R32.64] ;  /* 0x0000001420207980 */ /* 0x000f64000c101d00 */
[--C-:B------:R-:W-:Y:S01]  /*ef30*/  SHF.R.S32.HI R0, RZ, 0x1f, R17.reuse ;  /* 0x0000001fff007819 */ /* 0x100fe20000011411 */
[----:B------:R-:W-:Y:S01]  /*ef40*/  IMAD.MOV R16, RZ, RZ, -R17 ;  /* 0x000000ffff107224 */ /* 0x000fe200078e0a11 */
[----:B------:R-:W5:Y:S01]  /*ef50*/  LD.E.128 R24, desc[UR20][R24.64] ;  /* 0x0000001418187980 */ /* 0x000f62000c101d00 */
[----:B------:R-:W-:-:S02]  /*ef60*/  IMAD.U32 R3, RZ, RZ, UR9 ;  /* 0x00000009ff037e24 */ /* 0x000fc4000f8e00ff */
[----:B------:R-:W-:Y:S01]  /*ef70*/  IMAD R0, R0, UR10, RZ ;  /* 0x0000000a00007c24 */ /* 0x000fe2000f8e02ff */
[----:B------:R-:W5:Y:S01]  /*ef80*/  LD.E.128 R60, desc[UR20][R60.64] ;  /* 0x000000143c3c7980 */ /* 0x000f62000c101d00 */
[----:B------:R-:W-:Y:S02]  /*ef90*/  IMAD R21, R39, R16, R20 ;  /* 0x0000001027157224 */ /* 0x000fe400078e0214 */
[----:B------:R-:W-:Y:S01]  /*efa0*/  IMAD.U32 R2, RZ, RZ, UR8 ;  /* 0x00000008ff027e24 */ /* 0x000fe2000f8e00ff */
[----:B------:R-:W5:Y:S01]  /*efb0*/  LD.E.128 R56, desc[UR20][R56.64] ;  /* 0x0000001438387980 */ /* 0x000f62000c101d00 */
[----:B------:R-:W-:Y:S01]  /*efc0*/  IMAD.U32 R3, RZ, RZ, UR4 ;  /* 0x00000004ff037e24 */ /* 0x000fe2000f8e00ff */
[----:B------:R-:W-:Y:S01]  /*efd0*/  ULDC.64 UR8, c[0x0][0xad8] ;  /* 0x0002b60000087ab9 */ /* 0x000fe20000000a00 */
[----:B------:R-:W-:Y:S01]  /*efe0*/  IMAD R37, R17, UR11, R0 ;  /* 0x0000000b11257c24 */ /* 0x000fe2000f8e0200 */
[----:B------:R-:W5:Y:S01]  /*eff0*/  LD.E.128 R52, desc[UR20][R52.64] ;  /* 0x0000001434347980 */ /* 0x000f62000c101d00 */
[----:B------:R-:W-:-:S03]  /*f000*/  SHF.R.S32.HI R0, RZ, 0x1f, R21 ;  /* 0x0000001fff007819 */ /* 0x000fc60000011415 */
[----:B------:R-:W5:Y:S01]  /*f010*/  LD.E.128 R40, desc[UR20][R40.64] ;  /* 0x0000001428287980 */ /* 0x000f62000c101d00 */
        /* <DEDUP_REMOVED lines=9> */
[----:B------:R-:W-:Y:S02]  /*f0b0*/  VIADD R64, R195, UR39 ;  /* 0x00000027c3407c36 */ /* 0x000fe40008000000 */
[C---:B------:R-:W-:Y:S02]  /*f0c0*/  IMAD R17, R21.reuse, UR9, R16 ;  /* 0x0000000915117c24 */ /* 0x040fe4000f8e0210 */
[----:B------:R-:W-:Y:S01]  /*f0d0*/  IMAD.WIDE.U32 R2, R21, UR8, R2 ;  /* 0x0000000815027c25 */ /* 0x000fe2000f8e0002 */
[C---:B------:R-:W-:Y:S01]  /*f0e0*/  ISETP.GE.AND P2, PT, R64.reuse, R65, PT ;  /* 0x000000414000720c */ /* 0x040fe20003f46270 */
[----:B------:R-:W-:Y:S02]  /*f0f0*/  ULDC.64 UR8, c[0x0][0xa80] ;  /* 0x0002a00000087ab9 */ /* 0x000fe40000000a00 */
[----:B------:R-:W-:Y:S01]  /*f100*/  VIADD R0, R64, 0x20 ;  /* 0x0000002040007836 */ /* 0x000fe20000000000 */
[----:B------:R-:W-:Y:S01]  /*f110*/  LEA R36, P3, R2, UR8, 0x1 ;  /* 0x0000000802247c11 */ /* 0x000fe2000f8608ff */
[----:B------:R-:W-:-:S02]  /*f120*/  IMAD.IADD R3, R3, 0x1, R17 ;  /* 0x0000000103037824 */ /* 0x000fc400078e0211 */
[----:B------:R-:W-:Y:S01]  /*f130*/  VIADD R38, R38, 0x30820 ;  /* 0x0003082026267836 */ /* 0x000fe20000000000 */
[-C--:B------:R-:W-:Y:S01]  /*f140*/  ISETP.GE.AND P1, PT, R0, R65.reuse, PT ;  /* 0x000000410000720c */ /* 0x080fe20003f26270 */
[----:B------:R-:W-:Y:S01]  /*f150*/  VIADD R0, R64, 0x40 ;  /* 0x0000004040007836 */ /* 0x000fe20000000000 */
[----:B------:R-:W-:Y:S02]  /*f160*/  LEA.HI.X R37, R2, UR9, R3, 0x1, P3 ;  /* 0x0000000902257c11 */ /* 0x000fe400098f0c03 */
[----:B------:R-:W-:Y:S01]  /*f170*/  PRMT R38, RZ, 0x654, R38 ;  /* 0x00000654ff267816 */ /* 0x000fe20000000026 */
[----:B0-----:R0:W1:Y:S01]  /*f180*/  SHFL.IDX PT, R21, R36, RZ, 0x181f ;  /* 0x00181fff24157589 */ /* 0x00106200000e0000 */
[----:B------:R-:W-:Y:S01]  /*f190*/  ISETP.GE.AND P0, PT, R0, R65, PT ;  /* 0x000000410000720c */ /* 0x000fe20003f06270 */
[----:B------:R-:W-:Y:S01]  /*f1a0*/  BSSY B1, `(.L_x_1448) ;  /* 0x0000012000017945 */ /* 0x000fe20003800000 */
[----:B------:R0:W-:Y:S01]  /*f1b0*/  SYNCS.ARRIVE.TRANS64.RED.A1T0 RZ, [R38+URZ], RZ ;  /* 0x000000ff26ff79a7 */ /* 0x0001e2000810043f */
[----:B------:R0:W2:Y:S02]  /*f1c0*/  SHFL.IDX PT, R0, R37, RZ, 0x181f ;  /* 0x00181fff25007589 */ /* 0x0000a400000e0000 */
[----:B------:R-:W-:Y:S08]  /*f1d0*/  @P2 BRA `(.L_x_1449) ;  /* 0x0000000000382947 */ /* 0x000ff00003800000 */
[----:B------:R-:W-:Y:S01]  /*f1e0*/  ULDC UR4, c[0x0][0xac8] ;  /* 0x0002b20000047ab9 */ /* 0x000fe20000000800 */
[----:B------:R-:W-:Y:S01]  /*f1f0*/  ULDC.64 UR8, c[0x0][0x208] ;  /* 0x0000820000087ab9 */ /* 0x000fe20000000a00 */
[----:B------:R-:W-:Y:S02]  /*f200*/  ISETP.GE.AND P4, PT, R22, UR4, PT ;  /* 0x0000000416007c0c */ /* 0x000fe4000bf86270 */
[----:B------:R-:W-:Y:S02]  /*f210*/  ISETP.GE.AND P3, PT, R23, UR4, PT ;  /* 0x0000000417007c0c */ /* 0x000fe4000bf66270 */
[----:B------:R-:W-:-:S09]  /*f220*/  ISETP.GE.AND P2, PT, R192, UR4, PT ;  /* 0x00000004c0007c0c */ /* 0x000fd2000bf46270 */
[CC--:B-1----:R-:W-:Y:S02]  /*f230*/  @!P4 LEA R2, P6, R22.reuse, R21.reuse, 0x1 ;  /* 0x000000151602c211 */ /* 0x0c2fe400078c08ff */
[CC--:B------:R-:W-:Y:S02]  /*f240*/  @!P3 LEA R16, P5, R23.reuse, R21.reuse, 0x1 ;  /* 0x000000151710b211 */ /* 0x0c0fe400078a08ff */
[-C--:B--2---:R-:W-:Y:S02]  /*f250*/  @!P4 LEA.HI.X R3, R22, R0.reuse, R205, 0x1, P6 ;  /* 0x000000001603c211 */ /* 0x084fe400030f0ccd */
[C---:B------:R-:W-:Y:S02]  /*f260*/  @!P2 LEA R20, P6, R192.reuse, R21, 0x1 ;  /* 0x00000015c014a211 */ /* 0x040fe400078c08ff */
[-C--:B------:R-:W-:Y:S01]  /*f270*/  @!P3 LEA.HI.X R17, R23, R0.reuse, R204, 0x1, P5 ;  /* 0x000000001711b211 */ /* 0x080fe200028f0ccc */
[----:B-----5:R3:W-:Y:S01]  /*f280*/  @!P4 ST.E.128 desc[UR8][R2.64], R28 ;  /* 0x0000001c0200c985 */ /* 0x0207e2000c101d08 */
[----:B------:R-:W-:-:S03]  /*f290*/  @!P2 LEA.HI.X R21, R192, R0, R203, 0x1, P6 ;  /* 0x00000000c015a211 */ /* 0x000fc600030f0ccb */
[----:B------:R3:W-:Y:S04]  /*f2a0*/  @!P3 ST.E.128 desc[UR8][R16.64], R48 ;  /* 0x000000301000b985 */ /* 0x0007e8000c101d08 */
[----:B------:R3:W-:Y:S02]  /*f2b0*/  @!P2 ST.E.128 desc[UR8][R20.64], R60 ;  /* 0x0000003c1400a985 */ /* 0x0007e4000c101d08 */
.L_x_1449:
[----:B------:R-:W-:Y:S05]  /*f2c0*/  BSYNC B1 ;  /* 0x0000000000017941 */ /* 0x000fea0003800000 */
.L_x_1448:
        /* <DEDUP_REMOVED lines=18> */
.L_x_1451:
[----:B------:R-:W-:Y:S05]  /*f3f0*/  BSYNC B1 ;  /* 0x0000000000017941 */ /* 0x000fea0003800000 */
.L_x_1450:
        /* <DEDUP_REMOVED lines=18> */
.L_x_1453:
[----:B------:R-:W-:Y:S05]  /*f520*/  BSYNC B1 ;  /* 0x0000000000017941 */ /* 0x000fea0003800000 */
.L_x_1452:
[----:B0-----:R-:W-:Y:S01]  /*f530*/  VIADD R0, R64, 0x60 ;  /* 0x0000006040007836 */ /* 0x001fe20000000000 */
[----:B--2-4-:R-:W0:Y:S04]  /*f540*/  SHFL.IDX PT, R37, R37, 0x3, 0x181f ;  /* 0x00781f0025257f89 */ /* 0x014e2800000e0000 */
[----:B------:R-:W-:Y:S01]  /*f550*/  ISETP.GE.AND P0, PT, R0, R65, PT ;  /* 0x000000410000720c */ /* 0x000fe20003f06270 */
[----:B------:R2:W4:-:S12]  /*f560*/  SHFL.IDX PT, R11, R36, 0x3, 0x181f ;  /* 0x00781f00240b7f89 */ /* 0x00051800000e0000 */
[----:B--2---:R-:W-:Y:S05]  /*f570*/  @P0 BRA `(.L_x_1454) ;  /* 0x0000000c00940947 */ /* 0x004fea0003800000 */
[----:B------:R-:W-:Y:S01]  /*f580*/  ULDC UR4, c[0x0][0xac8] ;  /* 0x0002b20000047ab9 */ /* 0x000fe20000000800 */
[----:B------:R-:W-:Y:S01]  /*f590*/  ULDC.64 UR8, c[0x0][0x208] ;  /* 0x0000820000087ab9 */ /* 0x000fe20000000a00 */
[----:B------:R-:W-:Y:S02]  /*f5a0*/  ISETP.GE.AND P2, PT, R22, UR4, PT ;  /* 0x0000000416007c0c */ /* 0x000fe4000bf46270 */
[----:B------:R-:W-:-:S11]  /*f5b0*/  ISETP.GE.AND P3, PT, R23, UR4, PT ;  /* 0x0000000417007c0c */ /* 0x000fd6000bf66270 */
[CC--:B----4-:R-:W-:Y:S02]  /*f5c0*/  @!P2 LEA R2, P0, R22.reuse, R11.reuse, 0x1 ;  /* 0x0000000b1602a211 */ /* 0x0d0fe400078008ff */
[C---:B------:R-:W-:Y:S02]  /*f5d0*/  @!P3 LEA R8, P1, R23.reuse, R11, 0x1 ;  /* 0x0000000b1708b211 */ /* 0x040fe400078208ff */
[-C--:B0-----:R-:W-:Y:S02]  /*f5e0*/  @!P2 LEA.HI.X R3, R22, R37.reuse, R205, 0x1, P0 ;  /* 0x000000251603a211 */ /* 0x081fe400000f0ccd */
[----:B------:R-:W-:Y:S02]  /*f5f0*/  ISETP.GE.AND P0, PT, R192, UR4, PT ;  /* 0x00000004c0007c0c */ /* 0x000fe4000bf06270 */
[----:B------:R-:W-:Y:S01]  /*f600*/  @!P3 LEA.HI.X R9, R23, R37, R204, 0x1, P1 ;  /* 0x000000251709b211 */ /* 0x000fe200008f0ccc */
[----:B------:R2:W-:Y:S04]  /*f610*/  @!P2 ST.E.128 desc[UR8][R2.64], R4 ;  /* 0x000000040200a985 */ /* 0x0005e8000c101d08 */
[----:B------:R2:W-:Y:S06]  /*f620*/  @!P3 ST.E.128 desc[UR8][R8.64], R24 ;  /* 0x000000180800b985 */ /* 0x0005ec000c101d08 */
[----:B------:R-:W-:Y:S05]  /*f630*/  @P0 BRA `(.L_x_1454) ;  /* 0x0000000c00640947 */ /* 0x000fea0003800000 */
[----:B--2---:R-:W-:Y:S01]  /*f640*/  LEA R2, P0, R192, R11, 0x1 ;  /* 0x0000000bc0027211 */ /* 0x004fe200078008ff */
[----:B------:R-:W-:-:S03]  /*f650*/  ULDC.64 UR8, c[0x0][0x208] ;  /* 0x0000820000087ab9 */ /* 0x000fc60000000a00 */
[----:B------:R-:W-:-:S05]  /*f660*/  LEA.HI.X R3, R192, R37, R203, 0x1, P0 ;  /* 0x00000025c0037211 */ /* 0x000fca00000f0ccb */
[----:B------:R0:W-:Y:S01]  /*f670*/  ST.E.128 desc[UR8][R2.64], R40 ;  /* 0x0000002802007985 */ /* 0x0001e2000c101d08 */
[----:B------:R-:W-:Y:S05]  /*f680*/  BRA `(.L_x_1454) ;  /* 0x0000000c00507947 */ /* 0x000fea0003800000 */
.L_x_1446:
[----:B------:R-:W-:Y:S01]  /*f690*/  ULDC.64 UR8, c[0x0][0xc00] ;  /* 0x0003000000087ab9 */ /* 0x000fe20000000a00 */
[----:B------:R-:W-:Y:S01]  /*f6a0*/  R2UR UR4, R196 ;  /* 0x00000000c40472ca */ /* 0x000fe200000e0000 */
[----:B------:R-:W-:Y:S01]  /*f6b0*/  UISETP.NE.U32.AND UP0, UPT, UR8, URZ, UPT ;  /* 0x0000003f0800728c */ /* 0x000fe2000bf05070 */
[----:B------:R-:W0:Y:S01]  /*f6c0*/  LDC R11, c[0x0][0xbe8] ;  /* 0x0002fa00ff0b7b82 */ /* 0x000e220000000800 */
[----:B------:R-:W-:Y:S01]  /*f6d0*/  ULDC.64 UR12, c[0x0][0x208] ;  /* 0x00008200000c7ab9 */ /* 0x000fe20000000a00 */
[----:B------:R-:W-:Y:S01]  /*f6e0*/  R2UR UR10, R194 ;  /* 0x00000000c20a72ca */ /* 0x000fe200000e0000 */
[----:B------:R-:W-:-:S03]  /*f6f0*/  UISETP.NE.AND.EX UP0, UPT, UR9, URZ, UPT, UP0 ;  /* 0x0000003f0900728c */ /* 0x000fc6000bf05300 */
[----:B------:R-:W-:-:S03]  /*f700*/  ULDC.64 UR8, c[0x0][0xc00] ;  /* 0x0003000000087ab9 */ /* 0x000fc60000000a00 */
[----:B------:R-:W-:Y:S02]  /*f710*/  PLOP3.LUT P2, PT, PT, PT, UP0, 0x80, 0x0 ;  /* 0x000000000000781c */ /* 0x000fe40003f4f008 */
[----:B------:R-:W-:-:S06]  /*f720*/  UIMAD.WIDE UR8, UR4, 0x4, UR8 ;  /* 0x00000004040878a5 */ /* 0x000fcc000f8e0208 */
[----:B------:R-:W-:Y:S02]  /*f730*/  IMAD.U32 R2, RZ, RZ, UR8 ;  /* 0x00000008ff027e24 */ /* 0x000fe4000f8e00ff */
[----:B------:R-:W-:Y:S01]  /*f740*/  IMAD.U32 R3, RZ, RZ, UR9 ;  /* 0x00000009ff037e24 */ /* 0x000fe2000f8e00ff */
[----:B------:R-:W-:-:S04]  /*f750*/  ULDC.64 UR8, c[0x0][0xc08] ;  /* 0x0003020000087ab9 */ /* 0x000fc80000000a00 */
[----:B------:R-:W2:Y:S01]  /*f760*/  @P2 LDG.E R6, desc[UR12][R2.64] ;  /* 0x0000000c02062981 */ /* 0x000ea2000c1e1900 */
[----:B0-----:R-:W-:Y:S01]  /*f770*/  ISETP.NE.AND P0, PT, R11, 0x1, PT ;  /* 0x000000010b00780c */ /* 0x001fe20003f05270 */
[----:B------:R-:W-:-:S04]  /*f780*/  UISETP.NE.U32.AND UP1, UPT, UR8, URZ, UPT ;  /* 0x0000003f0800728c */ /* 0x000fc8000bf25070 */
[----:B------:R-:W-:-:S06]  /*f790*/  UISETP.NE.AND.EX UP1, UPT, UR9, URZ, UPT, UP1 ;  /* 0x0000003f0900728c */ /* 0x000fcc000bf25310 */
[----:B------:R-:W-:Y:S02]  /*f7a0*/  PLOP3.LUT P3, PT, PT, PT, UP1, 0x80, 0x0 ;  /* 0x000000000000781c */ /* 0x000fe40003f6f018 */
[----:B------:R-:W0:Y:S03]  /*f7b0*/  @P0 LDC R9, c[0x0][0xbec] ;  /* 0x0002fb00ff090b82 */ /* 0x000e260000000800 */
[----:B------:R-:W-:Y:S02]  /*f7c0*/  @UP1 ULDC.64 UR8, c[0x0][0xc08] ;  /* 0x0003020000081ab9 */ /* 0x000fe40000000a00 */
[----:B------:R-:W-:-:S03]  /*f7d0*/  @UP1 UIMAD.WIDE UR8, UR4, 0x4, UR8 ;  /* 0x00000004040818a5 */ /* 0x000fc6000f8e0208 */
[----:B------:R-:W-:Y:S02]  /*f7e0*/  ULDC UR4, c[0x0][0xa88] ;  /* 0x0002a20000047ab9 */ /* 0x000fe40000000800 */
[----:B------:R-:W-:Y:S02]  /*f7f0*/  IMAD.U32 R0, RZ, RZ, UR4 ;  /* 0x00000004ff007e24 */ /* 0x000fe4000f8e00ff */
[----:B------:R-:W-:Y:S02]  /*f800*/  IMAD.U32 R4, RZ, RZ, UR8 ;  /* 0x00000008ff047e24 */ /* 0x000fe4000f8e00ff */
[----:B------:R-:W-:Y:S01]  /*f810*/  IMAD.U32 R5, RZ, RZ, UR9 ;  /* 0x00000009ff057e24 */ /* 0x000fe2000f8e00ff */
[----:B------:R-:W-:-:S04]  /*f820*/  UMOV UR4, URZ ;  /* 0x0000003f00047c82 */ /* 0x000fc80008000000 */
[----:B------:R1:W5:Y:S01]  /*f830*/  @P3 LDG.E R0, desc[UR12][R4.64] ;  /* 0x0000000c04003981 */ /* 0x000362000c1e1900 */
[----:B------:R-:W-:Y:S01]  /*f840*/  USHF.R.S32.HI UR12, URZ, 0x1f, UR10 ;  /* 0x0000001f3f0c7899 */ /* 0x000fe2000801140a */
[----:B------:R-:W-:Y:S02]  /*f850*/  ISETP.GE.AND P1, PT, R206, 0x80, PT ;  /* 0x00000080ce00780c */ /* 0x000fe40003f26270 */
[----:B--2---:R-:W-:Y:S01]  /*f860*/  @P2 R2UR UR4, R6 ;  /* 0x00000000060422ca */ /* 0x004fe200000e0000 */
[----:B01----:R-:W-:-:S14]  /*f870*/  @P3 BRA `(.L_x_1455) ;  /* 0x0000000000143947 */ /* 0x003fdc0003800000 */
[----:B------:R-:W-:Y:S05]  /*f880*/  @!P2 BRA `(.L_x_1455) ;  /* 0x000000000010a947 */ /* 0x000fea0003800000 */
[----:B------:R-:W-:Y:S02]  /*f890*/  ULDC.64 UR8, c[0x0][0x208] ;  /* 0x0000820000087ab9 */ /* 0x000fe40000000a00 */
[----:B------:R-:W2:Y:S04]  /*f8a0*/  LDG.E R5, desc[UR8][R2.64] ;  /* 0x0000000802057981 */ /* 0x000ea8000c1e1900 */
[----:B-----5:R-:W2:Y:S02]  /*f8b0*/  LDG.E R0, desc[UR8][R2.64+0x4] ;  /* 0x0000040802007981 */ /* 0x020ea4000c1e1900 */
[----:B--2---:R-:W-:-:S07]  /*f8c0*/  IMAD.IADD R0, R0, 0x1, -R5 ;  /* 0x0000000100007824 */ /* 0x004fce00078e0a05 */
.L_x_1455:
[----:B------:R-:W-:Y:S01]  /*f8d0*/  R2UR UR9, R196 ;  /* 0x00000000c40972ca */ /* 0x000fe200000e0000 */
[----:B------:R-:W-:Y:S01]  /*f8e0*/  USHF.R.S32.HI UR11, URZ, 0x1f, UR4 ;  /* 0x0000001f3f0b7899 */ /* 0x000fe20008011404 */
[----:B------:R-:W-:Y:S11]  /*f8f0*/  BSSY B1, `(.L_x_1456) ;  /* 0x0000030000017945 */ /* 0x000ff60003800000 */
[----:B------:R-:W-:-:S02]  /*f900*/  USHF.R.S32.HI UR8, URZ, 0x1f, UR9 ;  /* 0x0000001f3f087899 */ /* 0x000fc40008011409 */
[----:B------:R-:W-:Y:S02]  /*f910*/  USEL UR13, UR9, URZ, !UP0 ;  /* 0x0000003f090d7287 */ /* 0x000fe4000c000000 */
[----:B------:R-:W-:Y:S01]  /*f920*/  USEL UR14, UR8, URZ, !UP0 ;  /* 0x0000003f080e7287 */ /* 0x000fe2000c000000 */
[----:B------:R-:W-:Y:S11]  /*f930*/  @P1 BRA `(.L_x_1457) ;  /* 0x0000000000ac1947 */ /* 0x000ff60003800000 */
[----:B------:R-:W0:Y:S01]  /*f940*/  S2R R3, SR_TID.X ;  /* 0x0000000000037919 */ /* 0x000e220000002100 */
[----:B------:R-:W1:Y:S01]  /*f950*/  LDC R7, c[0x0][0xbe8] ;  /* 0x0002fa00ff077b82 */ /* 0x000e620000000800 */
[----:B------:R-:W-:Y:S02]  /*f960*/  IMAD.U32 R4, RZ, RZ, UR39 ;  /* 0x00000027ff047e24 */ /* 0x000fe4000f8e00ff */
[----:B-1---5:R-:W-:-:S03]  /*f970*/  IMAD R2, R0, R7, RZ ;  /* 0x0000000700027224 */ /* 0x022fc600078e02ff */
[----:B0-----:R-:W-:-:S04]  /*f980*/  IADD3 R4, R4, -0x80, R3 ;  /* 0xffffff8004047810 */ /* 0x001fc80007ffe003 */
[----:B------:R-:W-:-:S13]  /*f990*/  ISETP.GE.AND P1, PT, R4, R2, PT ;  /* 0x000000020400720c */ /* 0x000fda0003f26270 */
[----:B------:R-:W-:Y:S05]  /*f9a0*/  @P1 BRA `(.L_x_1457) ;  /* 0x0000000000901947 */ /* 0x000fea0003800000 */
[----:B------:R-:W-:Y:S01]  /*f9b0*/  ISETP.NE.AND P1, PT, R7, 0x1, PT ;  /* 0x000000010700780c */ /* 0x000fe20003f25270 */
[----:B------:R-:W-:Y:S01]  /*f9c0*/  ULDC.64 UR16, c[0x0][0xb90] ;  /* 0x0002e40000107ab9 */ /* 0x000fe20000000a00 */
[----:B------:R-:W-:Y:S01]  /*f9d0*/  R2UR UR15, R194 ;  /* 0x00000000c20f72ca */ /* 0x000fe200000e0000 */
[----:B------:R-:W-:Y:S01]  /*f9e0*/  UIMAD UR10, UR12, UR16, URZ ;  /* 0x000000100c0a72a4 */ /* 0x000fe2000f8e023f */
[----:B------:R-:W-:Y:S01]  /*f9f0*/  IMAD.MOV.U32 R2, RZ, RZ, R4 ;  /* 0x000000ffff027224 */ /* 0x000fe200078e0004 */
[----:B------:R-:W-:Y:S01]  /*fa00*/  UMOV UR8, UR4 ;  /* 0x0000000400087c82 */ /* 0x000fe20008000000 */
[----:B------:R-:W-:Y:S01]  /*fa10*/  UMOV UR9, UR11 ;  /* 0x0000000b00097c82 */ /* 0x000fe20008000000 */
[----:B------:R-:W-:-:S06]  /*fa20*/  ULDC.64 UR18, c[0x0][0x208] ;  /* 0x0000820000127ab9 */ /* 0x000fcc0000000a00 */
[----:B------:R-:W0:Y:S02]  /*fa30*/  @P1 LDC R3, c[0x0][0xbec] ;  /* 0x0002fb00ff031b82 */ /* 0x000e240000000800 */
[----:B------:R-:W-:Y:S02]  /*fa40*/  UIMAD.WIDE.U32 UR8, UR15, UR16, UR8 ;  /* 0x000000100f0872a5 */ /* 0x000fe4000f8e0008 */
[----:B------:R-:W-:-:S03]  /*fa50*/  UIMAD UR10, UR15, UR17, UR10 ;  /* 0x000000110f0a72a4 */ /* 0x000fc6000f8e020a */
[----:B------:R-:W-:Y:S01]  /*fa60*/  ULDC.64 UR16, c[0x0][0xb98] ;  /* 0x0002e60000107ab9 */ /* 0x000fe20000000a00 */
[----:B------:R-:W1:Y:S01]  /*fa70*/  @P1 LDC R6, c[0x0][0xbf0] ;  /* 0x0002fc00ff061b82 */ /* 0x000e620000000800 */
[----:B------:R-:W-:Y:S02]  /*fa80*/  UIADD3 UR9, UR9, UR10, URZ ;  /* 0x0000000a09097290 */ /* 0x000fe4000fffe03f */
[----:B------:R-:W-:Y:S02]  /*fa90*/  UIMAD UR10, UR14, UR16, URZ ;  /* 0x000000100e0a72a4 */ /* 0x000fe4000f8e023f */
[----:B------:R-:W-:Y:S02]  /*faa0*/  UIMAD.WIDE.U32 UR8, UR13, UR16, UR8 ;  /* 0x000000100d0872a5 */ /* 0x000fe4000f8e0008 */
[----:B------:R-:W-:-:S03]  /*fab0*/  UIMAD UR10, UR13, UR17, UR10 ;  /* 0x000000110d0a72a4 */ /* 0x000fc6000f8e020a */
[----:B------:R-:W-:Y:S01]  /*fac0*/  ULDC.64 UR16, c[0x0][0xb88] ;  /* 0x0002e20000107ab9 */ /* 0x000fe20000000a00 */
[----:B0-----:R-:W-:-:S05]  /*fad0*/  @P1 IMAD.HI.U32 R3, R4, R3, RZ ;  /* 0x0000000304031227 */ /* 0x001fca00078e00ff */
[----:B-1----:R-:W-:Y:S01]  /*fae0*/  @P1 SHF.R.U32.HI R2, RZ, R6, R3 ;  /* 0x00000006ff021219 */ /* 0x002fe20000011603 */
[----:B------:R-:W-:-:S03]  /*faf0*/  IMAD.U32 R6, RZ, RZ, UR10 ;  /* 0x0000000aff067e24 */ /* 0x000fc6000f8e00ff */
[--C-:B------:R-:W-:Y:S01]  /*fb00*/  SHF.R.S32.HI R3, RZ, 0x1f, R2.reuse ;  /* 0x0000001fff037819 */ /* 0x100fe20000011402 */
[----:B------:R-:W-:Y:S01]  /*fb10*/  IMAD.MOV R5, RZ, RZ, -R2 ;  /* 0x000000ffff057224 */ /* 0x000fe200078e0a02 */
[----:B------:R-:W-:-:S03]  /*fb20*/  IADD3 R2, P1, R2, UR8, RZ ;  /* 0x0000000802027c10 */ /* 0x000fc6000ff3e0ff */
[----:B------:R-:W-:Y:S01]  /*fb30*/  IMAD R5, R7, R5, R4 ;  /* 0x0000000507057224 */ /* 0x000fe200078e0204 */
[----:B------:R-:W-:Y:S01]  /*fb40*/  IADD3.X R3, R3, UR9, R6, P1, !PT ;  /* 0x0000000903037c10 */ /* 0x000fe20008ffe406 */
[----:B------:R-:W-:-:S03]  /*fb50*/  ULDC.64 UR8, c[0x0][0xb50] ;  /* 0x0002d40000087ab9 */ /* 0x000fc60000000a00 */
[----:B------:R-:W-:Y:S01]  /*fb60*/  SHF.R.S32.HI R4, RZ, 0x1f, R5 ;  /* 0x0000001fff047819 */ /* 0x000fe20000011405 */
[----:B------:R-:W-:-:S04]  /*fb70*/  IMAD.WIDE.U32 R2, R5, UR16, R2 ;  /* 0x0000001005027c25 */ /* 0x000fc8000f8e0002 */
[----:B------:R-:W-:-:S04]  /*fb80*/  IMAD R4, R4, UR16, RZ ;  /* 0x0000001004047c24 */ /* 0x000fc8000f8e02ff */
[----:B------:R-:W-:Y:S01]  /*fb90*/  IMAD R7, R5, UR17, R4 ;  /* 0x0000001105077c24 */ /* 0x000fe2000f8e0204 */
[----:B------:R-:W-:-:S03]  /*fba0*/  LEA R4, P1, R2, UR8, 0x2 ;  /* 0x0000000802047c11 */ /* 0x000fc6000f8210ff */
[----:B------:R-:W-:-:S05]  /*fbb0*/  IMAD.IADD R3, R3, 0x1, R7 ;  /* 0x0000000103037824 */ /* 0x000fca00078e0207 */
[----:B------:R-:W-:Y:S01]  /*fbc0*/  LEA.HI.X R5, R2, UR9, R3, 0x2, P1 ;  /* 0x0000000902057c11 */ /* 0x000fe200088f1403 */
[----:B------:R-:W-:-:S05]  /*fbd0*/  IMAD.MOV.U32 R3, RZ, RZ, -0x800000 ;  /* 0xff800000ff037424 */ /* 0x000fca00078e00ff */
[----:B------:R0:W-:Y:S02]  /*fbe0*/  STG.E desc[UR18][R4.64], R3 ;  /* 0x0000000304007986 */ /* 0x0001e4000c101912 */
.L_x_1457:
[----:B------:R-:W-:Y:S05]  /*fbf0*/  BSYNC B1 ;  /* 0x0000000000017941 */ /* 0x000fea0003800000 */
.L_x_1456:
[----:B0-----:R-:W0:Y:S01]  /*fc00*/  @P0 LDC R3, c[0x0][0xbf0] ;  /* 0x0002fc00ff030b82 */ /* 0x001e220000000800 */
[----:B------:R-:W-:Y:S01]  /*fc10*/  ULDC.64 UR16, c[0x0][0xaa0] ;  /* 0x0002a80000107ab9 */ /* 0x000fe20000000a00 */
[----:B------:R-:W-:Y:S01]  /*fc20*/  R2UR UR15, R194 ;  /* 0x00000000c20f72ca */ /* 0x000fe200000e0000 */
[----:B------:R-:W-:Y:S01]  /*fc30*/  UIMAD UR10, UR11, UR16, URZ ;  /* 0x000000100b0a72a4 */ /* 0x000fe2000f8e023f */
[----:B------:R-:W-:Y:S01]  /*fc40*/  IMAD R2, R193, 0x20, R195 ;  /* 0x00000020c1027824 */ /* 0x000fe200078e02c3 */
[----:B------:R-:W-:Y:S01]  /*fc50*/  UIMAD.WIDE.U32 UR8, UR4, UR16, URZ ;  /* 0x00000010040872a5 */ /* 0x000fe2000f8e003f */
[----:B------:R-:W-:Y:S01]  /*fc60*/  BSSY B1, `(.L_x_1458) ;  /* 0x000003d000017945 */ /* 0x000fe20003800000 */
[----:B------:R-:W-:Y:S01]  /*fc70*/  UIMAD UR10, UR4, UR17, UR10 ;  /* 0x00000011040a72a4 */ /* 0x000fe2000f8e020a */
[----:B------:R-:W-:Y:S02]  /*fc80*/  VIADD R6, R2, UR39 ;  /* 0x0000002702067c36 */ /* 0x000fe40008000000 */
[----:B------:R-:W-:Y:S01]  /*fc90*/  ULDC.64 UR16, c[0x0][0xae8] ;  /* 0x0002ba0000107ab9 */ /* 0x000fe20000000a00 */
[----:B------:R-:W-:Y:S01]  /*fca0*/  UIADD3 UR9, UR9, UR10, URZ ;  /* 0x0000000a09097290 */ /* 0x000fe2000fffe03f */
[----:B------:R-:W-:Y:S01]  /*fcb0*/  @P0 IMAD.HI.U32 R2, R6, R9, RZ ;  /* 0x0000000906020227 */ /* 0x000fe200078e00ff */
[----:B------:R-:W-:-:S02]  /*fcc0*/  UIMAD UR4, UR12, UR16, URZ ;  /* 0x000000100c0472a4 */ /* 0x000fc4000f8e023f */
[----:B------:R-:W-:Y:S01]  /*fcd0*/  UIMAD.WIDE.U32 UR8, UR15, UR16, UR8 ;  /* 0x000000100f0872a5 */ /* 0x000fe2000f8e0008 */
[----:B------:R-:W-:Y:S01]  /*fce0*/  IMAD.MOV.U32 R5, RZ, RZ, R6 ;  /* 0x000000ffff057224 */ /* 0x000fe200078e0006 */
[----:B------:R-:W-:Y:S01]  /*fcf0*/  UIMAD UR4, UR15, UR17, UR4 ;  /* 0x000000110f0472a4 */ /* 0x000fe2000f8e0204 */
[----:B------:R-:W-:-:S03]  /*fd00*/  ULDC.64 UR10, c[0x0][0xaf0] ;  /* 0x0002bc00000a7ab9 */ /* 0x000fc60000000a00 */
[----:B------:R-:W-:Y:S02]  /*fd10*/  UIADD3 UR9, UR9, UR4, URZ ;  /* 0x0000000409097290 */ /* 0x000fe4000fffe03f */
[----:B------:R-:W-:Y:S01]  /*fd20*/  UIMAD UR4, UR14, UR10, URZ ;  /* 0x0000000a0e0472a4 */ /* 0x000fe2000f8e023f */
[----:B0-----:R-:W-:Y:S01]  /*fd30*/  @P0 SHF.R.U32.HI R5, RZ, R3, R2 ;  /* 0x00000003ff050219 */ /* 0x001fe20000011602 */
[----:B------:R-:W-:Y:S02]  /*fd40*/  UIMAD.WIDE.U32 UR8, UR13, UR10, UR8 ;  /* 0x0000000a0d0872a5 */ /* 0x000fe4000f8e0008 */
[----:B------:R-:W-:Y:S01]  /*fd50*/  UIMAD UR4, UR13, UR11, UR4 ;  /* 0x0000000b0d0472a4 */ /* 0x000fe2000f8e0204 */
[--C-:B------:R-:W-:Y:S01]  /*fd60*/  SHF.R.S32.HI R2, RZ, 0x1f, R5.reuse ;  /* 0x0000001fff027819 */ /* 0x100fe20000011405 */
[----:B------:R-:W-:Y:S01]  /*fd70*/  IMAD.MOV R7, RZ, RZ, -R5 ;  /* 0x000000ffff077224 */ /* 0x000fe200078e0a05 */
[----:B------:R-:W-:Y:S01]  /*fd80*/  ULDC.64 UR10, c[0x0][0xae0] ;  /* 0x0002b800000a7ab9 */ /* 0x000fe20000000a00 */
[----:B------:R-:W-:-:S02]  /*fd90*/  UIADD3 UR4, UR9, UR4, URZ ;  /* 0x0000000409047290 */ /* 0x000fc4000fffe03f */
[----:B------:R-:W-:Y:S02]  /*fda0*/  IMAD.U32 R3, RZ, RZ, UR9 ;  /* 0x00000009ff037e24 */ /* 0x000fe4000f8e00ff */
[----:B------:R-:W-:Y:S02]  /*fdb0*/  IMAD R4, R2, UR10, RZ ;  /* 0x0000000a02047c24 */ /* 0x000fe4000f8e02ff */
[----:B------:R-:W-:Y:S02]  /*fdc0*/  IMAD R7, R11, R7, R6 ;  /* 0x000000070b077224 */ /* 0x000fe400078e0206 */
[----:B------:R-:W-:Y:S01]  /*fdd0*/  IMAD.U32 R2, RZ, RZ, UR8 ;  /* 0x00000008ff027e24 */ /* 0x000fe2000f8e00ff */
[----:B------:R-:W-:Y:S01]  /*fde0*/  ULDC.64 UR8, c[0x0][0xad8] ;  /* 0x0002b60000087ab9 */ /* 0x000fe20000000a00 */
[----:B------:R-:W-:Y:S02]  /*fdf0*/  IMAD.U32 R3, RZ, RZ, UR4 ;  /* 0x00000004ff037e24 */ /* 0x000fe4000f8e00ff */
[C---:B------:R-:W-:Y:S01]  /*fe00*/  IMAD R9, R5.reuse, UR11, R4 ;  /* 0x0000000b05097c24 */ /* 0x040fe2000f8e0204 */
[----:B------:R-:W-:Y:S01]  /*fe10*/  SHF.R.S32.HI R4, RZ, 0x1f, R7 ;  /* 0x0000001fff047819 */ /* 0x000fe20000011407 */
[----:B------:R-:W-:-:S04]  /*fe20*/  IMAD.WIDE.U32 R2, R5, UR10, R2 ;  /* 0x0000000a05027c25 */ /* 0x000fc8000f8e0002 */
[----:B------:R-:W-:Y:S02]  /*fe30*/  IMAD.IADD R3, R3, 0x1, R9 ;  /* 0x0000000103037824 */ /* 0x000fe400078e0209 */
[----:B------:R-:W-:Y:S02]  /*fe40*/  IMAD R4, R4, UR8, RZ ;  /* 0x0000000804047c24 */ /* 0x000fe4000f8e02ff */
[----:B------:R-:W-:Y:S02]  /*fe50*/  VIADD R6, R195, UR39 ;  /* 0x00000027c3067c36 */ /* 0x000fe40008000000 */
[----:B-----5:R-:W-:Y:S02]  /*fe60*/  IMAD R11, R0, R11, RZ ;  /* 0x0000000b000b7224 */ /* 0x020fe400078e02ff */
        /* <DEDUP_REMOVED lines=24> */
[----:B------:R3:W-:Y:S01]  /*fff0*/  @!P4 ST.E.128 desc[UR8][R8.64], RZ ;  /* 0x000000ff0800c985 */ /* 0x0007e2000c101d08 */
[----:B------:R-:W-:-:S03]  /*10000*/  @!P2 LEA.HI.X R3, R192, R0, R203, 0x1, P6 ;  /* 0x00000000c003a211 */ /* 0x000fc600030f0ccb */
[----:B------:R3:W-:Y:S04]  /*10010*/  @!P3 ST.E.128 desc[UR8][R12.64], RZ ;  /* 0x000000ff0c00b985 */ /* 0x0007e8000c101d08 */
[----:B------:R3:W-:Y:S02]  /*10020*/  @!P2 ST.E.128 desc[UR8][R2.64], RZ ;  /* 0x000000ff0200a985 */ /* 0x0007e4000c101d08 */
.L_x_1459:
[----:B------:R-:W-:Y:S05]  /*10030*/  BSYNC B1 ;  /* 0x0000000000017941 */ /* 0x000fea0003800000 */
.L_x_1458:
        /* <DEDUP_REMOVED lines=18> */
.L_x_1461:
[----:B------:R-:W-:Y:S05]  /*10160*/  BSYNC B1 ;  /* 0x0000000000017941 */ /* 0x000fea0003800000 */
.L_x_1460:
        /* <DEDUP_REMOVED lines=18> */
.L_x_1463:
[----:B------:R-:W-:Y:S05]  /*10290*/  BSYNC B1 ;  /* 0x0000000000017941 */ /* 0x000fea0003800000 */
.L_x_1462:
        /* <DEDUP_REMOVED lines=19> */
.L_x_1454:
[----:B------:R-:W-:Y:S05]  /*103d0*/  BSYNC B0 ;  /* 0x0000000000007941 */ /* 0x000fea0003800000 */
.L_x_1445:
[----:B------:R-:W-:Y:S02]  /*103e0*/  ULDC UR4, c[0x0][0xc3c] ;  /* 0x00030f0000047ab9 */ /* 0x000fe40000000800 */
[----:B------:R-:W-:-:S06]  /*103f0*/  UISETP.GE.AND UP0, UPT, UR6, UR4, UPT ;  /* 0x000000040600728c */ /* 0x000fcc000bf06270 */
[----:B------:R-:W-:-:S13]  /*10400*/  PLOP3.LUT P0, PT, PT, PT, UP0, 0x80, 0x0 ;  /* 0x000000000000781c */ /* 0x000fda0003f0f008 */
[----:B------:R-:W-:Y:S05]  /*10410*/  @!P0 BRA `(.L_x_1464) ;  /* 0xffffff08008c8947 */ /* 0x000fea000383ffff */
[----:B------:R-:W-:Y:S05]  /*10420*/  EXIT ;  /* 0x000000000000794d */ /* 0x000fea0003800000 */
.L_x_1363:
        /* <DEDUP_REMOVED lines=15> */
[----:B------:R-:W2:Y:S01]  /*10520*/  LDS.128 R16, [UR4+0x308d0] ;  /* 0x0308d004ff107984 */ /* 0x000ea20008000c00 */
[----:B------:R-:W-:Y:S06]  /*10530*/  BAR.ARV 0x4, 0x180 ;  /* 0x0106000000007b1d */ /* 0x000fec0000002000 */
[----:B------:R-:W-:Y:S05]  /*10540*/  BRA `(.L_x_1466) ;  /* 0x0000000800947947 */ /* 0x000fea0003800000 */
.L_x_1465:
[----:B------:R-:W1:Y:S01]  /*10550*/  S2R R0, SR_TID.X ;  /* 0x0000000000007919 */ /* 0x000e620000002100 */
[----:B------:R-:W-:Y:S01]  /*10560*/  ULDC UR4, c[0x0][0xc3c] ;  /* 0x00030f0000047ab9 */ /* 0x000fe20000000800 */
[----:B------:R-:W-:Y:S01]  /*10570*/  ULDC.64 UR6, c[0x0][0x208] ;  /* 0x0000820000067ab9 */ /* 0x000fe20000000a00 */
[----:B------:R-:W-:Y:S01]  /*10580*/  ULDC UR5, c[0x0][0xc38] ;  /* 0x00030e0000057ab9 */ /* 0x000fe20000000800 */
[----:B-1----:R-:W-:-:S04]  /*10590*/  LOP3.LUT R0, R0, 0x1f, RZ, 0xc0, !PT ;  /* 0x0000001f00007812 */ /* 0x002fc800078ec0ff */
[----:B------:R-:W-:-:S04]  /*105a0*/  ISETP.NE.AND P0, PT, R0, 0x1f, PT ;  /* 0x0000001f0000780c */ /* 0x000fc80003f05270 */
[----:B------:R-:W-:-:S13]  /*105b0*/  ISETP.GE.OR P1, PT, R0, UR4, !P0 ;  /* 0x0000000400007c0c */ /* 0x000fda000c726670 */
[----:B0-----:R-:W0:Y:S02]  /*105c0*/  @!P1 LDC.64 R2, c[0x0][0xc80] ;  /* 0x00032000ff029b82 */ /* 0x001e240000000a00 */
[----:B0-----:R-:W-:-:S05]  /*105d0*/  @!P1 IMAD.WIDE.U32 R2, R0, 0x4, R2 ;  /* 0x0000000400029825 */ /* 0x001fca00078e0002 */
[----:B------:R-:W2:Y:S01]  /*105e0*/  @!P1 LDG.E R5, desc[UR6][R2.64] ;  /* 0x0000000602059981 */ /* 0x000ea2000c1e1900 */
[C---:B------:R-:W-:Y:S01]  /*105f0*/  ISETP.NE.AND P1, PT, R0.reuse, RZ, PT ;  /* 0x000000ff0000720c */ /* 0x040fe20003f25270 */
[----:B------:R-:W0:Y:S01]  /*10600*/  S2UR UR6, SR_CTAID.X ;  /* 0x00000000000679c3 */ /* 0x000e220000002500 */
[C---:B------:R-:W-:Y:S01]  /*10610*/  ISETP.GE.U32.AND P2, PT, R0.reuse, 0x2, PT ;  /* 0x000000020000780c */ /* 0x040fe20003f46070 */
[----:B------:R-:W-:Y:S01]  /*10620*/  UMOV UR4, URZ ;  /* 0x0000003f00047c82 */ /* 0x000fe20008000000 */
[C---:B------:R-:W-:Y:S01]  /*10630*/  ISETP.GE.U32.AND P3, PT, R0.reuse, 0x4, PT ;  /* 0x000000040000780c */ /* 0x040fe20003f66070 */
[----:B------:R-:W-:Y:S01]  /*10640*/  IMAD.MOV.U32 R16, RZ, RZ, RZ ;  /* 0x000000ffff107224 */ /* 0x000fe200078e00ff */
[C---:B------:R-:W-:Y:S02]  /*10650*/  ISETP.GE.U32.AND P4, PT, R0.reuse, 0x8, PT ;  /* 0x000000080000780c */ /* 0x040fe40003f86070 */
[----:B------:R-:W-:Y:S01]  /*10660*/  ISETP.GE.U32.AND P5, PT, R0, 0x10, PT ;  /* 0x000000100000780c */ /* 0x000fe20003fa6070 */
[----:B--2---:R-:W1:Y:S02]  /*10670*/  SHFL.UP PT, R4, R5, 0x1, RZ ;  /* 0x0420000005047989 */ /* 0x004e6400000e00ff */
[----:B-1----:R-:W-:-:S05]  /*10680*/  SEL R4, R4, RZ, P1 ;  /* 0x000000ff04047207 */ /* 0x002fca0000800000 */
[----:B------:R-:W-:-:S05]  /*10690*/  IMAD.IADD R4, R5, 0x1, R4 ;  /* 0x0000000105047824 */ /* 0x000fca00078e0204 */
[----:B------:R-:W1:Y:S02]  /*106a0*/  SHFL.UP PT, R6, R4, 0x2, RZ ;  /* 0x0440000004067989 */ /* 0x000e6400000e00ff */
        /* <DEDUP_REMOVED lines=11> */
[----:B------:R-:W1:Y:S02]  /*10760*/  SHFL.IDX PT, R2, R4, 0x1f, 0x1f ;  /* 0x03e01f0004027f89 */ /* 0x000e6400000e0000 */
[----:B-1----:R-:W-:-:S04]  /*10770*/  IMAD R6, R2, UR5, RZ ;  /* 0x0000000502067c24 */ /* 0x002fc8000f8e02ff */
[----:B------:R-:W-:Y:S01]  /*10780*/  IMAD.MOV.U32 R7, RZ, RZ, R6 ;  /* 0x000000ffff077224 */ /* 0x000fe200078e0006 */
[----:B0-----:R-:W-:-:S13]  /*10790*/  ISETP.GT.AND P6, PT, R6, UR6, PT ;  /* 0x0000000606007c0c */ /* 0x001fda000bfc4270 */
[----:B------:R-:W-:Y:S05]  /*107a0*/  @P6 BRA `(.L_x_1467) ;  /* 0x0000000000a06947 */ /* 0x000fea0003800000 */
[----:B------:R-:W0:Y:S01]  /*107b0*/  LDC R4, c[0x0][0xc3c] ;  /* 0x00030f00ff047b82 */ /* 0x000e220000000800 */
[----:B------:R-:W-:Y:S01]  /*107c0*/  IMAD.MOV.U32 R6, RZ, RZ, R7 ;  /* 0x000000ffff067224 */ /* 0x000fe200078e0007 */
[----:B------:R-:W-:Y:S01]  /*107d0*/  UMOV UR4, URZ ;  /* 0x0000003f00047c82 */ /* 0x000fe20008000000 */
[----:B------:R-:W-:Y:S01]  /*107e0*/  ULDC UR7, c[0x0][0xc3c] ;  /* 0x00030f0000077ab9 */ /* 0x000fe20000000800 */
[----:B------:R-:W-:-:S05]  /*107f0*/  ULDC UR5, c[0x0][0xc38] ;  /* 0x00030e0000057ab9 */ /* 0x000fca0000000800 */
.L_x_1471:
        /* <DEDUP_REMOVED lines=9> */
[----:B------:R-:W0:Y:S01]  /*10890*/  LDC.64 R2, c[0x0][0xc80] ;  /* 0x00032000ff027b82 */ /* 0x000e220000000a00 */
[----:B------:R-:W-:Y:S01]  /*108a0*/  ULDC.64 UR8, c[0x0][0x208] ;  /* 0x0000820000087ab9 */ /* 0x000fe20000000a00 */
[----:B0-----:R-:W-:-:S05]  /*108b0*/  IMAD.WIDE R2, R7, 0x4, R2 ;  /* 0x0000000407027825 */ /* 0x001fca00078e0202 */
[----:B------:R0:W5:Y:S02]  /*108c0*/  LDG.E R5, desc[UR8][R2.64] ;  /* 0x0000000802057981 */ /* 0x000164000c1e1900 */
.L_x_1470:
[----:B------:R-:W-:Y:S05]  /*108d0*/  BSYNC B0 ;  /* 0x0000000000007941 */ /* 0x000fea0003800000 */
.L_x_1469:
        /* <DEDUP_REMOVED lines=21> */
.L_x_1467:
[----:B------:R-:W-:Y:S01]  /*10a30*/  IMAD.IADD R7, R6, 0x1, -R7 ;  /* 0x0000000106077824 */ /* 0x000fe200078e0a07 */
[----:B------:R-:W-:-:S03]  /*10a40*/  ULDC.64 UR8, c[0x0][0x208] ;  /* 0x0000820000087ab9 */ /* 0x000fc60000000a00 */
[----:B------:R-:W-:-:S05]  /*10a50*/  IMAD R2, R4, UR5, R7 ;  /* 0x0000000504027c24 */ /* 0x000fca000f8e0207 */
[----:B------:R-:W-:Y:S02]  /*10a60*/  ISETP.GT.AND P0, PT, R2, UR6, PT ;  /* 0x0000000602007c0c */ /* 0x000fe4000bf04270 */
[----:B------:R-:W0:Y:S11]  /*10a70*/  LDC.64 R2, c[0x0][0xc90] ;  /* 0x00032400ff027b82 */ /* 0x000e360000000a00 */
[----:B------:R-:W-:-:S04]  /*10a80*/  VOTE.ANY R11, PT, !P0 ;  /* 0x00000000000b7806 */ /* 0x000fc800040e0100 */
[----:B------:R-:W1:Y:S02]  /*10a90*/  POPC R6, R11 ;  /* 0x0000000b00067309 */ /* 0x000e640000000000 */
[----:B-1----:R-:W-:-:S04]  /*10aa0*/  VIADD R19, R6, UR4 ;  /* 0x0000000406137c36 */ /* 0x002fc80008000000 */
[----:B0-----:R-:W-:-:S05]  /*10ab0*/  IMAD.WIDE R2, R19, 0x4, R2 ;  /* 0x0000000413027825 */ /* 0x001fca00078e0202 */
[----:B------:R-:W2:Y:S01]  /*10ac0*/  LDG.E R10, desc[UR8][R2.64] ;  /* 0x00000008020a7981 */ /* 0x000ea2000c1e1900 */
[----:B------:R-:W-:-:S03]  /*10ad0*/  ISETP.NE.AND P0, PT, R11, RZ, PT ;  /* 0x000000ff0b00720c */ /* 0x000fc60003f05270 */
[----:B------:R-:W2:Y:S02]  /*10ae0*/  SHFL.IDX PT, R5, R5, R6, 0x1f ;  /* 0x00001f0605057589 */ /* 0x000ea400000e0000 */
[----:B--2---:R-:W-:-:S05]  /*10af0*/  IMAD R8, R5, R10, RZ ;  /* 0x0000000a05087224 */ /* 0x004fca00078e02ff */
[----:B------:R-:W-:-:S04]  /*10b00*/  IABS R9, R8 ;  /* 0x0000000800097213 */ /* 0x000fc80000000000 */
[----:B------:R-:W0:Y:S08]  /*10b10*/  I2F.RP R12, R9 ;  /* 0x00000009000c7306 */ /* 0x000e300000209400 */
[----:B0-----:R-:W0:Y:S02]  /*10b20*/  MUFU.RCP R12, R12 ;  /* 0x0000000c000c7308 */ /* 0x001e240000001000 */
[----:B0-----:R-:W-:-:S06]  /*10b30*/  VIADD R13, R12, 0xffffffe ;  /* 0x0ffffffe0c0d7836 */ /* 0x001fcc0000000000 */
[----:B------:R0:W1:Y:S01]  /*10b40*/  F2I.FTZ.U32.TRUNC.NTZ R3, R13 ;  /* 0x0000000d00037305 */ /* 0x000062000021f000 */
[----:B------:R-:W-:Y:S05]  /*10b50*/  @!P0 BRA `(.L_x_1472) ;  /* 0x0000000000088947 */ /* 0x000fea0003800000 */
[----:B------:R-:W-:-:S05]  /*10b60*/  VIADD R11, R6, 0xffffffff ;  /* 0xffffffff060b7836 */ /* 0x000fca0000000000 */
[----:B------:R2:W3:Y:S02]  /*10b70*/  SHFL.IDX PT, R16, R4, R11, 0x1f ;  /* 0x00001f0b04107589 */ /* 0x0004e400000e0000 */
.L_x_1472:
[----:B-1----:R-:W-:Y:S01]  /*10b80*/  IMAD.MOV R2, RZ, RZ, -R3 ;  /* 0x000000ffff027224 */ /* 0x002fe200078e0a03 */
[----:B--2---:R-:W-:Y:S01]  /*10b90*/  IABS R4, R8 ;  /* 0x0000000800047213 */ /* 0x004fe20000000000 */
[----:B---3--:R-:W-:Y:S02]  /*10ba0*/  IMAD R16, R16, UR5, R7 ;  /* 0x0000000510107c24 */ /* 0x008fe4000f8e0207 */
[----:B------:R-:W-:Y:S02]  /*10bb0*/  IMAD R7, R2, R9, RZ ;  /* 0x0000000902077224 */ /* 0x000fe400078e02ff */
[----:B------:R-:W-:Y:S02]  /*10bc0*/  IMAD.MOV.U32 R2, RZ, RZ, RZ ;  /* 0x000000ffff027224 */ /* 0x000fe400078e00ff */
[----:B------:R-:W-:Y:S02]  /*10bd0*/  IMAD.MOV R4, RZ, RZ, -R4 ;  /* 0x000000ffff047224 */ /* 0x000fe400078e0a04 */
[----:B------:R-:W-:Y:S01]  /*10be0*/  IMAD.HI.U32 R2, R3, R7, R2 ;  /* 0x0000000703027227 */ /* 0x000fe200078e0002 */
[----:B------:R-:W-:-:S04]  /*10bf0*/  IADD3 R7, -R16, UR6, RZ ;  /* 0x0000000610077c10 */ /* 0x000fc8000fffe1ff */
[----:B------:R-:W-:-:S05]  /*10c00*/  IABS R3, R7 ;  /* 0x0000000700037213 */ /* 0x000fca0000000000 */
[----:B------:R-:W-:-:S04]  /*10c10*/  IMAD.HI.U32 R2, R2, R3, RZ ;  /* 0x0000000302027227 */ /* 0x000fc800078e00ff */
[----:B------:R-:W-:Y:S01]  /*10c20*/  IMAD R4, R2, R4, R3 ;  /* 0x0000000402047224 */ /* 0x000fe200078e0203 */
[----:B------:R-:W-:-:S04]  /*10c30*/  LOP3.LUT R3, R7, R8, RZ, 0x3c, !PT ;  /* 0x0000000807037212 */ /* 0x000fc800078e3cff */
[----:B------:R-:W-:Y:S02]  /*10c40*/  ISETP.GT.U32.AND P1, PT, R9, R4, PT ;  /* 0x000000040900720c */ /* 0x000fe40003f24070 */
[----:B------:R-:W-:-:S11]  /*10c50*/  ISETP.GE.AND P2, PT, R3, RZ, PT ;  /* 0x000000ff0300720c */ /* 0x000fd60003f46270 */
[----:B------:R-:W-:Y:S02]  /*10c60*/  @!P1 IMAD.IADD R4, R4, 0x1, -R9 ;  /* 0x0000000104049824 */ /* 0x000fe400078e0a09 */
[----:B------:R-:W-:Y:S01]  /*10c70*/  @!P1 VIADD R2, R2, 0x1 ;  /* 0x0000000102029836 */ /* 0x000fe20000000000 */
[----:B------:R-:W-:Y:S02]  /*10c80*/  ISETP.NE.AND P1, PT, R8, RZ, PT ;  /* 0x000000ff0800720c */ /* 0x000fe40003f25270 */
[----:B------:R-:W-:-:S13]  /*10c90*/  ISETP.GE.U32.AND P0, PT, R4, R9, PT ;  /* 0x000000090400720c */ /* 0x000fda0003f06070 */
[----:B------:R-:W-:-:S04]  /*10ca0*/  @P0 VIADD R2, R2, 0x1 ;  /* 0x0000000102020836 */ /* 0x000fc80000000000 */
[----:B------:R-:W-:-:S04]  /*10cb0*/  IMAD.MOV.U32 R9, RZ, RZ, R2 ;  /* 0x000000ffff097224 */ /* 0x000fc800078e0002 */
[----:B------:R-:W-:Y:S01]  /*10cc0*/  @!P2 IMAD.MOV R9, RZ, RZ, -R9 ;  /* 0x000000ffff09a224 */ /* 0x000fe200078e0a09 */
[----:B------:R-:W-:-:S05]  /*10cd0*/  @!P1 LOP3.LUT R9, RZ, R8, RZ, 0x33, !PT ;  /* 0x00000008ff099212 */ /* 0x000fca00078e33ff */
[----:B------:R-:W-:Y:S02]  /*10ce0*/  IMAD R4, R10, R9, RZ ;  /* 0x000000090a047224 */ /* 0x000fe400078e02ff */
[----:B------:R-:W-:Y:S02]  /*10cf0*/  IMAD.MOV R9, RZ, RZ, -R9 ;  /* 0x000000ffff097224 */ /* 0x000fe400078e0a09 */
[----:B------:R-:W-:Y:S02]  /*10d00*/  IMAD.MOV R3, RZ, RZ, -R4 ;  /* 0x000000ffff037224 */ /* 0x000fe400078e0a04 */
[----:B------:R-:W-:-:S03]  /*10d10*/  IMAD R7, R8, R9, R7 ;  /* 0x0000000908077224 */ /* 0x000fc600078e0207 */
[----:B------:R-:W-:Y:S01]  /*10d20*/  VIADDMNMX R10, R3, UR5, R10, PT ;  /* 0x00000005030a7c46 */ /* 0x000fe2000b80010a */
[----:B------:R-:W-:Y:S01]  /*10d30*/  IMAD.IADD R4, R7, 0x1, R4 ;  /* 0x0000000107047824 */ /* 0x000fe200078e0204 */
[----:B------:R-:W-:Y:S02]  /*10d40*/  IABS R8, R7 ;  /* 0x0000000700087213 */ /* 0x000fe40000000000 */
[----:B------:R-:W-:-:S04]  /*10d50*/  IABS R6, R10 ;  /* 0x0000000a00067213 */ /* 0x000fc80000000000 */
[----:B------:R-:W1:Y:S08]  /*10d60*/  I2F.RP R11, R6 ;  /* 0x00000006000b7306 */ /* 0x000e700000209400 */
[----:B-1----:R-:W1:Y:S02]  /*10d70*/  MUFU.RCP R11, R11 ;  /* 0x0000000b000b7308 */ /* 0x002e640000001000 */
[----:B-1----:R-:W-:-:S06]  /*10d80*/  VIADD R2, R11, 0xffffffe ;  /* 0x0ffffffe0b027836 */ /* 0x002fcc0000000000 */
[----:B------:R1:W2:Y:S02]  /*10d90*/  F2I.FTZ.U32.TRUNC.NTZ R3, R2 ;  /* 0x0000000200037305 */ /* 0x0002a4000021f000 */
[----:B-1----:R-:W-:Y:S02]  /*10da0*/  IMAD.MOV.U32 R2, RZ, RZ, RZ ;  /* 0x000000ffff027224 */ /* 0x002fe400078e00ff */
[----:B--2---:R-:W-:-:S04]  /*10db0*/  IMAD.MOV R9, RZ, RZ, -R3 ;  /* 0x000000ffff097224 */ /* 0x004fc800078e0a03 */
[----:B------:R-:W-:-:S04]  /*10dc0*/  IMAD R9, R9, R6, RZ ;  /* 0x0000000609097224 */ /* 0x000fc800078e02ff */
[----:B------:R-:W-:Y:S01]  /*10dd0*/  IMAD.HI.U32 R3, R3, R9, R2 ;  /* 0x0000000903037227 */ /* 0x000fe200078e0002 */
[-C--:B------:R-:W-:Y:S02]  /*10de0*/  IABS R9, R10.reuse ;  /* 0x0000000a00097213 */ /* 0x080fe40000000000 */
[----:B------:R-:W-:-:S03]  /*10df0*/  LOP3.LUT R2, R7, R10, RZ, 0x3c, !PT ;  /* 0x0000000a07027212 */ /* 0x000fc600078e3cff */
[----:B------:R-:W-:Y:S01]  /*10e00*/  IMAD.MOV R9, RZ, RZ, -R9 ;  /* 0x000000ffff097224 */ /* 0x000fe200078e0a09 */
[----:B------:R-:W-:Y:S01]  /*10e10*/  ISETP.GE.AND P2, PT, R2, RZ, PT ;  /* 0x000000ff0200720c */ /* 0x000fe20003f46270 */
[----:B------:R-:W-:-:S04]  /*10e20*/  IMAD.HI.U32 R3, R3, R8, RZ ;  /* 0x0000000803037227 */ /* 0x000fc800078e00ff */
[----:B------:R-:W-:-:S05]  /*10e30*/  IMAD R9, R3, R9, R8 ;  /* 0x0000000903097224 */ /* 0x000fca00078e0208 */
[----:B------:R-:W-:-:S13]  /*10e40*/  ISETP.GT.U32.AND P1, PT, R6, R9, PT ;  /* 0x000000090600720c */ /* 0x000fda0003f24070 */
[----:B------:R-:W-:Y:S02]  /*10e50*/  @!P1 IMAD.IADD R9, R9, 0x1, -R6 ;  /* 0x0000000109099824 */ /* 0x000fe400078e0a06 */
[----:B------:R-:W-:Y:S01]  /*10e60*/  @!P1 VIADD R3, R3, 0x1 ;  /* 0x0000000103039836 */ /* 0x000fe20000000000 */
[----:B------:R-:W-:Y:S02]  /*10e70*/  ISETP.NE.AND P1, PT, R10, RZ, PT ;  /* 0x000000ff0a00720c */ /* 0x000fe40003f25270 */
[----:B------:R-:W-:-:S13]  /*10e80*/  ISETP.GE.U32.AND P0, PT, R9, R6, PT ;  /* 0x000000060900720c */ /* 0x000fda0003f06070 */
[----:B------:R-:W-:-:S04]  /*10e90*/  @P0 VIADD R3, R3, 0x1 ;  /* 0x0000000103030836 */ /* 0x000fc80000000000 */
[----:B------:R-:W-:Y:S01]  /*10ea0*/  @!P2 IMAD.MOV R3, RZ, RZ, -R3 ;  /* 0x000000ffff03a224 */ /* 0x000fe200078e0a03 */
[----:B------:R-:W-:Y:S01]  /*10eb0*/  @!P1 LOP3.LUT R3, RZ, R10, RZ, 0x33, !PT ;  /* 0x0000000aff039212 */ /* 0x000fe200078e33ff */
[----:B------:R-:W-:-:S03]  /*10ec0*/  IMAD.MOV R10, RZ, RZ, -R10 ;  /* 0x000000ffff0a7224 */ /* 0x000fc600078e0a0a */
[----:B------:R-:W-:Y:S01]  /*10ed0*/  LOP3.LUT R2, RZ, R3, RZ, 0x33, !PT ;  /* 0x00000003ff027212 */ /* 0x000fe200078e33ff */
[----:B------:R-:W-:-:S04]  /*10ee0*/  IMAD R18, R3, R10, R4 ;  /* 0x0000000a03127224 */ /* 0x000fc800078e0204 */
[----:B------:R-:W-:Y:S01]  /*10ef0*/  IMAD.IADD R17, R5, 0x1, R2 ;  /* 0x0000000105117824 */ /* 0x000fe200078e0202 */
[----:B------:R-:W-:Y:S06]  /*10f00*/  BRA `(.L_x_1473) ;  /* 0x00000000000c7947 */ /* 0x000fec0003800000 */
.L_x_1468:
[----:B------:R-:W-:Y:S02]  /*10f10*/  IMAD.MOV.U32 R17, RZ, RZ, RZ ;  /* 0x000000ffff117224 */ /* 0x000fe400078e00ff */
[----:B------:R-:W-:Y:S02]  /*10f20*/  IMAD.U32 R16, RZ, RZ, UR6 ;  /* 0x00000006ff107e24 */ /* 0x000fe4000f8e00ff */
[----:B------:R-:W-:-:S07]  /*10f30*/  IMAD.MOV.U32 R18, RZ, RZ, RZ ;  /* 0x000000ffff127224 */ /* 0x000fce00078e00ff */
.L_x_1473:
[----:B------:R-:W-:-:S13]  /*10f40*/  ISETP.NE.AND P0, PT, R0, RZ, PT ;  /* 0x000000ff0000720c */ /* 0x000fda0003f05270 */
[----:B------:R-:W1:Y:S01]  /*10f50*/  @!P0 S2R R3, SR_CgaCtaId ;  /* 0x0000000000038919 */ /* 0x000e620000008800 */
[----:B------:R-:W-:-:S04]  /*10f60*/  @!P0 MOV R0, 0x400 ;  /* 0x0000040000008802 */ /* 0x000fc80000000f00 */
[----:B-1----:R-:W-:-:S05]  /*10f70*/  @!P0 LEA R0, R3, R0, 0x18 ;  /* 0x0000000003008211 */ /* 0x002fca00078ec0ff */
[----:B------:R1:W-:Y:S01]  /*10f80*/  @!P0 STS.128 [R0+0x308d0], R16 ;  /* 0x0308d01000008388 */ /* 0x0003e20000000c00 */
[----:B------:R-:W-:Y:S06]  /*10f90*/  BAR.ARV 0x5, 0x180 ;  /* 0x0146000000007b1d */ /* 0x000fec0000002000 */
.L_x_1466:
[----:B-1----:R-:W-:Y:S01]  /*10fa0*/  IMAD.MOV.U32 R0, RZ, RZ, 0x1 ;  /* 0x00000001ff007424 */ /* 0x002fe200078e00ff */
[----:B------:R1:W-:Y:S01]  /*10fb0*/  STL [R1+0x4], RZ ;  /* 0x000004ff01007387 */ /* 0x0003e20000100800 */
[----:B------:R-:W-:Y:S02]  /*10fc0*/  ULDC UR4, c[0x0][0xc3c] ;  /* 0x00030f0000047ab9 */ /* 0x000fe40000000800 */
[----:B--2---:R-:W-:Y:S01]  /*10fd0*/  ISETP.GE.AND P0, PT, R19, UR4, PT ;  /* 0x0000000413007c0c */ /* 0x004fe2000bf06270 */
[----:B------:R1:W-:Y:S04]  /*10fe0*/  STL [R1+0x10], R0 ;  /* 0x0000100001007387 */ /* 0x0003e80000100800 */
[----:B------:R1:W-:Y:S08]  /*10ff0*/  STL [R1+0x38], RZ ;  /* 0x000038ff01007387 */ /* 0x0003f00000100800 */
[----:B-1----:R-:W-:Y:S05]  /*11000*/  @P0 BRA `(.L_x_1474) ;  /* 0x0000005c00700947 */ /* 0x002fea0003800000 */
[----:B------:R-:W1:Y:S01]  /*11010*/  S2R R5, SR_TID.X ;  /* 0x0000000000057919 */ /* 0x000e620000002100 */
[----:B------:R-:W2:Y:S01]  /*11020*/  S2UR UR5, SR_CgaCtaId ;  /* 0x00000000000579c3 */ /* 0x000ea20000008800 */
[----:B------:R-:W-:Y:S01]  /*11030*/  UMOV UR4, 0x400 ;  /* 0x0000040000047882 */ /* 0x000fe20000000000 */
[----:B------:R-:W-:Y:S01]  /*11040*/  BSSY B8, `(.L_x_1474) ;  /* 0x00005d8000087945 */ /* 0x000fe20003800000 */
[----:B------:R-:W-:Y:S01]  /*11050*/  ULDC UR38, c[0x0][0xc] ;  /* 0x0000030000267ab9 */ /* 0x000fe20000000800 */
[----:B------:R-:W-:Y:S01]  /*11060*/  ULDC.64 UR36, c[0x0][0x198] ;  /* 0x0000660000247ab9 */ /* 0x000fe20000000a00 */
[----:B--2---:R-:W-:Y:S01]  /*11070*/  ULEA UR4, UR5, UR4, 0x18 ;  /* 0x0000000405047291 */ /* 0x004fe2000f8ec03f */
[C---:B-1----:R-:W-:Y:S01]  /*11080*/  IMAD.SHL.U32 R0, R5.reuse, 0x8, RZ ;  /* 0x0000000805007824 */ /* 0x042fe200078e00ff */
[----:B------:R-:W-:-:S04]  /*11090*/  LOP3.LUT R4, R5, 0x7f, RZ, 0xc0, !PT ;  /* 0x0000007f05047812 */ /* 0x000fc800078ec0ff */
[C---:B0-----:R-:W-:Y:S02]  /*110a0*/  LOP3.LUT R2, R0.reuse, 0x1f8, RZ, 0xc0, !PT ;  /* 0x000001f800027812 */ /* 0x041fe400078ec0ff */
        /* <DEDUP_REMOVED lines=9> */
[----:B------:R-:W-:Y:S01]  /*11140*/  STL [R1], R4 ;  /* 0x0000000401007387 */ /* 0x000fe20000100800 */
[----:B------:R-:W-:-:S03]  /*11150*/  IMAD.MOV.U32 R2, RZ, RZ, 0x1 ;  /* 0x00000001ff027424 */ /* 0x000fc600078e00ff */
[----:B------:R-:W-:Y:S04]  /*11160*/  STL [R1+0x1c], R3 ;  /* 0x00001c0301007387 */ /* 0x000fe80000100800 */
[----:B------:R-:W-:Y:S04]  /*11170*/  STL [R1+0x38], RZ ;  /* 0x000038ff01007387 */ /* 0x000fe80000100800 */
[----:B------:R0:W-:Y:S04]  /*11180*/  STL [R1+0x10], R2 ;  /* 0x0000100201007387 */ /* 0x0001e80000100800 */
[----:B------:R1:W-:Y:S01]  /*11190*/  STL [R1+0x4], RZ ;  /* 0x000004ff01007387 */ /* 0x0003e20000100800 */
[----:B0-----:R-:W-:-:S02]  /*111a0*/  LOP3.LUT R2, R0, 0x40, RZ, 0xfc, !PT ;  /* 0x0000004000027812 */ /* 0x001fc400078efcff */
[----:B-1----:R-:W-:-:S07]  /*111b0*/  LOP3.LUT R0, R0, 0x80, RZ, 0xfc, !PT ;  /* 0x0000008000007812 */ /* 0x002fce00078efcff */
.L_x_1588:
[----:B------:R-:W-:Y:S05]  /*111c0*/  YIELD ;  /* 0x0000000000007946 */ /* 0x000fea0003800000 */
[----:B------:R-:W-:Y:S01]  /*111d0*/  ULDC.64 UR4, c[0x0][0xa28] ;  /* 0x00028a0000047ab9 */ /* 0x000fe20000000a00 */
[----:B---3--:R-:W-:Y:S01]  /*111e0*/  IMAD.MOV.U32 R0, RZ, RZ, RZ ;  /* 0x000000ffff007224 */ /* 0x008fe200078e00ff */
[----:B------:R-:W-:Y:S01]  /*111f0*/  ISETP.NE.U32.AND P0, PT, RZ, UR4, PT ;  /* 0x00000004ff007c0c */ /* 0x000fe2000bf05070 */
[----:B0-----:R-:W0:Y:S01]  /*11200*/  LDC.64 R4, c[0x0][0xa00] ;  /* 0x00028000ff047b82 */ /* 0x001e220000000a00 */
[----:B------:R-:W-:Y:S01]  /*11210*/  ULDC.64 UR8, c[0x0][0x208] ;  /* 0x0000820000087ab9 */ /* 0x000fe20000000a00 */
[----:B-1----:R-:W-:-:S02]  /*11220*/  CS2R R8, SRZ ;  /* 0x0000000000087805 */ /* 0x002fc4000001ff00 */
[----:B------:R-:W-:Y:S01]  /*11230*/  ISETP.NE.AND.EX P0, PT, RZ, UR5, PT, P0 ;  /* 0x00000005ff007c0c */ /* 0x000fe2000bf05300 */
[----:B------:R-:W-:Y:S01]  /*11240*/  ULDC.64 UR4, c[0x0][0xa18] ;  /* 0x0002860000047ab9 */ /* 0x000fe20000000a00 */
[----:B------:R-:W-:-:S11]  /*11250*/  ULDC.64 UR6, c[0x0][0xa08] ;  /* 0x0002820000067ab9 */ /* 0x000fd60000000a00 */
[----:B------:R-:W1:Y:S02]  /*11260*/  @P0 LDC.64 R2, c[0x0][0xa28] ;  /* 0x00028a00ff020b82 */ /* 0x000e640000000a00 */
[----:B-1----:R-:W-:-:S05]  /*11270*/  @P0 IMAD.WIDE R2, R19, 0x4, R2 ;  /* 0x0000000413020825 */ /* 0x002fca00078e0202 */
[----:B------:R1:W5:Y:S01]  /*11280*/  @P0 LDG.E R0, desc[UR8][R2.64] ;  /* 0x0000000802000981 */ /* 0x000362000c1e1900 */
[----:B------:R-:W-:Y:S01]  /*11290*/  ISETP.NE.U32.AND P0, PT, RZ, UR4, PT ;  /* 0x00000004ff007c0c */ /* 0x000fe2000bf05070 */
[----:B0-----:R-:W-:Y:S01]  /*112a0*/  IMAD.WIDE R4, R19, 0x4, R4 ;  /* 0x0000000413047825 */ /* 0x001fe200078e0204 */
[----:B------:R-:W-:Y:S02]  /*112b0*/  ISETP.NE.U32.AND P1, PT, RZ, UR6, PT ;  /* 0x00000006ff007c0c */ /* 0x000fe4000bf25070 */
[----:B------:R-:W-:Y:S01]  /*112c0*/  ISETP.NE.AND.EX P2, PT, RZ, UR5, PT, P0 ;  /* 0x00000005ff007c0c */ /* 0x000fe2000bf45300 */
[----:B------:R-:W-:Y:S01]  /*112d0*/  ULDC.64 UR4, c[0x0][0xa00] ;  /* 0x0002800000047ab9 */ /* 0x000fe20000000a00 */
[----:B------:R-:W-:Y:S02]  /*112e0*/  ISETP.NE.AND.EX P1, PT, RZ, UR7, PT, P1 ;  /* 0x00000007ff007c0c */ /* 0x000fe4000bf25310 */
[----:B------:R-:W-:Y:S01]  /*112f0*/  ISETP.NE.U32.AND P0, PT, RZ, UR4, PT ;  /* 0x00000004ff007c0c */ /* 0x000fe2000bf05070 */
[----:B-1----:R-:W0:Y:S03]  /*11300*/  LDC.64 R2, c[0x0][0xa08] ;  /* 0x00028200ff027b82 */ /* 0x002e260000000a00 */
[----:B------:R-:W-:-:S05]  /*11310*/  ISETP.NE.AND.EX P0, PT, RZ, UR5, PT, P0 ;  /* 0x00000005ff007c0c */ /* 0x000fca000bf05300 */
[----:B--2---:R-:W1:Y:S08]  /*11320*/  @P2 LDC.64 R6, c[0x0][0xa18] ;  /* 0x00028600ff062b82 */ /* 0x004e700000000a00 */
[----:B------:R-:W2:Y:S01]  /*11330*/  @P0 LDG.E R9, desc[UR8][R4.64] ;  /* 0x0000000804090981 */ /* 0x000ea2000c1e1900 */
[----:B------:R-:W-:Y:S01]  /*11340*/  ULDC UR4, c[0x0][0x288] ;  /* 0x0000a20000047ab9 */ /* 0x000fe20000000800 */
[----:B0-----:R-:W-:-:S05]  /*11350*/  IMAD.WIDE R2, R19, 0x4, R2 ;  /* 0x0000000413027825 */ /* 0x001fca00078e0202 */
[----:B------:R-:W5:Y:S01]  /*11360*/  @P1 LDG.E R8, desc[UR8][R2.64] ;  /* 0x0000000802081981 */ /* 0x000f62000c1e1900 */
[----:B-1----:R-:W-:-:S03]  /*11370*/  @P2 IMAD.WIDE R6, R19, 0x4, R6 ;  /* 0x0000000413062825 */ /* 0x002fc600078e0206 */
[----:B--2---:R0:W-:Y:S02]  /*11380*/  STL [R1+0x34], R9 ;  /* 0x0000340901007387 */ /* 0x0041e40000100800 */
[----:B0-----:R-:W-:Y:S01]  /*11390*/  IMAD.U32 R9, RZ, RZ, UR4 ;  /* 0x00000004ff097e24 */ /* 0x001fe2000f8e00ff */
[----:B------:R-:W-:-:S05]  /*113a0*/  ULDC.64 UR4, c[0x0][0x418] ;  /* 0x0001060000047ab9 */ /* 0x000fca0000000a00 */
        /* <DEDUP_REMOVED lines=11> */
[----:B------:R-:W-:Y:S02]  /*11460*/  ULDC.64 UR4, c[0x0][0x208] ;  /* 0x0000820000047ab9 */ /* 0x000fe40000000a00 */
[----:B------:R-:W0:Y:S04]  /*11470*/  LDG.E R7, desc[UR4][R4.64] ;  /* 0x0000000404077981 */ /* 0x000e28000c1e1900 */
[----:B------:R-:W0:Y:S02]  /*11480*/  LDG.E R4, desc[UR4][R4.64+0x4] ;  /* 0x0000040404047981 */ /* 0x000e24000c1e1900 */
[----:B0-----:R-:W-:-:S05]  /*11490*/  IMAD.IADD R9, R4, 0x1, -R7 ;  /* 0x0000000104097824 */ /* 0x001fca00078e0a07 */
[----:B------:R1:W-:Y:S02]  /*114a0*/  STL [R1+0x30], R9 ;  /* 0x0000300901007387 */ /* 0x0003e40000100800 */
.L_x_1475:
[----:B-----5:R-:W-:Y:S01]  /*114b0*/  IMAD.IADD R4, R8, 0x1, R0 ;  /* 0x0000000108047824 */ /* 0x020fe200078e0200 */
[----:B------:R-:W-:Y:S02]  /*114c0*/  ULDC.64 UR4, c[0x0][0xa20] ;  /* 0x0002880000047ab9 */ /* 0x000fe40000000a00 */
[----:B------:R-:W-:Y:S02]  /*114d0*/  ISETP.NE.U32.AND P0, PT, RZ, UR4, PT ;  /* 0x00000004ff007c0c */ /* 0x000fe4000bf05070 */
[----:B------:R2:W-:Y:S02]  /*114e0*/  STL [R1+0x14], R4 ;  /* 0x0000140401007387 */ /* 0x0005e40000100800 */
[----:B------:R-:W-:-:S13]  /*114f0*/  ISETP.NE.AND.EX P0, PT, RZ, UR5, PT, P0 ;  /* 0x00000005ff007c0c */ /* 0x000fda000bf05300 */
[----:B--2---:R-:W-:Y:S05]  /*11500*/  @!P0 BRA `(.L_x_1476) ;  /* 0x0000000000148947 */ /* 0x004fea0003800000 */
[----:B------:R-:W2:Y:S01]  /*11510*/  LDC.64 R2, c[0x0][0xa20] ;  /* 0x00028800ff027b82 */ /* 0x000ea20000000a00 */
[----:B------:R-:W-:Y:S01]  /*11520*/  ULDC.64 UR4, c[0x0][0x208] ;  /* 0x0000820000047ab9 */ /* 0x000fe20000000a00 */
[----:B--2---:R-:W-:-:S05]  /*11530*/  IMAD.WIDE R2, R19, 0x4, R2 ;  /* 0x0000000413027825 */ /* 0x004fca00078e0202 */
[----:B------:R2:W5:Y:S01]  /*11540*/  LDG.E R6, desc[UR4][R2.64] ;  /* 0x0000000402067981 */ /* 0x000562000c1e1900 */
[----:B------:R-:W-:Y:S05]  /*11550*/  BRA `(.L_x_1477) ;  /* 0x0000000000147947 */ /* 0x000fea0003800000 */
.L_x_1476:
[----:B------:R-:W-:Y:S05]  /*11560*/  @!P1 BRA `(.L_x_1477) ;  /* 0x0000000000109947 */ /* 0x000fea0003800000 */
[----:B------:R-:W-:Y:S02]  /*11570*/  ULDC.64 UR4, c[0x0][0x208] ;  /* 0x0000820000047ab9 */ /* 0x000fe40000000a00 */
[----:B------:R-:W2:Y:S04]  /*11580*/  LDG.E R6, desc[UR4][R2.64] ;  /* 0x0000000402067981 */ /* 0x000ea8000c1e1900 */
[----:B------:R-:W2:Y:S02]  /*11590*/  LDG.E R2, desc[UR4][R2.64+0x4] ;  /* 0x0000040402027981 */ /* 0x000ea4000c1e1900 */
[----:B--2---:R-:W-:-:S07]  /*115a0*/  IMAD.IADD R6, R2, 0x1, -R6 ;  /* 0x0000000102067824 */ /* 0x004fce00078e0a06 */
.L_x_1477:
[----:B--2---:R-:W2:Y:S01]  /*115b0*/  LDC R2, c[0x0][0x448] ;  /* 0x00011200ff027b82 */ /* 0x004ea20000000800 */
[----:B------:R-:W-:Y:S02]  /*115c0*/  IMAD.SHL.U32 R8, R17, 0x80, RZ ;  /* 0x0000008011087824 */ /* 0x000fe400078e00ff */
[----:B-----5:R-:W-:Y:S02]  /*115d0*/  IMAD.IADD R0, R6, 0x1, -R0 ;  /* 0x0000000106007824 */ /* 0x020fe400078e0a00 */
[----:B------:R-:W-:Y:S01]  /*115e0*/  VIADD R4, R8, 0x7f ;  /* 0x0000007f08047836 */ /* 0x000fe20000000000 */
[----:B------:R3:W-:Y:S03]  /*115f0*/  STL [R1+0x2c], R8 ;  /* 0x00002c0801007387 */ /* 0x0007e60000100800 */
[----:B------:R-:W-:Y:S01]  /*11600*/  IMAD.MOV.U32 R6, RZ, RZ, R4 ;  /* 0x000000ffff067224 */ /* 0x000fe200078e0004 */
[----:B--2---:R-:W-:-:S13]  /*11610*/  ISETP.NE.AND P1, PT, R2, 0x1, PT ;  /* 0x000000010200780c */ /* 0x004fda0003f25270 */
[----:B------:R-:W2:Y:S08]  /*11620*/  @P1 LDC R3, c[0x0][0x44c] ;  /* 0x00011300ff031b82 */ /* 0x000eb00000000800 */
[----:B------:R-:W4:Y:S01]  /*11630*/  @P1 LDC R2, c[0x0][0x450] ;  /* 0x00011400ff021b82 */ /* 0x000f220000000800 */
[----:B--2---:R-:W-:-:S05]  /*11640*/  @P1 IMAD.HI.U32 R3, R4, R3, RZ ;  /* 0x0000000304031227 */ /* 0x004fca00078e00ff */
[----:B----4-:R-:W-:Y:S02]  /*11650*/  @P1 SHF.R.U32.HI R6, RZ, R2, R3 ;  /* 0x00000002ff061219 */ /* 0x010fe40000011603 */
[----:B------:R-:W-:-:S05]  /*11660*/  IADD3 R2, R0, 0x1, -R9 ;  /* 0x0000000100027810 */ /* 0x000fca0007ffe809 */
[----:B------:R-:W-:Y:S02]  /*11670*/  IMAD.IADD R6, R2, 0x1, R6 ;  /* 0x0000000102067824 */ /* 0x000fe400078e0206 */
[----:B------:R-:W2:Y:S02]  /*11680*/  LDC.64 R2, c[0x0][0x9e0] ;  /* 0x00027800ff027b82 */ /* 0x000ea40000000a00 */
[----:B--2---:R-:W-:Y:S01]  /*11690*/  ISETP.GE.AND P2, PT, R3, 0x1, PT ;  /* 0x000000010300780c */ /* 0x004fe20003f46270 */
[----:B------:R-:W-:-:S12]  /*116a0*/  IMAD.IADD R2, R6, 0x1, R2 ;  /* 0x0000000106027824 */ /* 0x000fd800078e0202 */
[----:B---3--:R-:W-:Y:S05]  /*116b0*/  @!P2 BRA `(.L_x_1478) ;  /* 0x000000000048a947 */ /* 0x008fea0003800000 */
[C---:B------:R-:W-:Y:S01]  /*116c0*/  ISETP.GT.AND P0, PT, R6.reuse, RZ, PT ;  /* 0x000000ff0600720c */ /* 0x040fe20003f04270 */
[----:B------:R-:W-:Y:S01]  /*116d0*/  BSSY B0, `(.L_x_1479) ;  /* 0x000000e000007945 */ /* 0x000fe20003800000 */
[----:B------:R-:W-:-:S11]  /*116e0*/  VIADD R7, R6, 0xffffffff ;  /* 0xffffffff06077836 */ /* 0x000fd60000000000 */
[----:B------:R-:W-:Y:S05]  /*116f0*/  @P0 BRA `(.L_x_1480) ;  /* 0x00000000001c0947 */ /* 0x000fea0003800000 */
[----:B------:R-:W-:Y:S01]  /*11700*/  ISETP.NE.AND P0, PT, R3, 0x1, PT ;  /* 0x000000010300780c */ /* 0x000fe20003f05270 */
[----:B------:R-:W-:-:S12]  /*11710*/  IMAD.MOV R6, RZ, RZ, -R6 ;  /* 0x000000ffff067224 */ /* 0x000fd800078e0a06 */
[----:B------:R-:W2:Y:S02]  /*11720*/  @P0 LDC.64 R4, c[0x0][0x9e8] ;  /* 0x00027a00ff040b82 */ /* 0x000ea40000000a00 */
[----:B--2---:R-:W-:-:S05]  /*11730*/  @P0 IMAD.HI.U32 R4, R6, R4, RZ ;  /* 0x0000000406040227 */ /* 0x004fca00078e00ff */
[----:B------:R-:W-:-:S04]  /*11740*/  @P0 SHF.R.U32.HI R6, RZ, R5, R4 ;  /* 0x00000005ff060219 */ /* 0x000fc80000011604 */
[----:B------:R-:W-:Y:S01]  /*11750*/  LOP3.LUT R7, RZ, R6, RZ, 0x33, !PT ;  /* 0x00000006ff077212 */ /* 0x000fe200078e33ff */
[----:B------:R-:W-:Y:S06]  /*11760*/  BRA `(.L_x_1481) ;  /* 0x0000000000107947 */ /* 0x000fec0003800000 */
.L_x_1480:
[----:B------:R-:W-:-:S13]  /*11770*/  ISETP.NE.AND P0, PT, R3, 0x1, PT ;  /* 0x000000010300780c */ /* 0x000fda0003f05270 */
[----:B------:R-:W2:Y:S02]  /*11780*/  @P0 LDC.64 R4, c[0x0][0x9e8] ;  /* 0x00027a00ff040b82 */ /* 0x000ea40000000a00 */
[----:B--2---:R-:W-:-:S05]  /*11790*/  @P0 IMAD.HI.U32 R4, R7, R4, RZ ;  /* 0x0000000407040227 */ /* 0x004fca00078e00ff */
[----:B------:R-:W-:-:S07]  /*117a0*/  @P0 SHF.R.U32.HI R7, RZ, R5, R4 ;  /* 0x00000005ff070219 */ /* 0x000fce0000011604 */
.L_x_1481:
[----:B------:R-:W-:Y:S05]  /*117b0*/  BSYNC B0 ;  /* 0x0000000000007941 */ /* 0x000fea0003800000 */
.L_x_1479:
[----:B------:R-:W-:-:S05]  /*117c0*/  IMAD R7, R7, R3, R3 ;  /* 0x0000000307077224 */ /* 0x000fca00078e0203 */
[----:B------:R-:W-:-:S07]  /*117d0*/  VIMNMX R2, R2, R7, PT ;  /* 0x0000000702027248 */ /* 0x000fce0003fe0100 */
.L_x_1478:
[----:B------:R-:W2:Y:S01]  /*117e0*/  @P1 LDC R6, c[0x0][0x44c] ;  /* 0x00011300ff061b82 */ /* 0x000ea20000000800 */
[----:B------:R-:W-:Y:S01]  /*117f0*/  IMAD.MOV.U32 R4, RZ, RZ, R8 ;  /* 0x000000ffff047224 */ /* 0x000fe200078e0008 */
[----:B------:R-:W-:-:S06]  /*11800*/  ULDC UR4, c[0x0][0x9dc] ;  /* 0x0002770000047ab9 */ /* 0x000fcc0000000800 */
[----:B------:R-:W3:Y:S01]  /*11810*/  @P1 LDC R5, c[0x0][0x450] ;  /* 0x00011400ff051b82 */ /* 0x000ee20000000800 */
[----:B--2---:R-:W-:-:S05]  /*11820*/  @P1 IMAD.HI.U32 R6, R8, R6, RZ ;  /* 0x0000000608061227 */ /* 0x004fca00078e00ff */
[----:B---3--:R-:W-:Y:S01]  /*11830*/  @P1 SHF.R.U32.HI R4, RZ, R5, R6 ;  /* 0x00000005ff041219 */ /* 0x008fe20000011606 */
[----:B------:R-:W-:Y:S02]  /*11840*/  VIADD R5, R2, 0x5f ;  /* 0x0000005f02057836 */ /* 0x000fe40000000000 */
[----:B------:R-:W-:Y:S01]  /*11850*/  VIADD R6, R0, 0x5f ;  /* 0x0000005f00067836 */ /* 0x000fe20000000000 */
[----:B------:R-:W-:Y:S01]  /*11860*/  IADD3 R2, R4, R0, -R9 ;  /* 0x0000000004027210 */ /* 0x000fe20007ffe809 */
[----:B------:R-:W-:-:S04]  /*11870*/  IMAD.HI R5, R5, 0x2aaaaaab, RZ ;  /* 0x2aaaaaab05057827 */ /* 0x000fc800078e02ff */
[----:B------:R-:W-:Y:S01]  /*11880*/  IMAD.HI R6, R6, 0x2aaaaaab, RZ ;  /* 0x2aaaaaab06067827 */ /* 0x000fe200078e02ff */
[----:B------:R-:W-:-:S04]  /*11890*/  SHF.R.U32.HI R0, RZ, 0x1f, R5 ;  /* 0x0000001fff007819 */ /* 0x000fc80000011605 */
[----:B------:R-:W-:Y:S02]  /*118a0*/  SHF.R.U32.HI R4, RZ, 0x1f, R6 ;  /* 0x0000001fff047819 */ /* 0x000fe40000011606 */
[----:B------:R-:W-:Y:S02]  /*118b0*/  LEA.HI.SX32 R0, R5, R0, 0x1c ;  /* 0x0000000005007211 */ /* 0x000fe400078fe2ff */
[----:B------:R-:W-:-:S04]  /*118c0*/  LEA.HI.SX32 R4, R6, R4, 0x1c ;  /* 0x0000000406047211 */ /* 0x000fc800078fe2ff */
[----:B------:R-:W-:Y:S01]  /*118d0*/  VIMNMX R7, R4, R0, PT ;  /* 0x0000000004077248 */ /* 0x000fe20003fe0100 */
[----:B------:R-:W-:-:S04]  /*118e0*/  VIADD R0, R2, -UR4 ;  /* 0x8000000402007c36 */ /* 0x000fc80008000000 */
[----:B------:R2:W-:Y:S01]  /*118f0*/  STL [R1+0x28], R7 ;  /* 0x0000280701007387 */ /* 0x0005e20000100800 */
[----:B------:R-:W-:Y:S05]  /*11900*/  @!P2 BRA `(.L_x_1482) ;  /* 0x000000000044a947 */ /* 0x000fea0003800000 */
[----:B------:R-:W-:Y:S01]  /*11910*/  ISETP.GT.AND P0, PT, R2, -0x1, PT ;  /* 0xffffffff0200780c */ /* 0x000fe20003f04270 */
[----:B------:R-:W-:-:S12]  /*11920*/  BSSY B0, `(.L_x_1483) ;  /* 0x000000d000007945 */ /* 0x000fd80003800000 */
[----:B------:R-:W-:Y:S05]  /*11930*/  @P0 BRA `(.L_x_1484) ;  /* 0x00000000001c0947 */ /* 0x000fea0003800000 */
[----:B------:R-:W-:Y:S02]  /*11940*/  ISETP.NE.AND P0, PT, R3, 0x1, PT ;  /* 0x000000010300780c */ /* 0x000fe40003f05270 */
[----:B------:R-:W-:-:S11]  /*11950*/  LOP3.LUT R2, RZ, R2, RZ, 0x33, !PT ;  /* 0x00000002ff027212 */ /* 0x000fd600078e33ff */
[----:B------:R-:W3:Y:S02]  /*11960*/  @P0 LDC.64 R4, c[0x0][0x9e8] ;  /* 0x00027a00ff040b82 */ /* 0x000ee40000000a00 */
[----:B---3--:R-:W-:-:S05]  /*11970*/  @P0 IMAD.HI.U32 R4, R2, R4, RZ ;  /* 0x0000000402040227 */ /* 0x008fca00078e00ff */
[----:B------:R-:W-:-:S04]  /*11980*/  @P0 SHF.R.U32.HI R2, RZ, R5, R4 ;  /* 0x00000005ff020219 */ /* 0x000fc80000011604 */
[----:B------:R-:W-:Y:S01]  /*11990*/  LOP3.LUT R2, RZ, R2, RZ, 0x33, !PT ;  /* 0x00000002ff027212 */ /* 0x000fe200078e33ff */
[----:B------:R-:W-:Y:S06]  /*119a0*/  BRA `(.L_x_1485) ;  /* 0x0000000000107947 */ /* 0x000fec0003800000 */
.L_x_1484:
[----:B------:R-:W-:-:S13]  /*119b0*/  ISETP.NE.AND P0, PT, R3, 0x1, PT ;  /* 0x000000010300780c */ /* 0x000fda0003f05270 */
[----:B------:R-:W3:Y:S02]  /*119c0*/  @P0 LDC.64 R4, c[0x0][0x9e8] ;  /* 0x00027a00ff040b82 */ /* 0x000ee40000000a00 */
[----:B---3--:R-:W-:-:S05]  /*119d0*/  @P0 IMAD.HI.U32 R4, R2, R4, RZ ;  /* 0x0000000402040227 */ /* 0x008fca00078e00ff */
[----:B------:R-:W-:-:S07]  /*119e0*/  @P0 SHF.R.U32.HI R2, RZ, R5, R4 ;  /* 0x00000005ff020219 */ /* 0x000fce0000011604 */
.L_x_1485:
[----:B------:R-:W-:Y:S05]  /*119f0*/  BSYNC B0 ;  /* 0x0000000000007941 */ /* 0x000fea0003800000 */
.L_x_1483:
[----:B------:R-:W-:-:S05]  /*11a00*/  IMAD R2, R2, R3, RZ ;  /* 0x0000000302027224 */ /* 0x000fca00078e02ff */
[----:B------:R-:W-:-:S07]  /*11a10*/  VIMNMX R0, R0, R2, !PT ;  /* 0x0000000200007248 */ /* 0x000fce0007fe0100 */
.L_x_1482:
[----:B------:R-:W-:Y:S01]  /*11a20*/  IMAD.HI R0, R0, 0x2aaaaaab, RZ ;  /* 0x2aaaaaab00007827 */ /* 0x000fe200078e02ff */
[----:B------:R-:W-:Y:S04]  /*11a30*/  BSSY B7, `(.L_x_1486) ;  /* 0x000046f000077945 */ /* 0x000fe80003800000 */
[----:B------:R-:W-:-:S04]  /*11a40*/  SHF.R.U32.HI R2, RZ, 0x1f, R0 ;  /* 0x0000001fff027819 */ /* 0x000fc80000011600 */
[----:B------:R-:W-:-:S04]  /*11a50*/  LEA.HI.SX32 R2, R0, R2, 0x1c ;  /* 0x0000000200027211 */ /* 0x000fc800078fe2ff */
[----:B------:R-:W-:-:S04]  /*11a60*/  VIMNMX R3, RZ, R2, !PT ;  /* 0x00000002ff037248 */ /* 0x000fc80007fe0100 */
[----:B------:R-:W-:Y:S01]  /*11a70*/  ISETP.GT.AND P0, PT, R7, R3, PT ;  /* 0x000000030700720c */ /* 0x000fe20003f04270 */
[----:B------:R3:W-:-:S12]  /*11a80*/  STL [R1+0x20], R3 ;  /* 0x0000200301007387 */ /* 0x0007d80000100800 */
[----:B---3--:R-:W-:Y:S05]  /*11a90*/  @P0 BRA `(.L_x_1487) ;  /* 0x0000000000480947 */ /* 0x008fea0003800000 */
[----:B------:R-:W3:Y:S02]  /*11aa0*/  S2R R3, SR_TID.X ;  /* 0x0000000000037919 */ /* 0x000ee40000002100 */
[----:B---3--:R-:W-:-:S04]  /*11ab0*/  LOP3.LUT R3, R3, 0x7f, RZ, 0xc0, !PT ;  /* 0x0000007f03037812 */ /* 0x008fc800078ec0ff */
[----:B------:R-:W-:-:S13]  /*11ac0*/  ISETP.NE.AND P0, PT, R3, RZ, PT ;  /* 0x000000ff0300720c */ /* 0x000fda0003f05270 */
[----:B------:R-:W-:Y:S05]  /*11ad0*/  @P0 BRA `(.L_x_1488) ;  /* 0x0000004400900947 */ /* 0x000fea0003800000 */
[----:B------:R-:W3:Y:S01]  /*11ae0*/  S2R R5, SR_LANEID ;  /* 0x0000000000057919 */ /* 0x000ee20000000000 */
[----:B------:R-:W-:Y:S01]  /*11af0*/  VOTEU.ANY UR4, UPT, PT ;  /* 0x0000000000047886 */ /* 0x000fe200038e0100 */
[----:B------:R-:W4:Y:S01]  /*11b00*/  LDC.64 R2, c[0x0][0xc60] ;  /* 0x00031800ff027b82 */ /* 0x000f220000000a00 */
[----:B------:R-:W3:Y:S01]  /*11b10*/  FLO.U32 R0, UR4 ;  /* 0x0000000400007d00 */ /* 0x000ee200080e0000 */
[----:B------:R-:W-:Y:S01]  /*11b20*/  ULDC.64 UR6, c[0x0][0x208] ;  /* 0x0000820000067ab9 */ /* 0x000fe20000000a00 */
[----:B---3--:R-:W-:-:S06]  /*11b30*/  ISETP.EQ.U32.AND P0, PT, R0, R5, PT ;  /* 0x000000050000720c */ /* 0x008fcc0003f02070 */
[----:B------:R-:W4:Y:S07]  /*11b40*/  POPC R5, UR4 ;  /* 0x0000000400057d09 */ /* 0x000f2e0008000000 */
[----:B----4-:R-:W3:Y:S01]  /*11b50*/  @P0 ATOMG.E.ADD.STRONG.GPU PT, R3, desc[UR6][R2.64], R5 ;  /* 0x00000005020309a8 */ /* 0x010ee200081ee1c6 */
[----:B------:R-:W4:Y:S02]  /*11b60*/  S2R R4, SR_LTMASK ;  /* 0x0000000000047919 */ /* 0x000f240000003900 */
[----:B----4-:R-:W-:-:S04]  /*11b70*/  LOP3.LUT R4, R4, UR4, RZ, 0xc0, !PT ;  /* 0x0000000404047c12 */ /* 0x010fc8000f8ec0ff */
[----:B--2---:R-:W2:Y:S01]  /*11b80*/  POPC R7, R4 ;  /* 0x0000000400077309 */ /* 0x004ea20000000000 */
[----:B---3--:R-:W2:Y:S02]  /*11b90*/  SHFL.IDX PT, R0, R3, R0, 0x1f ;  /* 0x00001f0003007589 */ /* 0x008ea400000e0000 */
[----:B--2---:R-:W-:Y:S01]  /*11ba0*/  IADD3 R16, R0, UR38, R7 ;  /* 0x0000002600107c10 */ /* 0x004fe2000fffe007 */
[----:B------:R-:W-:Y:S06]  /*11bb0*/  BRA `(.L_x_1488) ;  /* 0x0000004400587947 */ /* 0x000fec0003800000 */
.L_x_1487:
[----:B------:R-:W3:Y:S01]  /*11bc0*/  LDL R17, [R1] ;  /* 0x0000000001117983 */ /* 0x000ee20000100800 */
[----:B------:R-:W-:Y:S01]  /*11bd0*/  BSSY B6, `(.L_x_1489) ;  /* 0x0000014000067945 */ /* 0x000fe20003800000 */
[----:B---3--:R-:W-:-:S05]  /*11be0*/  VIADD R0, R17, 0x1e400 ;  /* 0x0001e40011007836 */ /* 0x008fca0000000000 */
[----:B------:R-:W-:-:S13]  /*11bf0*/  LOP3.LUT P0, RZ, R0, 0x3ff, RZ, 0xc0, !PT ;  /* 0x000003ff00ff7812 */ /* 0x000fda000780c0ff */
[----:B------:R-:W-:Y:S05]  /*11c00*/  @!P0 BRA `(.L_x_1490) ;  /* 0x0000000000408947 */ /* 0x000fea0003800000 */
[----:B------:R-:W-:Y:S01]  /*11c10*/  MOV R2, 0x0 ;  /* 0x0000000000027802 */ /* 0x000fe20000000f00 */
[----:B------:R-:W-:Y:S01]  /*11c20*/  ULDC.64 UR6, c[0x4][0xa8] ;  /* 0x01002a0000067ab9 */ /* 0x000fe20000000a00 */
[----:B------:R-:W-:Y:S01]  /*11c30*/  ULDC.64 UR8, c[0x4][0xb0] ;  /* 0x01002c0000087ab9 */ /* 0x000fe20000000a00 */
[----:B------:R-:W-:Y:S01]  /*11c40*/  ULDC.64 UR4, c[0x4][0x30] ;  /* 0x01000c0000047ab9 */ /* 0x000fe20000000a00 */
[----:B------:R-:W-:Y:S02]  /*11c50*/  IMAD.U32 R4, RZ, RZ, UR6 ;  /* 0x00000006ff047e24 */ /* 0x000fe4000f8e00ff */
[----:B------:R-:W3:Y:S01]  /*11c60*/  LDC.64 R2, c[0x4][R2] ;  /* 0x0100000002027b82 */ /* 0x000ee20000000a00 */
[----:B------:R-:W-:Y:S02]  /*11c70*/  IMAD.U32 R5, RZ, RZ, UR7 ;  /* 0x00000007ff057e24 */ /* 0x000fe4000f8e00ff */
[----:B------:R-:W-:Y:S02]  /*11c80*/  IMAD.U32 R6, RZ, RZ, UR8 ;  /* 0x00000008ff067e24 */ /* 0x000fe4000f8e00ff */
[----:B--2---:R-:W-:-:S02]  /*11c90*/  IMAD.U32 R7, RZ, RZ, UR9 ;  /* 0x00000009ff077e24 */ /* 0x004fc4000f8e00ff */
[----:B------:R-:W-:Y:S02]  /*11ca0*/  IMAD.U32 R10, RZ, RZ, UR4 ;  /* 0x00000004ff0a7e24 */ /* 0x000fe4000f8e00ff */
[----:B------:R-:W-:Y:S02]  /*11cb0*/  IMAD.U32 R11, RZ, RZ, UR5 ;  /* 0x00000005ff0b7e24 */ /* 0x000fe4000f8e00ff */
[----:B------:R-:W-:Y:S02]  /*11cc0*/  IMAD.MOV.U32 R8, RZ, RZ, 0x70 ;  /* 0x00000070ff087424 */ /* 0x000fe400078e00ff */
[----:B------:R-:W-:Y:S02]  /*11cd0*/  IMAD.MOV.U32 R12, RZ, RZ, 0x1 ;  /* 0x00000001ff0c7424 */ /* 0x000fe400078e00ff */
[----:B------:R-:W-:-:S07]  /*11ce0*/  IMAD.MOV.U32 R13, RZ, RZ, RZ ;  /* 0x000000ffff0d7224 */ /* 0x000fce00078e00ff */
[----:B------:R-:W-:-:S07]  /*11cf0*/  LEPC R20, `(.L_x_1490) ;  /* 0x000000001014794e */ /* 0x000fce0000000000 */
[----:B01-3--:R-:W-:Y:S05]  /*11d00*/  CALL.ABS.NOINC R2 ;  /* 0x0000000002007343 */ /* 0x00bfea0003c00000 */
.L_x_1490:
[----:B------:R-:W-:Y:S05]  /*11d10*/  BSYNC B6 ;  /* 0x0000000000067941 */ /* 0x000fea0003800000 */
.L_x_1489:
        /* <DEDUP_REMOVED lines=8> */
[----:B------:R3:W4:Y:S01]  /*11da0*/  LDC.64 R2, c[0x4][R17] ;  /* 0x0100000011027b82 */ /* 0x0007220000000a00 */
[----:B------:R-:W-:Y:S02]  /*11db0*/  IMAD.U32 R4, RZ, RZ, UR6 ;  /* 0x00000006ff047e24 */ /* 0x000fe4000f8e00ff */
[----:B------:R-:W-:Y:S02]  /*11dc0*/  IMAD.U32 R5, RZ, RZ, UR7 ;  /* 0x00000007ff057e24 */ /* 0x000fe4000f8e00ff */
[----:B------:R-:W-:Y:S02]  /*11dd0*/  IMAD.U32 R6, RZ, RZ, UR8 ;  /* 0x00000008ff067e24 */ /* 0x000fe4000f8e00ff */
[----:B--2---:R-:W-:-:S02]  /*11de0*/  IMAD.U32 R7, RZ, RZ, UR9 ;  /* 0x00000009ff077e24 */ /* 0x004fc4000f8e00ff */
[----:B------:R-:W-:Y:S02]  /*11df0*/  IMAD.U32 R10, RZ, RZ, UR4 ;  /* 0x00000004ff0a7e24 */ /* 0x000fe4000f8e00ff */
[----:B------:R-:W-:Y:S02]  /*11e00*/  IMAD.U32 R11, RZ, RZ, UR5 ;  /* 0x00000005ff0b7e24 */ /* 0x000fe4000f8e00ff */
[----:B------:R-:W-:Y:S02]  /*11e10*/  IMAD.MOV.U32 R8, RZ, RZ, 0x70 ;  /* 0x00000070ff087424 */ /* 0x000fe400078e00ff */
[----:B------:R-:W-:Y:S02]  /*11e20*/  IMAD.MOV.U32 R12, RZ, RZ, 0x1 ;  /* 0x00000001ff0c7424 */ /* 0x000fe400078e00ff */
[----:B---3--:R-:W-:-:S07]  /*11e30*/  IMAD.MOV.U32 R13, RZ, RZ, RZ ;  /* 0x000000ffff0d7224 */ /* 0x008fce00078e00ff */
[----:B------:R-:W-:-:S07]  /*11e40*/  LEPC R20, `(.L_x_1493) ;  /* 0x000000001014794e */ /* 0x000fce0000000000 */
[----:B01--4-:R-:W-:Y:S05]  /*11e50*/  CALL.ABS.NOINC R2 ;  /* 0x0000000002007343 */ /* 0x013fea0003c00000 */
.L_x_1493:
        /* <DEDUP_REMOVED lines=15> */
.L_x_1492:
[----:B------:R-:W-:Y:S05]  /*11f50*/  BSYNC B6 ;  /* 0x0000000000067941 */ /* 0x000fea0003800000 */
.L_x_1491:
[----:B------:R-:W-:Y:S01]  /*11f60*/  ULDC.64 UR4, c[0x0][0x9f8] ;  /* 0x00027e0000047ab9 */ /* 0x000fe20000000a00 */
[----:B------:R-:W3:Y:S01]  /*11f70*/  LDL R17, [R1+0x28] ;  /* 0x0000280001117983 */ /* 0x000ee20000100800 */
[----:B------:R-:W-:Y:S01]  /*11f80*/  ISETP.NE.U32.AND P0, PT, RZ, UR4, PT ;  /* 0x00000004ff007c0c */ /* 0x000fe2000bf05070 */
[----:B--2---:R-:W-:Y:S01]  /*11f90*/  IMAD.MOV.U32 R7, RZ, RZ, R19 ;  /* 0x000000ffff077224 */ /* 0x004fe200078e0013 */
[----:B------:R-:W-:Y:S02]  /*11fa0*/  ULDC.64 UR6, c[0x0][0x208] ;  /* 0x0000820000067ab9 */ /* 0x000fe40000000a00 */
[----:B------:R-:W-:Y:S01]  /*11fb0*/  ISETP.NE.AND.EX P0, PT, RZ, UR5, PT, P0 ;  /* 0x00000005ff007c0c */ /* 0x000fe2000bf05300 */
[----:B------:R-:W-:-:S12]  /*11fc0*/  ULDC.64 UR4, c[0x0][0xa08] ;  /* 0x0002820000047ab9 */ /* 0x000fd80000000a00 */
[----:B------:R-:W2:Y:S02]  /*11fd0*/  @P0 LDC.64 R2, c[0x0][0x9f8] ;  /* 0x00027e00ff020b82 */ /* 0x000ea40000000a00 */
[----:B--2---:R-:W-:-:S05]  /*11fe0*/  @P0 IMAD.WIDE R2, R19, 0x4, R2 ;  /* 0x0000000413020825 */ /* 0x004fca00078e0202 */
[----:B------:R2:W4:Y:S02]  /*11ff0*/  @P0 LDG.E R7, desc[UR6][R2.64] ;  /* 0x0000000602070981 */ /* 0x000524000c1e1900 */
[----:B--2---:R-:W2:Y:S02]  /*12000*/  LDC.64 R2, c[0x0][0x418] ;  /* 0x00010600ff027b82 */ /* 0x004ea40000000a00 */
[----:B--2---:R-:W-:Y:S01]  /*12010*/  LOP3.LUT P0, RZ, R2, UR4, RZ, 0xfc, !PT ;  /* 0x0000000402ff7c12 */ /* 0x004fe2000f80fcff */
[----:B------:R-:W-:-:S03]  /*12020*/  UMOV UR4, 0xffffffff ;  /* 0xffffffff00047882 */ /* 0x000fc60000000000 */
[----:B------:R-:W-:Y:S01]  /*12030*/  LOP3.LUT P0, RZ, R3, UR5, RZ, 0xfc, P0 ;  /* 0x0000000503ff7c12 */ /* 0x000fe2000800fcff */
[----:B---3--:R-:W-:Y:S01]  /*12040*/  VIADD R0, R17, 0xffffffff ;  /* 0xffffffff11007836 */ /* 0x008fe20000000000 */
[----:B----4-:R-:W-:Y:S01]  /*12050*/  SHF.R.S32.HI R8, RZ, 0x1f, R7 ;  /* 0x0000001fff087819 */ /* 0x010fe20000011407 */
[----:B------:R2:W-:Y:S01]  /*12060*/  STL [R1+0xc], R7 ;  /* 0x00000c0701007387 */ /* 0x0005e20000100800 */
[----:B------:R-:W-:-:S03]  /*12070*/  SEL R17, R7, RZ, !P0 ;  /* 0x000000ff07117207 */ /* 0x000fc60004000000 */
[----:B------:R2:W-:Y:S01]  /*12080*/  STL [R1+0x18], R8 ;  /* 0x0000180801007387 */ /* 0x0005e20000100800 */
[----:B------:R-:W-:Y:S05]  /*12090*/  BRA.DIV UR4, `(.L_x_1494) ;  /* 0x00000056041c7947 */ /* 0x000fea000b800000 */
[----:B------:R-:W3:Y:S02]  /*120a0*/  S2R R4, SR_TID.X ;  /* 0x0000000000047919 */ /* 0x000ee40000002100 */
[----:B---3--:R-:W-:-:S04]  /*120b0*/  SHF.R.U32.HI R4, RZ, 0x5, R4 ;  /* 0x00000005ff047819 */ /* 0x008fc80000011604 */
[----:B------:R-:W-:-:S05]  /*120c0*/  LOP3.LUT R4, R4, 0x3, RZ, 0xc0, !PT ;  /* 0x0000000304047812 */ /* 0x000fca00078ec0ff */
[----:B------:R3:W4:Y:S02]  /*120d0*/  SHFL.IDX PT, R14, R4, RZ, 0x1f ;  /* 0x00001fff040e7589 */ /* 0x00072400000e0000 */
.L_x_1604:
[----:B---3--:R-:W3:Y:S01]  /*120e0*/  LDL.LU R4, [R1+0x24] ;  /* 0x0000240001047983 */ /* 0x008ee20000300800 */
[----:B------:R-:W-:Y:S02]  /*120f0*/  PLOP3.LUT P1, PT, PT, PT, PT, 0x8, 0x0 ;  /* 0x000000000000781c */ /* 0x000fe40003f2e170 */
[----:B----4-:R-:W-:Y:S01]  /*12100*/  ISETP.NE.AND P0, PT, R14, RZ, PT ;  /* 0x000000ff0e00720c */ /* 0x010fe20003f05270 */
[----:B------:R4:W-:Y:S01]  /*12110*/  STL [R1+0x8], R0 ;  /* 0x0000080001007387 */ /* 0x0009e20000100800 */
[----:B---3--:R-:W-:-:S09]  /*12120*/  LOP3.LUT R4, R4, 0xfffffffe, RZ, 0xc0, !PT ;  /* 0xfffffffe04047812 */ /* 0x008fd200078ec0ff */
[----:B------:R-:W-:-:S05]  /*12130*/  @P1 LOP3.LUT R4, R4, 0x1, RZ, 0xfc, !PT ;  /* 0x0000000104041812 */ /* 0x000fca00078efcff */
[----:B------:R4:W-:Y:S01]  /*12140*/  STL [R1+0x24], R4 ;  /* 0x0000240401007387 */ /* 0x0009e20000100800 */
[----:B------:R-:W-:Y:S05]  /*12150*/  @P0 BRA `(.L_x_1495) ;  /* 0x00000004004c0947 */ /* 0x000fea0003800000 */
[----:B------:R-:W-:-:S03]  /*12160*/  UMOV UR4, 0xffffffff ;  /* 0xffffffff00047882 */ /* 0x000fc60000000000 */
[----:B------:R-:W-:Y:S05]  /*12170*/  BRA.DIV UR4, `(.L_x_1496) ;  /* 0x0000005604187947 */ /* 0x000fea000b800000 */
[----:B------:R-:W-:-:S13]  /*12180*/  ELECT P6, URZ, PT ;  /* 0x00000000003f782f */ /* 0x000fda00038c0000 */
.L_x_1607:
[----:B------:R-:W-:Y:S05]  /*12190*/  @!P6 BRA `(.L_x_1495) ;  /* 0x00000004003ce947 */ /* 0x000fea0003800000 */
[----:B------:R-:W-:-:S04]  /*121a0*/  ISETP.NE.U32.AND P0, PT, R2, RZ, PT ;  /* 0x000000ff0200720c */ /* 0x000fc80003f05070 */
[----:B------:R-:W-:-:S13]  /*121b0*/  ISETP.NE.AND.EX P0, PT, R3, RZ, PT, P0 ;  /* 0x000000ff0300720c */ /* 0x000fda0003f05300 */
[----:B------:R-:W-:Y:S05]  /*121c0*/  @!P0 BRA `(.L_x_1497) ;  /* 0x0000000000548947 */ /* 0x000fea0003800000 */
[----:B------:R-:W3:Y:S01]  /*121d0*/  LDC R6, c[0x0][0x43c] ;  /* 0x00010f00ff067b82 */ /* 0x000ee20000000800 */
[----:B01----:R-:W-:Y:S01]  /*121e0*/  IMAD.MOV.U32 R9, RZ, RZ, R0 ;  /* 0x000000ffff097224 */ /* 0x003fe200078e0000 */
[----:B------:R-:W-:Y:S01]  /*121f0*/  ULDC.64 UR4, c[0x0][0x428] ;  /* 0x00010a0000047ab9 */ /* 0x000fe20000000a00 */
[----:B------:R-:W-:Y:S02]  /*12200*/  ULDC.64 UR6, c[0x0][0x208] ;  /* 0x0000820000067ab9 */ /* 0x000fe40000000a00 */
[----:B----4-:R-:W-:Y:S01]  /*12210*/  IMAD.MOV.U32 R0, RZ, RZ, R9 ;  /* 0x000000ffff007224 */ /* 0x010fe200078e0009 */
[----:B---3--:R-:W-:-:S13]  /*12220*/  ISETP.NE.AND P0, PT, R6, 0x1, PT ;  /* 0x000000010600780c */ /* 0x008fda0003f05270 */
[----:B------:R-:W0:Y:S02]  /*12230*/  @P0 LDC.64 R4, c[0x0][0x440] ;  /* 0x00011000ff040b82 */ /* 0x000e240000000a00 */
[----:B0-----:R-:W-:-:S05]  /*12240*/  @P0 IMAD.HI.U32 R4, R9, R4, RZ ;  /* 0x0000000409040227 */ /* 0x001fca00078e00ff */
[----:B------:R-:W-:-:S04]  /*12250*/  @P0 SHF.R.U32.HI R0, RZ, R5, R4 ;  /* 0x00000005ff000219 */ /* 0x000fc80000011604 */
[--C-:B------:R-:W-:Y:S01]  /*12260*/  SHF.R.S32.HI R5, RZ, 0x1f, R0.reuse ;  /* 0x0000001fff057819 */ /* 0x100fe20000011400 */
[----:B------:R-:W-:-:S04]  /*12270*/  IMAD.MOV R4, RZ, RZ, -R0 ;  /* 0x000000ffff047224 */ /* 0x000fc800078e0a00 */
[----:B------:R-:W-:Y:S02]  /*12280*/  IMAD R9, R6, R4, R9 ;  /* 0x0000000406097224 */ /* 0x000fe400078e0209 */
[----:B------:R-:W-:Y:S02]  /*12290*/  IMAD R6, R8, UR4, RZ ;  /* 0x0000000408067c24 */ /* 0x000fe4000f8e02ff */
[----:B------:R-:W-:Y:S01]  /*122a0*/  IMAD.MOV.U32 R4, RZ, RZ, R0 ;  /* 0x000000ffff047224 */ /* 0x000fe200078e0000 */
[----:B------:R3:W-:Y:S01]  /*122b0*/  STL [R1+0x8], R9 ;  /* 0x0000080901007387 */ /* 0x0007e20000100800 */
[C---:B------:R-:W-:Y:S02]  /*122c0*/  IMAD R0, R7.reuse, UR5, R6 ;  /* 0x0000000507007c24 */ /* 0x040fe4000f8e0206 */
[----:B------:R-:W-:-:S04]  /*122d0*/  IMAD.WIDE.U32 R4, R7, UR4, R4 ;  /* 0x0000000407047c25 */ /* 0x000fc8000f8e0004 */
[----:B------:R-:W-:Y:S01]  /*122e0*/  IMAD.IADD R0, R5, 0x1, R0 ;  /* 0x0000000105007824 */ /* 0x000fe200078e0200 */
[----:B------:R-:W-:-:S04]  /*122f0*/  LEA R2, P0, R4, R2, 0x2 ;  /* 0x0000000204027211 */ /* 0x000fc800078010ff */
[----:B------:R-:W-:-:S05]  /*12300*/  LEA.HI.X R3, R4, R3, R0, 0x2, P0 ;  /* 0x0000000304037211 */ /* 0x000fca00000f1400 */
[----:B------:R3:W5:Y:S04]  /*12310*/  LDG.E R17, desc[UR6][R2.64] ;  /* 0x0000000602117981 */ /* 0x000768000c1e1900 */
.L_x_1497:
[----:B--2---:R-:W2:Y:S04]  /*12320*/  LDL R7, [R1] ;  /* 0x0000000001077983 */ /* 0x004ea80000100800 */
[----:B----4-:R-:W2:Y:S04]  /*12330*/  LDL R0, [R1+0x4] ;  /* 0x0000040001007983 */ /* 0x010ea80000100800 */
[----:B---3--:R-:W3:Y:S01]  /*12340*/  LDL R2, [R1+0x10] ;  /* 0x0000100001027983 */ /* 0x008ee20000100800 */
[----:B--2---:R-:W-:Y:S01]  /*12350*/  IMAD R0, R0, 0x8, R7 ;  /* 0x0000000800007824 */ /* 0x004fe200078e0207 */
[----:B---3--:R-:W-:-:S04]  /*12360*/  SHF.L.U32 R2, R2, 0x1f, RZ ;  /* 0x0000001f02027819 */ /* 0x008fc800000006ff */
[----:B------:R-:W2:Y:S02]  /*12370*/  SYNCS.PHASECHK.TRANS64.TRYWAIT P0, [R0+URZ+0x30840], R2 ;  /* 0x03084002000075a7 */ /* 0x000ea4000800017f */
[----:B--2---:R-:W-:Y:S05]  /*12380*/  @!P0 BRA `(.L_x_1498) ;  /* 0x0000005000b48947 */ /* 0x004fea0003800000 */
.L_x_1608:
[----:B------:R-:W3:Y:S02]  /*12390*/  S2R R3, SR_TID.X ;  /* 0x0000000000037919 */ /* 0x000ee40000002100 */
[----:B---3--:R-:W-:-:S04]  /*123a0*/  LOP3.LUT R3, R3, 0x7f, RZ, 0xc0, !PT ;  /* 0x0000007f03037812 */ /* 0x008fc800078ec0ff */
[----:B------:R-:W-:-:S13]  /*123b0*/  ISETP.NE.AND P0, PT, R3, RZ, PT ;  /* 0x000000ff0300720c */ /* 0x000fda0003f05270 */
        /* <DEDUP_REMOVED lines=8> */
.L_x_1499:
[----:B------:R-:W3:Y:S04]  /*12440*/  LDL R6, [R1] ;  /* 0x0000000001067983 */ /* 0x000ee80000100800 */
[----:B------:R-:W3:Y:S04]  /*12450*/  LDL R5, [R1+0x4] ;  /* 0x0000040001057983 */ /* 0x000ee80000100800 */
[----:B------:R-:W4:Y:S04]  /*12460*/  LDL R4, [R1+0x8] ;  /* 0x0000080001047983 */ /* 0x000f280000100800 */
[----:B------:R-:W4:Y:S04]  /*12470*/  LDL R3, [R1+0x14] ;  /* 0x0000140001037983 */ /* 0x000f280000100800 */
[----:B--2---:R-:W2:Y:S01]  /*12480*/  LDL.LU R2, [R1+0x24] ;  /* 0x0000240001027983 */ /* 0x004ea20000300800 */
[----:B------:R-:W-:Y:S01]  /*12490*/  R2UR UR9, R0 ;  /* 0x00000000000972ca */ /* 0x000fe200000e0000 */
[----:B------:R-:W-:Y:S01]  /*124a0*/  UIADD3 UR4, UP0, UR36, 0x370, URZ ;  /* 0x0000037024047890 */ /* 0x000fe2000ff1e03f */
[----:B------:R-:W-:Y:S01]  /*124b0*/  R2UR UR12, R18 ;  /* 0x00000000120c72ca */ /* 0x000fe200000e0000 */
[----:B------:R-:W-:Y:S01]  /*124c0*/  UMOV UR10, URZ ;  /* 0x0000003f000a7c82 */ /* 0x000fe20008000000 */
[----:B-----5:R-:W-:Y:S01]  /*124d0*/  R2UR UR13, R17 ;  /* 0x00000000110d72ca */ /* 0x020fe200000e0000 */
[----:B------:R-:W-:Y:S01]  /*124e0*/  UMOV UR6, 0x0 ;  /* 0x0000000000067882 */ /* 0x000fe20000000000 */
[----:B------:R-:W-:Y:S01]  /*124f0*/  PLOP3.LUT P0, PT, PT, PT, PT, 0x80, 0x0 ;  /* 0x000000000000781c */ /* 0x000fe20003f0f070 */
[----:B------:R-:W-:Y:S01]  /*12500*/  UMOV UR7, 0x14f00000 ;  /* 0x14f0000000077882 */ /* 0x000fe20000000000 */
[----:B------:R-:W-:-:S05]  /*12510*/  UMOV UR16, 0x40 ;  /* 0x0000004000107882 */ /* 0x000fca0000000000 */
[----:B------:R-:W-:Y:S01]  /*12520*/  UIADD3 UR9, UR9, 0x30830, URZ ;  /* 0x0003083009097890 */ /* 0x000fe2000fffe03f */
[----:B---3--:R-:W-:Y:S01]  /*12530*/  IMAD R0, R5, 0x9000, R6 ;  /* 0x0000900005007824 */ /* 0x008fe200078e0206 */
[----:B----4-:R-:W-:-:S04]  /*12540*/  R2UR UR11, R4 ;  /* 0x00000000040b72ca */ /* 0x010fc800000e0000 */
[----:B------:R-:W-:Y:S02]  /*12550*/  R2UR UR8, R0 ;  /* 0x00000000000872ca */ /* 0x000fe400000e0000 */
[----:B------:R-:W-:Y:S02]  /*12560*/  R2UR UR5, R3 ;  /* 0x00000000030572ca */ /* 0x000fe400000e0000 */
[----:B--2---:R-:W-:-:S04]  /*12570*/  LOP3.LUT R2, R2, 0xfffffffe, RZ, 0xc0, !PT ;  /* 0xfffffffe02027812 */ /* 0x004fc800078ec0ff */
[----:B------:R-:W-:-:S05]  /*12580*/  @P0 LOP3.LUT R2, R2, 0x1, RZ, 0xfc, !PT ;  /* 0x0000000102020812 */ /* 0x000fca00078efcff */
[----:B------:R-:W-:Y:S02]  /*12590*/  UIADD3 UR14, UR8, 0x1e400, URZ ;  /* 0x0001e400080e7890 */ /* 0x000fe4000fffe03f */
[----:B------:R-:W-:Y:S01]  /*125a0*/  UIMAD UR11, UR11, 0x60, UR5 ;  /* 0x000000600b0b78a4 */ /* 0x000fe2000f8e0205 */
[----:B------:R3:W-:Y:S01]  /*125b0*/  STL [R1+0x24], R2 ;  /* 0x0000240201007387 */ /* 0x0007e20000100800 */
[----:B------:R-:W-:Y:S02]  /*125c0*/  UIADD3.X UR5, URZ, UR37, URZ, UP0, !UPT ;  /* 0x000000253f057290 */ /* 0x000fe400087fe43f */
[----:B------:R-:W-:Y:S02]  /*125d0*/  UIADD3 UR15, UR8, 0x21400, URZ ;  /* 0x00021400080f7890 */ /* 0x000fe4000fffe03f */
[----:B------:R-:W-:-:S03]  /*125e0*/  UIADD3 UR17, UR8, 0x24400, URZ ;  /* 0x0002440008117890 */ /* 0x000fc6000fffe03f */
[----:B------:R-:W-:Y:S01]  /*125f0*/  UMOV UR8, UR14 ;  /* 0x0000000e00087c82 */ /* 0x000fe20008000000 */
[----:B------:R-:W-:Y:S01]  /*12600*/  UMOV UR14, 0x80 ;  /* 0x00000080000e7882 */ /* 0x000fe20000000000 */
[----:B------:R2:W-:Y:S02]  /*12610*/  UTMALDG.4D [UR8], [UR4], desc[UR6] ;  /* 0x00000608040075b4 */ /* 0x0005e40008019000 */
[----:B--2---:R-:W-:Y:S01]  /*12620*/  UMOV UR8, UR15 ;  /* 0x0000000f00087c82 */ /* 0x004fe20008000000 */
[----:B------:R-:W-:Y:S02]  /*12630*/  UMOV UR10, UR16 ;  /* 0x00000010000a7c82 */ /* 0x000fe40008000000 */
[----:B------:R2:W-:Y:S02]  /*12640*/  UTMALDG.4D [UR8], [UR4], desc[UR6] ;  /* 0x00000608040075b4 */ /* 0x0005e40008019000 */
[----:B--2---:R-:W-:Y:S01]  /*12650*/  UMOV UR8, UR17 ;  /* 0x0000001100087c82 */ /* 0x004fe20008000000 */
[----:B------:R-:W-:-:S02]  /*12660*/  UMOV UR10, UR14 ;  /* 0x0000000e000a7c82 */ /* 0x000fc40008000000 */
[----:B------:R3:W-:Y:S02]  /*12670*/  UTMALDG.4D [UR8], [UR4], desc[UR6] ;  /* 0x00000608040075b4 */ /* 0x0007e40008019000 */
[----:B---3--:R-:W-:Y:S01]  /*12680*/  NOP ;  /* 0x0000000000007918 */ /* 0x008fe20000000000 */
.L_x_1495:
[----:B----4-:R-:W3:Y:S04]  /*12690*/  LDL R0, [R1] ;  /* 0x0000000001007983 */ /* 0x010ee80000100800 */
[----:B------:R-:W4:Y:S01]  /*126a0*/  LDL.LU R3, [R1+0x34] ;  /* 0x0000340001037983 */ /* 0x000f220000300800 */
[----:B------:R-:W-:Y:S05]  /*126b0*/  WARPSYNC.ALL ;  /* 0x0000000000007948 */ /* 0x000fea0003800000 */
[----:B------:R-:W-:Y:S01]  /*126c0*/  ULDC.64 UR4, c[0x0][0x298] ;  /* 0x0000a60000047ab9 */ /* 0x000fe20000000a00 */
[----:B------:R-:W-:Y:S01]  /*126d0*/  BSSY B6, `(.L_x_1500) ;  /* 0x000001c000067945 */ /* 0x000fe20003800000 */
[----:B------:R-:W-:Y:S01]  /*126e0*/  BAR.SYNC.DEFER_BLOCKING 0x8, 0x180 ;  /* 0x0206000000007b1d */ /* 0x000fe20000010000 */
[----:B---3--:R-:W-:Y:S01]  /*126f0*/  VIADD R0, R0, 0x12400 ;  /* 0x0001240000007836 */ /* 0x008fe20000000000 */
[----:B----4-:R-:W-:Y:S01]  /*12700*/  SHF.R.S32.HI R2, RZ, 0x1f, R3 ;  /* 0x0000001fff027819 */ /* 0x010fe20000011403 */
[----:B------:R-:W-:-:S03]  /*12710*/  IMAD.WIDE.U32 R4, R3, UR4, RZ ;  /* 0x0000000403047c25 */ /* 0x000fc6000f8e00ff */
[----:B------:R-:W-:Y:S01]  /*12720*/  LOP3.LUT P0, RZ, R0, 0x3ff, RZ, 0xc0, !PT ;  /* 0x000003ff00ff7812 */ /* 0x000fe2000780c0ff */
[----:B------:R-:W-:Y:S01]  /*12730*/  IMAD R2, R2, UR4, RZ ;  /* 0x0000000402027c24 */ /* 0x000fe2000f8e02ff */
[----:B------:R3:W-:Y:S03]  /*12740*/  STL.64 [R1+0x40], R4 ;  /* 0x0000400401007387 */ /* 0x0007e60000100a00 */
[----:B------:R-:W-:-:S04]  /*12750*/  IMAD R2, R3, UR5, R2 ;  /* 0x0000000503027c24 */ /* 0x000fc8000f8e0202 */
[----:B------:R-:W-:-:S05]  /*12760*/  IMAD.IADD R0, R5, 0x1, R2 ;  /* 0x0000000105007824 */ /* 0x000fca00078e0202 */
[----:B------:R3:W-:Y:S01]  /*12770*/  STL [R1+0x34], R0 ;  /* 0x0000340001007387 */ /* 0x0007e20000100800 */
[----:B------:R-:W-:Y:S05]  /*12780*/  @!P0 BRA `(.L_x_1501) ;  /* 0x0000000000408947 */ /* 0x000fea0003800000 */
[----:B------:R-:W-:Y:S01]  /*12790*/  MOV R2, 0x0 ;  /* 0x0000000000027802 */ /* 0x000fe20000000f00 */
[----:B------:R-:W-:Y:S01]  /*127a0*/  ULDC.64 UR6, c[0x4][0xa8] ;  /* 0x01002a0000067ab9 */ /* 0x000fe20000000a00 */
[----:B------:R-:W-:Y:S01]  /*127b0*/  ULDC.64 UR8, c[0x4][0xb0] ;  /* 0x01002c0000087ab9 */ /* 0x000fe20000000a00 */
[----:B------:R-:W-:Y:S01]  /*127c0*/  ULDC.64 UR4, c[0x4][0x20] ;  /* 0x0100080000047ab9 */ /* 0x000fe20000000a00 */
[----:B---3--:R-:W-:Y:S02]  /*127d0*/  IMAD.U32 R4, RZ, RZ, UR6 ;  /* 0x00000006ff047e24 */ /* 0x008fe4000f8e00ff */
        /* <DEDUP_REMOVED lines=11> */
.L_x_1501:
[----:B------:R-:W-:Y:S05]  /*12890*/  BSYNC B6 ;  /* 0x0000000000067941 */ /* 0x000fea0003800000 */
.L_x_1500:
[----:B---3--:R-:W3:Y:S01]  /*128a0*/  LDL.LU R0, [R1+0x34] ;  /* 0x0000340001007983 */ /* 0x008ee20000300800 */
[----:B--2---:R-:W2:Y:S01]  /*128b0*/  LDC R7, c[0x0][0x448] ;  /* 0x00011200ff077b82 */ /* 0x004ea20000000800 */
[----:B------:R-:W-:Y:S01]  /*128c0*/  ULDC.64 UR4, c[0x0][0x2d8] ;  /* 0x0000b60000047ab9 */ /* 0x000fe20000000a00 */
[----:B------:R-:W-:Y:S01]  /*128d0*/  ULDC.64 UR6, c[0x0][0x280] ;  /* 0x0000a00000067ab9 */ /* 0x000fe20000000a00 */
[----:B------:R-:W3:Y:S04]  /*128e0*/  LDL.LU.64 R2, [R1+0x40] ;  /* 0x0000400001027983 */ /* 0x000ee80000300a00 */
[----:B01----:R-:W4:Y:S01]  /*128f0*/  LDL R9, [R1+0x2c] ;  /* 0x00002c0001097983 */ /* 0x003f220000100800 */
[----:B------:R-:W0:Y:S01]  /*12900*/  S2R R5, SR_TID.X ;  /* 0x0000000000057919 */ /* 0x000e220000002100 */
[----:B------:R-:W1:Y:S01]  /*12910*/  S2R R6, SR_TID.X ;  /* 0x0000000000067919 */ /* 0x000e620000002100 */
[----:B------:R-:W1:Y:S01]  /*12920*/  S2R R10, SR_TID.X ;  /* 0x00000000000a7919 */ /* 0x000e620000002100 */
[----:B0-----:R-:W-:-:S04]  /*12930*/  LOP3.LUT R5, R5, 0x7f, RZ, 0xc0, !PT ;  /* 0x0000007f05057812 */ /* 0x001fc800078ec0ff */
[----:B------:R-:W-:Y:S01]  /*12940*/  SHF.R.U32.HI R5, RZ, 0x3, R5 ;  /* 0x00000003ff057819 */ /* 0x000fe20000011605 */
[----:B-1----:R-:W-:-:S05]  /*12950*/  IMAD.SHL.U32 R8, R6, 0x10, RZ ;  /* 0x0000001006087824 */ /* 0x002fca00078e00ff */
[----:B------:R-:W-:Y:S01]  /*12960*/  LOP3.LUT R8, R5, 0x70, R8, 0xf8, !PT ;  /* 0x0000007005087812 */ /* 0x000fe200078ef808 */
[----:B------:R-:W-:-:S05]  /*12970*/  IMAD.SHL.U32 R10, R10, 0x8, RZ ;  /* 0x000000080a0a7824 */ /* 0x000fca00078e00ff */
[----:B------:R-:W-:-:S04]  /*12980*/  LOP3.LUT R10, R10, 0x38, RZ, 0xc0, !PT ;  /* 0x000000380a0a7812 */ /* 0x000fc800078ec0ff */
[C---:B------:R-:W-:Y:S02]  /*12990*/  LOP3.LUT R11, R10.reuse, 0x40, RZ, 0xfc, !PT ;  /* 0x000000400a0b7812 */ /* 0x040fe400078efcff */
[----:B------:R-:W-:Y:S01]  /*129a0*/  LOP3.LUT R10, R10, 0x80, RZ, 0xfc, !PT ;  /* 0x000000800a0a7812 */ /* 0x000fe200078efcff */
[----:B---3--:R-:W-:Y:S01]  /*129b0*/  IMAD.MOV.U32 R3, RZ, RZ, R0 ;  /* 0x000000ffff037224 */ /* 0x008fe200078e0000 */
[----:B------:R-:W-:-:S05]  /*129c0*/  SHF.R.S32.HI R0, RZ, 0x1f, R18 ;  /* 0x0000001fff007819 */ /* 0x000fca0000011412 */
[----:B------:R-:W-:Y:S02]  /*129d0*/  IMAD R0, R0, UR4, RZ ;  /* 0x0000000400007c24 */ /* 0x000fe4000f8e02ff */
[----:B------:R-:W-:-:S04]  /*129e0*/  IMAD.WIDE.U32 R2, R18, UR4, R2 ;  /* 0x0000000412027c25 */ /* 0x000fc8000f8e0002 */
[----:B------:R-:W-:Y:S01]  /*129f0*/  IMAD R0, R18, UR5, R0 ;  /* 0x0000000512007c24 */ /* 0x000fe2000f8e0200 */
[----:B------:R-:W-:Y:S02]  /*12a00*/  ULDC.64 UR4, c[0x0][0xa00] ;  /* 0x0002800000047ab9 */ /* 0x000fe40000000a00 */
[----:B------:R-:W-:Y:S01]  /*12a10*/  ISETP.NE.U32.AND P0, PT, RZ, UR4, PT ;  /* 0x00000004ff007c0c */ /* 0x000fe2000bf05070 */
[----:B------:R-:W-:Y:S01]  /*12a20*/  IMAD.IADD R3, R3, 0x1, R0 ;  /* 0x0000000103037824 */ /* 0x000fe200078e0200 */
[----:B------:R-:W-:Y:S02]  /*12a30*/  SHF.R.S32.HI R0, RZ, 0x1f, R19 ;  /* 0x0000001fff007819 */ /* 0x000fe40000011413 */
[----:B------:R-:W-:Y:S01]  /*12a40*/  ISETP.NE.AND.EX P0, PT, RZ, UR5, PT, P0 ;  /* 0x00000005ff007c0c */ /* 0x000fe2000bf05300 */
[----:B------:R-:W-:-:S03]  /*12a50*/  ULDC.64 UR4, c[0x0][0x2e0] ;  /* 0x0000b80000047ab9 */ /* 0x000fc60000000a00 */
[----:B------:R-:W-:Y:S02]  /*12a60*/  SEL R4, R0, RZ, !P0 ;  /* 0x000000ff00047207 */ /* 0x000fe40004000000 */
[----:B------:R-:W-:Y:S02]  /*12a70*/  SEL R0, R19, RZ, !P0 ;  /* 0x000000ff13007207 */ /* 0x000fe40004000000 */
[----:B--2---:R-:W-:Y:S01]  /*12a80*/  ISETP.NE.AND P0, PT, R7, 0x1, PT ;  /* 0x000000010700780c */ /* 0x004fe20003f05270 */
[----:B------:R-:W-:-:S12]  /*12a90*/  IMAD R4, R4, UR4, RZ ;  /* 0x0000000404047c24 */ /* 0x000fd8000f8e02ff */
[----:B------:R-:W0:Y:S08]  /*12aa0*/  @P0 LDC R5, c[0x0][0x44c] ;  /* 0x00011300ff050b82 */ /* 0x000e300000000800 */
[----:B------:R-:W1:Y:S01]  /*12ab0*/  @P0 LDC R6, c[0x0][0x450] ;  /* 0x00011400ff060b82 */ /* 0x000e620000000800 */
[----:B------:R-:W-:-:S04]  /*12ac0*/  IMAD.WIDE.U32 R2, R0, UR4, R2 ;  /* 0x0000000400027c25 */ /* 0x000fc8000f8e0002 */
[----:B------:R-:W-:Y:S01]  /*12ad0*/  IMAD R0, R0, UR5, R4 ;  /* 0x0000000500007c24 */ /* 0x000fe2000f8e0204 */
[----:B------:R-:W-:-:S03]  /*12ae0*/  ULDC.64 UR4, c[0x0][0x2d0] ;  /* 0x0000b40000047ab9 */ /* 0x000fc60000000a00 */
[----:B------:R-:W-:Y:S02]  /*12af0*/  IMAD.IADD R3, R3, 0x1, R0 ;  /* 0x0000000103037824 */ /* 0x000fe400078e0200 */
[----:B----4-:R-:W-:-:S04]  /*12b00*/  IMAD.IADD R0, R8, 0x1, R9 ;  /* 0x0000000108007824 */ /* 0x010fc800078e0209 */
[----:B0-----:R-:W-:-:S04]  /*12b10*/  @P0 IMAD.HI.U32 R5, R0, R5, RZ ;  /* 0x0000000500050227 */ /* 0x001fc800078e00ff */
[----:B------:R-:W-:Y:S01]  /*12b20*/  IMAD.MOV.U32 R4, RZ, RZ, R0 ;  /* 0x000000ffff047224 */ /* 0x000fe200078e0000 */
[----:B-1----:R-:W-:-:S05]  /*12b30*/  @P0 SHF.R.U32.HI R4, RZ, R6, R5 ;  /* 0x00000006ff040219 */ /* 0x002fca0000011605 */
[----:B------:R-:W-:-:S04]  /*12b40*/  IMAD.MOV R5, RZ, RZ, -R4 ;  /* 0x000000ffff057224 */ /* 0x000fc800078e0a04 */
[----:B------:R-:W-:Y:S01]  /*12b50*/  IMAD R0, R7, R5, R0 ;  /* 0x0000000507007224 */ /* 0x000fe200078e0200 */
[----:B------:R-:W-:Y:S01]  /*12b60*/  SHF.R.S32.HI R5, RZ, 0x1f, R4 ;  /* 0x0000001fff057819 */ /* 0x000fe20000011404 */
        /* <DEDUP_REMOVED lines=9> */
[----:B------:R-:W-:Y:S02]  /*12c00*/  ISETP.GE.AND P0, PT, R10, UR4, PT ;  /* 0x000000040a007c0c */ /* 0x000fe4000bf06270 */
[----:B------:R0:W5:Y:S01]  /*12c10*/  LDL R10, [R1+0x1c] ;  /* 0x00001c00010a7983 */ /* 0x0001620000100800 */
[----:B------:R-:W1:Y:S01]  /*12c20*/  S2R R5, SR_TID.X ;  /* 0x0000000000057919 */ /* 0x000e620000002100 */
[----:B------:R-:W-:Y:S01]  /*12c30*/  IMAD R0, R0, UR5, R4 ;  /* 0x0000000500007c24 */ /* 0x000fe2000f8e0204 */
[----:B------:R-:W-:-:S03]  /*12c40*/  LEA R4, P3, R2, UR6, 0x1 ;  /* 0x0000000602047c11 */ /* 0x000fc6000f8608ff */
[----:B------:R-:W-:Y:S01]  /*12c50*/  IMAD.IADD R0, R3, 0x1, R0 ;  /* 0x0000000103007824 */ /* 0x000fe200078e0200 */
[----:B------:R-:W-:-:S04]  /*12c60*/  ISETP.GE.AND P1, PT, R11, UR4, PT ;  /* 0x000000040b007c0c */ /* 0x000fc8000bf26270 */
[----:B------:R-:W-:Y:S01]  /*12c70*/  LEA.HI.X R3, R2, UR7, R0, 0x1, P3 ;  /* 0x0000000702037c11 */ /* 0x000fe200098f0c00 */
[----:B-1----:R-:W-:-:S05]  /*12c80*/  IMAD.SHL.U32 R8, R5, 0x8, RZ ;  /* 0x0000000805087824 */ /* 0x002fca00078e00ff */
[----:B------:R-:W-:-:S04]  /*12c90*/  LOP3.LUT R8, R8, 0x38, RZ, 0xc0, !PT ;  /* 0x0000003808087812 */ /* 0x000fc800078ec0ff */
[----:B------:R-:W-:Y:S01]  /*12ca0*/  ISETP.GE.AND P2, PT, R8, UR4, PT ;  /* 0x0000000408007c0c */ /* 0x000fe2000bf46270 */
[----:B------:R-:W-:-:S03]  /*12cb0*/  UMOV UR4, 0xffffffff ;  /* 0xffffffff00047882 */ /* 0x000fc60000000000 */
[----:B0-----:R-:W-:Y:S09]  /*12cc0*/  BRA.DIV UR4, `(.L_x_1502) ;  /* 0x0000004a04787947 */ /* 0x001ff2000b800000 */
[----:B------:R-:W0:Y:S01]  /*12cd0*/  S2R R5, SR_TID.X ;  /* 0x0000000000057919 */ /* 0x000e220000002100 */
[----:B------:R-:W2:Y:S01]  /*12ce0*/  LDL.LU R8, [R1+0x2c] ;  /* 0x00002c0001087983 */ /* 0x000ea20000300800 */
[----:B0-----:R-:W-:-:S04]  /*12cf0*/  LOP3.LUT R5, R5, 0x7f, RZ, 0xc0, !PT ;  /* 0x0000007f05057812 */ /* 0x001fc800078ec0ff */
[----:B------:R-:W-:Y:S02]  /*12d00*/  SHF.R.U32.HI R6, RZ, 0x3, R5 ;  /* 0x00000003ff067819 */ /* 0x000fe40000011605 */
[----:B------:R-:W3:Y:S04]  /*12d10*/  LDL.LU R5, [R1+0x30] ;  /* 0x0000300001057983 */ /* 0x000ee80000300800 */
[----:B------:R-:W-:Y:S01]  /*12d20*/  SHFL.IDX PT, R9, R3, 0x1, 0x181f ;  /* 0x00381f0003097f89 */ /* 0x000fe200000e0000 */
[----:B------:R-:W-:Y:S01]  /*12d30*/  ULDC.64 UR4, c[0x0][0x208] ;  /* 0x0000820000047ab9 */ /* 0x000fe20000000a00 */
[----:B--2---:R-:W-:Y:S02]  /*12d40*/  IMAD.IADD R0, R6, 0x1, R8 ;  /* 0x0000000106007824 */ /* 0x004fe400078e0208 */
[----:B------:R-:W0:Y:S01]  /*12d50*/  S2R R6, SR_TID.X ;  /* 0x0000000000067919 */ /* 0x000e220000002100 */
[----:B---3--:R-:W-:-:S02]  /*12d60*/  IMAD R2, R5, R7, RZ ;  /* 0x0000000705027224 */ /* 0x008fc400078e02ff */
[----:B------:R-:W1:Y:S01]  /*12d70*/  SHFL.IDX PT, R7, R4, RZ, 0x181f ;  /* 0x00181fff04077589 */ /* 0x000e6200000e0000 */
[----:B0-----:R-:W-:-:S03]  /*12d80*/  IMAD.SHL.U32 R11, R6, 0x8, RZ ;  /* 0x00000008060b7824 */ /* 0x001fc600078e00ff */
[----:B------:R-:W0:Y:S01]  /*12d90*/  SHFL.IDX PT, R6, R3, RZ, 0x181f ;  /* 0x00181fff03067589 */ /* 0x000e2200000e0000 */
[C---:B------:R-:W-:Y:S01]  /*12da0*/  VIADD R5, R0.reuse, 0x10 ;  /* 0x0000001000057836 */ /* 0x040fe20000000000 */
[----:B------:R-:W-:-:S04]  /*12db0*/  ISETP.GE.AND P4, PT, R0, R2, PT ;  /* 0x000000020000720c */ /* 0x000fc80003f86270 */
[----:B------:R-:W-:Y:S02]  /*12dc0*/  ISETP.GE.AND P3, PT, R5, R2, PT ;  /* 0x000000020500720c */ /* 0x000fe40003f66270 */
[----:B------:R-:W2:Y:S01]  /*12dd0*/  SHFL.IDX PT, R5, R4, 0x1, 0x181f ;  /* 0x00381f0004057f89 */ /* 0x000ea200000e0000 */
[----:B------:R-:W-:-:S06]  /*12de0*/  LOP3.LUT R11, R11, 0x38, RZ, 0xc0, !PT ;  /* 0x000000380b0b7812 */ /* 0x000fcc00078ec0ff */
[----:B-1----:R-:W-:-:S05]  /*12df0*/  @!P4 LEA R7, P5, R11, R7, 0x1 ;  /* 0x000000070b07c211 */ /* 0x002fca00078a08ff */
[----:B0-----:R-:W-:-:S05]  /*12e00*/  @!P4 IMAD.X R6, RZ, RZ, R6, P5 ;  /* 0x000000ffff06c224 */ /* 0x001fca00028e0606 */
[----:B------:R-:W-:-:S04]  /*12e10*/  @!P4 LOP3.LUT R7, R7, R6, RZ, 0x3c, !PT ;  /* 0x000000060707c212 */ /* 0x000fc800078e3cff */
[----:B------:R-:W-:Y:S02]  /*12e20*/  @!P4 LOP3.LUT R6, R7, R6, RZ, 0x3c, !PT ;  /* 0x000000060706c212 */ /* 0x000fe400078e3cff */
[----:B--2---:R-:W-:Y:S02]  /*12e30*/  @!P3 LEA R8, P5, R11, R5, 0x1 ;  /* 0x000000050b08b211 */ /* 0x004fe400078a08ff */
[----:B------:R-:W-:-:S03]  /*12e40*/  @!P4 LOP3.LUT R7, R7, R6, RZ, 0x3c, !PT ;  /* 0x000000060707c212 */ /* 0x000fc600078e3cff */
[----:B------:R-:W-:Y:S02]  /*12e50*/  @!P3 IMAD.X R5, RZ, RZ, R9, P5 ;  /* 0x000000ffff05b224 */ /* 0x000fe400028e0609 */
[----:B-----5:R-:W-:Y:S04]  /*12e60*/  @!P4 LDGSTS.E.BYPASS.LTC128B.128 [R10+0x12400], desc[UR4][R6.64], !P2 ;  /* 0x12400000060acfae */ /* 0x020fe8000d101d44 */
[----:B------:R-:W-:Y:S04]  /*12e70*/  @!P4 LDGSTS.E.BYPASS.LTC128B.128 [R10+0x16400], desc[UR4][R6.64+0x80], !P1 ;  /* 0x16400080060acfae */ /* 0x000fe8000c901d44 */
[----:B------:R0:W-:Y:S02]  /*12e80*/  @!P4 LDGSTS.E.BYPASS.LTC128B.128 [R10+0x1a400], desc[UR4][R6.64+0x100], !P0 ;  /* 0x1a400100060acfae */ /* 0x0001e4000c101d44 */
[----:B0-----:R-:W-:-:S02]  /*12e90*/  @!P3 IMAD.MOV.U32 R6, RZ, RZ, R8 ;  /* 0x000000ffff06b224 */ /* 0x001fc400078e0008 */
[----:B------:R-:W-:Y:S02]  /*12ea0*/  @!P3 IMAD.MOV.U32 R7, RZ, RZ, R5 ;  /* 0x000000ffff07b224 */ /* 0x000fe400078e0005 */
[----:B------:R-:W-:-:S03]  /*12eb0*/  VIADD R5, R0, 0x20 ;  /* 0x0000002000057836 */ /* 0x000fc60000000000 */
[----:B------:R-:W-:Y:S04]  /*12ec0*/  @!P3 LDGSTS.E.BYPASS.LTC128B.128 [R10+0x12c00], desc[UR4][R6.64], !P2 ;  /* 0x12c00000060abfae */ /* 0x000fe8000d101d44 */
[----:B------:R-:W-:Y:S04]  /*12ed0*/  @!P3 LDGSTS.E.BYPASS.LTC128B.128 [R10+0x16c00], desc[UR4][R6.64+0x80], !P1 ;  /* 0x16c00080060abfae */ /* 0x000fe8000c901d44 */
[----:B------:R0:W-:Y:S01]  /*12ee0*/  @!P3 LDGSTS.E.BYPASS.LTC128B.128 [R10+0x1ac00], desc[UR4][R6.64+0x100], !P0 ;  /* 0x1ac00100060abfae */ /* 0x0001e2000c101d44 */
[----:B------:R-:W-:-:S03]  /*12ef0*/  ISETP.GE.AND P3, PT, R5, R2, PT ;  /* 0x000000020500720c */ /* 0x000fc60003f66270 */
[----:B------:R-:W1:Y:S04]  /*12f00*/  SHFL.IDX PT, R5, R4, 0x2, 0x181f ;  /* 0x00581f0004057f89 */ /* 0x000e6800000e0000 */
[----:B------:R-:W0:Y:S06]  /*12f10*/  SHFL.IDX PT, R8, R3, 0x2, 0x181f ;  /* 0x00581f0003087f89 */ /* 0x000e2c00000e0000 */
        /* <DEDUP_REMOVED lines=44> */
[----:B0-----:R-:W-:-:S03]  /*131e0*/  @!P4 LEA R5, P3, R11, R5, 0x1 ;  /* 0x000000050b05c211 */ /* 0x001fc600078608ff */
[----:B------:R-:W0:Y:S04]  /*131f0*/  SHFL.IDX PT, R3, R3, 0x7, 0x181f ;  /* 0x00f81f0003037f89 */ /* 0x000e2800000e0000 */
[----:B------:R-:W2:Y:S01]  /*13200*/  SHFL.IDX PT, R4, R4, 0x7, 0x181f ;  /* 0x00f81f0004047f89 */ /* 0x000ea200000e0000 */
[----:B-1----:R-:W-:-:S04]  /*13210*/  @!P4 IMAD.X R6, RZ, RZ, R6, P3 ;  /* 0x000000ffff06c224 */ /* 0x002fc800018e0606 */
[----:B------:R-:W-:Y:S02]  /*13220*/  @!P4 IMAD.MOV.U32 R7, RZ, RZ, R6 ;  /* 0x000000ffff07c224 */ /* 0x000fe400078e0006 */
[----:B------:R-:W-:-:S05]  /*13230*/  @!P4 IMAD.MOV.U32 R6, RZ, RZ, R5 ;  /* 0x000000ffff06c224 */ /* 0x000fca00078e0005 */
[----:B------:R1:W-:Y:S04]  /*13240*/  @!P4 LDGSTS.E.BYPASS.LTC128B.128 [R10+0x15400], desc[UR4][R6.64], !P2 ;  /* 0x15400000060acfae */ /* 0x0003e8000d101d44 */
[----:B------:R1:W-:Y:S04]  /*13250*/  @!P4 LDGSTS.E.BYPASS.LTC128B.128 [R10+0x19400], desc[UR4][R6.64+0x80], !P1 ;  /* 0x19400080060acfae */ /* 0x0003e8000c901d44 */
[----:B0-2---:R1:W-:Y:S02]  /*13260*/  @!P4 LDGSTS.E.BYPASS.LTC128B.128 [R10+0x1d400], desc[UR4][R6.64+0x100], !P0 ;  /* 0x1d400100060acfae */ /* 0x0053e4000c101d44 */
.L_x_1625:
[----:B------:R-:W-:Y:S01]  /*13270*/  VIADD R0, R0, 0x70 ;  /* 0x0000007000007836 */ /* 0x000fe20000000000 */
[----:B------:R-:W-:Y:S04]  /*13280*/  BSSY B0, `(.L_x_1503) ;  /* 0x000000f000007945 */ /* 0x000fe80003800000 */
[----:B------:R-:W-:-:S13]  /*13290*/  ISETP.GE.AND P3, PT, R0, R2, PT ;  /* 0x000000020000720c */ /* 0x000fda0003f66270 */
[----:B------:R-:W-:Y:S05]  /*132a0*/  @P3 BRA `(.L_x_1504) ;  /* 0x0000000000303947 */ /* 0x000fea0003800000 */
[----:B------:R-:W0:Y:S01]  /*132b0*/  S2R R5, SR_TID.X ;  /* 0x0000000000057919 */ /* 0x000e220000002100 */
[----:B------:R-:W-:Y:S01]  /*132c0*/  ULDC.64 UR4, c[0x0][0x208] ;  /* 0x0000820000047ab9 */ /* 0x000fe20000000a00 */
[----:B0-----:R-:W-:-:S05]  /*132d0*/  IMAD.SHL.U32 R5, R5, 0x8, RZ ;  /* 0x0000000805057824 */ /* 0x001fca00078e00ff */
        /* <DEDUP_REMOVED lines=9> */
.L_x_1504:
[----:B------:R-:W-:Y:S05]  /*13370*/  BSYNC B0 ;  /* 0x0000000000007941 */ /* 0x000fea0003800000 */
.L_x_1503:
[----:B01----:R-:W2:Y:S01]  /*13380*/  LDL R10, [R1] ;  /* 0x00000000010a7983 */ /* 0x003ea20000100800 */
[----:B------:R-:W-:Y:S01]  /*13390*/  PLOP3.LUT P0, PT, PT, PT, PT, 0x80, 0x0 ;  /* 0x000000000000781c */ /* 0x000fe20003f0f070 */
[----:B------:R-:W-:Y:S01]  /*133a0*/  NOP ;  /* 0x0000000000007918 */ /* 0x000fe20000000000 */
[----:B--2---:R-:W-:-:S11]  /*133b0*/  VIADD R10, R10, 0x30800 ;  /* 0x000308000a0a7836 */ /* 0x004fd60000000000 */
.L_x_1505:
[----:B------:R-:W2:Y:S01]  /*133c0*/  LDL R2, [R1] ;  /* 0x0000000001027983 */ /* 0x000ea20000100800 */
        /* <DEDUP_REMOVED lines=18> */
.L_x_1626:
[----:B------:R-:W-:Y:S05]  /*134f0*/  BSYNC B0 ;  /* 0x0000000000007941 */ /* 0x000fea0003800000 */
.L_x_1506:
[----:B------:R-:W2:Y:S04]  /*13500*/  LDL R3, [R1+0x28] ;  /* 0x0000280001037983 */ /* 0x000ea80000100800 */
[----:B0-----:R-:W3:Y:S01]  /*13510*/  LDL R2, [R1+0x20] ;  /* 0x0000200001027983 */ /* 0x001ee20000100800 */
[----:B------:R-:W-:Y:S01]  /*13520*/  BSSY B0, `(.L_x_1508) ;  /* 0x0000254000007945 */ /* 0x000fe20003800000 */
[----:B--2---:R-:W-:-:S05]  /*13530*/  VIADD R0, R3, 0xfffffffe ;  /* 0xfffffffe03007836 */ /* 0x004fca0000000000 */
[----:B---3--:R-:W-:-:S13]  /*13540*/  ISETP.GE.AND P0, PT, R0, R2, PT ;  /* 0x000000020000720c */ /* 0x008fda0003f06270 */
[----:B------:R-:W-:Y:S05]  /*13550*/  @!P0 BRA `(.L_x_1509) ;  /* 0x0000002400408947 */ /* 0x000fea0003800000 */
[----:B------:R-:W-:Y:S01]  /*13560*/  LOP3.LUT R8, RZ, R2, RZ, 0x33, !PT ;  /* 0x00000002ff087212 */ /* 0x000fe200078e33ff */
[----:B------:R-:W-:Y:S01]  /*13570*/  IMAD.MOV R2, RZ, RZ, -R3 ;  /* 0x000000ffff027224 */ /* 0x000fe200078e0a03 */
[----:B------:R-:W-:Y:S04]  /*13580*/  BSSY B2, `(.L_x_1510) ;  /* 0x00000ca000027945 */ /* 0x000fe80003800000 */
[----:B------:R-:W-:-:S05]  /*13590*/  VIADDMNMX R8, R2, 0x1, R8, !PT ;  /* 0x0000000102087846 */ /* 0x000fca0007800108 */
[----:B------:R-:W-:-:S05]  /*135a0*/  IMAD.IADD R2, R3, 0x1, R8 ;  /* 0x0000000103027824 */ /* 0x000fca00078e0208 */
[----:B------:R-:W-:-:S04]  /*135b0*/  LOP3.LUT R2, R2, 0x1, RZ, 0xc0, !PT ;  /* 0x0000000102027812 */ /* 0x000fc800078ec0ff */
[----:B------:R-:W-:-:S13]  /*135c0*/  ISETP.NE.U32.AND P0, PT, R2, 0x1, PT ;  /* 0x000000010200780c */ /* 0x000fda0003f05070 */
        /* <DEDUP_REMOVED lines=37> */
.L_x_1514:
[----:B------:R-:W2:Y:S01]  /*13820*/  LDL R2, [R1] ;  /* 0x0000000001027983 */ /* 0x000ea20000100800 */
[----:B------:R-:W-:Y:S01]  /*13830*/  BSSY B3, `(.L_x_1515) ;  /* 0x0000005000037945 */ /* 0x000fe20003800000 */
[----:B--2---:R-:W-:Y:S01]  /*13840*/  IMAD R3, R7, 0x8, R2 ;  /* 0x0000000807037824 */ /* 0x004fe200078e0202 */
[----:B------:R-:W-:-:S04]  /*13850*/  SHF.L.U32 R2, R9, 0x1f, RZ ;  /* 0x0000001f09027819 */ /* 0x000fc800000006ff */
[----:B------:R-:W1:Y:S02]  /*13860*/  SYNCS.PHASECHK.TRANS64.TRYWAIT P0, [R3+URZ+0x30840], R2 ;  /* 0x03084002030075a7 */ /* 0x000e64000800017f */
[----:B-1----:R-:W-:Y:S05]  /*13870*/  @!P0 BRA `(.L_x_1516) ;  /* 0x00000048009c8947 */ /* 0x002fea0003800000 */
.L_x_1627:
[----:B------:R-:W-:Y:S05]  /*13880*/  BSYNC B3 ;  /* 0x0000000000037941 */ /* 0x000fea0003800000 */
.L_x_1515:
        /* <DEDUP_REMOVED lines=12> */
.L_x_1518:
[----:B------:R-:W-:Y:S05]  /*13950*/  BSYNC B3 ;  /* 0x0000000000037941 */ /* 0x000fea0003800000 */
.L_x_1517:
[----:B------:R-:W2:Y:S04]  /*13960*/  LDL R5, [R1] ;  /* 0x0000000001057983 */ /* 0x000ea80000100800 */
        /* <DEDUP_REMOVED lines=12> */
.L_x_1519:
        /* <DEDUP_REMOVED lines=16> */
.L_x_1520:
        /* <DEDUP_REMOVED lines=16> */
.L_x_1521:
        /* <DEDUP_REMOVED lines=17> */
.L_x_1628:
[----:B------:R-:W-:Y:S05]  /*13d40*/  BSYNC B3 ;  /* 0x0000000000037941 */ /* 0x000fea0003800000 */
.L_x_1522:
[----:B------:R-:W-:Y:S01]  /*13d50*/  BSSY B3, `(.L_x_1524) ;  /* 0x000000e000037945 */ /* 0x000fe20003800000 */
[----:B------:R-:W-:Y:S02]  /*13d60*/  IMAD.MOV.U32 R12, RZ, RZ, 0x0 ;  /* 0x00000000ff0c7424 */ /* 0x000fe400078e00ff */
[----:B------:R-:W-:Y:S01]  /*13d70*/  IMAD.MOV.U32 R13, RZ, RZ, 0x14f00000 ;  /* 0x14f00000ff0d7424 */ /* 0x000fe200078e00ff */
[----:B------:R-:W-:Y:S06]  /*13d80*/  @P1 BRA `(.L_x_1525) ;  /* 0x0000000000281947 */ /* 0x000fec0003800000 */
[----:B0-----:R-:W2:Y:S04]  /*13d90*/  LDL R3, [R1] ;  /* 0x0000000001037983 */ /* 0x001ea80000100800 */
[----:B------:R-:W2:Y:S01]  /*13da0*/  LDL R6, [R1+0x4] ;  /* 0x0000040001067983 */ /* 0x000ea20000100800 */
[----:B------:R-:W0:Y:S02]  /*13db0*/  S2R R5, SR_TID.X ;  /* 0x0000000000057919 */ /* 0x000e240000002100 */
[----:B0-----:R-:W-:-:S04]  /*13dc0*/  LOP3.LUT R5, R5, 0x1f, RZ, 0xc0, !PT ;  /* 0x0000001f05057812 */ /* 0x001fc800078ec0ff */
[----:B------:R-:W-:Y:S01]  /*13dd0*/  ISETP.NE.AND P0, PT, R5, RZ, PT ;  /* 0x000000ff0500720c */ /* 0x000fe20003f05270 */
[----:B--2---:R-:W-:Y:S02]  /*13de0*/  IMAD R2, R6, 0x8, R3 ;  /* 0x0000000806027824 */ /* 0x004fe400078e0203 */
[----:B------:R-:W-:-:S04]  /*13df0*/  IMAD.MOV.U32 R3, RZ, RZ, 0x9000 ;  /* 0x00009000ff037424 */ /* 0x000fc800078e00ff */
[----:B------:R1:W-:Y:S06]  /*13e00*/  SYNCS.ARRIVE.TRANS64 RZ, [R2+URZ+0x30850], R3 ;  /* 0x0308500302ff79a7 */ /* 0x0003ec000800003f */
[----:B------:R-:W-:Y:S05]  /*13e10*/  @!P0 BRA `(.L_x_1525) ;  /* 0x0000000000048947 */ /* 0x000fea0003800000 */
[----:B------:R-:W-:Y:S01]  /*13e20*/  BPT.TRAP 0x1 ;  /* 0x000000040000795c */ /* 0x000fe20000300000 */
.L_x_1525:
[----:B------:R-:W-:Y:S05]  /*13e30*/  BSYNC B3 ;  /* 0x0000000000037941 */ /* 0x000fea0003800000 */
.L_x_1524:
[----:B01----:R-:W2:Y:S01]  /*13e40*/  LDL.LU R2, [R1+0x4] ;  /* 0x0000040001027983 */ /* 0x003ea20000300800 */
[----:B------:R-:W-:-:S03]  /*13e50*/  R2UR UR10, R11 ;  /* 0x000000000b0a72ca */ /* 0x000fc600000e0000 */
[----:B------:R-:W3:Y:S04]  /*13e60*/  LDL R6, [R1+0x14] ;  /* 0x0000140001067983 */ /* 0x000ee80000100800 */
[----:B------:R-:W3:Y:S04]  /*13e70*/  LDL.LU R5, [R1+0x8] ;  /* 0x0000080001057983 */ /* 0x000ee80000300800 */
[----:B------:R-:W2:Y:S01]  /*13e80*/  LDL R11, [R1] ;  /* 0x00000000010b7983 */ /* 0x000ea20000100800 */
[----:B------:R-:W-:Y:S01]  /*13e90*/  R2UR UR6, R12 ;  /* 0x000000000c0672ca */ /* 0x000fe200000e0000 */
[----:B------:R-:W-:Y:S01]  /*13ea0*/  UIADD3 UR4, UP0, UR36, 0x470, URZ ;  /* 0x0000047024047890 */ /* 0x000fe2000ff1e03f */
[----:B------:R-:W-:-:S02]  /*13eb0*/  R2UR UR7, R13 ;  /* 0x000000000d0772ca */ /* 0x000fc400000e0000 */
[----:B------:R-:W-:Y:S01]  /*13ec0*/  PLOP3.LUT P0, PT, PT, PT, PT, 0x80, 0x0 ;  /* 0x000000000000781c */ /* 0x000fe20003f0f070 */
[----:B------:R-:W-:Y:S01]  /*13ed0*/  UIADD3.X UR5, URZ, UR37, URZ, UP0, !UPT ;  /* 0x000000253f057290 */ /* 0x000fe200087fe43f */
[----:B---3--:R-:W-:Y:S02]  /*13ee0*/  IMAD R5, R5, 0x60, R6 ;  /* 0x0000006005057824 */ /* 0x008fe400078e0206 */
[C-C-:B--2---:R-:W-:Y:S02]  /*13ef0*/  IMAD R3, R2.reuse, 0x8, R11.reuse ;  /* 0x0000000802037824 */ /* 0x144fe400078e020b */
[----:B------:R-:W-:Y:S02]  /*13f00*/  IMAD R2, R2, 0x9000, R11 ;  /* 0x0000900002027824 */ /* 0x000fe400078e020b */
[----:B------:R-:W-:Y:S02]  /*13f10*/  VIADD R3, R3, 0x30850 ;  /* 0x0003085003037836 */ /* 0x000fe40000000000 */
[----:B------:R-:W-:-:S07]  /*13f20*/  VIADD R6, R2, 0x400 ;  /* 0x0000040002067836 */ /* 0x000fce0000000000 */
.L_x_1526:
        /* <DEDUP_REMOVED lines=15> */
.L_x_1527:
        /* <DEDUP_REMOVED lines=15> */
.L_x_1528:
        /* <DEDUP_REMOVED lines=12> */
.L_x_1513:
[----:B------:R-:W-:Y:S05]  /*141d0*/  BSYNC B1 ;  /* 0x0000000000017941 */ /* 0x000fea0003800000 */
.L_x_1512:
[----:B0-----:R-:W2:Y:S04]  /*141e0*/  LDL R0, [R1+0x28] ;  /* 0x0000280001007983 */ /* 0x001ea80000100800 */
[----:B------:R0:W-:Y:S04]  /*141f0*/  STL [R1+0x4], R7 ;  /* 0x0000040701007387 */ /* 0x0001e80000100800 */
[----:B------:R0:W-:Y:S02]  /*14200*/  STL [R1+0x10], R9 ;  /* 0x0000100901007387 */ /* 0x0001e40000100800 */
[----:B0-2---:R-:W-:-:S07]  /*14210*/  VIADD R0, R0, 0xfffffffd ;  /* 0xfffffffd00007836 */ /* 0x005fce0000000000 */
.L_x_1511:
[----:B------:R-:W-:Y:S05]  /*14220*/  BSYNC B2 ;  /* 0x0000000000027941 */ /* 0x000fea0003800000 */
.L_x_1510:
[----:B------:R-:W2:Y:S01]  /*14230*/  LDL.LU R2, [R1+0x28] ;  /* 0x0000280001027983 */ /* 0x000ea20000300800 */
[----:B------:R-:W-:Y:S01]  /*14240*/  VIADD R8, R8, 0xfffffffe ;  /* 0xfffffffe08087836 */ /* 0x000fe20000000000 */
[----:B--2---:R-:W-:-:S04]  /*14250*/  LOP3.LUT R2, RZ, R2, RZ, 0x33, !PT ;  /* 0x00000002ff027212 */ /* 0x004fc800078e33ff */
[----:B------:R-:W-:-:S13]  /*14260*/  ISETP.NE.AND P0, PT, R8, R2, PT ;  /* 0x000000020800720c */ /* 0x000fda0003f05270 */
[----:B------:R-:W-:Y:S05]  /*14270*/  @!P0 BRA `(.L_x_1509) ;  /* 0x0000001400f88947 */ /* 0x000fea0003800000 */
[----:B------:R-:W-:-:S07]  /*14280*/  IMAD.MOV.U32 R9, RZ, RZ, R17 ;  /* 0x000000ffff097224 */ /* 0x000fce00078e0011 */
.L_x_1563:
[----:B--2---:R-:W2:Y:S04]  /*14290*/  LDL R4, [R1+0x24] ;  /* 0x0000240001047983 */ /* 0x004ea80000100800 */
[----:B------:R-:W3:Y:S04]  /*142a0*/  LDL R3, [R1+0x4] ;  /* 0x0000040001037983 */ /* 0x000ee80000100800 */
[----:B------:R-:W4:Y:S01]  /*142b0*/  LDL R2, [R1+0x10] ;  /* 0x0000100001027983 */ /* 0x000f220000100800 */
        /* <DEDUP_REMOVED lines=8> */
[----:B01----:R-:W-:Y:S06]  /*14340*/  @!P1 BRA `(.L_x_1530) ;  /* 0x0000000800c09947 */ /* 0x003fec0003800000 */
        /* <DEDUP_REMOVED lines=20> */
[----:B------:R-:W-:-:S04]  /*14490*/  IMAD.WIDE.U32 R2, R11, UR6, R2 ;  /* 0x000000060b027c25 */ /* 0x000fc8000f8e0002 */
[----:B------:R-:W-:Y:S01]  /*144a0*/  IMAD.IADD R3, R6, 0x1, R3 ;  /* 0x0000000106037824 */ /* 0x000fe200078e0203 */
[----:B------:R-:W-:-:S04]  /*144b0*/  LEA R6, P0, R2, UR4, 0x2 ;  /* 0x0000000402067c11 */ /* 0x000fc8000f8010ff */
[----:B------:R-:W-:-:S05]  /*144c0*/  LEA.HI.X R7, R2, UR5, R3, 0x2, P0 ;  /* 0x0000000502077c11 */ /* 0x000fca00080f1403 */
[----:B------:R0:W5:Y:S04]  /*144d0*/  LDG.E R9, desc[UR8][R6.64] ;  /* 0x0000000806097981 */ /* 0x000168000c1e1900 */
.L_x_1531:
[----:B------:R-:W2:Y:S01]  /*144e0*/  LDL R2, [R1] ;  /* 0x0000000001027983 */ /* 0x000ea20000100800 */
[----:B------:R-:W-:Y:S01]  /*144f0*/  BSSY B2, `(.L_x_1532) ;  /* 0x0000005000027945 */ /* 0x000fe20003800000 */
[----:B--2---:R-:W-:Y:S01]  /*14500*/  IMAD R3, R4, 0x8, R2 ;  /* 0x0000000804037824 */ /* 0x004fe200078e0202 */
[----:B------:R-:W-:-:S04]  /*14510*/  SHF.L.U32 R2, R5, 0x1f, RZ ;  /* 0x0000001f05027819 */ /* 0x000fc800000006ff */
[----:B------:R-:W1:Y:S02]  /*14520*/  SYNCS.PHASECHK.TRANS64.TRYWAIT P0, [R3+URZ+0x30840], R2 ;  /* 0x03084002030075a7 */ /* 0x000e64000800017f */
[----:B-1----:R-:W-:Y:S05]  /*14530*/  @!P0 BRA `(.L_x_1533) ;  /* 0x0000003c00948947 */ /* 0x002fea0003800000 */
.L_x_1629:
[----:B------:R-:W-:Y:S05]  /*14540*/  BSYNC B2 ;  /* 0x0000000000027941 */ /* 0x000fea0003800000 */
.L_x_1532:
        /* <DEDUP_REMOVED lines=12> */
.L_x_1535:
[----:B------:R-:W-:Y:S05]  /*14610*/  BSYNC B2 ;  /* 0x0000000000027941 */ /* 0x000fea0003800000 */
.L_x_1534:
        /* <DEDUP_REMOVED lines=13> */
.L_x_1536:
        /* <DEDUP_REMOVED lines=16> */
.L_x_1537:
        /* <DEDUP_REMOVED lines=16> */
.L_x_1538:
        /* <DEDUP_REMOVED lines=17> */
.L_x_1630:
[----:B------:R-:W-:Y:S05]  /*14a00*/  BSYNC B2 ;  /* 0x0000000000027941 */ /* 0x000fea0003800000 */
.L_x_1539:
        /* <DEDUP_REMOVED lines=11> */
.L_x_1542:
[----:B------:R-:W-:Y:S05]  /*14ac0*/  BSYNC B2 ;  /* 0x0000000000027941 */ /* 0x000fea0003800000 */
.L_x_1541:
[----:B0-----:R-:W2:Y:S01]  /*14ad0*/  LDL.LU R3, [R1+0x4] ;  /* 0x0000040001037983 */ /* 0x001ea20000300800 */
[----:B------:R-:W-:-:S03]  /*14ae0*/  R2UR UR10, R11 ;  /* 0x000000000b0a72ca */ /* 0x000fc600000e0000 */
[----:B------:R-:W3:Y:S04]  /*14af0*/  LDL R7, [R1+0x14] ;  /* 0x0000140001077983 */ /* 0x000ee80000100800 */
[----:B------:R-:W3:Y:S04]  /*14b00*/  LDL.LU R6, [R1+0x8] ;  /* 0x0000080001067983 */ /* 0x000ee80000300800 */
[----:B------:R-:W2:Y:S01]  /*14b10*/  LDL R11, [R1] ;  /* 0x00000000010b7983 */ /* 0x000ea20000100800 */
[----:B------:R-:W-:Y:S01]  /*14b20*/  R2UR UR6, R12 ;  /* 0x000000000c0672ca */ /* 0x000fe200000e0000 */
[----:B------:R-:W-:Y:S01]  /*14b30*/  UIADD3 UR4, UP0, UR36, 0x470, URZ ;  /* 0x0000047024047890 */ /* 0x000fe2000ff1e03f */
[----:B------:R-:W-:Y:S01]  /*14b40*/  R2UR UR7, R13 ;  /* 0x000000000d0772ca */ /* 0x000fe200000e0000 */
[----:B------:R-:W-:Y:S01]  /*14b50*/  VIADD R2, R2, 0x50 ;  /* 0x0000005002027836 */ /* 0x000fe20000000000 */
[----:B------:R-:W-:Y:S01]  /*14b60*/  PLOP3.LUT P0, PT, PT, PT, PT, 0x80, 0x0 ;  /* 0x000000000000781c */ /* 0x000fe20003f0f070 */
[----:B------:R-:W-:Y:S01]  /*14b70*/  UIADD3.X UR5, URZ, UR37, URZ, UP0, !UPT ;  /* 0x000000253f057290 */ /* 0x000fe200087fe43f */
[----:B---3--:R-:W-:-:S02]  /*14b80*/  IMAD R6, R6, 0x60, R7 ;  /* 0x0000006006067824 */ /* 0x008fc400078e0207 */
[----:B--2---:R-:W-:-:S04]  /*14b90*/  IMAD R3, R3, 0x9000, R11 ;  /* 0x0000900003037824 */ /* 0x004fc800078e020b */
[----:B------:R-:W-:-:S07]  /*14ba0*/  VIADD R7, R3, 0x400 ;  /* 0x0000040003077836 */ /* 0x000fce0000000000 */
.L_x_1543:
        /* <DEDUP_REMOVED lines=15> */
.L_x_1544:
        /* <DEDUP_REMOVED lines=15> */
.L_x_1545:
        /* <DEDUP_REMOVED lines=12> */
.L_x_1530:
[----:B------:R-:W-:Y:S05]  /*14e50*/  BSYNC B1 ;  /* 0x0000000000017941 */ /* 0x000fea0003800000 */
.L_x_1529:
[----:B------:R-:W2:Y:S01]  /*14e60*/  LDL R2, [R1+0x24] ;  /* 0x0000240001027983 */ /* 0x000ea20000100800 */
[----:B------:R-:W-:Y:S01]  /*14e70*/  VIADD R3, R4, 0x1 ;  /* 0x0000000104037836 */ /* 0x000fe20000000000 */
[----:B------:R-:W-:Y:S01]  /*14e80*/  BSSY B1, `(.L_x_1546) ;  /* 0x00000b9000017945 */ /* 0x000fe20003800000 */
[----:B------:R-:W-:-:S03]  /*14e90*/  VIADD R6, R0, 0xffffffff ;  /* 0xffffffff00067836 */ /* 0x000fc60000000000 */
[----:B------:R-:W-:-:S04]  /*14ea0*/  ISETP.NE.AND P0, PT, R3, 0x2, PT ;  /* 0x000000020300780c */ /* 0x000fc80003f05270 */
[----:B------:R-:W-:Y:S02]  /*14eb0*/  SEL R12, R3, RZ, P0 ;  /* 0x000000ff030c7207 */ /* 0x000fe40000000000 */
[----:B--2---:R-:W-:Y:S02]  /*14ec0*/  LOP3.LUT P1, RZ, R2, 0x1, RZ, 0xc0, !PT ;  /* 0x0000000102ff7812 */ /* 0x004fe4000782c0ff */
[----:B------:R-:W-:-:S04]  /*14ed0*/  SEL R2, RZ, 0x1, P0 ;  /* 0x00000001ff027807 */ /* 0x000fc80000000000 */
[----:B------:R-:W-:-:S05]  /*14ee0*/  LOP3.LUT R11, R5, R2, RZ, 0x3c, !PT ;  /* 0x00000002050b7212 */ /* 0x000fca00078e3cff */
[----:B------:R1:W-:Y:S04]  /*14ef0*/  STL [R1+0x10], R11 ;  /* 0x0000100b01007387 */ /* 0x0003e80000100800 */
[----:B------:R1:W-:Y:S01]  /*14f00*/  STL [R1+0x4], R12 ;  /* 0x0000040c01007387 */ /* 0x0003e20000100800 */
[----:B------:R-:W-:Y:S05]  /*14f10*/  @!P1 BRA `(.L_x_1547) ;  /* 0x0000000800bc9947 */ /* 0x000fea0003800000 */
[----:B------:R-:W-:Y:S01]  /*14f20*/  ULDC.64 UR4, c[0x0][0x418] ;  /* 0x0001060000047ab9 */ /* 0x000fe20000000a00 */
[----:B------:R-:W-:Y:S01]  /*14f30*/  IMAD.MOV.U32 R7, RZ, RZ, R6 ;  /* 0x000000ffff077224 */ /* 0x000fe200078e0006 */
[----:B------:R-:W-:-:S04]  /*14f40*/  ISETP.NE.U32.AND P0, PT, RZ, UR4, PT ;  /* 0x00000004ff007c0c */ /* 0x000fc8000bf05070 */
[----:B------:R-:W-:-:S13]  /*14f50*/  ISETP.NE.AND.EX P0, PT, RZ, UR5, PT, P0 ;  /* 0x00000005ff007c0c */ /* 0x000fda000bf05300 */
[----:B------:R-:W-:Y:S05]  /*14f60*/  @!P0 BRA `(.L_x_1548) ;  /* 0x0000000000508947 */ /* 0x000fea0003800000 */
[----:B------:R-:W2:Y:S01]  /*14f70*/  LDL R14, [R1+0x18] ;  /* 0x00001800010e7983 */ /* 0x000ea20000100800 */
[----:B0-----:R-:W0:Y:S01]  /*14f80*/  LDC R8, c[0x0][0x43c] ;  /* 0x00010f00ff087b82 */ /* 0x001e220000000800 */
        /* <DEDUP_REMOVED lines=16> */
[----:B------:R-:W-:-:S06]  /*15090*/  LEA.HI.X R9, R2, UR5, R3, 0x2, P0 ;  /* 0x0000000502097c11 */ /* 0x000fcc00080f1403 */
[----:B------:R2:W5:Y:S03]  /*150a0*/  LDG.E R9, desc[UR8][R8.64] ;  /* 0x0000000808097981 */ /* 0x000566000c1e1900 */
.L_x_1548:
[----:B------:R-:W3:Y:S01]  /*150b0*/  LDL R2, [R1] ;  /* 0x0000000001027983 */ /* 0x000ee20000100800 */
[----:B------:R-:W-:Y:S01]  /*150c0*/  SHF.L.U32 R3, R11, 0x1f, RZ ;  /* 0x0000001f0b037819 */ /* 0x000fe200000006ff */
[----:B------:R-:W-:Y:S01]  /*150d0*/  BSSY B2, `(.L_x_1549) ;  /* 0x0000004000027945 */ /* 0x000fe20003800000 */
[----:B---3--:R-:W-:-:S04]  /*150e0*/  IMAD R2, R12, 0x8, R2 ;  /* 0x000000080c027824 */ /* 0x008fc800078e0202 */
[----:B------:R-:W3:Y:S02]  /*150f0*/  SYNCS.PHASECHK.TRANS64.TRYWAIT P0, [R2+URZ+0x30840], R3 ;  /* 0x03084003020075a7 */ /* 0x000ee4000800017f */
[----:B---3--:R-:W-:Y:S05]  /*15100*/  @!P0 BRA `(.L_x_1550) ;  /* 0x0000003000c88947 */ /* 0x008fea0003800000 */
.L_x_1631:
[----:B------:R-:W-:Y:S05]  /*15110*/  BSYNC B2 ;  /* 0x0000000000027941 */ /* 0x000fea0003800000 */
.L_x_1549:
[----:B0-2---:R-:W0:Y:S01]  /*15120*/  S2R R8, SR_TID.X ;  /* 0x0000000000087919 */ /* 0x005e220000002100 */
[----:B------:R-:W-:Y:S01]  /*15130*/  BSSY B2, `(.L_x_1551) ;  /* 0x000000b000027945 */ /* 0x000fe20003800000 */
[----:B0-----:R-:W-:-:S04]  /*15140*/  LOP3.LUT R8, R8, 0x7f, RZ, 0xc0, !PT ;  /* 0x0000007f08087812 */ /* 0x001fc800078ec0ff */
[----:B------:R-:W-:-:S13]  /*15150*/  ISETP.NE.AND P1, PT, R8, RZ, PT ;  /* 0x000000ff0800720c */ /* 0x000fda0003f25270 */
[----:B------:R-:W-:Y:S05]  /*15160*/  @P1 BRA `(.L_x_1552) ;  /* 0x00000000001c1947 */ /* 0x000fea0003800000 */
[----:B------:R-:W0:Y:S01]  /*15170*/  S2R R8, SR_TID.X ;  /* 0x0000000000087919 */ /* 0x000e220000002100 */
[----:B---3--:R-:W-:-:S04]  /*15180*/  IMAD.MOV.U32 R3, RZ, RZ, 0x9000 ;  /* 0x00009000ff037424 */ /* 0x008fc800078e00ff */
[----:B------:R2:W-:Y:S01]  /*15190*/  SYNCS.ARRIVE.TRANS64 RZ, [R2+URZ+0x30830], R3 ;  /* 0x0308300302ff79a7 */ /* 0x0005e2000800003f */
[----:B0-----:R-:W-:-:S04]  /*151a0*/  LOP3.LUT R8, R8, 0x1f, RZ, 0xc0, !PT ;  /* 0x0000001f08087812 */ /* 0x001fc800078ec0ff */
[----:B------:R-:W-:-:S13]  /*151b0*/  ISETP.NE.AND P0, PT, R8, RZ, PT ;  /* 0x000000ff0800720c */ /* 0x000fda0003f05270 */
[----:B--2---:R-:W-:Y:S05]  /*151c0*/  @!P0 BRA `(.L_x_1552) ;  /* 0x0000000000048947 */ /* 0x004fea0003800000 */
[----:B------:R-:W-:Y:S01]  /*151d0*/  BPT.TRAP 0x1 ;  /* 0x000000040000795c */ /* 0x000fe20000300000 */
.L_x_1552:
[----:B------:R-:W-:Y:S05]  /*151e0*/  BSYNC B2 ;  /* 0x0000000000027941 */ /* 0x000fea0003800000 */
.L_x_1551:
[----:B------:R-:W2:Y:S04]  /*151f0*/  LDL R8, [R1+0x4] ;  /* 0x0000040001087983 */ /* 0x000ea80000100800 */
[----:B-1----:R-:W4:Y:S04]  /*15200*/  LDL R11, [R1] ;  /* 0x00000000010b7983 */ /* 0x002f280000100800 */
[----:B---3--:R-:W3:Y:S01]  /*15210*/  LDL R2, [R1+0x14] ;  /* 0x0000140001027983 */ /* 0x008ee20000100800 */
        /* <DEDUP_REMOVED lines=8> */
[----:B----4-:R-:W-:Y:S02]  /*152a0*/  IMAD R8, R8, 0x9000, R11 ;  /* 0x0000900008087824 */ /* 0x010fe400078e020b */
[----:B------:R-:W-:-:S02]  /*152b0*/  VIADD R3, R3, 0x30 ;  /* 0x0000003003037836 */ /* 0x000fc40000000000 */
[----:B---3--:R-:W-:Y:S02]  /*152c0*/  IMAD R2, R7, 0x60, R2 ;  /* 0x0000006007027824 */ /* 0x008fe400078e0202 */
[----:B------:R-:W-:-:S07]  /*152d0*/  VIADD R11, R8, 0x1e400 ;  /* 0x0001e400080b7836 */ /* 0x000fce0000000000 */
.L_x_1553:
        /* <DEDUP_REMOVED lines=16> */
.L_x_1554:
        /* <DEDUP_REMOVED lines=16> */
.L_x_1555:
        /* <DEDUP_REMOVED lines=15> */
.L_x_1632:
[----:B------:R-:W-:Y:S05]  /*155d0*/  BSYNC B2 ;  /* 0x0000000000027941 */ /* 0x000fea0003800000 */
.L_x_1556:
        /* <DEDUP_REMOVED lines=11> */
.L_x_1559:
[----:B------:R-:W-:Y:S05]  /*15690*/  BSYNC B2 ;  /* 0x0000000000027941 */ /* 0x000fea0003800000 */
.L_x_1558:
[----:B------:R-:W2:Y:S04]  /*156a0*/  LDL R8, [R1] ;  /* 0x0000000001087983 */ /* 0x000ea80000100800 */
        /* <DEDUP_REMOVED lines=12> */
.L_x_1560:
        /* <DEDUP_REMOVED lines=15> */
.L_x_1561:
        /* <DEDUP_REMOVED lines=15> */
.L_x_1562:
        /* <DEDUP_REMOVED lines=12> */
.L_x_1547:
[----:B------:R-:W-:Y:S05]  /*15a10*/  BSYNC B1 ;  /* 0x0000000000017941 */ /* 0x000fea0003800000 */
.L_x_1546:
[----:B------:R-:W3:Y:S01]  /*15a20*/  LDL R2, [R1+0x20] ;  /* 0x0000200001027983 */ /* 0x000ee20000100800 */
[----:B------:R-:W-:Y:S01]  /*15a30*/  VIADD R0, R0, 0xfffffffe ;  /* 0xfffffffe00007836 */ /* 0x000fe20000000000 */
[----:B---3--:R-:W-:-:S13]  /*15a40*/  ISETP.GT.AND P0, PT, R6, R2, PT ;  /* 0x000000020600720c */ /* 0x008fda0003f04270 */
[----:B------:R-:W-:Y:S05]  /*15a50*/  @P0 BRA `(.L_x_1563) ;  /* 0xffffffe8000c0947 */ /* 0x000fea000383ffff */
.L_x_1509:
[----:B------:R-:W-:Y:S05]  /*15a60*/  BSYNC B0 ;  /* 0x0000000000007941 */ /* 0x000fea0003800000 */
.L_x_1508:
[----:B------:R-:W3:Y:S01]  /*15a70*/  S2R R2, SR_TID.X ;  /* 0x0000000000027919 */ /* 0x000ee20000002100 */
[----:B------:R-:W-:Y:S01]  /*15a80*/  BSSY B0, `(.L_x_1564) ;  /* 0x0000011000007945 */ /* 0x000fe20003800000 */
        /* <DEDUP_REMOVED lines=10> */
[----:B----4-:R-:W3:Y:S04]  /*15b30*/  @P0 ATOMG.E.ADD.STRONG.GPU PT, R2, desc[UR6][R4.64], R2 ;  /* 0x00000002040209a8 */ /* 0x010ee800081ee1c6 */
[----:B---3--:R3:W4:Y:S02]  /*15b40*/  SHFL.IDX PT, R2, R2, R0, 0x1f ;  /* 0x00001f0002027589 */ /* 0x00872400000e0000 */
[----:B---3--:R-:W3:Y:S02]  /*15b50*/  S2R R0, SR_LTMASK ;  /* 0x0000000000007919 */ /* 0x008ee40000003900 */
[----:B---3--:R-:W-:-:S06]  /*15b60*/  LOP3.LUT R0, R0, UR4, RZ, 0xc0, !PT ;  /* 0x0000000400007c12 */ /* 0x008fcc000f8ec0ff */
[----:B------:R-:W4:Y:S02]  /*15b70*/  POPC R0, R0 ;  /* 0x0000000000007309 */ /* 0x000f240000000000 */
[----:B----4-:R-:W-:-:S07]  /*15b80*/  IADD3 R16, R2, UR38, R0 ;  /* 0x0000002602107c10 */ /* 0x010fce000fffe000 */
.L_x_1565:
[----:B------:R-:W-:Y:S05]  /*15b90*/  BSYNC B0 ;  /* 0x0000000000007941 */ /* 0x000fea0003800000 */
.L_x_1564:
[----:B------:R-:W3:Y:S01]  /*15ba0*/  LDL R0, [R1+0x24] ;  /* 0x0000240001007983 */ /* 0x000ee20000100800 */
[----:B------:R-:W-:Y:S01]  /*15bb0*/  BSSY B0, `(.L_x_1566) ;  /* 0x000004d000007945 */ /* 0x000fe20003800000 */
[----:B---3--:R-:W-:-:S13]  /*15bc0*/  LOP3.LUT P0, RZ, R0, 0x1, RZ, 0xc0, !PT ;  /* 0x0000000100ff7812 */ /* 0x008fda000780c0ff */
[----:B------:R-:W-:Y:S05]  /*15bd0*/  @!P0 BRA `(.L_x_1567) ;  /* 0x0000000400288947 */ /* 0x000fea0003800000 */
[----:B------:R-:W3:Y:S04]  /*15be0*/  LDL R4, [R1] ;  /* 0x0000000001047983 */ /* 0x000ee80000100800 */
[----:B------:R-:W3:Y:S04]  /*15bf0*/  LDL R0, [R1+0x4] ;  /* 0x0000040001007983 */ /* 0x000ee80000100800 */
[----:B------:R-:W4:Y:S01]  /*15c00*/  LDL R2, [R1+0x10] ;  /* 0x0000100001027983 */ /* 0x000f220000100800 */
[----:B------:R-:W-:Y:S01]  /*15c10*/  BSSY B1, `(.L_x_1568) ;  /* 0x0000006000017945 */ /* 0x000fe20003800000 */
[----:B------:R-:W-:Y:S01]  /*15c20*/  ISETP.NE.AND P1, PT, R3, RZ, PT ;  /* 0x000000ff0300720c */ /* 0x000fe20003f25270 */
[----:B---3--:R-:W-:Y:S01]  /*15c30*/  IMAD R0, R0, 0x8, R4 ;  /* 0x0000000800007824 */ /* 0x008fe200078e0204 */
[----:B----4-:R-:W-:-:S04]  /*15c40*/  SHF.L.U32 R2, R2, 0x1f, RZ ;  /* 0x0000001f02027819 */ /* 0x010fc800000006ff */
[----:B------:R-:W3:Y:S02]  /*15c50*/  SYNCS.PHASECHK.TRANS64.TRYWAIT P0, [R0+URZ+0x30860], R2 ;  /* 0x03086002000075a7 */ /* 0x000ee4000800017f */
[----:B---3--:R-:W-:Y:S05]  /*15c60*/  @!P0 BRA `(.L_x_1569) ;  /* 0x0000002800188947 */ /* 0x008fea0003800000 */
.L_x_1633:
[----:B------:R-:W-:Y:S05]  /*15c70*/  BSYNC B1 ;  /* 0x0000000000017941 */ /* 0x000fea0003800000 */
.L_x_1568:
[----:B------:R-:W-:Y:S04]  /*15c80*/  BSSY B1, `(.L_x_1570) ;  /* 0x0000009000017945 */ /* 0x000fe80003800000 */
        /* <DEDUP_REMOVED lines=8> */
.L_x_1571:
[----:B------:R-:W-:Y:S05]  /*15d10*/  BSYNC B1 ;  /* 0x0000000000017941 */ /* 0x000fea0003800000 */
.L_x_1570:
[----:B------:R-:W4:Y:S04]  /*15d20*/  LDL.LU R5, [R1+0x14] ;  /* 0x0000140001057983 */ /* 0x000f280000300800 */
[----:B------:R-:W4:Y:S04]  /*15d30*/  LDL.LU R3, [R1+0x8] ;  /* 0x0000080001037983 */ /* 0x000f280000300800 */
[----:B------:R-:W5:Y:S04]  /*15d40*/  LDL R4, [R1] ;  /* 0x0000000001047983 */ /* 0x000f680000100800 */
[----:B---3--:R-:W5:Y:S01]  /*15d50*/  LDL R2, [R1+0x4] ;  /* 0x0000040001027983 */ /* 0x008f620000100800 */
[----:B------:R-:W-:Y:S01]  /*15d60*/  UIADD3 UR4, UP0, UR36, 0x470, URZ ;  /* 0x0000047024047890 */ /* 0x000fe2000ff1e03f */
[----:B------:R-:W-:Y:S01]  /*15d70*/  PLOP3.LUT P0, PT, PT, PT, PT, 0x80, 0x0 ;  /* 0x000000000000781c */ /* 0x000fe20003f0f070 */
[----:B------:R-:W-:Y:S01]  /*15d80*/  VIADD R0, R0, 0x30850 ;  /* 0x0003085000007836 */ /* 0x000fe20000000000 */
[----:B------:R-:W-:Y:S01]  /*15d90*/  UMOV UR6, 0x0 ;  /* 0x0000000000067882 */ /* 0x000fe20000000000 */
[----:B------:R-:W-:Y:S01]  /*15da0*/  UIADD3.X UR5, URZ, UR37, URZ, UP0, !UPT ;  /* 0x000000253f057290 */ /* 0x000fe200087fe43f */
[----:B------:R-:W-:Y:S01]  /*15db0*/  UMOV UR7, 0x14f00000 ;  /* 0x14f0000000077882 */ /* 0x000fe20000000000 */
[----:B------:R-:W-:Y:S01]  /*15dc0*/  UMOV UR10, URZ ;  /* 0x0000003f000a7c82 */ /* 0x000fe20008000000 */
[----:B----4-:R-:W-:-:S02]  /*15dd0*/  IMAD R3, R3, 0x60, R5 ;  /* 0x0000006003037824 */ /* 0x010fc400078e0205 */
[----:B-----5:R-:W-:-:S04]  /*15de0*/  IMAD R2, R2, 0x9000, R4 ;  /* 0x0000900002027824 */ /* 0x020fc800078e0204 */
[----:B------:R-:W-:-:S07]  /*15df0*/  VIADD R4, R2, 0x400 ;  /* 0x0000040002047836 */ /* 0x000fce0000000000 */
.L_x_1572:
        /* <DEDUP_REMOVED lines=10> */
[----:B------:R-:W-:Y:S01]  /*15ea0*/  PLOP3.LUT P0, PT, PT, PT, PT, 0x80, 0x0 ;  /* 0x000000000000781c */ /* 0x000fe20003f0f070 */
[----:B------:R-:W-:Y:S01]  /*15eb0*/  VIADD R4, R2, 0x3400 ;  /* 0x0000340002047836 */ /* 0x000fe20000000000 */
[----:B------:R-:W-:Y:S01]  /*15ec0*/  UMOV UR6, 0x0 ;  /* 0x0000000000067882 */ /* 0x000fe20000000000 */
[----:B------:R-:W-:Y:S01]  /*15ed0*/  UMOV UR7, 0x14f00000 ;  /* 0x14f0000000077882 */ /* 0x000fe20000000000 */
[----:B------:R-:W-:-:S09]  /*15ee0*/  UMOV UR10, 0x40 ;  /* 0x00000040000a7882 */ /* 0x000fd20000000000 */
.L_x_1573:
        /* <DEDUP_REMOVED lines=15> */
.L_x_1574:
        /* <DEDUP_REMOVED lines=10> */
.L_x_1567:
[----:B------:R-:W-:Y:S05]  /*16080*/  BSYNC B0 ;  /* 0x0000000000007941 */ /* 0x000fea0003800000 */
.L_x_1566:
[----:B------:R-:W3:Y:S04]  /*16090*/  LDL.LU R5, [R1+0x4] ;  /* 0x0000040001057983 */ /* 0x000ee80000300800 */
[----:B------:R-:W4:Y:S01]  /*160a0*/  LDL.LU R4, [R1+0x10] ;  /* 0x0000100001047983 */ /* 0x000f220000300800 */
[----:B---3--:R-:W-:-:S05]  /*160b0*/  VIADD R0, R5, 0x1 ;  /* 0x0000000105007836 */ /* 0x008fca0000000000 */
[----:B------:R-:W-:-:S04]  /*160c0*/  ISETP.NE.AND P0, PT, R0, 0x2, PT ;  /* 0x000000020000780c */ /* 0x000fc80003f05270 */
[----:B------:R-:W-:Y:S02]  /*160d0*/  SEL R2, RZ, 0x1, P0 ;  /* 0x00000001ff027807 */ /* 0x000fe40000000000 */
[----:B------:R-:W-:Y:S02]  /*160e0*/  SEL R0, R0, RZ, P0 ;  /* 0x000000ff00007207 */ /* 0x000fe40000000000 */
[----:B----4-:R-:W-:-:S03]  /*160f0*/  LOP3.LUT R4, R4, R2, RZ, 0x3c, !PT ;  /* 0x0000000204047212 */ /* 0x010fc600078e3cff */
[----:B------:R3:W-:Y:S04]  /*16100*/  STL [R1+0x4], R0 ;  /* 0x0000040001007387 */ /* 0x0007e80000100800 */
[----:B------:R3:W-:Y:S02]  /*16110*/  STL [R1+0x10], R4 ;  /* 0x0000100401007387 */ /* 0x0007e40000100800 */
.L_x_1488:
[----:B------:R-:W-:Y:S05]  /*16120*/  BSYNC B7 ;  /* 0x0000000000077941 */ /* 0x000fea0003800000 */
.L_x_1486:
[----:B---3--:R-:W3:Y:S02]  /*16130*/  LDL R0, [R1+0x24] ;  /* 0x0000240001007983 */ /* 0x008ee40000100800 */
[----:B---3--:R-:W-:-:S13]  /*16140*/  LOP3.LUT P0, RZ, R0, 0x2, RZ, 0xc0, !PT ;  /* 0x0000000200ff7812 */ /* 0x008fda000780c0ff */
[----:B------:R-:W-:Y:S05]  /*16150*/  @!P0 BRA `(.L_x_1575) ;  /* 0x0000000000288947 */ /* 0x000fea0003800000 */
[----:B------:R-:W-:Y:S05]  /*16160*/  WARPSYNC.ALL ;  /* 0x0000000000007948 */ /* 0x000fea0003800000 */
[----:B------:R-:W3:Y:S08]  /*16170*/  S2UR UR5, SR_CgaCtaId ;  /* 0x00000000000579c3 */ /* 0x000ef00000008800 */
[----:B------:R-:W-:Y:S06]  /*16180*/  BAR.SYNC.DEFER_BLOCKING 0x5, 0x180 ;  /* 0x0146000000007b1d */ /* 0x000fec0000010000 */
[----:B------:R-:W-:-:S02]  /*16190*/  UMOV UR4, 0x400 ;  /* 0x0000040000047882 */ /* 0x000fc40000000000 */
[----:B---3--:R-:W-:-:S06]  /*161a0*/  ULEA UR4, UR5, UR4, 0x18 ;  /* 0x0000000405047291 */ /* 0x008fcc000f8ec03f */
[----:B------:R-:W-:-:S05]  /*161b0*/  IMAD.U32 R0, RZ, RZ, UR4 ;  /* 0x00000004ff007e24 */ /* 0x000fca000f8e00ff */
[----:B------:R3:W4:Y:S04]  /*161c0*/  LDS.128 R16, [R0+0x308d0] ;  /* 0x0308d00000107984 */ /* 0x0007280000000c00 */
[----:B------:R3:W-:Y:S01]  /*161d0*/  STL [R1], R0 ;  /* 0x0000000001007387 */ /* 0x0007e20000100800 */
[----:B------:R-:W-:Y:S06]  /*161e0*/  BAR.ARV 0x4, 0x180 ;  /* 0x0106000000007b1d */ /* 0x000fec0000002000 */
[----:B------:R-:W-:Y:S05]  /*161f0*/  BRA `(.L_x_1576) ;  /* 0x0000000800e47947 */ /* 0x000fea0003800000 */
.L_x_1575:
[----:B------:R-:W3:Y:S01]  /*16200*/  S2R R0, SR_TID.X ;  /* 0x0000000000007919 */ /* 0x000ee20000002100 */
[----:B------:R-:W-:Y:S01]  /*16210*/  UMOV UR4, 0xffffffff ;  /* 0xffffffff00047882 */ /* 0x000fe20000000000 */
[----:B---3--:R-:W-:-:S04]  /*16220*/  LOP3.LUT R6, R0, 0x1f, RZ, 0xc0, !PT ;  /* 0x0000001f00067812 */ /* 0x008fc800078ec0ff */
[----:B------:R-:W-:Y:S01]  /*16230*/  ISETP.NE.AND P0, PT, R6, 0x1f, PT ;  /* 0x0000001f0600780c */ /* 0x000fe20003f05270 */
[----:B------:R-:W-:-:S12]  /*16240*/  BRA.DIV UR4, `(.L_x_1577) ;  /* 0x0000002204b47947 */ /* 0x000fd8000b800000 */
[----:B------:R-:W-:Y:S01]  /*16250*/  IMAD.IADD R5, R19, 0x1, R6 ;  /* 0x0000000113057824 */ /* 0x000fe200078e0206 */
[----:B------:R-:W-:Y:S01]  /*16260*/  ULDC UR4, c[0x0][0xc3c] ;  /* 0x00030f0000047ab9 */ /* 0x000fe20000000800 */
[----:B------:R-:W-:-:S03]  /*16270*/  ULDC.64 UR6, c[0x0][0x208] ;  /* 0x0000820000067ab9 */ /* 0x000fc60000000a00 */
[----:B------:R-:W-:-:S13]  /*16280*/  ISETP.GE.OR P1, PT, R5, UR4, !P0 ;  /* 0x0000000405007c0c */ /* 0x000fda000c726670 */
[----:B------:R-:W3:Y:S02]  /*16290*/  @!P1 LDC.64 R2, c[0x0][0xc80] ;  /* 0x00032000ff029b82 */ /* 0x000ee40000000a00 */
[----:B---3--:R-:W-:-:S06]  /*162a0*/  @!P1 IMAD.WIDE R2, R5, 0x4, R2 ;  /* 0x0000000405029825 */ /* 0x008fcc00078e0202 */
[----:B------:R3:W4:Y:S01]  /*162b0*/  @!P1 LDG.E R3, desc[UR6][R2.64] ;  /* 0x0000000602039981 */ /* 0x000722000c1e1900 */
[C---:B------:R-:W-:Y:S02]  /*162c0*/  ISETP.GE.U32.AND P2, PT, R6.reuse, 0x2, PT ;  /* 0x000000020600780c */ /* 0x040fe40003f46070 */
[C---:B------:R-:W-:Y:S01]  /*162d0*/  ISETP.GE.U32.AND P3, PT, R6.reuse, 0x4, PT ;  /* 0x000000040600780c */ /* 0x040fe20003f66070 */
[----:B------:R-:W-:Y:S01]  /*162e0*/  SHFL.IDX PT, R0, R16, RZ, 0x1f ;  /* 0x00001fff10007589 */ /* 0x000fe200000e0000 */
[C---:B------:R-:W-:Y:S02]  /*162f0*/  ISETP.GE.U32.AND P4, PT, R6.reuse, 0x8, PT ;  /* 0x000000080600780c */ /* 0x040fe40003f86070 */
[C---:B------:R-:W-:Y:S01]  /*16300*/  ISETP.GE.U32.AND P5, PT, R6.reuse, 0x10, PT ;  /* 0x000000100600780c */ /* 0x040fe20003fa6070 */
[----:B---3--:R-:W-:Y:S02]  /*16310*/  IMAD.MOV.U32 R2, RZ, RZ, RZ ;  /* 0x000000ffff027224 */ /* 0x008fe400078e00ff */
[----:B----4-:R-:W-:Y:S01]  /*16320*/  @!P1 IMAD.MOV.U32 R2, RZ, RZ, R3 ;  /* 0x000000ffff029224 */ /* 0x010fe200078e0003 */
[----:B------:R-:W-:-:S04]  /*16330*/  ISETP.NE.AND P1, PT, R6, RZ, PT ;  /* 0x000000ff0600720c */ /* 0x000fc80003f25270 */
[----:B------:R-:W3:Y:S02]  /*16340*/  SHFL.UP PT, R14, R2, 0x1, RZ ;  /* 0x04200000020e7989 */ /* 0x000ee400000e00ff */
[----:B---3--:R-:W-:-:S05]  /*16350*/  SEL R5, R14, RZ, P1 ;  /* 0x000000ff0e057207 */ /* 0x008fca0000800000 */
[----:B------:R-:W-:Y:S02]  /*16360*/  IMAD.IADD R3, R2, 0x1, R5 ;  /* 0x0000000102037824 */ /* 0x000fe400078e0205 */
[----:B------:R-:W-:Y:S04]  /*16370*/  SHFL.IDX PT, R5, R16, 0x1, 0x1f ;  /* 0x00201f0010057f89 */ /* 0x000fe800000e0000 */
[----:B------:R-:W3:Y:S02]  /*16380*/  SHFL.UP PT, R4, R3, 0x2, RZ ;  /* 0x0440000003047989 */ /* 0x000ee400000e00ff */
[----:B---3--:R-:W-:-:S05]  /*16390*/  SEL R4, R4, RZ, P2 ;  /* 0x000000ff04047207 */ /* 0x008fca0001000000 */
[----:B------:R-:W-:-:S05]  /*163a0*/  IMAD.IADD R3, R3, 0x1, R4 ;  /* 0x0000000103037824 */ /* 0x000fca00078e0204 */
        /* <DEDUP_REMOVED lines=9> */
[----:B------:R3:W4:Y:S02]  /*16440*/  SHFL.IDX PT, R16, R3, 0x1f, 0x1f ;  /* 0x03e01f0003107f89 */ /* 0x00072400000e0000 */
.L_x_1643:
[----:B------:R-:W-:Y:S02]  /*16450*/  ULDC UR4, c[0x0][0xc38] ;  /* 0x00030e0000047ab9 */ /* 0x000fe40000000800 */
[----:B------:R-:W-:-:S04]  /*16460*/  IMAD.U32 R4, RZ, RZ, UR4 ;  /* 0x00000004ff047e24 */ /* 0x000fc8000f8e00ff */
[----:B----4-:R-:W-:-:S04]  /*16470*/  IMAD R16, R16, R4, RZ ;  /* 0x0000000410107224 */ /* 0x010fc800078e02ff */
[----:B------:R-:W-:-:S05]  /*16480*/  IMAD.IADD R5, R5, 0x1, R16 ;  /* 0x0000000105057824 */ /* 0x000fca00078e0210 */
[----:B------:R-:W-:-:S13]  /*16490*/  ISETP.GT.AND P6, PT, R5, R0, PT ;  /* 0x000000000500720c */ /* 0x000fda0003fc4270 */
[----:B------:R-:W-:Y:S05]  /*164a0*/  @P6 BRA `(.L_x_1578) ;  /* 0x0000000000a06947 */ /* 0x000fea0003800000 */
.L_x_1583:
[----:B------:R-:W4:Y:S01]  /*164b0*/  LDC R2, c[0x0][0xc3c] ;  /* 0x00030f00ff027b82 */ /* 0x000f220000000800 */
[----:B------:R-:W-:-:S05]  /*164c0*/  VIADD R19, R19, 0x1f ;  /* 0x0000001f13137836 */ /* 0x000fca0000000000 */
[----:B----4-:R-:W-:-:S13]  /*164d0*/  ISETP.GE.AND P6, PT, R19, R2, PT ;  /* 0x000000021300720c */ /* 0x010fda0003fc6270 */
[----:B------:R-:W-:Y:S05]  /*164e0*/  @P6 BRA `(.L_x_1579) ;  /* 0x0000000400dc6947 */ /* 0x000fea0003800000 */
[----:B---3--:R-:W3:Y:S01]  /*164f0*/  S2R R3, SR_TID.X ;  /* 0x0000000000037919 */ /* 0x008ee20000002100 */
[----:B------:R-:W-:Y:S01]  /*16500*/  BSSY B0, `(.L_x_1580) ;  /* 0x000000a000007945 */ /* 0x000fe20003800000 */
[----:B---3--:R-:W-:-:S05]  /*16510*/  LOP3.LUT R3, R3, 0x1f, RZ, 0xc0, !PT ;  /* 0x0000001f03037812 */ /* 0x008fca00078ec0ff */
[----:B------:R-:W-:-:S05]  /*16520*/  IMAD.IADD R4, R19, 0x1, R3 ;  /* 0x0000000113047824 */ /* 0x000fca00078e0203 */
[----:B------:R-:W-:Y:S01]  /*16530*/  ISETP.GE.OR P6, PT, R4, R2, !P0 ;  /* 0x000000020400720c */ /* 0x000fe200047c6670 */
[----:B------:R-:W-:-:S12]  /*16540*/  IMAD.MOV.U32 R2, RZ, RZ, RZ ;  /* 0x000000ffff027224 */ /* 0x000fd800078e00ff */
[----:B------:R-:W-:Y:S05]  /*16550*/  @P6 BRA `(.L_x_1581) ;  /* 0x0000000000106947 */ /* 0x000fea0003800000 */
[----:B------:R-:W3:Y:S01]  /*16560*/  LDC.64 R2, c[0x0][0xc80] ;  /* 0x00032000ff027b82 */ /* 0x000ee20000000a00 */
[----:B------:R-:W-:Y:S01]  /*16570*/  ULDC.64 UR4, c[0x0][0x208] ;  /* 0x0000820000047ab9 */ /* 0x000fe20000000a00 */
[----:B---3--:R-:W-:-:S06]  /*16580*/  IMAD.WIDE R2, R4, 0x4, R2 ;  /* 0x0000000404027825 */ /* 0x008fcc00078e0202 */
[----:B------:R3:W5:Y:S02]  /*16590*/  LDG.E R2, desc[UR4][R2.64] ;  /* 0x0000000402027981 */ /* 0x000764000c1e1900 */
.L_x_1581:
[----:B------:R-:W-:Y:S05]  /*165a0*/  BSYNC B0 ;  /* 0x0000000000007941 */ /* 0x000fea0003800000 */
.L_x_1580:
[----:B------:R-:W-:-:S03]  /*165b0*/  UMOV UR4, 0xffffffff ;  /* 0xffffffff00047882 */ /* 0x000fc60000000000 */
[----:B------:R-:W-:Y:S05]  /*165c0*/  BRA.DIV UR4, `(.L_x_1582) ;  /* 0x0000002604107947 */ /* 0x000fea000b800000 */
[----:B-----5:R-:W3:Y:S02]  /*165d0*/  SHFL.UP PT, R14, R2, 0x1, RZ ;  /* 0x04200000020e7989 */ /* 0x020ee400000e00ff */
        /* <DEDUP_REMOVED lines=15> */
.L_x_1651:
[----:B------:R-:W-:Y:S02]  /*166d0*/  ULDC UR4, c[0x0][0xc38] ;  /* 0x00030e0000047ab9 */ /* 0x000fe40000000800 */
[----:B------:R-:W-:-:S04]  /*166e0*/  IMAD.U32 R4, RZ, RZ, UR4 ;  /* 0x00000004ff047e24 */ /* 0x000fc8000f8e00ff */
[----:B----4-:R-:W-:-:S04]  /*166f0*/  IMAD R16, R16, R4, RZ ;  /* 0x0000000410107224 */ /* 0x010fc800078e02ff */
[----:B------:R-:W-:-:S05]  /*16700*/  IMAD.IADD R5, R16, 0x1, R5 ;  /* 0x0000000110057824 */ /* 0x000fca00078e0205 */
[----:B------:R-:W-:-:S13]  /*16710*/  ISETP.GT.AND P6, PT, R5, R0, PT ;  /* 0x000000000500720c */ /* 0x000fda0003fc4270 */
[----:B------:R-:W-:Y:S05]  /*16720*/  @!P6 BRA `(.L_x_1583) ;  /* 0xfffffffc0060e947 */ /* 0x000fea000383ffff */
.L_x_1578:
[----:B------:R-:W-:Y:S01]  /*16730*/  IMAD.IADD R16, R5, 0x1, -R16 ;  /* 0x0000000105107824 */ /* 0x000fe200078e0a10 */
[----:B------:R-:W-:-:S03]  /*16740*/  UMOV UR4, 0xffffffff ;  /* 0xffffffff00047882 */ /* 0x000fc60000000000 */
[----:B------:R-:W-:-:S05]  /*16750*/  IMAD R5, R3, R4, R16 ;  /* 0x0000000403057224 */ /* 0x000fca00078e0210 */
[----:B------:R-:W-:Y:S01]  /*16760*/  ISETP.GT.AND P6, PT, R5, R0, PT ;  /* 0x000000000500720c */ /* 0x000fe20003fc4270 */
[----:B------:R-:W-:-:S12]  /*16770*/  BRA.DIV UR4, `(.L_x_1584) ;  /* 0x0000002604687947 */ /* 0x000fd8000b800000 */
[----:B------:R-:W-:-:S04]  /*16780*/  VOTE.ANY R5, PT, !P6 ;  /* 0x0000000000057806 */ /* 0x000fc800070e0100 */
[----:B------:R-:W4:Y:S02]  /*16790*/  POPC R6, R5 ;  /* 0x0000000500067309 */ /* 0x000f240000000000 */
[----:B----4-:R4:W0:Y:S02]  /*167a0*/  SHFL.IDX PT, R17, R2, R6, 0x1f ;  /* 0x00001f0602117589 */ /* 0x01082400000e0000 */
.L_x_1655:
[----:B------:R-:W-:Y:S01]  /*167b0*/  ISETP.NE.AND P0, PT, R5, RZ, PT ;  /* 0x000000ff0500720c */ /* 0x000fe20003f05270 */
[----:B------:R-:W-:-:S12]  /*167c0*/  IMAD.MOV.U32 R5, RZ, RZ, RZ ;  /* 0x000000ffff057224 */ /* 0x000fd800078e00ff */
[----:B------:R-:W-:Y:S05]  /*167d0*/  @!P0 BRA `(.L_x_1585) ;  /* 0x0000000000148947 */ /* 0x000fea0003800000 */
[----:B------:R-:W-:Y:S01]  /*167e0*/  UMOV UR4, 0xffffffff ;  /* 0xffffffff00047882 */ /* 0x000fe20000000000 */
[----:B-1----:R-:W-:Y:S02]  /*167f0*/  VIADD R12, R6, 0xffffffff ;  /* 0xffffffff060c7836 */ /* 0x002fe40000000000 */
[----:B------:R-:W-:Y:S05]  /*16800*/  BRA.DIV UR4, `(.L_x_1586) ;  /* 0x00000026048c7947 */ /* 0x000fea000b800000 */
[----:B---3--:R1:W3:Y:S02]  /*16810*/  SHFL.IDX PT, R3, R3, R12, 0x1f ;  /* 0x00001f0c03037589 */ /* 0x0082e400000e0000 */
.L_x_1658:
[----:B---3--:R-:W-:-:S07]  /*16820*/  IMAD.MOV.U32 R5, RZ, RZ, R3 ;  /* 0x000000ffff057224 */ /* 0x008fce00078e0003 */
.L_x_1585:
[----:B---34-:R-:W3:Y:S01]  /*16830*/  LDC.64 R2, c[0x0][0xc90] ;  /* 0x00032400ff027b82 */ /* 0x018ee20000000a00 */
[----:B------:R-:W-:Y:S01]  /*16840*/  IMAD.IADD R19, R6, 0x1, R19 ;  /* 0x0000000106137824 */ /* 0x000fe200078e0213 */
[----:B------:R-:W-:-:S03]  /*16850*/  ULDC.64 UR4, c[0x0][0x208] ;  /* 0x0000820000047ab9 */ /* 0x000fc60000000a00 */
[----:B---3--:R-:W-:-:S05]  /*16860*/  IMAD.WIDE R2, R19, 0x4, R2 ;  /* 0x0000000413027825 */ /* 0x008fca00078e0202 */
[----:B--2---:R-:W0:Y:S01]  /*16870*/  LDG.E R7, desc[UR4][R2.64] ;  /* 0x0000000402077981 */ /* 0x004e22000c1e1900 */
[----:B------:R-:W-:-:S04]  /*16880*/  IMAD R16, R5, R4, R16 ;  /* 0x0000000405107224 */ /* 0x000fc800078e0210 */
[----:B------:R-:W-:Y:S02]  /*16890*/  IMAD.IADD R0, R0, 0x1, -R16 ;  /* 0x0000000100007824 */ /* 0x000fe400078e0a10 */
[----:B0-----:R-:W-:-:S05]  /*168a0*/  IMAD R6, R17, R7, RZ ;  /* 0x0000000711067224 */ /* 0x001fca00078e02ff */
[----:B------:R-:W-:-:S04]  /*168b0*/  IABS R8, R6 ;  /* 0x0000000600087213 */ /* 0x000fc80000000000 */
[----:B------:R-:W0:Y:S08]  /*168c0*/  I2F.RP R2, R8 ;  /* 0x0000000800027306 */ /* 0x000e300000209400 */
[----:B0-----:R-:W0:Y:S02]  /*168d0*/  MUFU.RCP R2, R2 ;  /* 0x0000000200027308 */ /* 0x001e240000001000 */
[----:B0-----:R-:W-:-:S06]  /*168e0*/  VIADD R2, R2, 0xffffffe ;  /* 0x0ffffffe02027836 */ /* 0x001fcc0000000000 */
[----:B------:R-:W0:Y:S02]  /*168f0*/  F2I.FTZ.U32.TRUNC.NTZ R3, R2 ;  /* 0x0000000200037305 */ /* 0x000e24000021f000 */
[----:B0-----:R-:W-:-:S04]  /*16900*/  IMAD.MOV R2, RZ, RZ, -R3 ;  /* 0x000000ffff027224 */ /* 0x001fc800078e0a03 */
[----:B------:R-:W-:Y:S02]  /*16910*/  IMAD R5, R2, R8, RZ ;  /* 0x0000000802057224 */ /* 0x000fe400078e02ff */
[----:B------:R-:W-:-:S04]  /*16920*/  IMAD.MOV.U32 R2, RZ, RZ, RZ ;  /* 0x000000ffff027224 */ /* 0x000fc800078e00ff */
[----:B------:R-:W-:Y:S01]  /*16930*/  IMAD.HI.U32 R2, R3, R5, R2 ;  /* 0x0000000503027227 */ /* 0x000fe200078e0002 */
[----:B------:R-:W-:Y:S02]  /*16940*/  IABS R3, R0 ;  /* 0x0000000000037213 */ /* 0x000fe40000000000 */
[----:B------:R-:W-:-:S03]  /*16950*/  IABS R5, R6 ;  /* 0x0000000600057213 */ /* 0x000fc60000000000 */
[----:B------:R-:W-:-:S04]  /*16960*/  IMAD.HI.U32 R2, R2, R3, RZ ;  /* 0x0000000302027227 */ /* 0x000fc800078e00ff */
[----:B------:R-:W-:-:S04]  /*16970*/  IMAD.MOV R5, RZ, RZ, -R5 ;  /* 0x000000ffff057224 */ /* 0x000fc800078e0a05 */
        /* <DEDUP_REMOVED lines=11> */
[----:B------:R-:W-:Y:S02]  /*16a30*/  IMAD R5, R7, R2, RZ ;  /* 0x0000000207057224 */ /* 0x000fe400078e02ff */
[----:B------:R-:W-:Y:S02]  /*16a40*/  IMAD.MOV R2, RZ, RZ, -R2 ;  /* 0x000000ffff027224 */ /* 0x000fe400078e0a02 */
[----:B------:R-:W-:Y:S02]  /*16a50*/  IMAD.MOV R3, RZ, RZ, -R5 ;  /* 0x000000ffff037224 */ /* 0x000fe400078e0a05 */
[----:B------:R-:W-:-:S03]  /*16a60*/  IMAD R0, R6, R2, R0 ;  /* 0x0000000206007224 */ /* 0x000fc600078e0200 */
[----:B------:R-:W-:Y:S01]  /*16a70*/  VIADDMNMX R4, R3, R4, R7, PT ;  /* 0x0000000403047246 */ /* 0x000fe20003800107 */
[----:B------:R-:W-:-:S03]  /*16a80*/  IMAD.IADD R5, R0, 0x1, R5 ;  /* 0x0000000100057824 */ /* 0x000fc600078e0205 */
        /* <DEDUP_REMOVED lines=23> */
[----:B------:R-:W-:Y:S01]  /*16c00*/  @!P1 LOP3.LUT R2, RZ, R4, RZ, 0x33, !PT ;  /* 0x00000004ff029212 */ /* 0x000fe200078e33ff */
[----:B------:R-:W-:-:S04]  /*16c10*/  IMAD.MOV R4, RZ, RZ, -R4 ;  /* 0x000000ffff047224 */ /* 0x000fc800078e0a04 */
[----:B------:R-:W-:Y:S01]  /*16c20*/  IMAD R18, R2, R4, R5 ;  /* 0x0000000402127224 */ /* 0x000fe200078e0205 */
[----:B------:R-:W-:-:S05]  /*16c30*/  LOP3.LUT R2, RZ, R2, RZ, 0x33, !PT ;  /* 0x00000002ff027212 */ /* 0x000fca00078e33ff */
[----:B------:R-:W-:Y:S01]  /*16c40*/  IMAD.IADD R17, R17, 0x1, R2 ;  /* 0x0000000111117824 */ /* 0x000fe200078e0202 */
[----:B------:R-:W-:Y:S06]  /*16c50*/  BRA `(.L_x_1587) ;  /* 0x00000000001c7947 */ /* 0x000fec0003800000 */
.L_x_1579:
[----:B------:R-:W-:Y:S01]  /*16c60*/  UMOV UR4, URZ ;  /* 0x0000003f00047c82 */ /* 0x000fe20008000000 */
[----:B------:R-:W-:Y:S01]  /*16c70*/  UMOV UR5, URZ ;  /* 0x0000003f00057c82 */ /* 0x000fe20008000000 */
[----:B------:R-:W-:Y:S01]  /*16c80*/  ULDC UR6, c[0x0][0xc3c] ;  /* 0x00030f0000067ab9 */ /* 0x000fe20000000800 */
[----:B------:R-:W-:Y:S02]  /*16c90*/  IMAD.MOV.U32 R16, RZ, RZ, R0 ;  /* 0x000000ffff107224 */ /* 0x000fe400078e0000 */
[----:B------:R-:W-:Y:S02]  /*16ca0*/  IMAD.U32 R17, RZ, RZ, UR4 ;  /* 0x00000004ff117e24 */ /* 0x000fe4000f8e00ff */
[----:B------:R-:W-:Y:S02]  /*16cb0*/  IMAD.U32 R18, RZ, RZ, UR5 ;  /* 0x00000005ff127e24 */ /* 0x000fe4000f8e00ff */
[----:B------:R-:W-:-:S07]  /*16cc0*/  IMAD.U32 R19, RZ, RZ, UR6 ;  /* 0x00000006ff137e24 */ /* 0x000fce000f8e00ff */
.L_x_1587:
[----:B------:R4:W5:Y:S01]  /*16cd0*/  LDL R2, [R1] ;  /* 0x0000000001027983 */ /* 0x0009620000100800 */
[----:B------:R-:W0:Y:S01]  /*16ce0*/  S2R R0, SR_TID.X ;  /* 0x0000000000007919 */ /* 0x000e220000002100 */
[----:B------:R-:W-:Y:S05]  /*16cf0*/  WARPSYNC.ALL ;  /* 0x0000000000007948 */ /* 0x000fea0003800000 */
[----:B0-----:R-:W-:Y:S01]  /*16d00*/  LOP3.LUT R0, R0, 0x1f, RZ, 0xc0, !PT ;  /* 0x0000001f00007812 */ /* 0x001fe200078ec0ff */
[----:B------:R-:W-:Y:S03]  /*16d10*/  BAR.SYNC.DEFER_BLOCKING 0x4, 0x180 ;  /* 0x0106000000007b1d */ /* 0x000fe60000010000 */
[----:B------:R-:W-:-:S13]  /*16d20*/  ISETP.NE.AND P0, PT, R0, RZ, PT ;  /* 0x000000ff0000720c */ /* 0x000fda0003f05270 */
[----:B---3--:R-:W5:Y:S01]  /*16d30*/  @!P0 S2R R3, SR_CgaCtaId ;  /* 0x0000000000038919 */ /* 0x008f620000008800 */
[----:B------:R-:W-:-:S04]  /*16d40*/  @!P0 MOV R0, 0x400 ;  /* 0x0000040000008802 */ /* 0x000fc80000000f00 */
[----:B-----5:R-:W-:-:S05]  /*16d50*/  @!P0 LEA R2, R3, R0, 0x18 ;  /* 0x0000000003028211 */ /* 0x020fca00078ec0ff */
[----:B------:R4:W-:Y:S04]  /*16d60*/  @!P0 STS.128 [R2+0x308d0], R16 ;  /* 0x0308d01002008388 */ /* 0x0009e80000000c00 */
[----:B------:R4:W-:Y:S01]  /*16d70*/  @!P0 STL [R1], R2 ;  /* 0x0000000201008387 */ /* 0x0009e20000100800 */
[----:B------:R-:W-:Y:S06]  /*16d80*/  BAR.ARV 0x5, 0x180 ;  /* 0x0146000000007b1d */ /* 0x000fec0000002000 */
.L_x_1576:
[----:B------:R-:W-:Y:S02]  /*16d90*/  ULDC UR4, c[0x0][0xc3c] ;  /* 0x00030f0000047ab9 */ /* 0x000fe40000000800 */
[----:B----4-:R-:W-:-:S13]  /*16da0*/  ISETP.GE.AND P0, PT, R19, UR4, PT ;  /* 0x0000000413007c0c */ /* 0x010fda000bf06270 */
[----:B------:R-:W-:Y:S05]  /*16db0*/  @!P0 BRA `(.L_x_1588) ;  /* 0xffffffa400008947 */ /* 0x000fea000383ffff */
[----:B------:R-:W-:Y:S05]  /*16dc0*/  BSYNC B8 ;  /* 0x0000000000087941 */ /* 0x000fea0003800000 */
.L_x_1474:
[----:B---3--:R-:W3:Y:S01]  /*16dd0*/  LDL.LU R0, [R1+0x38] ;  /* 0x0000380001007983 */ /* 0x008ee20000300800 */
[----:B------:R-:W-:Y:S01]  /*16de0*/  BSSY B0, `(.L_x_1589) ;  /* 0x000000b000007945 */ /* 0x000fe20003800000 */
[----:B------:R-:W4:Y:S01]  /*16df0*/  S2R R5, SR_CgaCtaId ;  /* 0x0000000000057919 */ /* 0x000f220000008800 */
[----:B---3--:R-:W-:-:S05]  /*16e00*/  VIADD R0, R0, 0x1 ;  /* 0x0000000100007836 */ /* 0x008fca0000000000 */
[----:B0-----:R-:W-:-:S04]  /*16e10*/  LEA.HI R2, R0, R0, RZ, 0x1 ;  /* 0x0000000000027211 */ /* 0x001fc800078f08ff */
[----:B------:R-:W-:-:S05]  /*16e20*/  LOP3.LUT R3, R2, 0xfffffffe, RZ, 0xc0, !PT ;  /* 0xfffffffe02037812 */ /* 0x000fca00078ec0ff */
[----:B------:R-:W-:Y:S01]  /*16e30*/  IMAD.IADD R3, R0, 0x1, -R3 ;  /* 0x0000000100037824 */ /* 0x000fe200078e0a03 */
[----:B------:R-:W-:-:S04]  /*16e40*/  MOV R0, 0x400 ;  /* 0x0000040000007802 */ /* 0x000fc80000000f00 */
[----:B----4-:R-:W-:Y:S02]  /*16e50*/  LEA R0, R5, R0, 0x18 ;  /* 0x0000000005007211 */ /* 0x010fe400078ec0ff */
[----:B------:R-:W-:-:S04]  /*16e60*/  SHF.L.U32 R3, R3, 0x1f, RZ ;  /* 0x0000001f03037819 */ /* 0x000fc800000006ff */
[----:B------:R-:W0:Y:S02]  /*16e70*/  SYNCS.PHASECHK.TRANS64.TRYWAIT P0, [R0+URZ+0x30820], R3 ;  /* 0x03082003000075a7 */ /* 0x000e24000800017f */
[----:B0-----:R-:W-:Y:S05]  /*16e80*/  @!P0 BRA `(.L_x_1590) ;  /* 0x0000002000148947 */ /* 0x001fea0003800000 */
.L_x_1659:
[----:B------:R-:W-:Y:S05]  /*16e90*/  BSYNC B0 ;  /* 0x0000000000007941 */ /* 0x000fea0003800000 */
.L_x_1589:
[----:B------:R-:W-:-:S03]  /*16ea0*/  UMOV UR4, 0xffffffff ;  /* 0xffffffff00047882 */ /* 0x000fc60000000000 */
[----:B------:R-:W-:Y:S05]  /*16eb0*/  BRA.DIV UR4, `(.L_x_1591) ;  /* 0x00000022041c7947 */ /* 0x000fea000b800000 */
[----:B------:R-:W3:Y:S02]  /*16ec0*/  S2R R2, SR_TID.X ;  /* 0x0000000000027919 */ /* 0x000ee40000002100 */
[----:B---3--:R-:W-:-:S04]  /*16ed0*/  SHF.R.U32.HI R2, RZ, 0x5, R2 ;  /* 0x00000005ff027819 */ /* 0x008fc80000011602 */
[----:B------:R-:W-:-:S05]  /*16ee0*/  LOP3.LUT R2, R2, 0x3, RZ, 0xc0, !PT ;  /* 0x0000000302027812 */ /* 0x000fca00078ec0ff */
[----:B------:R3:W4:Y:S02]  /*16ef0*/  SHFL.IDX PT, R14, R2, RZ, 0x1f ;  /* 0x00001fff020e7589 */ /* 0x00072400000e0000 */
.L_x_1662:
[----:B----4-:R-:W-:Y:S01]  /*16f00*/  ISETP.NE.AND P0, PT, R14, RZ, PT ;  /* 0x000000ff0e00720c */ /* 0x010fe20003f05270 */
[----:B------:R-:W-:-:S12]  /*16f10*/  BSSY B0, `(.L_x_1592) ;  /* 0x0000029000007945 */ /* 0x000fd80003800000 */
[----:B------:R-:W-:Y:S05]  /*16f20*/  @P0 BRA `(.L_x_1593) ;  /* 0x00000000009c0947 */ /* 0x000fea0003800000 */
[----:B------:R-:W-:-:S03]  /*16f30*/  UMOV UR4, 0xffffffff ;  /* 0xffffffff00047882 */ /* 0x000fc60000000000 */
[----:B------:R-:W-:Y:S05]  /*16f40*/  BRA.DIV UR4, `(.L_x_1594) ;  /* 0x00000022042c7947 */ /* 0x000fea000b800000 */
[----:B------:R-:W-:-:S13]  /*16f50*/  ELECT P6, URZ, PT ;  /* 0x00000000003f782f */ /* 0x000fda00038c0000 */
.L_x_1665:
[----:B------:R-:W-:Y:S05]  /*16f60*/  @!P6 BRA `(.L_x_1593) ;  /* 0x00000000008ce947 */ /* 0x000fea0003800000 */
[----:B---3--:R-:W3:Y:S02]  /*16f70*/  LDL R2, [R1+0x48] ;  /* 0x0000480001027983 */ /* 0x008ee40000100800 */
[----:B---3--:R-:W-:-:S13]  /*16f80*/  R2UR UR4, R2 ;  /* 0x00000000020472ca */ /* 0x008fda00000e0000 */
[----:B------:R-:W-:-:S06]  /*16f90*/  ULOP3.LUT UR4, UR4, 0x2, URZ, 0xfc, !UPT ;  /* 0x0000000204047892 */ /* 0x000fcc000f8efc3f */
[----:B------:R-:W-:-:S05]  /*16fa0*/  IMAD.U32 R2, RZ, RZ, UR4 ;  /* 0x00000004ff027e24 */ /* 0x000fca000f8e00ff */
[----:B------:R-:W-:-:S13]  /*16fb0*/  ISETP.NE.AND P2, PT, R2, 0x3, PT ;  /* 0x000000030200780c */ /* 0x000fda0003f45270 */
[----:B------:R-:W-:Y:S05]  /*16fc0*/  @!P2 BRA `(.L_x_1595) ;  /* 0x000000000004a947 */ /* 0x000fea0003800000 */
[----:B------:R-:W-:Y:S01]  /*16fd0*/  BPT.TRAP 0x1 ;  /* 0x000000040000795c */ /* 0x000fe20000300000 */
.L_x_1595:
[----:B0-----:R-:W3:Y:S04]  /*16fe0*/  LDL R3, [R1+0x4] ;  /* 0x0000040001037983 */ /* 0x001ee80000100800 */
[----:B--2---:R-:W2:Y:S01]  /*16ff0*/  LDL.LU R7, [R1+0x10] ;  /* 0x0000100001077983 */ /* 0x004ea20000300800 */
[----:B------:R-:W-:-:S04]  /*17000*/  VIADD R2, R0, 0x30840 ;  /* 0x0003084000027836 */ /* 0x000fc80000000000 */
[C---:B---3--:R-:W-:Y:S02]  /*17010*/  IMAD R6, R3.reuse, 0x8, R2 ;  /* 0x0000000803067824 */ /* 0x048fe400078e0202 */
        /* <DEDUP_REMOVED lines=10> */
.L_x_1666:
[----:B------:R-:W2:Y:S02]  /*170c0*/  SYNCS.PHASECHK.TRANS64.TRYWAIT P0, [R7+URZ], R2 ;  /* 0x00000002070075a7 */ /* 0x000ea4000800017f */
[----:B--2---:R-:W-:Y:S05]  /*170d0*/  @!P0 BRA `(.L_x_1597) ;  /* 0x0000001c00fc8947 */ /* 0x004fea0003800000 */
.L_x_1667:
[----:B------:R-:W-:Y:S05]  /*170e0*/  @!P2 BRA `(.L_x_1598) ;  /* 0x000000000004a947 */ /* 0x000fea0003800000 */
[----:B------:R-:W-:Y:S01]  /*170f0*/  BPT.TRAP 0x1 ;  /* 0x000000040000795c */ /* 0x000fe20000300000 */
.L_x_1598:
[----:B------:R-:W3:Y:S01]  /*17100*/  LDL.LU R4, [R1+0x4] ;  /* 0x0000040001047983 */ /* 0x000ee20000300800 */
[----:B------:R-:W-:-:S04]  /*17110*/  VIADD R0, R0, 0x30860 ;  /* 0x0003086000007836 */ /* 0x000fc80000000000 */
[----:B---3--:R-:W-:-:S04]  /*17120*/  IMAD R4, R4, 0x8, R0 ;  /* 0x0000000804047824 */ /* 0x008fc800078e0200 */
[----:B------:R-:W3:Y:S02]  /*17130*/  SYNCS.PHASECHK.TRANS64.TRYWAIT P0, [R4+URZ], R5 ;  /* 0x00000005040075a7 */ /* 0x000ee4000800017f */
[----:B---3--:R-:W-:Y:S05]  /*17140*/  @!P0 BRA `(.L_x_1599) ;  /* 0x0000001c00f48947 */ /* 0x008fea0003800000 */
.L_x_1668:
[----:B------:R-:W-:-:S07]  /*17150*/  IMAD R3, R3, 0x8, R0 ;  /* 0x0000000803037824 */ /* 0x000fce00078e0200 */
.L_x_1600:
[----:B----4-:R4:W0:Y:S02]  /*17160*/  SYNCS.PHASECHK.TRANS64.TRYWAIT P0, [R3+URZ], R2 ;  /* 0x00000002030075a7 */ /* 0x010824000800017f */
[----:B0-----:R-:W-:Y:S05]  /*17170*/  @!P0 NANOSLEEP.SYNCS 0x989680 ;  /* 0x009896800000895d */ /* 0x001fea0003900000 */
[----:B------:R-:W0:Y:S02]  /*17180*/  @!P0 SYNCS.PHASECHK.TRANS64 P0, [R3+URZ], R2 ;  /* 0x00000002030085a7 */ /* 0x000e24000800007f */
[----:B0-----:R-:W-:Y:S05]  /*17190*/  @!P0 BRA `(.L_x_1600) ;  /* 0xfffffffc00f08947 */ /* 0x001fea000383ffff */
.L_x_1593:
[----:B------:R-:W-:Y:S05]  /*171a0*/  BSYNC B0 ;  /* 0x0000000000007941 */ /* 0x000fea0003800000 */
.L_x_1592:
[----:B------:R-:W-:Y:S05]  /*171b0*/  EXIT ;  /* 0x000000000000794d */ /* 0x000fea0003800000 */
.L_x_1376:
[----:B0-----:R-:W-:-:S04]  /*171c0*/  IMAD.U32 R3, RZ, RZ, UR37 ;  /* 0x00000025ff037e24 */ /* 0x001fc8000f8e00ff */
[----:B------:R0:W1:Y:S03]  /*171d0*/  SYNCS.PHASECHK.TRANS64.TRYWAIT P1, [R3+URZ+0x30800], R0 ;  /* 0x03080000030075a7 */ /* 0x000066000802017f */
[----:B-1----:R-:W-:Y:S05]  /*171e0*/  @!P1 NANOSLEEP.SYNCS 0x989680 ;  /* 0x009896800000995d */ /* 0x002fea0003900000 */
[----:B------:R-:W1:Y:S02]  /*171f0*/  @!P1 SYNCS.PHASECHK.TRANS64 P1, [R3+URZ+0x30800], R0 ;  /* 0x03080000030095a7 */ /* 0x000e64000802007f */
[----:B-1----:R-:W-:Y:S05]  /*17200*/  @!P1 BRA `(.L_x_1376) ;  /* 0xfffffffc00ec9947 */ /* 0x002fea000383ffff */
[----:B------:R-:W-:Y:S05]  /*17210*/  BRA `(.L_x_1601) ;  /* 0xfffffea800c87947 */ /* 0x000fea000383ffff */
.L_x_1380:
[----:B-1----:R1:W3:Y:S02]  /*17220*/  SYNCS.PHASECHK.TRANS64.TRYWAIT P1, [R3+URZ+0x30830], R0 ;  /* 0x03083000030075a7 */ /* 0x0022e4000802017f */
[----:B---3--:R-:W-:Y:S05]  /*17230*/  @!P1 NANOSLEEP.SYNCS 0x989680 ;  /* 0x009896800000995d */ /* 0x008fea0003900000 */
[----:B------:R-:W3:Y:S02]  /*17240*/  @!P1 SYNCS.PHASECHK.TRANS64 P1, [R3+URZ+0x30830], R0 ;  /* 0x03083000030095a7 */ /* 0x000ee4000802007f */
[----:B---3--:R-:W-:Y:S05]  /*17250*/  @!P1 BRA `(.L_x_1380) ;  /* 0xfffffffc00f09947 */ /* 0x008fea000383ffff */
[----:B------:R-:W-:Y:S05]  /*17260*/  BRA `(.L_x_1379) ;  /* 0xfffffea800fc7947 */ /* 0x000fea000383ffff */
.L_x_1396:
[----:B-1----:R-:W-:-:S04]  /*17270*/  IMAD.U32 R11, RZ, RZ, UR6 ;  /* 0x00000006ff0b7e24 */ /* 0x002fc8000f8e00ff */
[----:B------:R1:W2:Y:S03]  /*17280*/  SYNCS.PHASECHK.TRANS64.TRYWAIT P1, [R11+URZ+0x30830], R0 ;  /* 0x030830000b0075a7 */ /* 0x0002a6000802017f */
[----:B--2---:R-:W-:Y:S05]  /*17290*/  @!P1 NANOSLEEP.SYNCS 0x989680 ;  /* 0x009896800000995d */ /* 0x004fea0003900000 */
[----:B------:R-:W2:Y:S02]  /*172a0*/  @!P1 SYNCS.PHASECHK.TRANS64 P1, [R11+URZ+0x30830], R0 ;  /* 0x030830000b0095a7 */ /* 0x000ea4000802007f */
[----:B--2---:R-:W-:Y:S05]  /*172b0*/  @!P1 BRA `(.L_x_1396) ;  /* 0xfffffffc00ec9947 */ /* 0x004fea000383ffff */
[----:B------:R-:W-:Y:S05]  /*172c0*/  BRA `(.L_x_1395) ;  /* 0xfffffed800107947 */ /* 0x000fea000383ffff */
.L_x_1400:
[----:B-1----:R-:W-:-:S04]  /*172d0*/  IMAD.U32 R3, RZ, RZ, UR5 ;  /* 0x00000005ff037e24 */ /* 0x002fc8000f8e00ff */
[----:B------:R1:W2:Y:S03]  /*172e0*/  SYNCS.PHASECHK.TRANS64.TRYWAIT P1, [R3+URZ+0x30850], R0 ;  /* 0x03085000030075a7 */ /* 0x0002a6000802017f */
[----:B--2---:R-:W-:Y:S05]  /*172f0*/  @!P1 NANOSLEEP.SYNCS 0x989680 ;  /* 0x009896800000995d */ /* 0x004fea0003900000 */
[----:B------:R-:W2:Y:S02]  /*17300*/  @!P1 SYNCS.PHASECHK.TRANS64 P1, [R3+URZ+0x30850], R0 ;  /* 0x03085000030095a7 */ /* 0x000ea4000802007f */
[----:B--2---:R-:W-:Y:S05]  /*17310*/  @!P1 BRA `(.L_x_1400) ;  /* 0xfffffffc00ec9947 */ /* 0x004fea000383ffff */
[----:B------:R-:W-:Y:S05]  /*17320*/  BRA `(.L_x_1399) ;  /* 0xfffffee000a87947 */ /* 0x000fea000383ffff */
.L_x_1417:
[----:B-1----:R-:W-:-:S04]  /*17330*/  IMAD.U32 R5, RZ, RZ, UR5 ;  /* 0x00000005ff057e24 */ /* 0x002fc8000f8e00ff */
[----:B------:R1:W2:Y:S03]  /*17340*/  SYNCS.PHASECHK.TRANS64.TRYWAIT P1, [R5+URZ+0x30830], R0 ;  /* 0x03083000050075a7 */ /* 0x0002a6000802017f */
[----:B--2---:R-:W-:Y:S05]  /*17350*/  @!P1 NANOSLEEP.SYNCS 0x989680 ;  /* 0x009896800000995d */ /* 0x004fea0003900000 */
[----:B------:R-:W2:Y:S02]  /*17360*/  @!P1 SYNCS.PHASECHK.TRANS64 P1, [R5+URZ+0x30830], R0 ;  /* 0x03083000050095a7 */ /* 0x000ea4000802007f */
[----:B--2---:R-:W-:Y:S05]  /*17370*/  @!P1 BRA `(.L_x_1417) ;  /* 0xfffffffc00ec9947 */ /* 0x004fea000383ffff */
[----:B------:R-:W-:Y:S05]  /*17380*/  BRA `(.L_x_1416) ;  /* 0xffffff0800787947 */ /* 0x000fea000383ffff */
.L_x_1421:
[----:B-1----:R-:W-:-:S04]  /*17390*/  IMAD.U32 R3, RZ, RZ, UR5 ;  /* 0x00000005ff037e24 */ /* 0x002fc8000f8e00ff */
[----:B------:R1:W2:Y:S03]  /*173a0*/  SYNCS.PHASECHK.TRANS64.TRYWAIT P1, [R3+URZ+0x30850], R0 ;  /* 0x03085000030075a7 */ /* 0x0002a6000802017f */
[----:B--2---:R-:W-:Y:S05]  /*173b0*/  @!P1 NANOSLEEP.SYNCS 0x989680 ;  /* 0x009896800000995d */ /* 0x004fea0003900000 */
[----:B------:R-:W2:Y:S02]  /*173c0*/  @!P1 SYNCS.PHASECHK.TRANS64 P1, [R3+URZ+0x30850], R0 ;  /* 0x03085000030095a7 */ /* 0x000ea4000802007f */
[----:B--2---:R-:W-:Y:S05]  /*173d0*/  @!P1 BRA `(.L_x_1421) ;  /* 0xfffffffc00ec9947 */ /* 0x004fea000383ffff */
[----:B------:R-:W-:Y:S05]  /*173e0*/  BRA `(.L_x_1420) ;  /* 0xffffff1400107947 */ /* 0x000fea000383ffff */
.L_x_1427:
[----:B-1----:R-:W-:-:S04]  /*173f0*/  IMAD.U32 R5, RZ, RZ, UR5 ;  /* 0x00000005ff057e24 */ /* 0x002fc8000f8e00ff */
[----:B------:R1:W2:Y:S03]  /*17400*/  SYNCS.PHASECHK.TRANS64.TRYWAIT P1, [R5+URZ+0x30830], R0 ;  /* 0x03083000050075a7 */ /* 0x0002a6000802017f */
[----:B--2---:R-:W-:Y:S05]  /*17410*/  @!P1 NANOSLEEP.SYNCS 0x989680 ;  /* 0x009896800000995d */ /* 0x004fea0003900000 */
[----:B------:R-:W2:Y:S02]  /*17420*/  @!P1 SYNCS.PHASECHK.TRANS64 P1, [R5+URZ+0x30830], R0 ;  /* 0x03083000050095a7 */ /* 0x000ea4000802007f */
[----:B--2---:R-:W-:Y:S05]  /*17430*/  @!P1 BRA `(.L_x_1427) ;  /* 0xfffffffc00ec9947 */ /* 0x004fea000383ffff */
[----:B------:R-:W-:Y:S05]  /*17440*/  BRA `(.L_x_1426) ;  /* 0xffffff2400d47947 */ /* 0x000fea000383ffff */
.L_x_1431:
[----:B-1----:R-:W-:-:S04]  /*17450*/  IMAD.U32 R3, RZ, RZ, UR5 ;  /* 0x00000005ff037e24 */ /* 0x002fc8000f8e00ff */
[----:B------:R1:W2:Y:S03]  /*17460*/  SYNCS.PHASECHK.TRANS64.TRYWAIT P1, [R3+URZ+0x30850], R0 ;  /* 0x03085000030075a7 */ /* 0x0002a6000802017f */
[----:B--2---:R-:W-:Y:S05]  /*17470*/  @!P1 NANOSLEEP.SYNCS 0x989680 ;  /* 0x009896800000995d */ /* 0x004fea0003900000 */
[----:B------:R-:W2:Y:S02]  /*17480*/  @!P1 SYNCS.PHASECHK.TRANS64 P1, [R3+URZ+0x30850], R0 ;  /* 0x03085000030095a7 */ /* 0x000ea4000802007f */
[----:B--2---:R-:W-:Y:S05]  /*17490*/  @!P1 BRA `(.L_x_1431) ;  /* 0xfffffffc00ec9947 */ /* 0x004fea000383ffff */
[----:B------:R-:W-:Y:S05]  /*174a0*/  BRA `(.L_x_1430) ;  /* 0xffffff30006c7947 */ /* 0x000fea000383ffff */
.L_x_1444:
[----:B-1----:R-:W-:-:S04]  /*174b0*/  IMAD.U32 R3, RZ, RZ, UR5 ;  /* 0x00000005ff037e24 */ /* 0x002fc8000f8e00ff */
[----:B------:R1:W2:Y:S03]  /*174c0*/  SYNCS.PHASECHK.TRANS64.TRYWAIT P0, [R3+URZ+0x30850], R2 ;  /* 0x03085002030075a7 */ /* 0x0002a6000800017f */
[----:B--2---:R-:W-:Y:S05]  /*174d0*/  @!P0 NANOSLEEP.SYNCS 0x989680 ;  /* 0x009896800000895d */ /* 0x004fea0003900000 */
[----:B------:R-:W2:Y:S02]  /*174e0*/  @!P0 SYNCS.PHASECHK.TRANS64 P0, [R3+URZ+0x30850], R2 ;  /* 0x03085002030085a7 */ /* 0x000ea4000800007f */
[----:B--2---:R-:W-:Y:S05]  /*174f0*/  @!P0 BRA `(.L_x_1444) ;  /* 0xfffffffc00ec8947 */ /* 0x004fea000383ffff */
[----:B------:R-:W-:Y:S05]  /*17500*/  BRA `(.L_x_1443) ;  /* 0xffffff5800e07947 */ /* 0x000fea000383ffff */
.L_x_1494:
[----:B------:R-:W3:Y:S01]  /*17510*/  S2R R4, SR_TID.X ;  /* 0x0000000000047919 */ /* 0x000ee20000002100 */
[----:B------:R-:W-:Y:S01]  /*17520*/  BSSY B0, `(.L_x_1602) ;  /* 0x000000a000007945 */ /* 0x000fe20003800000 */
[----:B------:R-:W-:Y:S02]  /*17530*/  IMAD.MOV.U32 R12, RZ, RZ, RZ ;  /* 0x000000ffff0c7224 */ /* 0x000fe400078e00ff */
[----:B------:R-:W-:Y:S02]  /*17540*/  IMAD.MOV.U32 R11, RZ, RZ, 0x1f ;  /* 0x0000001fff0b7424 */ /* 0x000fe400078e00ff */
[----:B------:R-:W-:Y:S01]  /*17550*/  IMAD.MOV.U32 R15, RZ, RZ, -0x1 ;  /* 0xffffffffff0f7424 */ /* 0x000fe200078e00ff */
[----:B---3--:R-:W-:-:S04]  /*17560*/  SHF.R.U32.HI R4, RZ, 0x5, R4 ;  /* 0x00000005ff047819 */ /* 0x008fc80000011604 */
[----:B------:R-:W-:-:S05]  /*17570*/  LOP3.LUT R4, R4, 0x3, RZ, 0xc0, !PT ;  /* 0x0000000304047812 */ /* 0x000fca00078ec0ff */
[----:B------:R-:W-:-:S07]  /*17580*/  IMAD.MOV.U32 R13, RZ, RZ, R4 ;  /* 0x000000ffff0d7224 */ /* 0x000fce00078e0004 */
[----:B012---:R-:W-:Y:S05]  /*17590*/  WARPSYNC.COLLECTIVE R15, `(.L_x_1603) ;  /* 0x000000000f087348 */ /* 0x007fea0003c00000 */
[----:B------:R3:W4:Y:S02]  /*175a0*/  SHFL.IDX P6, R14, R13, R12, R11 ;  /* 0x0000000c0d0e7389 */ /* 0x00072400000c000b */
[----:B01234-:R-:W-:Y:S01]  /*175b0*/  ENDCOLLECTIVE ;  /* 0x000000000000791b */ /* 0x01ffe20003800000 */
.L_x_1603:
[----:B------:R-:W-:Y:S05]  /*175c0*/  BSYNC B0 ;  /* 0x0000000000007941 */ /* 0x000fea0003800000 */
.L_x_1602:
[----:B------:R-:W-:Y:S05]  /*175d0*/  BRA `(.L_x_1604) ;  /* 0xffffffa800c07947 */ /* 0x000fea000383ffff */
.L_x_1496:
[----:B------:R-:W-:Y:S01]  /*175e0*/  BSSY B0, `(.L_x_1605) ;  /* 0x0000006000007945 */ /* 0x000fe20003800000 */
[----:B------:R-:W-:-:S07]  /*175f0*/  IMAD.MOV.U32 R15, RZ, RZ, -0x1 ;  /* 0xffffffffff0f7424 */ /* 0x000fce00078e00ff */
[----:B012-4-:R-:W-:Y:S05]  /*17600*/  WARPSYNC.COLLECTIVE R15, `(.L_x_1606) ;  /* 0x000000000f0c7348 */ /* 0x017fea0003c00000 */
[----:B------:R-:W-:Y:S02]  /*17610*/  ELECT P6, UR62, PT ;  /* 0x00000000003e782f */ /* 0x000fe400038c0000 */
[----:B------:R-:W-:Y:S01]  /*17620*/  MOV R14, UR62 ;  /* 0x0000003e000e7c02 */ /* 0x000fe20008000f00 */
[----:B012-4-:R-:W-:Y:S10]  /*17630*/  ENDCOLLECTIVE ;  /* 0x000000000000791b */ /* 0x017ff40003800000 */
.L_x_1606:
[----:B------:R-:W-:Y:S05]  /*17640*/  BSYNC B0 ;  /* 0x0000000000007941 */ /* 0x000fea0003800000 */
.L_x_1605:
[----:B------:R-:W-:Y:S05]  /*17650*/  BRA `(.L_x_1607) ;  /* 0xffffffa800cc7947 */ /* 0x000fea000383ffff */
.L_x_1498:
[----:B--2---:R2:W3:Y:S02]  /*17660*/  SYNCS.PHASECHK.TRANS64.TRYWAIT P0, [R0+URZ+0x30840], R2 ;  /* 0x03084002000075a7 */ /* 0x0044e4000800017f */
[----:B---3--:R-:W-:Y:S05]  /*17670*/  @!P0 NANOSLEEP.SYNCS 0x989680 ;  /* 0x009896800000895d */ /* 0x008fea0003900000 */
[----:B------:R-:W3:Y:S02]  /*17680*/  @!P0 SYNCS.PHASECHK.TRANS64 P0, [R0+URZ+0x30840], R2 ;  /* 0x03084002000085a7 */ /* 0x000ee4000800007f */
[----:B---3--:R-:W-:Y:S05]  /*17690*/  @!P0 BRA `(.L_x_1498) ;  /* 0xfffffffc00f08947 */ /* 0x008fea000383ffff */
[----:B------:R-:W-:Y:S05]  /*176a0*/  BRA `(.L_x_1608) ;  /* 0xffffffac00387947 */ /* 0x000fea000383ffff */
.L_x_1502:
[----:B------:R-:W2:Y:S01]  /*176b0*/  LDL.LU R11, [R1+0x30] ;  /* 0x00003000010b7983 */ /* 0x000ea20000300800 */
[----:B------:R-:W-:Y:S01]  /*176c0*/  IMAD.MOV.U32 R13, RZ, RZ, R3 ;  /* 0x000000ffff0d7224 */ /* 0x000fe200078e0003 */
[----:B------:R-:W-:Y:S01]  /*176d0*/  LOP3.LUT R5, R5, 0x7f, RZ, 0xc0, !PT ;  /* 0x0000007f05057812 */ /* 0x000fe200078ec0ff */
[----:B------:R-:W-:Y:S02]  /*176e0*/  IMAD.MOV.U32 R12, RZ, RZ, RZ ;  /* 0x000000ffff0c7224 */ /* 0x000fe400078e00ff */
[----:B------:R-:W-:Y:S01]  /*176f0*/  IMAD.MOV.U32 R15, RZ, RZ, -0x1 ;  /* 0xffffffffff0f7424 */ /* 0x000fe200078e00ff */
[----:B------:R-:W-:-:S05]  /*17700*/  SHF.R.U32.HI R5, RZ, 0x3, R5 ;  /* 0x00000003ff057819 */ /* 0x000fca0000011605 */
[----:B------:R-:W-:-:S04]  /*17710*/  IMAD.IADD R0, R5, 0x1, R9 ;  /* 0x0000000105007824 */ /* 0x000fc800078e0209 */
[----:B------:R-:W-:Y:S02]  /*17720*/  VIADD R5, R0, 0x10 ;  /* 0x0000001000057836 */ /* 0x000fe40000000000 */
[----:B--2---:R-:W-:Y:S02]  /*17730*/  IMAD R2, R11, R7, RZ ;  /* 0x000000070b027224 */ /* 0x004fe400078e02ff */
[----:B------:R-:W-:-:S03]  /*17740*/  IMAD.MOV.U32 R11, RZ, RZ, 0x181f ;  /* 0x0000181fff0b7424 */ /* 0x000fc600078e00ff */
[----:B------:R-:W-:-:S13]  /*17750*/  ISETP.GE.AND P3, PT, R0, R2, PT ;  /* 0x000000020000720c */ /* 0x000fda0003f66270 */
[----:B-----5:R-:W-:Y:S05]  /*17760*/  WARPSYNC.COLLECTIVE R15, `(.L_x_1609) ;  /* 0x000000000f087348 */ /* 0x020fea0003c00000 */
[----:B------:R0:W1:Y:S02]  /*17770*/  SHFL.IDX P6, R14, R13, R12, R11 ;  /* 0x0000000c0d0e7389 */ /* 0x00006400000c000b */
[----:B01---5:R-:W-:Y:S01]  /*17780*/  ENDCOLLECTIVE ;  /* 0x000000000000791b */ /* 0x023fe20003800000 */
.L_x_1609:
[----:B------:R-:W-:Y:S02]  /*17790*/  IMAD.MOV.U32 R13, RZ, RZ, R4 ;  /* 0x000000ffff0d7224 */ /* 0x000fe400078e0004 */
[----:B------:R-:W-:-:S07]  /*177a0*/  IMAD.MOV.U32 R6, RZ, RZ, R14 ;  /* 0x000000ffff067224 */ /* 0x000fce00078e000e */
[----:B------:R-:W-:Y:S05]  /*177b0*/  WARPSYNC.COLLECTIVE R15, `(.L_x_1610) ;  /* 0x000000000f087348 */ /* 0x000fea0003c00000 */
[----:B------:R0:W1:Y:S02]  /*177c0*/  SHFL.IDX P6, R14, R13, R12, R11 ;  /* 0x0000000c0d0e7389 */ /* 0x00006400000c000b */
[----:B01----:R-:W-:Y:S01]  /*177d0*/  ENDCOLLECTIVE ;  /* 0x000000000000791b */ /* 0x003fe20003800000 */
.L_x_1610:
        /* <DEDUP_REMOVED lines=19> */
.L_x_1611:
[----:B------:R-:W-:Y:S02]  /*17910*/  IMAD.MOV.U32 R13, RZ, RZ, R4 ;  /* 0x000000ffff0d7224 */ /* 0x000fe400078e0004 */
[----:B------:R-:W-:-:S07]  /*17920*/  IMAD.MOV.U32 R9, RZ, RZ, R14 ;  /* 0x000000ffff097224 */ /* 0x000fce00078e000e */
[----:B------:R-:W-:Y:S05]  /*17930*/  WARPSYNC.COLLECTIVE R15, `(.L_x_1612) ;  /* 0x000000000f087348 */ /* 0x000fea0003c00000 */
[----:B------:R0:W1:Y:S02]  /*17940*/  SHFL.IDX P6, R14, R13, R12, R11 ;  /* 0x0000000c0d0e7389 */ /* 0x00006400000c000b */
[----:B01----:R-:W-:Y:S01]  /*17950*/  ENDCOLLECTIVE ;  /* 0x000000000000791b */ /* 0x003fe20003800000 */
.L_x_1612:
[----:B------:R-:W-:Y:S01]  /*17960*/  ULDC.64 UR4, c[0x0][0x208] ;  /* 0x0000820000047ab9 */ /* 0x000fe20000000a00 */
[----:B------:R-:W-:Y:S02]  /*17970*/  IMAD.MOV.U32 R13, RZ, RZ, R3 ;  /* 0x000000ffff0d7224 */ /* 0x000fe400078e0003 */
[----:B------:R-:W-:Y:S02]  /*17980*/  IMAD.MOV.U32 R12, RZ, RZ, 0x2 ;  /* 0x00000002ff0c7424 */ /* 0x000fe400078e00ff */
[----:B------:R-:W-:-:S05]  /*17990*/  IMAD.MOV.U32 R5, RZ, RZ, R14 ;  /* 0x000000ffff057224 */ /* 0x000fca00078e000e */
[----:B------:R-:W-:-:S05]  /*179a0*/  @!P3 LEA R8, P5, R8, R5, 0x1 ;  /* 0x000000050808b211 */ /* 0x000fca00078a08ff */
[----:B------:R-:W-:Y:S02]  /*179b0*/  @!P3 IMAD.X R5, RZ, RZ, R9, P5 ;  /* 0x000000ffff05b224 */ /* 0x000fe400028e0609 */
[----:B------:R-:W-:Y:S01]  /*179c0*/  @!P3 IMAD.MOV.U32 R6, RZ, RZ, R8 ;  /* 0x000000ffff06b224 */ /* 0x000fe200078e0008 */
[----:B------:R-:W0:Y:S01]  /*179d0*/  S2R R9, SR_TID.X ;  /* 0x0000000000097919 */ /* 0x000e220000002100 */
        /* <DEDUP_REMOVED lines=12> */
.L_x_1613:
[----:B------:R-:W-:Y:S02]  /*17aa0*/  IMAD.MOV.U32 R13, RZ, RZ, R4 ;  /* 0x000000ffff0d7224 */ /* 0x000fe400078e0004 */
[----:B------:R-:W-:-:S05]  /*17ab0*/  IMAD.SHL.U32 R9, R9, 0x8, RZ ;  /* 0x0000000809097824 */ /* 0x000fca00078e00ff */
[----:B------:R-:W-:Y:S01]  /*17ac0*/  LOP3.LUT R9, R9, 0x38, RZ, 0xc0, !PT ;  /* 0x0000003809097812 */ /* 0x000fe200078ec0ff */
[----:B------:R-:W-:-:S07]  /*17ad0*/  IMAD.MOV.U32 R8, RZ, RZ, R14 ;  /* 0x000000ffff087224 */ /* 0x000fce00078e000e */
[----:B------:R-:W-:Y:S05]  /*17ae0*/  WARPSYNC.COLLECTIVE R15, `(.L_x_1614) ;  /* 0x000000000f087348 */ /* 0x000fea0003c00000 */
[----:B------:R0:W1:Y:S02]  /*17af0*/  SHFL.IDX P6, R14, R13, R12, R11 ;  /* 0x0000000c0d0e7389 */ /* 0x00006400000c000b */
[----:B01----:R-:W-:Y:S01]  /*17b00*/  ENDCOLLECTIVE ;  /* 0x000000000000791b */ /* 0x003fe20003800000 */
.L_x_1614:
        /* <DEDUP_REMOVED lines=19> */
.L_x_1615:
[----:B------:R-:W-:Y:S02]  /*17c40*/  IMAD.MOV.U32 R13, RZ, RZ, R4 ;  /* 0x000000ffff0d7224 */ /* 0x000fe400078e0004 */
[----:B------:R-:W-:-:S07]  /*17c50*/  IMAD.MOV.U32 R6, RZ, RZ, R14 ;  /* 0x000000ffff067224 */ /* 0x000fce00078e000e */
[----:B------:R-:W-:Y:S05]  /*17c60*/  WARPSYNC.COLLECTIVE R15, `(.L_x_1616) ;  /* 0x000000000f087348 */ /* 0x000fea0003c00000 */
[----:B------:R0:W1:Y:S02]  /*17c70*/  SHFL.IDX P6, R14, R13, R12, R11 ;  /* 0x0000000c0d0e7389 */ /* 0x00006400000c000b */
[----:B01----:R-:W-:Y:S01]  /*17c80*/  ENDCOLLECTIVE ;  /* 0x000000000000791b */ /* 0x003fe20003800000 */
.L_x_1616:
        /* <DEDUP_REMOVED lines=19> */
.L_x_1617:
[----:B------:R-:W-:Y:S02]  /*17dc0*/  IMAD.MOV.U32 R13, RZ, RZ, R4 ;  /* 0x000000ffff0d7224 */ /* 0x000fe400078e0004 */
[----:B------:R-:W-:-:S07]  /*17dd0*/  IMAD.MOV.U32 R6, RZ, RZ, R14 ;  /* 0x000000ffff067224 */ /* 0x000fce00078e000e */
[----:B------:R-:W-:Y:S05]  /*17de0*/  WARPSYNC.COLLECTIVE R15, `(.L_x_1618) ;  /* 0x000000000f087348 */ /* 0x000fea0003c00000 */
[----:B------:R0:W1:Y:S02]  /*17df0*/  SHFL.IDX P6, R14, R13, R12, R11 ;  /* 0x0000000c0d0e7389 */ /* 0x00006400000c000b */
[----:B01----:R-:W-:Y:S01]  /*17e00*/  ENDCOLLECTIVE ;  /* 0x000000000000791b */ /* 0x003fe20003800000 */
.L_x_1618:
        /* <DEDUP_REMOVED lines=19> */
.L_x_1619:
[----:B------:R-:W-:Y:S02]  /*17f40*/  IMAD.MOV.U32 R13, RZ, RZ, R4 ;  /* 0x000000ffff0d7224 */ /* 0x000fe400078e0004 */
[----:B------:R-:W-:-:S07]  /*17f50*/  IMAD.MOV.U32 R6, RZ, RZ, R14 ;  /* 0x000000ffff067224 */ /* 0x000fce00078e000e */
[----:B------:R-:W-:Y:S05]  /*17f60*/  WARPSYNC.COLLECTIVE R15, `(.L_x_1620) ;  /* 0x000000000f087348 */ /* 0x000fea0003c00000 */
[----:B------:R0:W1:Y:S02]  /*17f70*/  SHFL.IDX P6, R14, R13, R12, R11 ;  /* 0x0000000c0d0e7389 */ /* 0x00006400000c000b */
[----:B01----:R-:W-:Y:S01]  /*17f80*/  ENDCOLLECTIVE ;  /* 0x000000000000791b */ /* 0x003fe20003800000 */
.L_x_1620:
        /* <DEDUP_REMOVED lines=17> */
.L_x_1621:
[----:B------:R-:W-:-:S05]  /*180a0*/  VIADD R7, R0, 0x60 ;  /* 0x0000006000077836 */ /* 0x000fca0000000000 */
[----:B------:R-:W-:Y:S01]  /*180b0*/  ISETP.GE.AND P4, PT, R7, R2, PT ;  /* 0x000000020700720c */ /* 0x000fe20003f86270 */
[----:B------:R-:W-:Y:S02]  /*180c0*/  IMAD.MOV.U32 R13, RZ, RZ, R4 ;  /* 0x000000ffff0d7224 */ /* 0x000fe400078e0004 */
[----:B------:R-:W-:-:S10]  /*180d0*/  IMAD.MOV.U32 R6, RZ, RZ, R14 ;  /* 0x000000ffff067224 */ /* 0x000fd400078e000e */
[----:B------:R-:W-:Y:S05]  /*180e0*/  WARPSYNC.COLLECTIVE R15, `(.L_x_1622) ;  /* 0x000000000f087348 */ /* 0x000fea0003c00000 */
[----:B------:R0:W1:Y:S02]  /*180f0*/  SHFL.IDX P6, R14, R13, R12, R11 ;  /* 0x0000000c0d0e7389 */ /* 0x00006400000c000b */
[----:B01----:R-:W-:Y:S01]  /*18100*/  ENDCOLLECTIVE ;  /* 0x000000000000791b */ /* 0x003fe20003800000 */
.L_x_1622:
        /* <DEDUP_REMOVED lines=17> */
.L_x_1623:
[----:B------:R-:W-:Y:S02]  /*18220*/  IMAD.MOV.U32 R13, RZ, RZ, R4 ;  /* 0x000000ffff0d7224 */ /* 0x000fe400078e0004 */
[----:B------:R-:W-:-:S07]  /*18230*/  IMAD.MOV.U32 R3, RZ, RZ, R14 ;  /* 0x000000ffff037224 */ /* 0x000fce00078e000e */
[----:B------:R-:W-:Y:S05]  /*18240*/  WARPSYNC.COLLECTIVE R15, `(.L_x_1624) ;  /* 0x000000000f087348 */ /* 0x000fea0003c00000 */
[----:B------:R0:W1:Y:S02]  /*18250*/  SHFL.IDX P6, R14, R13, R12, R11 ;  /* 0x0000000c0d0e7389 */ /* 0x00006400000c000b */
[----:B01----:R-:W-:Y:S01]  /*18260*/  ENDCOLLECTIVE ;  /* 0x000000000000791b */ /* 0x003fe20003800000 */
.L_x_1624:
[----:B------:R-:W-:Y:S01]  /*18270*/  IMAD.MOV.U32 R4, RZ, RZ, R14 ;  /* 0x000000ffff047224 */ /* 0x000fe200078e000e */
[----:B------:R-:W-:Y:S06]  /*18280*/  BRA `(.L_x_1625) ;  /* 0xffffffac00f87947 */ /* 0x000fec000383ffff */
.L_x_1507:
[----:B0-----:R-:W2:Y:S02]  /*18290*/  LDL R2, [R1] ;  /* 0x0000000001027983 */ /* 0x001ea40000100800 */
[----:B--2---:R0:W1:Y:S02]  /*182a0*/  SYNCS.PHASECHK.TRANS64.TRYWAIT P0, [R2+URZ+0x30820], R0 ;  /* 0x03082000020075a7 */ /* 0x004064000800017f */
[----:B-1----:R-:W-:Y:S05]  /*182b0*/  @!P0 NANOSLEEP.SYNCS 0x989680 ;  /* 0x009896800000895d */ /* 0x002fea0003900000 */
[----:B------:R-:W1:Y:S02]  /*182c0*/  @!P0 SYNCS.PHASECHK.TRANS64 P0, [R2+URZ+0x30820], R0 ;  /* 0x03082000020085a7 */ /* 0x000e64000800007f */
[----:B-1----:R-:W-:Y:S05]  /*182d0*/  @!P0 BRA `(.L_x_1507) ;  /* 0xfffffffc00ec8947 */ /* 0x002fea000383ffff */
[----:B------:R-:W-:Y:S05]  /*182e0*/  BRA `(.L_x_1626) ;  /* 0xffffffb000807947 */ /* 0x000fea000383ffff */
.L_x_1516:
[----:B-1----:R1:W2:Y:S02]  /*182f0*/  SYNCS.PHASECHK.TRANS64.TRYWAIT P0, [R3+URZ+0x30840], R2 ;  /* 0x03084002030075a7 */ /* 0x0022a4000800017f */
[----:B--2---:R-:W-:Y:S05]  /*18300*/  @!P0 NANOSLEEP.SYNCS 0x989680 ;  /* 0x009896800000895d */ /* 0x004fea0003900000 */
[----:B------:R-:W2:Y:S02]  /*18310*/  @!P0 SYNCS.PHASECHK.TRANS64 P0, [R3+URZ+0x30840], R2 ;  /* 0x03084002030085a7 */ /* 0x000ea4000800007f */
[----:B--2---:R-:W-:Y:S05]  /*18320*/  @!P0 BRA `(.L_x_1516) ;  /* 0xfffffffc00f08947 */ /* 0x004fea000383ffff */
[----:B------:R-:W-:Y:S05]  /*18330*/  BRA `(.L_x_1627) ;  /* 0xffffffb400507947 */ /* 0x000fea000383ffff */
.L_x_1523:
[----:B0-----:R0:W1:Y:S02]  /*18340*/  SYNCS.PHASECHK.TRANS64.TRYWAIT P0, [R3+URZ+0x60], R2 ;  /* 0x00006002030075a7 */ /* 0x001064000800017f */
[----:B-1----:R-:W-:Y:S05]  /*18350*/  @!P0 NANOSLEEP.SYNCS 0x989680 ;  /* 0x009896800000895d */ /* 0x002fea0003900000 */
[----:B------:R-:W1:Y:S02]  /*18360*/  @!P0 SYNCS.PHASECHK.TRANS64 P0, [R3+URZ+0x60], R2 ;  /* 0x00006002030085a7 */ /* 0x000e64000800007f */
[----:B-1----:R-:W-:Y:S05]  /*18370*/  @!P0 BRA `(.L_x_1523) ;  /* 0xfffffffc00f08947 */ /* 0x002fea000383ffff */
[----:B------:R-:W-:Y:S05]  /*18380*/  BRA `(.L_x_1628) ;  /* 0xffffffb8006c7947 */ /* 0x000fea000383ffff */
.L_x_1533:
[----:B-1----:R1:W2:Y:S02]  /*18390*/  SYNCS.PHASECHK.TRANS64.TRYWAIT P0, [R3+URZ+0x30840], R2 ;  /* 0x03084002030075a7 */ /* 0x0022a4000800017f */
[----:B--2---:R-:W-:Y:S05]  /*183a0*/  @!P0 NANOSLEEP.SYNCS 0x989680 ;  /* 0x009896800000895d */ /* 0x004fea0003900000 */
[----:B------:R-:W2:Y:S02]  /*183b0*/  @!P0 SYNCS.PHASECHK.TRANS64 P0, [R3+URZ+0x30840], R2 ;  /* 0x03084002030085a7 */ /* 0x000ea4000800007f */
[----:B--2---:R-:W-:Y:S05]  /*183c0*/  @!P0 BRA `(.L_x_1533) ;  /* 0xfffffffc00f08947 */ /* 0x004fea000383ffff */
[----:B------:R-:W-:Y:S05]  /*183d0*/  BRA `(.L_x_1629) ;  /* 0xffffffc000587947 */ /* 0x000fea000383ffff */
.L_x_1540:
[----:B0-----:R0:W1:Y:S02]  /*183e0*/  SYNCS.PHASECHK.TRANS64.TRYWAIT P0, [R2+URZ+0x60], R3 ;  /* 0x00006003020075a7 */ /* 0x001064000800017f */
[----:B-1----:R-:W-:Y:S05]  /*183f0*/  @!P0 NANOSLEEP.SYNCS 0x989680 ;  /* 0x009896800000895d */ /* 0x002fea0003900000 */
[----:B------:R-:W1:Y:S02]  /*18400*/  @!P0 SYNCS.PHASECHK.TRANS64 P0, [R2+URZ+0x60], R3 ;  /* 0x00006003020085a7 */ /* 0x000e64000800007f */
[----:B-1----:R-:W-:Y:S05]  /*18410*/  @!P0 BRA `(.L_x_1540) ;  /* 0xfffffffc00f08947 */ /* 0x002fea000383ffff */
[----:B------:R-:W-:Y:S05]  /*18420*/  BRA `(.L_x_1630) ;  /* 0xffffffc400747947 */ /* 0x000fea000383ffff */
.L_x_1550:
[----:B---3--:R3:W4:Y:S02]  /*18430*/  SYNCS.PHASECHK.TRANS64.TRYWAIT P0, [R2+URZ+0x30840], R3 ;  /* 0x03084003020075a7 */ /* 0x008724000800017f */
[----:B----4-:R-:W-:Y:S05]  /*18440*/  @!P0 NANOSLEEP.SYNCS 0x989680 ;  /* 0x009896800000895d */ /* 0x010fea0003900000 */
[----:B------:R-:W4:Y:S02]  /*18450*/  @!P0 SYNCS.PHASECHK.TRANS64 P0, [R2+URZ+0x30840], R3 ;  /* 0x03084003020085a7 */ /* 0x000f24000800007f */
[----:B----4-:R-:W-:Y:S05]  /*18460*/  @!P0 BRA `(.L_x_1550) ;  /* 0xfffffffc00f08947 */ /* 0x010fea000383ffff */
[----:B------:R-:W-:Y:S05]  /*18470*/  BRA `(.L_x_1631) ;  /* 0xffffffcc00247947 */ /* 0x000fea000383ffff */
.L_x_1557:
[----:B0-----:R0:W1:Y:S02]  /*18480*/  SYNCS.PHASECHK.TRANS64.TRYWAIT P0, [R2+URZ+0x60], R5 ;  /* 0x00006005020075a7 */ /* 0x001064000800017f */
[----:B-1----:R-:W-:Y:S05]  /*18490*/  @!P0 NANOSLEEP.SYNCS 0x989680 ;  /* 0x009896800000895d */ /* 0x002fea0003900000 */
[----:B------:R-:W1:Y:S02]  /*184a0*/  @!P0 SYNCS.PHASECHK.TRANS64 P0, [R2+URZ+0x60], R5 ;  /* 0x00006005020085a7 */ /* 0x000e64000800007f */
[----:B-1----:R-:W-:Y:S05]  /*184b0*/  @!P0 BRA `(.L_x_1557) ;  /* 0xfffffffc00f08947 */ /* 0x002fea000383ffff */
[----:B------:R-:W-:Y:S05]  /*184c0*/  BRA `(.L_x_1632) ;  /* 0xffffffd000407947 */ /* 0x000fea000383ffff */
.L_x_1569:
[----:B---3--:R3:W4:Y:S02]  /*184d0*/  SYNCS.PHASECHK.TRANS64.TRYWAIT P0, [R0+URZ+0x30860], R2 ;  /* 0x03086002000075a7 */ /* 0x008724000800017f */
[----:B----4-:R-:W-:Y:S05]  /*184e0*/  @!P0 NANOSLEEP.SYNCS 0x989680 ;  /* 0x009896800000895d */ /* 0x010fea0003900000 */
[----:B------:R-:W4:Y:S02]  /*184f0*/  @!P0 SYNCS.PHASECHK.TRANS64 P0, [R0+URZ+0x30860], R2 ;  /* 0x03086002000085a7 */ /* 0x000f24000800007f */
[----:B----4-:R-:W-:Y:S05]  /*18500*/  @!P0 BRA `(.L_x_1569) ;  /* 0xfffffffc00f08947 */ /* 0x010fea000383ffff */
[----:B------:R-:W-:Y:S05]  /*18510*/  BRA `(.L_x_1633) ;  /* 0xffffffd400d47947 */ /* 0x000fea000383ffff */
.L_x_1577:
[----:B------:R-:W-:Y:S01]  /*18520*/  BSSY B0, `(.L_x_1634) ;  /* 0x0000008000007945 */ /* 0x000fe20003800000 */
[----:B------:R-:W-:Y:S02]  /*18530*/  IMAD.MOV.U32 R13, RZ, RZ, R16 ;  /* 0x000000ffff0d7224 */ /* 0x000fe400078e0010 */
[----:B-1----:R-:W-:Y:S02]  /*18540*/  IMAD.MOV.U32 R12, RZ, RZ, RZ ;  /* 0x000000ffff0c7224 */ /* 0x002fe400078e00ff */
[----:B------:R-:W-:Y:S02]  /*18550*/  IMAD.MOV.U32 R11, RZ, RZ, 0x1f ;  /* 0x0000001fff0b7424 */ /* 0x000fe400078e00ff */
[----:B------:R-:W-:-:S07]  /*18560*/  IMAD.MOV.U32 R15, RZ, RZ, -0x1 ;  /* 0xffffffffff0f7424 */ /* 0x000fce00078e00ff */
[----:B0-2---:R-:W-:Y:S05]  /*18570*/  WARPSYNC.COLLECTIVE R15, `(.L_x_1635) ;  /* 0x000000000f087348 */ /* 0x005fea0003c00000 */
[----:B------:R1:W3:Y:S02]  /*18580*/  SHFL.IDX P6, R14, R13, R12, R11 ;  /* 0x0000000c0d0e7389 */ /* 0x0002e400000c000b */
[----:B0123--:R-:W-:Y:S01]  /*18590*/  ENDCOLLECTIVE ;  /* 0x000000000000791b */ /* 0x00ffe20003800000 */
.L_x_1635:
[----:B------:R-:W-:Y:S05]  /*185a0*/  BSYNC B0 ;  /* 0x0000000000007941 */ /* 0x000fea0003800000 */
.L_x_1634:
        /* <DEDUP_REMOVED lines=9> */
.L_x_1636:
[----:B------:R-:W-:Y:S01]  /*18640*/  ULDC UR4, c[0x0][0xc3c] ;  /* 0x00030f0000047ab9 */ /* 0x000fe20000000800 */
[----:B------:R-:W-:Y:S01]  /*18650*/  ULDC.64 UR6, c[0x0][0x208] ;  /* 0x0000820000067ab9 */ /* 0x000fe20000000a00 */
        /* <DEDUP_REMOVED lines=17> */
.L_x_1637:
[----:B------:R-:W-:Y:S01]  /*18770*/  IMAD.MOV.U32 R12, RZ, RZ, 0x2 ;  /* 0x00000002ff0c7424 */ /* 0x000fe200078e00ff */
[----:B------:R-:W-:-:S05]  /*18780*/  SEL R7, R14, RZ, P1 ;  /* 0x000000ff0e077207 */ /* 0x000fca0000800000 */
[----:B------:R-:W-:-:S04]  /*18790*/  IMAD.IADD R3, R2, 0x1, R7 ;  /* 0x0000000102037824 */ /* 0x000fc800078e0207 */
[----:B------:R-:W-:-:S07]  /*187a0*/  IMAD.MOV.U32 R13, RZ, RZ, R3 ;  /* 0x000000ffff0d7224 */ /* 0x000fce00078e0003 */
[----:B------:R-:W-:Y:S05]  /*187b0*/  WARPSYNC.COLLECTIVE R15, `(.L_x_1638) ;  /* 0x000000000f087348 */ /* 0x000fea0003c00000 */
[----:B------:R0:W1:Y:S02]  /*187c0*/  SHFL.UP P6, R14, R13, R12, R11 ;  /* 0x0400000c0d0e7389 */ /* 0x00006400000c000b */
[----:B01----:R-:W-:Y:S01]  /*187d0*/  ENDCOLLECTIVE ;  /* 0x000000000000791b */ /* 0x003fe20003800000 */
.L_x_1638:
        /* <DEDUP_REMOVED lines=8> */
.L_x_1639:
        /* <DEDUP_REMOVED lines=8> */
.L_x_1640:
        /* <DEDUP_REMOVED lines=8> */
.L_x_1641:
        /* <DEDUP_REMOVED lines=9> */
.L_x_1642:
[----:B------:R-:W-:Y:S01]  /*189f0*/  IMAD.MOV.U32 R16, RZ, RZ, R14 ;  /* 0x000000ffff107224 */ /* 0x000fe200078e000e */
[----:B------:R-:W-:Y:S06]  /*18a00*/  BRA `(.L_x_1643) ;  /* 0xffffffd800907947 */ /* 0x000fec000383ffff */
.L_x_1582:
[----:B------:R-:W-:Y:S01]  /*18a10*/  BSSY B0, `(.L_x_1644) ;  /* 0x0000008000007945 */ /* 0x000fe20003800000 */
[----:B-----5:R-:W-:Y:S02]  /*18a20*/  IMAD.MOV.U32 R13, RZ, RZ, R2 ;  /* 0x000000ffff0d7224 */ /* 0x020fe400078e0002 */
[----:B-1----:R-:W-:Y:S02]  /*18a30*/  IMAD.MOV.U32 R12, RZ, RZ, 0x1 ;  /* 0x00000001ff0c7424 */ /* 0x002fe400078e00ff */
[----:B------:R-:W-:Y:S02]  /*18a40*/  IMAD.MOV.U32 R11, RZ, RZ, RZ ;  /* 0x000000ffff0b7224 */ /* 0x000fe400078e00ff */
[----:B------:R-:W-:-:S07]  /*18a50*/  IMAD.MOV.U32 R15, RZ, RZ, -0x1 ;  /* 0xffffffffff0f7424 */ /* 0x000fce00078e00ff */
[----:B0-23--:R-:W-:Y:S05]  /*18a60*/  WARPSYNC.COLLECTIVE R15, `(.L_x_1645) ;  /* 0x000000000f087348 */ /* 0x00dfea0003c00000 */
[----:B------:R1:W4:Y:S02]  /*18a70*/  SHFL.UP P6, R14, R13, R12, R11 ;  /* 0x0400000c0d0e7389 */ /* 0x00032400000c000b */
[----:B01234-:R-:W-:Y:S01]  /*18a80*/  ENDCOLLECTIVE ;  /* 0x000000000000791b */ /* 0x01ffe20003800000 */
.L_x_1645:
[----:B------:R-:W-:Y:S05]  /*18a90*/  BSYNC B0 ;  /* 0x0000000000007941 */ /* 0x000fea0003800000 */
.L_x_1644:
        /* <DEDUP_REMOVED lines=9> */
.L_x_1646:
[----:B------:R-:W-:Y:S01]  /*18b30*/  IMAD.MOV.U32 R12, RZ, RZ, 0x4 ;  /* 0x00000004ff0c7424 */ /* 0x000fe200078e00ff */
[----:B------:R-:W-:-:S05]  /*18b40*/  SEL R14, R14, RZ, P2 ;  /* 0x000000ff0e0e7207 */ /* 0x000fca0001000000 */
[----:B------:R-:W-:-:S04]  /*18b50*/  IMAD.IADD R3, R3, 0x1, R14 ;  /* 0x0000000103037824 */ /* 0x000fc800078e020e */
[----:B------:R-:W-:-:S07]  /*18b60*/  IMAD.MOV.U32 R13, RZ, RZ, R3 ;  /* 0x000000ffff0d7224 */ /* 0x000fce00078e0003 */
[----:B------:R-:W-:Y:S05]  /*18b70*/  WARPSYNC.COLLECTIVE R15, `(.L_x_1647) ;  /* 0x000000000f087348 */ /* 0x000fea0003c00000 */
[----:B------:R0:W1:Y:S02]  /*18b80*/  SHFL.UP P6, R14, R13, R12, R11 ;  /* 0x0400000c0d0e7389 */ /* 0x00006400000c000b */
[----:B01----:R-:W-:Y:S01]  /*18b90*/  ENDCOLLECTIVE ;  /* 0x000000000000791b */ /* 0x003fe20003800000 */
.L_x_1647:
[----:B------:R-:W-:Y:S01]  /*18ba0*/  IMAD.MOV.U32 R12, RZ, RZ, 0x8 ;  /* 0x00000008ff0c7424 */ /* 0x000fe200078e00ff */
[----:B------:R-:W-:-:S05]  /*18bb0*/  SEL R14, R14, RZ, P3 ;  /* 0x000000ff0e0e7207 */ /* 0x000fca0001800000 */
[----:B------:R-:W-:-:S04]  /*18bc0*/  IMAD.IADD R3, R3, 0x1, R14 ;  /* 0x0000000103037824 */ /* 0x000fc800078e020e */
[----:B------:R-:W-:-:S07]  /*18bd0*/  IMAD.MOV.U32 R13, RZ, RZ, R3 ;  /* 0x000000ffff0d7224 */ /* 0x000fce00078e0003 */
[----:B------:R-:W-:Y:S05]  /*18be0*/  WARPSYNC.COLLECTIVE R15, `(.L_x_1648) ;  /* 0x000000000f087348 */ /* 0x000fea0003c00000 */
[----:B------:R0:W1:Y:S02]  /*18bf0*/  SHFL.UP P6, R14, R13, R12, R11 ;  /* 0x0400000c0d0e7389 */ /* 0x00006400000c000b */
[----:B01----:R-:W-:Y:S01]  /*18c00*/  ENDCOLLECTIVE ;  /* 0x000000000000791b */ /* 0x003fe20003800000 */
.L_x_1648:
[----:B------:R-:W-:Y:S01]  /*18c10*/  IMAD.MOV.U32 R12, RZ, RZ, 0x10 ;  /* 0x00000010ff0c7424 */ /* 0x000fe200078e00ff */
[----:B------:R-:W-:-:S05]  /*18c20*/  SEL R14, R14, RZ, P4 ;  /* 0x000000ff0e0e7207 */ /* 0x000fca0002000000 */
[----:B------:R-:W-:-:S04]  /*18c30*/  IMAD.IADD R3, R3, 0x1, R14 ;  /* 0x0000000103037824 */ /* 0x000fc800078e020e */
[----:B------:R-:W-:-:S07]  /*18c40*/  IMAD.MOV.U32 R13, RZ, RZ, R3 ;  /* 0x000000ffff0d7224 */ /* 0x000fce00078e0003 */
[----:B------:R-:W-:Y:S05]  /*18c50*/  WARPSYNC.COLLECTIVE R15, `(.L_x_1649) ;  /* 0x000000000f087348 */ /* 0x000fea0003c00000 */
[----:B------:R0:W1:Y:S02]  /*18c60*/  SHFL.UP P6, R14, R13, R12, R11 ;  /* 0x0400000c0d0e7389 */ /* 0x00006400000c000b */
[----:B01----:R-:W-:Y:S01]  /*18c70*/  ENDCOLLECTIVE ;  /* 0x000000000000791b */ /* 0x003fe20003800000 */
.L_x_1649:
[----:B------:R-:W-:Y:S02]  /*18c80*/  IMAD.MOV.U32 R12, RZ, RZ, 0x1f ;  /* 0x0000001fff0c7424 */ /* 0x000fe400078e00ff */
[----:B------:R-:W-:Y:S01]  /*18c90*/  IMAD.MOV.U32 R11, RZ, RZ, 0x1f ;  /* 0x0000001fff0b7424 */ /* 0x000fe200078e00ff */
[----:B------:R-:W-:-:S05]  /*18ca0*/  SEL R14, R14, RZ, P5 ;  /* 0x000000ff0e0e7207 */ /* 0x000fca0002800000 */
[----:B------:R-:W-:-:S04]  /*18cb0*/  IMAD.IADD R3, R3, 0x1, R14 ;  /* 0x0000000103037824 */ /* 0x000fc800078e020e */
[----:B------:R-:W-:-:S07]  /*18cc0*/  IMAD.MOV.U32 R13, RZ, RZ, R3 ;  /* 0x000000ffff0d7224 */ /* 0x000fce00078e0003 */
[----:B------:R-:W-:Y:S05]  /*18cd0*/  WARPSYNC.COLLECTIVE R15, `(.L_x_1650) ;  /* 0x000000000f087348 */ /* 0x000fea0003c00000 */
[----:B------:R0:W1:Y:S02]  /*18ce0*/  SHFL.IDX P6, R14, R13, R12, R11 ;  /* 0x0000000c0d0e7389 */ /* 0x00006400000c000b */
[----:B01----:R-:W-:Y:S01]  /*18cf0*/  ENDCOLLECTIVE ;  /* 0x000000000000791b */ /* 0x003fe20003800000 */
.L_x_1650:
[----:B------:R-:W-:Y:S01]  /*18d00*/  IMAD.MOV.U32 R16, RZ, RZ, R14 ;  /* 0x000000ffff107224 */ /* 0x000fe200078e000e */
[----:B------:R-:W-:Y:S06]  /*18d10*/  BRA `(.L_x_1651) ;  /* 0xffffffd8006c7947 */ /* 0x000fec000383ffff */
.L_x_1584:
[----:B------:R-:W-:Y:S01]  /*18d20*/  BSSY B0, `(.L_x_1652) ;  /* 0x0000006000007945 */ /* 0x000fe20003800000 */
[----:B------:R-:W-:Y:S01]  /*18d30*/  PLOP3.LUT P6, PT, P6, PT, PT, 0x8, 0x0 ;  /* 0x000000000000781c */ /* 0x000fe200037ce170 */
[----:B------:R-:W-:-:S12]  /*18d40*/  IMAD.MOV.U32 R15, RZ, RZ, -0x1 ;  /* 0xffffffffff0f7424 */ /* 0x000fd800078e00ff */
[----:B0123--:R-:W-:Y:S05]  /*18d50*/  WARPSYNC.COLLECTIVE R15, `(.L_x_1653) ;  /* 0x000000000f087348 */ /* 0x00ffea0003c00000 */
[----:B------:R-:W-:Y:S01]  /*18d60*/  VOTE.ANY R14, PT, P6 ;  /* 0x00000000000e7806 */ /* 0x000fe200030e0100 */
[----:B0123--:R-:W-:Y:S06]  /*18d70*/  ENDCOLLECTIVE ;  /* 0x000000000000791b */ /* 0x00ffec0003800000 */
.L_x_1653:
[----:B------:R-:W-:Y:S05]  /*18d80*/  BSYNC B0 ;  /* 0x0000000000007941 */ /* 0x000fea0003800000 */
.L_x_1652:
        /* <DEDUP_REMOVED lines=9> */
.L_x_1654:
[----:B------:R-:W-:Y:S01]  /*18e20*/  IMAD.MOV.U32 R17, RZ, RZ, R14 ;  /* 0x000000ffff117224 */ /* 0x000fe200078e000e */
[----:B------:R-:W-:Y:S06]  /*18e30*/  BRA `(.L_x_1655) ;  /* 0xffffffd8005c7947 */ /* 0x000fec000383ffff */
.L_x_1586:
[----:B------:R-:W-:Y:S01]  /*18e40*/  BSSY B0, `(.L_x_1656) ;  /* 0x0000007000007945 */ /* 0x000fe20003800000 */
[----:B------:R-:W-:Y:S02]  /*18e50*/  IMAD.MOV.U32 R13, RZ, RZ, R3 ;  /* 0x000000ffff0d7224 */ /* 0x000fe400078e0003 */
[----:B------:R-:W-:Y:S02]  /*18e60*/  IMAD.MOV.U32 R11, RZ, RZ, 0x1f ;  /* 0x0000001fff0b7424 */ /* 0x000fe400078e00ff */
[----:B------:R-:W-:-:S07]  /*18e70*/  IMAD.MOV.U32 R15, RZ, RZ, -0x1 ;  /* 0xffffffffff0f7424 */ /* 0x000fce00078e00ff */
[----:B0-234-:R-:W-:Y:S05]  /*18e80*/  WARPSYNC.COLLECTIVE R15, `(.L_x_1657) ;  /* 0x000000000f087348 */ /* 0x01dfea0003c00000 */
[----:B------:R1:W0:Y:S02]  /*18e90*/  SHFL.IDX P6, R14, R13, R12, R11 ;  /* 0x0000000c0d0e7389 */ /* 0x00022400000c000b */
[----:B01234-:R-:W-:Y:S01]  /*18ea0*/  ENDCOLLECTIVE ;  /* 0x000000000000791b */ /* 0x01ffe20003800000 */
.L_x_1657:
[----:B------:R-:W-:Y:S05]  /*18eb0*/  BSYNC B0 ;  /* 0x0000000000007941 */ /* 0x000fea0003800000 */
.L_x_1656:
[----:B------:R-:W-:Y:S01]  /*18ec0*/  IMAD.MOV.U32 R3, RZ, RZ, R14 ;  /* 0x000000ffff037224 */ /* 0x000fe200078e000e */
[----:B------:R-:W-:Y:S06]  /*18ed0*/  BRA `(.L_x_1658) ;  /* 0xffffffd800507947 */ /* 0x000fec000383ffff */
.L_x_1590:
[----:B0-----:R0:W3:Y:S02]  /*18ee0*/  SYNCS.PHASECHK.TRANS64.TRYWAIT P0, [R0+URZ+0x30820], R3 ;  /* 0x03082003000075a7 */ /* 0x0010e4000800017f */
[----:B---3--:R-:W-:Y:S05]  /*18ef0*/  @!P0 NANOSLEEP.SYNCS 0x989680 ;  /* 0x009896800000895d */ /* 0x008fea0003900000 */
[----:B------:R-:W3:Y:S02]  /*18f00*/  @!P0 SYNCS.PHASECHK.TRANS64 P0, [R0+URZ+0x30820], R3 ;  /* 0x03082003000085a7 */ /* 0x000ee4000800007f */
[----:B---3--:R-:W-:Y:S05]  /*18f10*/  @!P0 BRA `(.L_x_1590) ;  /* 0xfffffffc00f08947 */ /* 0x008fea000383ffff */
[----:B------:R-:W-:Y:S05]  /*18f20*/  BRA `(.L_x_1659) ;  /* 0xffffffdc00d87947 */ /* 0x000fea000383ffff */
.L_x_1591:
[----:B------:R-:W3:Y:S01]  /*18f30*/  S2R R2, SR_TID.X ;  /* 0x0000000000027919 */ /* 0x000ee20000002100 */
[----:B------:R-:W-:Y:S01]  /*18f40*/  BSSY B0, `(.L_x_1660) ;  /* 0x000000a000007945 */ /* 0x000fe20003800000 */
[----:B-1----:R-:W-:Y:S02]  /*18f50*/  IMAD.MOV.U32 R12, RZ, RZ, RZ ;  /* 0x000000ffff0c7224 */ /* 0x002fe400078e00ff */
[----:B------:R-:W-:Y:S02]  /*18f60*/  IMAD.MOV.U32 R11, RZ, RZ, 0x1f ;  /* 0x0000001fff0b7424 */ /* 0x000fe400078e00ff */
[----:B------:R-:W-:Y:S01]  /*18f70*/  IMAD.MOV.U32 R15, RZ, RZ, -0x1 ;  /* 0xffffffffff0f7424 */ /* 0x000fe200078e00ff */
[----:B---3--:R-:W-:-:S04]  /*18f80*/  SHF.R.U32.HI R2, RZ, 0x5, R2 ;  /* 0x00000005ff027819 */ /* 0x008fc80000011602 */
[----:B------:R-:W-:-:S05]  /*18f90*/  LOP3.LUT R2, R2, 0x3, RZ, 0xc0, !PT ;  /* 0x0000000302027812 */ /* 0x000fca00078ec0ff */
[----:B------:R-:W-:-:S07]  /*18fa0*/  IMAD.MOV.U32 R13, RZ, RZ, R2 ;  /* 0x000000ffff0d7224 */ /* 0x000fce00078e0002 */
[----:B0-2---:R-:W-:Y:S05]  /*18fb0*/  WARPSYNC.COLLECTIVE R15, `(.L_x_1661) ;  /* 0x000000000f087348 */ /* 0x005fea0003c00000 */
[----:B------:R1:W3:Y:S02]  /*18fc0*/  SHFL.IDX P6, R14, R13, R12, R11 ;  /* 0x0000000c0d0e7389 */ /* 0x0002e400000c000b */
[----:B0123--:R-:W-:Y:S01]  /*18fd0*/  ENDCOLLECTIVE ;  /* 0x000000000000791b */ /* 0x00ffe20003800000 */
.L_x_1661:
[----:B------:R-:W-:Y:S05]  /*18fe0*/  BSYNC B0 ;  /* 0x0000000000007941 */ /* 0x000fea0003800000 */
.L_x_1660:
[----:B------:R-:W-:Y:S05]  /*18ff0*/  BRA `(.L_x_1662) ;  /* 0xffffffdc00c07947 */ /* 0x000fea000383ffff */
.L_x_1594:
[----:B------:R-:W-:Y:S01]  /*19000*/  BSSY B1, `(.L_x_1663) ;  /* 0x0000006000017945 */ /* 0x000fe20003800000 */
[----:B------:R-:W-:-:S07]  /*19010*/  IMAD.MOV.U32 R15, RZ, RZ, -0x1 ;  /* 0xffffffffff0f7424 */ /* 0x000fce00078e00ff */
[----:B0123--:R-:W-:Y:S05]  /*19020*/  WARPSYNC.COLLECTIVE R15, `(.L_x_1664) ;  /* 0x000000000f0c7348 */ /* 0x00ffea0003c00000 */
[----:B------:R-:W-:Y:S02]  /*19030*/  ELECT P6, UR62, PT ;  /* 0x00000000003e782f */ /* 0x000fe400038c0000 */
[----:B------:R-:W-:Y:S01]  /*19040*/  MOV R14, UR62 ;  /* 0x0000003e000e7c02 */ /* 0x000fe20008000f00 */
[----:B0123--:R-:W-:Y:S10]  /*19050*/  ENDCOLLECTIVE ;  /* 0x000000000000791b */ /* 0x00fff40003800000 */
.L_x_1664:
[----:B------:R-:W-:Y:S05]  /*19060*/  BSYNC B1 ;  /* 0x0000000000017941 */ /* 0x000fea0003800000 */
.L_x_1663:
[----:B------:R-:W-:Y:S05]  /*19070*/  BRA `(.L_x_1665) ;  /* 0xffffffdc00b87947 */ /* 0x000fea000383ffff */
.L_x_1596:
[----:B0-----:R0:W2:Y:S02]  /*19080*/  SYNCS.PHASECHK.TRANS64.TRYWAIT P0, [R6+URZ], R5 ;  /* 0x00000005060075a7 */ /* 0x0010a4000800017f */
[----:B--2---:R-:W-:Y:S05]  /*19090*/  @!P0 NANOSLEEP.SYNCS 0x989680 ;  /* 0x009896800000895d */ /* 0x004fea0003900000 */
[----:B------:R-:W2:Y:S02]  /*190a0*/  @!P0 SYNCS.PHASECHK.TRANS64 P0, [R6+URZ], R5 ;  /* 0x00000005060085a7 */ /* 0x000ea4000800007f */
[----:B--2---:R-:W-:Y:S05]  /*190b0*/  @!P0 BRA `(.L_x_1596) ;  /* 0xfffffffc00f08947 */ /* 0x004fea000383ffff */
[----:B------:R-:W-:Y:S05]  /*190c0*/  BRA `(.L_x_1666) ;  /* 0xffffffdc00fc7947 */ /* 0x000fea000383ffff */
.L_x_1597:
[----:B--2---:R2:W3:Y:S02]  /*190d0*/  SYNCS.PHASECHK.TRANS64.TRYWAIT P0, [R7+URZ], R2 ;  /* 0x00000002070075a7 */ /* 0x0044e4000800017f */
[----:B---3--:R-:W-:Y:S05]  /*190e0*/  @!P0 NANOSLEEP.SYNCS 0x989680 ;  /* 0x009896800000895d */ /* 0x008fea0003900000 */
[----:B------:R-:W3:Y:S02]  /*190f0*/  @!P0 SYNCS.PHASECHK.TRANS64 P0, [R7+URZ], R2 ;  /* 0x00000002070085a7 */ /* 0x000ee4000800007f */
[----:B---3--:R-:W-:Y:S05]  /*19100*/  @!P0 BRA `(.L_x_1597) ;  /* 0xfffffffc00f08947 */ /* 0x008fea000383ffff */
[----:B------:R-:W-:Y:S05]  /*19110*/  BRA `(.L_x_1667) ;  /* 0xffffffdc00f07947 */ /* 0x000fea000383ffff */
.L_x_1599:
[----:B---3--:R3:W4:Y:S02]  /*19120*/  SYNCS.PHASECHK.TRANS64.TRYWAIT P0, [R4+URZ], R5 ;  /* 0x00000005040075a7 */ /* 0x008724000800017f */
[----:B----4-:R-:W-:Y:S05]  /*19130*/  @!P0 NANOSLEEP.SYNCS 0x989680 ;  /* 0x009896800000895d */ /* 0x010fea0003900000 */
[----:B------:R-:W4:Y:S02]  /*19140*/  @!P0 SYNCS.PHASECHK.TRANS64 P0, [R4+URZ], R5 ;  /* 0x00000005040085a7 */ /* 0x000f24000800007f */
[----:B----4-:R-:W-:Y:S05]  /*19150*/  @!P0 BRA `(.L_x_1599) ;  /* 0xfffffffc00f08947 */ /* 0x010fea000383ffff */
[----:B------:R-:W-:Y:S05]  /*19160*/  BRA `(.L_x_1668) ;  /* 0xffffffdc00f87947 */ /* 0x000fea000383ffff */
.L_x_1669:
        /* <DEDUP_REMOVED lines=9> */
.L_x_3244:


//--------------------- .text._ZN7cutlass13device_kernelIN5flash11enable_sm90INS1_16FlashAttnFwdSm90INS1_25CollectiveMainloopFwdSm90ILi2EN4cute5tupleIJNS5_1CILi1EEES8_S8_EEENS6_IJNS7_ILi128EEENS7_ILi96EEENS7_ILi192EEEEEELi192ENS_6half_tEfNS_4arch4Sm90ELb0ELb1ELb0ELb1ELb0ELb1ELb0ELb1ELb1ELb1ELb0ELb0EEENS1_21CollectiveEpilogueFwdINS6_IJSA_SC_SB_EEES9_SE_SG_Li256ELb1ELb1ELb0ELb0EEENS1_36VarlenDynamicPersistentTileSchedulerILi128ELi96ELi256ELi128ELb0ELb1ELb1ELb1ELb0ELb1EEEEEEEEEvNT_6ParamsE --------------------------
	.section	.text._ZN7cutlass13device_kernelIN5flash11enable_sm90INS1_16FlashAttnFwdSm90INS1_25CollectiveMainloopFwdSm90ILi2EN4cute5tupleIJNS5_1CILi1EEES8_S8_EEENS6_IJNS7_ILi128EEENS7_ILi96EEENS7_ILi192EEEEEELi192ENS_6half_tEfNS_4arch4Sm90ELb0ELb1ELb0ELb1ELb0ELb1ELb0ELb1ELb1ELb1ELb0ELb0EEENS1_21CollectiveEpilogueFwdINS6_IJSA_SC_SB_EEES9_SE_SG_Li256ELb1ELb1ELb0ELb0EEENS1_36VarlenDynamicPersistentTileSchedulerILi128ELi96ELi256ELi128ELb0ELb1ELb1ELb1ELb0ELb1EEEEEEEEEvNT_6ParamsE,"ax",@progbits
	.align	128
.text._ZN7cutlass13device_kernelIN5flash11enable_sm90INS1_16FlashAttnFwdSm90INS1_25CollectiveMainloopFwdSm90ILi2EN4cute5tupleIJNS5_1CILi1EEES8_S8_EEENS6_IJNS7_ILi128EEENS7_ILi96EEENS7_ILi192EEEEEELi192ENS_6half_tEfNS_4arch4Sm90ELb0ELb1ELb0ELb1ELb0ELb1ELb0ELb1ELb1ELb1ELb0ELb0EEENS1_21CollectiveEpilogueFwdINS6_IJSA_SC_SB_EEES9_SE_SG_Li256ELb1ELb1ELb0ELb0EEENS1_36VarlenDynamicPersistentTileSchedulerILi128ELi96ELi256ELi128ELb0ELb1ELb1ELb1ELb0ELb1EEEEEEEEEvNT_6ParamsE:
        .type           _ZN7cutlass13device_kernelIN5flash11enable_sm90INS1_16FlashAttnFwdSm90INS1_25CollectiveMainloopFwdSm90ILi2EN4cute5tupleIJNS5_1CILi1EEES8_S8_EEENS6_IJNS7_ILi128EEENS7_ILi96EEENS7_ILi192EEEEEELi192ENS_6half_tEfNS_4arch4Sm90ELb0ELb1ELb0ELb1ELb0ELb1ELb0ELb1ELb1ELb1ELb0ELb0EEENS1_21CollectiveEpilogueFwdINS6_IJSA_SC_SB_EEES9_SE_SG_Li256ELb1ELb1ELb0ELb0EEENS1_36VarlenDynamicPersistentTileSchedulerILi128ELi96ELi256ELi128ELb0ELb1ELb1ELb1ELb0ELb1EEEEEEEEEvNT_6ParamsE,@function
        .size           _ZN7cutlass13device_kernelIN5flash11enable_sm90INS1_16FlashAttnFwdSm90INS1_25CollectiveMainloopFwdSm90ILi2EN4cute5tupleIJNS5_1CILi1EEES8_S8_EEENS6_IJNS7_ILi128EEENS7_ILi96EEENS7_ILi192EEEEEELi192ENS_6half_tEfNS_4arch4Sm90ELb0ELb1ELb0ELb1ELb0ELb1ELb0ELb1ELb1ELb1ELb0ELb0EEENS1_21CollectiveEpilogueFwdINS6_IJSA_SC_SB_EEES9_SE_SG_Li256ELb1ELb1ELb0ELb0EEENS1_36VarlenDynamicPersistentTileSchedulerILi128ELi96ELi256ELi128ELb0ELb1ELb1ELb1ELb0ELb1EEEEEEEEEvNT_6ParamsE,(.L_x_3245 - _ZN7cutlass13device_kernelIN5flash11enable_sm90INS1_16FlashAttnFwdSm90INS1_25CollectiveMainloopFwdSm90ILi2EN4cute5tupleIJNS5_1CILi1EEES8_S8_EEENS6_IJNS7_ILi128EEENS7_ILi96EEENS7_ILi192EEEEEELi192ENS_6half_tEfNS_4arch4Sm90ELb0ELb1ELb0ELb1ELb0ELb1ELb0ELb1ELb1ELb1ELb0ELb0EEENS1_21CollectiveEpilogueFwdINS6_IJSA_SC_SB_EEES9_SE_SG_Li256ELb1ELb1ELb0ELb0EEENS1_36VarlenDynamicPersistentTileSchedulerILi128ELi96ELi256ELi128ELb0ELb1ELb1ELb1ELb0ELb1EEEEEEEEEvNT_6ParamsE)
        .other          _ZN7cutlass13device_kernelIN5flash11enable_sm90INS1_16FlashAttnFwdSm90INS1_25CollectiveMainloopFwdSm90ILi2EN4cute5tupleIJNS5_1CILi1EEES8_S8_EEENS6_IJNS7_ILi128EEENS7_ILi96EEENS7_ILi192EEEEEELi192ENS_6half_tEfNS_4arch4Sm90ELb0ELb1ELb0ELb1ELb0ELb1ELb0ELb1ELb1ELb1ELb0ELb0EEENS1_21CollectiveEpilogueFwdINS6_IJSA_SC_SB_EEES9_SE_SG_Li256ELb1ELb1ELb0ELb0EEENS1_36VarlenDynamicPersistentTileSchedulerILi128ELi96ELi256ELi128ELb0ELb1ELb1ELb1ELb0ELb1EEEEEEEEEvNT_6ParamsE,@"STO_CUDA_ENTRY STV_DEFAULT"
_ZN7cutlass13device_kernelIN5flash11enable_sm90INS1_16FlashAttnFwdSm90INS1_25CollectiveMainloopFwdSm90ILi2EN4cute5tupleIJNS5_1CILi1EEES8_S8_EEENS6_IJNS7_ILi128EEENS7_ILi96EEENS7_ILi192EEEEEELi192ENS_6half_tEfNS_4arch4Sm90ELb0ELb1ELb0ELb1ELb0ELb1ELb0ELb1ELb1ELb1ELb0ELb0EEENS1_21CollectiveEpilogueFwdINS6_IJSA_SC_SB_EEES9_SE_SG_Li256ELb1ELb1ELb0ELb0EEENS1_36VarlenDynamicPersistentTileSchedulerILi128ELi96ELi256ELi128ELb0ELb1ELb1ELb1ELb0ELb1EEEEEEEEEvNT_6ParamsE:
        /* <DEDUP_REMOVED lines=24> */
.L_x_1671:
[----:B------:R-:W-:Y:S05]  /*0180*/  BSYNC B0 ;  /* 0x0000000000007941 */ /* 0x000fea0003800000 */
.L_x_1670:
        /* <DEDUP_REMOVED lines=41> */
.L_x_1672:
        /* <DEDUP_REMOVED lines=22> */
.L_x_1673:
        /* <DEDUP_REMOVED lines=18> */
.L_x_1674:
        /* <DEDUP_REMOVED lines=22> */
.L_x_1675:
        /* <DEDUP_REMOVED lines=22> */
.L_x_1676:
        /* <DEDUP_REMOVED lines=10> */
.L_x_1679:
        /* <DEDUP_REMOVED lines=16> */
[----:B------:R-:W-:Y:S01]  /*0b00*/  VIADD R4, R4, 0xffffff80 ;  /* 0xffffff8004047836 */ /* 0x000fe20000000000 */
[----:B------:R-:W-:Y:S01]  /*0b10*/  R2UR UR4, R16 ;  /* 0x00000000100472ca */ /* 0x000fe200000e0000 */
[----:B------:R-:W-:Y:S01]  /*0b20*/  IMAD.MOV.U32 R221, RZ, RZ, RZ ;  /* 0x000000ffffdd7224 */ /* 0x000fe200078e00ff */
[----:B------:R-:W-:Y:S01]  /*0b30*/  CS2R R22, SRZ ;  /* 0x0000000000167805 */ /* 0x000fe2000001ff00 */
[----:B------:R-:W-:Y:S01]  /*0b40*/  IMAD.MOV.U32 R17, RZ, RZ, RZ ;  /* 0x000000ffff117224 */ /* 0x000fe200078e00ff */
[----:B------:R-:W-:Y:S01]  /*0b50*/  SHF.R.S32.HI R3, RZ, 0x1f, R4 ;  /* 0x0000001fff037819 */ /* 0x000fe20000011404 */
[----:B------:R-:W-:-:S03]  /*0b60*/  IMAD.MOV.U32 R199, RZ, RZ, RZ ;  /* 0x000000ffffc77224 */ /* 0x000fc600078e00ff */
[CC--:B0-----:R-:W-:Y:S02]  /*0b70*/  LEA.HI R2, R3.reuse, R4.reuse, RZ, 0x4 ;  /* 0x0000000403027211 */ /* 0x0c1fe400078f20ff */
[CC--:B------:R-:W-:Y:S02]  /*0b80*/  LEA.HI R224, R3.reuse, R4.reuse, RZ, 0x3 ;  /* 0x0000000403e07211 */ /* 0x0c0fe400078f18ff */
[----:B------:R-:W-:Y:S01]  /*0b90*/  SHF.R.S32.HI R5, RZ, 0x4, R2 ;  /* 0x00000004ff057819 */ /* 0x000fe20000011402 */
[----:B------:R-:W-:Y:S01]  /*0ba0*/  UIADD3 UR4, UR4, 0x12400, URZ ;  /* 0x0001240004047890 */ /* 0x000fe2000fffe03f */
[----:B--2---:R-:W-:Y:S02]  /*0bb0*/  R2UR UR5, R0 ;  /* 0x00000000000572ca */ /* 0x004fe400000e0000 */
[----:B------:R-:W-:-:S04]  /*0bc0*/  LEA.HI R0, R3, R4, RZ, 0x7 ;  /* 0x0000000403007211 */ /* 0x000fc800078f38ff */
[----:B------:R-:W-:Y:S02]  /*0bd0*/  LOP3.LUT R233, R0, 0xffffff80, RZ, 0xc0, !PT ;  /* 0xffffff8000e97812 */ /* 0x000fe400078ec0ff */
[----:B------:R-:W-:-:S03]  /*0be0*/  SHF.R.S32.HI R12, RZ, 0x7, R0 ;  /* 0x00000007ff0c7819 */ /* 0x000fc60000011400 */
[----:B------:R-:W-:Y:S01]  /*0bf0*/  IMAD.IADD R233, R4, 0x1, -R233 ;  /* 0x0000000104e97824 */ /* 0x000fe200078e0ae9 */
[----:B------:R-:W-:Y:S01]  /*0c00*/  LEA.HI R0, R0, R12, RZ, 0x1 ;  /* 0x0000000c00007211 */ /* 0x000fe200078f08ff */
[----:B------:R0:W-:Y:S01]  /*0c10*/  STL [R1+0x50], R12 ;  /* 0x0000500c01007387 */ /* 0x0001e20000100800 */
[----:B------:R-:W-:Y:S02]  /*0c20*/  ULOP3.LUT UR5, UR5, 0x1, URZ, 0xfc, !UPT ;  /* 0x0000000105057892 */ /* 0x000fe4000f8efc3f */
[----:B------:R-:W-:-:S04]  /*0c30*/  SHF.R.S32.HI R8, RZ, 0x1f, R233 ;  /* 0x0000001fff087819 */ /* 0x000fc800000114e9 */
[CC--:B------:R-:W-:Y:S02]  /*0c40*/  LEA.HI R9, R8.reuse, R233.reuse, RZ, 0x2 ;  /* 0x000000e908097211 */ /* 0x0c0fe400078f10ff */
[----:B------:R-:W-:Y:S02]  /*0c50*/  LEA.HI R8, R8, R233, RZ, 0x5 ;  /* 0x000000e908087211 */ /* 0x000fe400078f28ff */
[--C-:B------:R-:W-:Y:S02]  /*0c60*/  SHF.R.S32.HI R7, RZ, 0x2, R9.reuse ;  /* 0x00000002ff077819 */ /* 0x100fe40000011409 */
[----:B------:R-:W-:Y:S02]  /*0c70*/  SHF.R.S32.HI R6, RZ, 0x1f, R9 ;  /* 0x0000001fff067819 */ /* 0x000fe40000011409 */
[----:B------:R-:W-:Y:S02]  /*0c80*/  SHF.R.S32.HI R8, RZ, 0x5, R8 ;  /* 0x00000005ff087819 */ /* 0x000fe40000011408 */
[----:B------:R-:W-:-:S02]  /*0c90*/  LEA.HI R10, R6, R7, RZ, 0x3 ;  /* 0x00000007060a7211 */ /* 0x000fc400078f18ff */
[----:B------:R-:W-:Y:S02]  /*0ca0*/  LEA.HI R6, R2, R5, RZ, 0x1 ;  /* 0x0000000502067211 */ /* 0x000fe400078f08ff */
[----:B------:R-:W-:Y:S02]  /*0cb0*/  LOP3.LUT R10, R10, 0xfffffff8, RZ, 0xc0, !PT ;  /* 0xfffffff80a0a7812 */ /* 0x000fe400078ec0ff */
[----:B------:R-:W-:Y:S02]  /*0cc0*/  LOP3.LUT R6, R6, 0x1ffffffe, RZ, 0xc0, !PT ;  /* 0x1ffffffe06067812 */ /* 0x000fe400078ec0ff */
[----:B------:R-:W-:Y:S01]  /*0cd0*/  LOP3.LUT R212, R9, 0x7ffffffc, RZ, 0xc0, !PT ;  /* 0x7ffffffc09d47812 */ /* 0x000fe200078ec0ff */
[----:B------:R-:W-:Y:S02]  /*0ce0*/  IMAD.IADD R7, R7, 0x1, -R10 ;  /* 0x0000000107077824 */ /* 0x000fe400078e0a0a */
[----:B------:R-:W-:Y:S01]  /*0cf0*/  IMAD.IADD R6, R5, 0x1, -R6 ;  /* 0x0000000105067824 */ /* 0x000fe200078e0a06 */
[CC--:B------:R-:W-:Y:S01]  /*0d00*/  LEA.HI R5, R3.reuse, R4.reuse, RZ, 0x5 ;  /* 0x0000000403057211 */ /* 0x0c0fe200078f28ff */
[----:B------:R-:W-:Y:S01]  /*0d10*/  IMAD R11, R8, 0x10, R7 ;  /* 0x00000010080b7824 */ /* 0x000fe200078e0207 */
[----:B------:R-:W-:Y:S01]  /*0d20*/  LEA.HI R7, R3, R4, RZ, 0x2 ;  /* 0x0000000403077211 */ /* 0x000fe200078f10ff */
[----:B------:R-:W-:Y:S01]  /*0d30*/  IMAD.IADD R212, R233, 0x1, -R212 ;  /* 0x00000001e9d47824 */ /* 0x000fe200078e0ad4 */
[----:B------:R-:W-:-:S02]  /*0d40*/  LOP3.LUT R3, R2, 0x3fffff0, RZ, 0xc0, !PT ;  /* 0x03fffff002037812 */ /* 0x000fc400078ec0ff */
[----:B------:R-:W-:Y:S02]  /*0d50*/  LOP3.LUT R223, R7, 0xfffffffc, RZ, 0xc0, !PT ;  /* 0xfffffffc07df7812 */ /* 0x000fe400078ec0ff */
[----:B------:R-:W-:Y:S02]  /*0d60*/  SHF.R.S32.HI R208, RZ, 0x5, R5 ;  /* 0x00000005ffd07819 */ /* 0x000fe40000011405 */
[C---:B------:R-:W-:Y:S01]  /*0d70*/  IADD3 R3, R4.reuse, -R3, RZ ;  /* 0x8000000304037210 */ /* 0x040fe20007ffe0ff */
[----:B------:R-:W-:Y:S01]  /*0d80*/  IMAD.IADD R223, R4, 0x1, -R223 ;  /* 0x0000000104df7824 */ /* 0x000fe200078e0adf */
[----:B------:R-:W-:Y:S02]  /*0d90*/  SHF.R.S32.HI R195, RZ, 0x2, R7 ;  /* 0x00000002ffc37819 */ /* 0x000fe40000011407 */
[----:B------:R-:W-:Y:S01]  /*0da0*/  LOP3.LUT R2, R0, 0x3fffffe, RZ, 0xc0, !PT ;  /* 0x03fffffe00027812 */ /* 0x000fe200078ec0ff */
[----:B------:R-:W-:Y:S01]  /*0db0*/  IMAD R3, R208, 0x10, R3 ;  /* 0x00000010d0037824 */ /* 0x000fe200078e0203 */
[----:B------:R-:W-:Y:S01]  /*0dc0*/  SHF.R.S32.HI R0, RZ, 0x1f, R7 ;  /* 0x0000001fff007819 */ /* 0x000fe20000011407 */
[----:B------:R-:W-:Y:S01]  /*0dd0*/  VIADD R222, R195, 0x40 ;  /* 0x00000040c3de7836 */ /* 0x000fe20000000000 */
[----:B------:R-:W-:Y:S01]  /*0de0*/  SHF.L.U32 R192, R223, 0x2, RZ ;  /* 0x00000002dfc07819 */ /* 0x000fe200000006ff */
[----:B------:R-:W-:Y:S01]  /*0df0*/  IMAD.IADD R2, R12, 0x1, -R2 ;  /* 0x000000010c027824 */ /* 0x000fe200078e0a02 */
[----:B------:R-:W-:Y:S01]  /*0e00*/  LEA.HI R0, R0, R195, RZ, 0x3 ;  /* 0x000000c300007211 */ /* 0x000fe200078f18ff */
[----:B0-----:R-:W-:Y:S01]  /*0e10*/  IMAD R12, R3, 0x8, R6 ;  /* 0x00000008030c7824 */ /* 0x001fe200078e0206 */
[----:B------:R-:W-:Y:S01]  /*0e20*/  SHF.R.S32.HI R3, RZ, 0x1f, R222 ;  /* 0x0000001fff037819 */ /* 0x000fe200000114de */
[----:B------:R-:W-:Y:S01]  /*0e30*/  VIADD R201, R192, 0x20 ;  /* 0x00000020c0c97836 */ /* 0x000fe20000000000 */
[----:B------:R-:W-:Y:S01]  /*0e40*/  LOP3.LUT R0, R0, 0xfffffff8, RZ, 0xc0, !PT ;  /* 0xfffffff800007812 */ /* 0x000fe200078ec0ff */
[C---:B------:R-:W-:Y:S01]  /*0e50*/  VIADD R200, R192.reuse, 0x40 ;  /* 0x00000040c0c87836 */ /* 0x040fe20000000000 */
[----:B------:R-:W-:Y:S01]  /*0e60*/  LEA.HI R3, R3, R222, RZ, 0x3 ;  /* 0x000000de03037211 */ /* 0x000fe200078f18ff */
[----:B------:R-:W-:Y:S01]  /*0e70*/  IMAD.IADD R197, R192, 0x1, R201 ;  /* 0x00000001c0c57824 */ /* 0x000fe200078e02c9 */
[----:B------:R-:W-:Y:S01]  /*0e80*/  LOP3.LUT R5, R224, 0xfffffff8, RZ, 0xc0, !PT ;  /* 0xfffffff8e0057812 */ /* 0x000fe200078ec0ff */
[----:B------:R-:W-:Y:S01]  /*0e90*/  IMAD.IADD R215, R195, 0x1, -R0 ;  /* 0x00000001c3d77824 */ /* 0x000fe200078e0a00 */
[C---:B------:R-:W-:Y:S01]  /*0ea0*/  IADD3 R203, R192.reuse, 0x10, RZ ;  /* 0x00000010c0cb7810 */ /* 0x040fe20007ffe0ff */
[----:B------:R-:W-:Y:S01]  /*0eb0*/  IMAD.SHL.U32 R3, R3, 0x40, RZ ;  /* 0x0000004003037824 */ /* 0x000fe200078e00ff */
[----:B------:R-:W-:Y:S01]  /*0ec0*/  SHF.R.S32.HI R0, RZ, 0x1f, R197 ;  /* 0x0000001fff007819 */ /* 0x000fe200000114c5 */
[----:B------:R-:W-:Y:S01]  /*0ed0*/  IMAD.IADD R198, R192, 0x1, R200 ;  /* 0x00000001c0c67824 */ /* 0x000fe200078e02c8 */
[----:B------:R-:W-:Y:S01]  /*0ee0*/  SHF.R.S32.HI R224, RZ, 0x3, R224 ;  /* 0x00000003ffe07819 */ /* 0x000fe200000114e0 */
[----:B------:R-:W-:Y:S01]  /*0ef0*/  IMAD.SHL.U32 R206, R215, 0x40, RZ ;  /* 0x00000040d7ce7824 */ /* 0x000fe200078e00ff */
[----:B------:R-:W-:Y:S01]  /*0f00*/  LOP3.LUT R210, R3, 0xfffffe00, RZ, 0xc0, !PT ;  /* 0xfffffe0003d27812 */ /* 0x000fe200078ec0ff */
[----:B------:R-:W-:Y:S01]  /*0f10*/  IMAD.SHL.U32 R205, R222, 0x40, RZ ;  /* 0x00000040decd7824 */ /* 0x000fe200078e00ff */
[-C--:B------:R-:W-:Y:S01]  /*0f20*/  LEA.HI R225, R0, R197.reuse, RZ, 0x3 ;  /* 0x000000c500e17211 */ /* 0x080fe200078f18ff */
[----:B------:R-:W-:Y:S01]  /*0f30*/  IMAD.IADD R218, R4, 0x1, -R5 ;  /* 0x0000000104da7824 */ /* 0x000fe200078e0a05 */
[----:B------:R-:W-:Y:S01]  /*0f40*/  SHF.R.S32.HI R3, RZ, 0x1f, R198 ;  /* 0x0000001fff037819 */ /* 0x000fe200000114c6 */
[----:B------:R-:W-:Y:S01]  /*0f50*/  IMAD R11, R2, 0x40, R11 ;  /* 0x00000040020b7824 */ /* 0x000fe200078e020b */
[----:B------:R-:W-:Y:S01]  /*0f60*/  LEA.HI R0, R0, R197, RZ, 0x6 ;  /* 0x000000c500007211 */ /* 0x000fe200078f30ff */
[----:B------:R-:W-:Y:S01]  /*0f70*/  IMAD.SHL.U32 R214, R218, 0x8, RZ ;  /* 0x00000008dad67824 */ /* 0x000fe200078e00ff */
[----:B------:R-:W-:Y:S01]  /*0f80*/  LOP3.LUT R206, R206, 0x1c0, RZ, 0xc0, !PT ;  /* 0x000001c0cece7812 */ /* 0x000fe200078ec0ff */
[----:B------:R-:W-:Y:S01]  /*0f90*/  IMAD.SHL.U32 R208, R208, 0x200, RZ ;  /* 0x00000200d0d07824 */ /* 0x000fe200078e00ff */
[----:B------:R-:W-:Y:S01]  /*0fa0*/  LOP3.LUT R205, R205, 0x1c0, RZ, 0xc0, !PT ;  /* 0x000001c0cdcd7812 */ /* 0x000fe200078ec0ff */
[----:B------:R-:W-:Y:S01]  /*0fb0*/  VIADD R217, R214, 0x80 ;  /* 0x00000080d6d97836 */ /* 0x000fe20000000000 */
[----:B------:R-:W-:Y:S01]  /*0fc0*/  LEA.HI R4, R3, R198, RZ, 0x6 ;  /* 0x000000c603047211 */ /* 0x000fe200078f30ff */
[----:B------:R-:W-:Y:S01]  /*0fd0*/  STL [R1+0x54], R11 ;  /* 0x0000540b01007387 */ /* 0x000fe20000100800 */
[----:B------:R-:W-:Y:S01]  /*0fe0*/  SHF.L.U32 R2, R0, 0x7, RZ ;  /* 0x0000000700027819 */ /* 0x000fe200000006ff */
[----:B------:R-:W-:Y:S01]  /*0ff0*/  IMAD.SHL.U32 R18, R223, 0x8, RZ ;  /* 0x00000008df127824 */ /* 0x000fe200078e00ff */
[----:B------:R-:W-:Y:S01]  /*1000*/  SHF.R.U32.HI R207, RZ, 0x3, R206 ;  /* 0x00000003ffcf7819 */ /* 0x000fe200000116ce */
[----:B------:R-:W-:Y:S01]  /*1010*/  IMAD.SHL.U32 R6, R4, 0x80, RZ ;  /* 0x0000008004067824 */ /* 0x000fe200078e00ff */
[----:B------:R-:W-:Y:S01]  /*1020*/  LOP3.LUT R0, R206, 0x38, R225, 0xf8, !PT ;  /* 0x00000038ce007812 */ /* 0x000fe200078ef8e1 */
[----:B------:R-:W-:Y:S01]  /*1030*/  VIADD R216, R214, 0x40 ;  /* 0x00000040d6d87836 */ /* 0x000fe20000000000 */
[----:B------:R-:W-:Y:S01]  /*1040*/  SHF.R.U32.HI R13, RZ, 0x3, R205 ;  /* 0x00000003ff0d7819 */ /* 0x000fe200000116cd */
[C---:B------:R-:W-:Y:S01]  /*1050*/  VIADD R202, R192.reuse, 0x30 ;  /* 0x00000030c0ca7836 */ /* 0x040fe20000000000 */
[----:B------:R-:W-:Y:S01]  /*1060*/  LOP3.LUT R7, R205, 0x38, R225, 0xf8, !PT ;  /* 0x00000038cd077812 */ /* 0x000fe200078ef8e1 */
[----:B------:R-:W-:Y:S01]  /*1070*/  VIADD R204, R192, 0x50 ;  /* 0x00000050c0cc7836 */ /* 0x000fe20000000000 */
[----:B------:R-:W-:-:S02]  /*1080*/  LOP3.LUT R5, R2, 0xffffe000, RZ, 0xc0, !PT ;  /* 0xffffe00002057812 */ /* 0x000fc400078ec0ff */
[----:B------:R-:W-:Y:S02]  /*1090*/  LOP3.LUT R0, R0, R207, RZ, 0x3c, !PT ;  /* 0x000000cf00007212 */ /* 0x000fe400078e3cff */
[----:B------:R-:W-:Y:S02]  /*10a0*/  LOP3.LUT R8, R7, R13, RZ, 0x3c, !PT ;  /* 0x0000000d07087212 */ /* 0x000fe400078e3cff */
[-C--:B------:R-:W-:Y:S01]  /*10b0*/  IADD3 R2, R0, R5.reuse, R208 ;  /* 0x0000000500027210 */ /* 0x080fe20007ffe0d0 */
[----:B------:R-:W-:Y:S01]  /*10c0*/  IMAD.U32 R0, RZ, RZ, UR5 ;  /* 0x00000005ff007e24 */ /* 0x000fe2000f8e00ff */
[----:B------:R-:W-:Y:S02]  /*10d0*/  LOP3.LUT R7, R6, 0xffffe000, RZ, 0xc0, !PT ;  /* 0xffffe00006077812 */ /* 0x000fe400078ec0ff */
[----:B------:R-:W-:Y:S01]  /*10e0*/  IADD3 R8, R8, R5, R210 ;  /* 0x0000000508087210 */ /* 0x000fe20007ffe0d2 */
[----:B------:R-:W-:Y:S01]  /*10f0*/  IMAD.U32 R5, RZ, RZ, UR4 ;  /* 0x00000004ff057e24 */ /* 0x000fe2000f8e00ff */
[----:B------:R-:W-:Y:S01]  /*1100*/  SHF.R.S32.HI R6, RZ, 0x1f, R217 ;  /* 0x0000001fff067819 */ /* 0x000fe200000114d9 */
[----:B------:R-:W-:Y:S01]  /*1110*/  IMAD.SHL.U32 R6, R12, 0x8, RZ ;  /* 0x000000080c067824 */ /* 0x000fe200078e00ff */
[----:B------:R-:W-:Y:S01]  /*1120*/  LEA R2, R2, UR4, 0x1 ;  /* 0x0000000402027c11 */ /* 0x000fe2000f8e08ff */
[----:B------:R0:W-:Y:S01]  /*1130*/  STL [R1+0x4], R0 ;  /* 0x0000040001007387 */ /* 0x0001e20000100800 */
[----:B------:R-:W-:-:S02]  /*1140*/  LEA.HI R3, R3, R198, RZ, 0x3 ;  /* 0x000000c603037211 */ /* 0x000fc400078f18ff */
[----:B------:R-:W-:Y:S01]  /*1150*/  SHF.R.S32.HI R232, RZ, 0x1f, R203 ;  /* 0x0000001fffe87819 */ /* 0x000fe200000114cb */
[----:B------:R1:W-:Y:S01]  /*1160*/  STL [R1+0x48], R5 ;  /* 0x0000480501007387 */ /* 0x0003e20000100800 */
[--C-:B------:R-:W-:Y:S02]  /*1170*/  LOP3.LUT R4, R206, 0x38, R3.reuse, 0xf8, !PT ;  /* 0x00000038ce047812 */ /* 0x100fe400078ef803 */
[----:B------:R-:W-:Y:S01]  /*1180*/  LOP3.LUT R10, R205, 0x38, R3, 0xf8, !PT ;  /* 0x00000038cd0a7812 */ /* 0x000fe200078ef803 */
[----:B------:R2:W-:Y:S01]  /*1190*/  STL [R1+0x58], R6 ;  /* 0x0000580601007387 */ /* 0x0005e20000100800 */
[----:B------:R-:W-:Y:S02]  /*11a0*/  LOP3.LUT R4, R4, R207, RZ, 0x3c, !PT ;  /* 0x000000cf04047212 */ /* 0x000fe400078e3cff */
[----:B0-----:R-:W-:Y:S01]  /*11b0*/  LEA.HI R0, R223, R223, RZ, 0x1 ;  /* 0x000000dfdf007211 */ /* 0x001fe200078f08ff */
[----:B------:R2:W-:Y:S01]  /*11c0*/  STL [R1+0x44], R2 ;  /* 0x0000440201007387 */ /* 0x0005e20000100800 */
[----:B------:R-:W-:-:S02]  /*11d0*/  LOP3.LUT R10, R10, R13, RZ, 0x3c, !PT ;  /* 0x0000000d0a0a7212 */ /* 0x000fc400078e3cff */
[----:B------:R-:W-:Y:S02]  /*11e0*/  LOP3.LUT R0, R0, 0x1ffffffe, RZ, 0xc0, !PT ;  /* 0x1ffffffe00007812 */ /* 0x000fe400078ec0ff */
[----:B-1----:R-:W-:Y:S02]  /*11f0*/  SHF.R.S32.HI R5, RZ, 0x1f, R214 ;  /* 0x0000001fff057819 */ /* 0x002fe400000114d6 */
[----:B------:R-:W-:Y:S01]  /*1200*/  LOP3.LUT R5, R205, 0x38, R18, 0xf8, !PT ;  /* 0x00000038cd057812 */ /* 0x000fe200078ef812 */
[----:B------:R-:W-:Y:S01]  /*1210*/  IMAD.IADD R0, R223, 0x1, -R0 ;  /* 0x00000001df007824 */ /* 0x000fe200078e0a00 */
[-C--:B------:R-:W-:Y:S02]  /*1220*/  IADD3 R4, R4, R7.reuse, R208 ;  /* 0x0000000704047210 */ /* 0x080fe40007ffe0d0 */
[----:B------:R-:W-:Y:S01]  /*1230*/  IADD3 R10, R10, R7, R210 ;  /* 0x000000070a0a7210 */ /* 0x000fe20007ffe0d2 */
[----:B------:R-:W-:Y:S01]  /*1240*/  IMAD R213, R0, 0x8, R11 ;  /* 0x0000000800d57824 */ /* 0x000fe200078e020b */
[----:B------:R-:W-:-:S02]  /*1250*/  LOP3.LUT R5, R210, R5, R13, 0xf6, !PT ;  /* 0x00000005d2057212 */ /* 0x000fc400078ef60d */
[----:B------:R-:W-:Y:S02]  /*1260*/  SHF.R.S32.HI R7, RZ, 0x1f, R216 ;  /* 0x0000001fff077819 */ /* 0x000fe400000114d8 */
[----:B------:R-:W-:Y:S02]  /*1270*/  SHF.R.S32.HI R231, RZ, 0x1f, R201 ;  /* 0x0000001fffe77819 */ /* 0x000fe400000114c9 */
[----:B------:R-:W-:Y:S02]  /*1280*/  SHF.R.S32.HI R230, RZ, 0x1f, R202 ;  /* 0x0000001fffe67819 */ /* 0x000fe400000114ca */
[----:B------:R-:W-:Y:S02]  /*1290*/  SHF.R.S32.HI R229, RZ, 0x1f, R200 ;  /* 0x0000001fffe57819 */ /* 0x000fe400000114c8 */
[----:B------:R-:W-:Y:S02]  /*12a0*/  SHF.R.S32.HI R228, RZ, 0x1f, R204 ;  /* 0x0000001fffe47819 */ /* 0x000fe400000114cc */
[----:B------:R-:W-:-:S02]  /*12b0*/  SHF.R.S32.HI R225, RZ, 0x3, R225 ;  /* 0x00000003ffe17819 */ /* 0x000fc400000114e1 */
[----:B------:R-:W-:Y:S02]  /*12c0*/  SHF.R.S32.HI R226, RZ, 0x3, R3 ;  /* 0x00000003ffe27819 */ /* 0x000fe40000011403 */
[----:B------:R-:W-:Y:S02]  /*12d0*/  LEA R237, R5, UR4, 0x1 ;  /* 0x0000000405ed7c11 */ /* 0x000fe4000f8e08ff */
[----:B------:R-:W-:Y:S02]  /*12e0*/  LEA R235, R8, UR4, 0x1 ;  /* 0x0000000408eb7c11 */ /* 0x000fe4000f8e08ff */
[----:B------:R-:W-:Y:S02]  /*12f0*/  LEA R236, R4, UR4, 0x1 ;  /* 0x0000000404ec7c11 */ /* 0x000fe4000f8e08ff */
[----:B--2---:R-:W-:-:S07]  /*1300*/  LEA R234, R10, UR4, 0x1 ;  /* 0x000000040aea7c11 */ /* 0x004fce000f8e08ff */
.L_x_1966:
[----:B------:R-:W-:Y:S01]  /*1310*/  ULDC.64 UR4, c[0x0][0xa28] ;  /* 0x00028a0000047ab9 */ /* 0x000fe20000000a00 */
[----:B0---4-:R-:W0:Y:S01]  /*1320*/  LDC.64 R4, c[0x0][0xa08] ;  /* 0x00028200ff047b82 */ /* 0x011e220000000a00 */
[----:B------:R-:W-:Y:S01]  /*1330*/  ISETP.NE.U32.AND P0, PT, RZ, UR4, PT ;  /* 0x00000004ff007c0c */ /* 0x000fe2000bf05070 */
[----:B------:R-:W-:Y:S01]  /*1340*/  IMAD.MOV.U32 R28, RZ, RZ, RZ ;  /* 0x000000ffff1c7224 */ /* 0x000fe200078e00ff */
[----:B------:R-:W-:Y:S01]  /*1350*/  MOV R0, RZ ;  /* 0x000000ff00007202 */ /* 0x000fe20000000f00 */
[----:B------:R-:W-:Y:S01]  /*1360*/  ULDC UR6, c[0x0][0x424] ;  /* 0x0001090000067ab9 */ /* 0x000fe20000000800 */
[----:B------:R-:W-:Y:S01]  /*1370*/  ISETP.NE.AND.EX P0, PT, RZ, UR5, PT, P0 ;  /* 0x00000005ff007c0c */ /* 0x000fe2000bf05300 */
[----:B------:R-:W-:Y:S02]  /*1380*/  ULDC.64 UR4, c[0x0][0xa18] ;  /* 0x0002860000047ab9 */ /* 0x000fe40000000a00 */
[----:B------:R-:W-:-:S04]  /*1390*/  ISETP.NE.U32.AND P1, PT, RZ, UR4, PT ;  /* 0x00000004ff007c0c */ /* 0x000fc8000bf25070 */
[----:B------:R-:W-:Y:S01]  /*13a0*/  ISETP.NE.AND.EX P1, PT, RZ, UR5, PT, P1 ;  /* 0x00000005ff007c0c */ /* 0x000fe2000bf25310 */
[----:B------:R-:W-:Y:S02]  /*13b0*/  ULDC.64 UR4, c[0x0][0xa08] ;  /* 0x0002820000047ab9 */ /* 0x000fe40000000a00 */
[----:B------:R-:W-:-:S03]  /*13c0*/  ISETP.NE.U32.AND P3, PT, RZ, UR4, PT ;  /* 0x00000004ff007c0c */ /* 0x000fc6000bf65070 */
[----:B-12---:R-:W1:Y:S01]  /*13d0*/  @P0 LDC.64 R2, c[0x0][0xa28] ;  /* 0x00028a00ff020b82 */ /* 0x006e620000000a00 */
[----:B------:R-:W-:Y:S01]  /*13e0*/  ISETP.NE.AND.EX P3, PT, RZ, UR5, PT, P3 ;  /* 0x00000005ff007c0c */ /* 0x000fe2000bf65330 */
[----:B0-----:R-:W-:-:S06]  /*13f0*/  IMAD.WIDE R8, R27, 0x4, R4 ;  /* 0x000000041b087825 */ /* 0x001fcc00078e0204 */
[----:B------:R-:W0:Y:S01]  /*1400*/  @P1 LDC.64 R6, c[0x0][0xa18] ;  /* 0x00028600ff061b82 */ /* 0x000e220000000a00 */
[----:B------:R-:W-:Y:S02]  /*1410*/  ULDC UR4, c[0x0][0x288] ;  /* 0x0000a20000047ab9 */ /* 0x000fe40000000800 */
[----:B------:R-:W-:Y:S01]  /*1420*/  IMAD.U32 R194, RZ, RZ, UR4 ;  /* 0x00000004ffc27e24 */ /* 0x000fe2000f8e00ff */
[----:B------:R-:W-:Y:S02]  /*1430*/  ULDC.64 UR4, c[0x0][0x418] ;  /* 0x0001060000047ab9 */ /* 0x000fe40000000a00 */
[----:B------:R2:W5:Y:S01]  /*1440*/  @P3 LDG.E R28, desc[UR60][R8.64] ;  /* 0x0000003c081c3981 */ /* 0x000562000c1e1900 */
[----:B-1----:R-:W-:-:S05]  /*1450*/  @P0 IMAD.WIDE R2, R27, 0x4, R2 ;  /* 0x000000041b020825 */ /* 0x002fca00078e0202 */
[----:B------:R2:W5:Y:S01]  /*1460*/  @P0 LDG.E R0, desc[UR60][R2.64] ;  /* 0x0000003c02000981 */ /* 0x000562000c1e1900 */
[----:B0-----:R-:W-:-:S05]  /*1470*/  @P1 IMAD.WIDE R4, R27, 0x4, R6 ;  /* 0x000000041b041825 */ /* 0x001fca00078e0206 */
[----:B------:R2:W5:Y:S01]  /*1480*/  @P1 LDG.E R194, desc[UR60][R4.64] ;  /* 0x0000003c04c21981 */ /* 0x000562000c1e1900 */
[----:B------:R-:W-:-:S04]  /*1490*/  UISETP.NE.U32.AND UP0, UPT, UR4, URZ, UPT ;  /* 0x0000003f0400728c */ /* 0x000fc8000bf05070 */
[----:B------:R-:W-:-:S03]  /*14a0*/  UISETP.NE.AND.EX UP0, UPT, UR5, URZ, UPT, UP0 ;  /* 0x0000003f0500728c */ /* 0x000fc6000bf05300 */
[----:B------:R-:W-:Y:S02]  /*14b0*/  ULDC.64 UR4, c[0x0][0xa20] ;  /* 0x0002880000047ab9 */ /* 0x000fe40000000a00 */
[----:B------:R-:W-:Y:S01]  /*14c0*/  ISETP.NE.U32.AND P2, PT, RZ, UR4, PT ;  /* 0x00000004ff007c0c */ /* 0x000fe2000bf45070 */
[----:B------:R-:W-:-:S03]  /*14d0*/  USEL UR4, UR6, 0x1, UP0 ;  /* 0x0000000106047887 */ /* 0x000fc60008000000 */
[----:B------:R-:W-:Y:S01]  /*14e0*/  ULDC UR6, c[0x0][0x2f0] ;  /* 0x0000bc0000067ab9 */ /* 0x000fe20000000800 */
[----:B------:R-:W-:Y:S01]  /*14f0*/  ISETP.NE.AND.EX P2, PT, RZ, UR5, PT, P2 ;  /* 0x00000005ff007c0c */ /* 0x000fe2000bf45320 */
[----:B------:R-:W-:Y:S01]  /*1500*/  UIMAD UR6, UR4, UR6, URZ ;  /* 0x00000006040672a4 */ /* 0x000fe2000f8e023f */
[----:B------:R-:W-:Y:S01]  /*1510*/  ULDC UR7, c[0x0][0x348] ;  /* 0x0000d20000077ab9 */ /* 0x000fe20000000800 */
[----:B------:R-:W-:Y:S02]  /*1520*/  IMAD.MOV.U32 R219, RZ, RZ, R26 ;  /* 0x000000ffffdb7224 */ /* 0x000fe400078e001a */
[----:B------:R-:W-:Y:S01]  /*1530*/  IMAD.MOV.U32 R220, RZ, RZ, R27 ;  /* 0x000000ffffdc7224 */ /* 0x000fe200078e001b */
[----:B--23--:R-:W-:Y:S07]  /*1540*/  @P1 BRA `(.L_x_1681) ;  /* 0x0000000000241947 */ /* 0x00cfee0003800000 */
        /* <DEDUP_REMOVED lines=8> */
[----:B--2---:R-:W-:-:S07]  /*15d0*/  IMAD.IADD R194, R5, 0x1, -R194 ;  /* 0x0000000105c27824 */ /* 0x004fce00078e0ac2 */
.L_x_1681:
[----:B------:R-:W-:Y:S02]  /*15e0*/  IMAD.U32 R2, RZ, RZ, UR7 ;  /* 0x00000007ff027e24 */ /* 0x000fe4000f8e00ff */
[----:B------:R-:W-:Y:S01]  /*15f0*/  IMAD.U32 R29, RZ, RZ, UR6 ;  /* 0x00000006ff1d7e24 */ /* 0x000fe2000f8e00ff */
[----:B------:R-:W-:Y:S06]  /*1600*/  @!P2 BRA `(.L_x_1682) ;  /* 0x000000000010a947 */ /* 0x000fec0003800000 */
[----:B------:R-:W0:Y:S02]  /*1610*/  LDC.64 R4, c[0x0][0xa20] ;  /* 0x00028800ff047b82 */ /* 0x000e240000000a00 */
[----:B0-----:R-:W-:-:S05]  /*1620*/  IMAD.WIDE R4, R27, 0x4, R4 ;  /* 0x000000041b047825 */ /* 0x001fca00078e0204 */
[----:B------:R0:W5:Y:S01]  /*1630*/  LDG.E R29, desc[UR60][R4.64] ;  /* 0x0000003c041d7981 */ /* 0x000162000c1e1900 */
[----:B------:R-:W-:Y:S05]  /*1640*/  BRA `(.L_x_1683) ;  /* 0x0000000000107947 */ /* 0x000fea0003800000 */
.L_x_1682:
[----:B------:R-:W-:Y:S05]  /*1650*/  @!P3 BRA `(.L_x_1683) ;  /* 0x00000000000cb947 */ /* 0x000fea0003800000 */
[----:B------:R-:W2:Y:S04]  /*1660*/  LDG.E R4, desc[UR60][R8.64] ;  /* 0x0000003c08047981 */ /* 0x000ea8000c1e1900 */
[----:B------:R-:W2:Y:S02]  /*1670*/  LDG.E R29, desc[UR60][R8.64+0x4] ;  /* 0x0000043c081d7981 */ /* 0x000ea4000c1e1900 */
[----:B--2---:R-:W-:-:S07]  /*1680*/  IMAD.IADD R29, R29, 0x1, -R4 ;  /* 0x000000011d1d7824 */ /* 0x004fce00078e0a04 */
.L_x_1683:
[----:B------:R-:W-:Y:S01]  /*1690*/  ULDC.64 UR4, c[0x0][0xa10] ;  /* 0x0002840000047ab9 */ /* 0x000fe20000000a00 */
[----:B------:R-:W1:Y:S01]  /*16a0*/  LDC R9, c[0x0][0x448] ;  /* 0x00011200ff097b82 */ /* 0x000e620000000800 */
[----:B------:R-:W-:-:S04]  /*16b0*/  ISETP.NE.U32.AND P0, PT, RZ, UR4, PT ;  /* 0x00000004ff007c0c */ /* 0x000fc8000bf05070 */
[----:B------:R-:W-:Y:S01]  /*16c0*/  ISETP.NE.AND.EX P0, PT, RZ, UR5, PT, P0 ;  /* 0x00000005ff007c0c */ /* 0x000fe2000bf05300 */
[----:B------:R-:W-:Y:S02]  /*16d0*/  ULDC.64 UR4, c[0x0][0xa30] ;  /* 0x00028c0000047ab9 */ /* 0x000fe40000000a00 */
[----:B------:R-:W-:Y:S01]  /*16e0*/  ISETP.NE.U32.AND P1, PT, RZ, UR4, PT ;  /* 0x00000004ff007c0c */ /* 0x000fe2000bf25070 */
[----:B------:R-:W2:Y:S03]  /*16f0*/  LDC.64 R14, c[0x0][0x9e0] ;  /* 0x00027800ff0e7b82 */ /* 0x000ea60000000a00 */
[----:B------:R-:W-:-:S06]  /*1700*/  ISETP.NE.AND.EX P1, PT, RZ, UR5, PT, P1 ;  /* 0x00000005ff007c0c */ /* 0x000fcc000bf25310 */
[----:B0-----:R-:W0:Y:S08]  /*1710*/  @P0 LDC.64 R4, c[0x0][0xa10] ;  /* 0x00028400ff040b82 */ /* 0x001e300000000a00 */
[----:B------:R-:W3:Y:S01]  /*1720*/  @P1 LDC.64 R6, c[0x0][0xa30] ;  /* 0x00028c00ff061b82 */ /* 0x000ee20000000a00 */
[----:B0-----:R-:W-:-:S05]  /*1730*/  @P0 IMAD.WIDE R4, R27, 0x4, R4 ;  /* 0x000000041b040825 */ /* 0x001fca00078e0204 */
[----:B------:R-:W4:Y:S04]  /*1740*/  @P0 LDG.E R3, desc[UR60][R4.64] ;  /* 0x0000003c04030981 */ /* 0x000f28000c1e1900 */
[----:B------:R-:W4:Y:S01]  /*1750*/  @P0 LDG.E R8, desc[UR60][R4.64+0x4] ;  /* 0x0000043c04080981 */ /* 0x000f22000c1e1900 */
[----:B-----5:R-:W-:Y:S01]  /*1760*/  MOV R145, R29 ;  /* 0x0000001d00917202 */ /* 0x020fe20000000f00 */
[----:B---3--:R-:W-:-:S05]  /*1770*/  @P1 IMAD.WIDE R6, R27, 0x4, R6 ;  /* 0x000000041b061825 */ /* 0x008fca00078e0206 */
[----:B------:R0:W5:Y:S01]  /*1780*/  @P1 LDG.E R145, desc[UR60][R6.64] ;  /* 0x0000003c06911981 */ /* 0x000162000c1e1900 */
[----:B-1----:R-:W-:Y:S01]  /*1790*/  ISETP.NE.AND P1, PT, R9, 0x1, PT ;  /* 0x000000010900780c */ /* 0x002fe20003f25270 */
[----:B------:R-:W-:Y:S01]  /*17a0*/  IMAD.SHL.U32 R209, R25, 0x80, RZ ;  /* 0x0000008019d17824 */ /* 0x000fe200078e00ff */
[----:B--2---:R-:W-:-:S11]  /*17b0*/  ISETP.GE.AND P2, PT, R15, 0x1, PT ;  /* 0x000000010f00780c */ /* 0x004fd60003f46270 */
[----:B------:R-:W1:Y:S08]  /*17c0*/  @P1 LDC R10, c[0x0][0x44c] ;  /* 0x00011300ff0a1b82 */ /* 0x000e700000000800 */
[----:B------:R-:W2:Y:S01]  /*17d0*/  @P1 LDC R12, c[0x0][0x450] ;  /* 0x00011400ff0c1b82 */ /* 0x000ea20000000800 */
[----:B----4-:R-:W-:Y:S02]  /*17e0*/  @P0 IMAD.IADD R2, R8, 0x1, -R3 ;  /* 0x0000000108020824 */ /* 0x010fe400078e0a03 */
[----:B------:R-:W-:-:S02]  /*17f0*/  IMAD.IADD R8, R29, 0x1, -R0 ;  /* 0x000000011d087824 */ /* 0x000fc400078e0a00 */
[----:B------:R-:W-:Y:S02]  /*1800*/  VIADD R3, R209, 0x7f ;  /* 0x0000007fd1037836 */ /* 0x000fe40000000000 */
[----:B------:R-:W-:Y:S02]  /*1810*/  IMAD.IADD R196, R8, 0x1, R2 ;  /* 0x0000000108c47824 */ /* 0x000fe400078e0202 */
[----:B-1----:R-:W-:-:S04]  /*1820*/  @P1 IMAD.HI.U32 R5, R3, R10, RZ ;  /* 0x0000000a03051227 */ /* 0x002fc800078e00ff */
[----:B------:R-:W-:Y:S02]  /*1830*/  VIADD R0, R196, 0x5f ;  /* 0x0000005fc4007836 */ /* 0x000fe40000000000 */
[----:B------:R-:W-:Y:S01]  /*1840*/  IMAD.MOV.U32 R4, RZ, RZ, R3 ;  /* 0x000000ffff047224 */ /* 0x000fe200078e0003 */
[----:B--2---:R-:W-:Y:S01]  /*1850*/  @P1 SHF.R.U32.HI R4, RZ, R12, R5 ;  /* 0x0000000cff041219 */ /* 0x004fe20000011605 */
[----:B------:R-:W-:Y:S01]  /*1860*/  IMAD.HI R0, R0, 0x2aaaaaab, RZ ;  /* 0x2aaaaaab00007827 */ /* 0x000fe200078e02ff */
[----:B------:R-:W-:-:S04]  /*1870*/  IADD3 R5, R196, 0x1, -R194 ;  /* 0x00000001c4057810 */ /* 0x000fc80007ffe8c2 */
[----:B------:R-:W-:Y:S01]  /*1880*/  SHF.R.U32.HI R3, RZ, 0x1f, R0 ;  /* 0x0000001fff037819 */ /* 0x000fe20000011600 */
[----:B0-----:R-:W-:-:S03]  /*1890*/  IMAD.IADD R7, R5, 0x1, R4 ;  /* 0x0000000105077824 */ /* 0x001fc600078e0204 */
[----:B------:R-:W-:Y:S02]  /*18a0*/  LEA.HI.SX32 R150, R0, R3, 0x1c ;  /* 0x0000000300967211 */ /* 0x000fe400078fe2ff */
[----:B------:R-:W-:Y:S01]  /*18b0*/  IADD3 R0, R7, R14, RZ ;  /* 0x0000000e07007210 */ /* 0x000fe20007ffe0ff */
[----:B------:R-:W-:Y:S06]  /*18c0*/  @!P2 BRA `(.L_x_1684) ;  /* 0x000000000048a947 */ /* 0x000fec0003800000 */
[C---:B------:R-:W-:Y:S01]  /*18d0*/  ISETP.GT.AND P0, PT, R7.reuse, RZ, PT ;  /* 0x000000ff0700720c */ /* 0x040fe20003f04270 */
[----:B------:R-:W-:Y:S01]  /*18e0*/  BSSY B0, `(.L_x_1685) ;  /* 0x000000e000007945 */ /* 0x000fe20003800000 */
[----:B------:R-:W-:-:S11]  /*18f0*/  VIADD R3, R7, 0xffffffff ;  /* 0xffffffff07037836 */ /* 0x000fd60000000000 */
        /* <DEDUP_REMOVED lines=8> */
.L_x_1686:
[----:B------:R-:W-:-:S13]  /*1980*/  ISETP.NE.AND P0, PT, R15, 0x1, PT ;  /* 0x000000010f00780c */ /* 0x000fda0003f05270 */
[----:B------:R-:W0:Y:S02]  /*1990*/  @P0 LDC.64 R4, c[0x0][0x9e8] ;  /* 0x00027a00ff040b82 */ /* 0x000e240000000a00 */
[----:B0-----:R-:W-:-:S05]  /*19a0*/  @P0 IMAD.HI.U32 R4, R3, R4, RZ ;  /* 0x0000000403040227 */ /* 0x001fca00078e00ff */
[----:B------:R-:W-:-:S07]  /*19b0*/  @P0 SHF.R.U32.HI R3, RZ, R5, R4 ;  /* 0x00000005ff030219 */ /* 0x000fce0000011604 */
.L_x_1687:
[----:B------:R-:W-:Y:S05]  /*19c0*/  BSYNC B0 ;  /* 0x0000000000007941 */ /* 0x000fea0003800000 */
.L_x_1685:
[----:B------:R-:W-:-:S05]  /*19d0*/  IMAD R3, R3, R15, R15 ;  /* 0x0000000f03037224 */ /* 0x000fca00078e020f */
[----:B------:R-:W-:-:S07]  /*19e0*/  VIMNMX R0, R0, R3, PT ;  /* 0x0000000300007248 */ /* 0x000fce0003fe0100 */
.L_x_1684:
[----:B------:R-:W0:Y:S01]  /*19f0*/  @P1 LDC R4, c[0x0][0x44c] ;  /* 0x00011300ff041b82 */ /* 0x000e220000000800 */
[----:B------:R-:W-:Y:S01]  /*1a00*/  IMAD.IADD R149, R196, 0x1, -R194 ;  /* 0x00000001c4957824 */ /* 0x000fe200078e0ac2 */
[----:B------:R-:W-:-:S06]  /*1a10*/  ULDC UR4, c[0x0][0x9dc] ;  /* 0x0002770000047ab9 */ /* 0x000fcc0000000800 */
[----:B------:R-:W1:Y:S01]  /*1a20*/  @P1 LDC R6, c[0x0][0x450] ;  /* 0x00011400ff061b82 */ /* 0x000e620000000800 */
[----:B0-----:R-:W-:-:S04]  /*1a30*/  @P1 IMAD.HI.U32 R3, R209, R4, RZ ;  /* 0x00000004d1031227 */ /* 0x001fc800078e00ff */
[----:B------:R-:W-:Y:S01]  /*1a40*/  IMAD.MOV.U32 R4, RZ, RZ, R209 ;  /* 0x000000ffff047224 */ /* 0x000fe200078e00d1 */
[----:B-1----:R-:W-:-:S05]  /*1a50*/  @P1 SHF.R.U32.HI R4, RZ, R6, R3 ;  /* 0x00000006ff041219 */ /* 0x002fca0000011603 */
[----:B------:R-:W-:-:S04]  /*1a60*/  IMAD.IADD R3, R149, 0x1, R4 ;  /* 0x0000000195037824 */ /* 0x000fc800078e0204 */
[----:B------:R-:W-:Y:S01]  /*1a70*/  VIADD R4, R3, -UR4 ;  /* 0x8000000403047c36 */ /* 0x000fe20008000000 */
[----:B------:R-:W-:Y:S06]  /*1a80*/  @!P2 BRA `(.L_x_1688) ;  /* 0x000000000044a947 */ /* 0x000fec0003800000 */
[----:B------:R-:W-:Y:S01]  /*1a90*/  ISETP.GT.AND P0, PT, R3, -0x1, PT ;  /* 0xffffffff0300780c */ /* 0x000fe20003f04270 */
[----:B------:R-:W-:-:S12]  /*1aa0*/  BSSY B0, `(.L_x_1689) ;  /* 0x000000d000007945 */ /* 0x000fd80003800000 */
        /* <DEDUP_REMOVED lines=8> */
.L_x_1690:
[----:B------:R-:W-:-:S13]  /*1b30*/  ISETP.NE.AND P0, PT, R15, 0x1, PT ;  /* 0x000000010f00780c */ /* 0x000fda0003f05270 */
[----:B------:R-:W0:Y:S02]  /*1b40*/  @P0 LDC.64 R6, c[0x0][0x9e8] ;  /* 0x00027a00ff060b82 */ /* 0x000e240000000a00 */
[----:B0-----:R-:W-:-:S05]  /*1b50*/  @P0 IMAD.HI.U32 R6, R3, R6, RZ ;  /* 0x0000000603060227 */ /* 0x001fca00078e00ff */
[----:B------:R-:W-:-:S07]  /*1b60*/  @P0 SHF.R.U32.HI R3, RZ, R7, R6 ;  /* 0x00000007ff030219 */ /* 0x000fce0000011606 */
.L_x_1691:
[----:B------:R-:W-:Y:S05]  /*1b70*/  BSYNC B0 ;  /* 0x0000000000007941 */ /* 0x000fea0003800000 */
.L_x_1689:
[----:B------:R-:W-:-:S05]  /*1b80*/  IMAD R3, R3, R15, RZ ;  /* 0x0000000f03037224 */ /* 0x000fca00078e02ff */
[----:B------:R-:W-:-:S07]  /*1b90*/  VIMNMX R4, R4, R3, !PT ;  /* 0x0000000304047248 */ /* 0x000fce0007fe0100 */
.L_x_1688:
[----:B------:R-:W-:Y:S01]  /*1ba0*/  VIADD R0, R0, 0x5f ;  /* 0x0000005f00007836 */ /* 0x000fe20000000000 */
[----:B------:R-:W-:Y:S01]  /*1bb0*/  PLOP3.LUT P2, PT, PT, PT, PT, 0x80, 0x0 ;  /* 0x000000000000781c */ /* 0x000fe20003f4f070 */
[----:B------:R-:W-:-:S04]  /*1bc0*/  IMAD.HI R4, R4, 0x2aaaaaab, RZ ;  /* 0x2aaaaaab04047827 */ /* 0x000fc800078e02ff */
[----:B------:R-:W-:Y:S01]  /*1bd0*/  IMAD.HI R0, R0, 0x2aaaaaab, RZ ;  /* 0x2aaaaaab00007827 */ /* 0x000fe200078e02ff */
[----:B------:R-:W-:-:S04]  /*1be0*/  SHF.R.U32.HI R5, RZ, 0x1f, R4 ;  /* 0x0000001fff057819 */ /* 0x000fc80000011604 */
[----:B------:R-:W-:Y:S02]  /*1bf0*/  SHF.R.U32.HI R3, RZ, 0x1f, R0 ;  /* 0x0000001fff037819 */ /* 0x000fe40000011600 */
[----:B------:R-:W-:Y:S02]  /*1c00*/  LEA.HI.SX32 R5, R4, R5, 0x1c ;  /* 0x0000000504057211 */ /* 0x000fe400078fe2ff */
[----:B------:R-:W-:Y:S02]  /*1c10*/  LEA.HI.SX32 R3, R0, R3, 0x1c ;  /* 0x0000000300037211 */ /* 0x000fe400078fe2ff */
[----:B------:R-:W-:Y:S02]  /*1c20*/  VIMNMX R5, RZ, R5, !PT ;  /* 0x00000005ff057248 */ /* 0x000fe40007fe0100 */
[----:B------:R-:W-:-:S03]  /*1c30*/  VIMNMX R3, R150, R3, PT ;  /* 0x0000000396037248 */ /* 0x000fc60003fe0100 */
[--C-:B------:R-:W-:Y:S02]  /*1c40*/  IMAD R5, R5, 0x60, -R8.reuse ;  /* 0x0000006005057824 */ /* 0x100fe400078e0a08 */
[----:B------:R-:W-:-:S03]  /*1c50*/  IMAD R3, R3, 0x60, -R8 ;  /* 0x0000006003037824 */ /* 0x000fc600078e0a08 */
[----:B------:R-:W-:Y:S02]  /*1c60*/  VIMNMX R5, RZ, R5, !PT ;  /* 0x00000005ff057248 */ /* 0x000fe40007fe0100 */
[----:B------:R-:W-:-:S04]  /*1c70*/  VIMNMX R0, R3, R2, PT ;  /* 0x0000000203007248 */ /* 0x000fc80003fe0100 */
[----:B------:R-:W-:Y:S01]  /*1c80*/  ISETP.GT.AND P0, PT, R0, R5, PT ;  /* 0x000000050000720c */ /* 0x000fe20003f04270 */
[----:B------:R-:W-:-:S05]  /*1c90*/  IMAD.WIDE.U32 R4, R5, -0x55555555, RZ ;  /* 0xaaaaaaab05047825 */ /* 0x000fca00078e00ff */
[----:B------:R-:W-:-:S04]  /*1ca0*/  SHF.R.U32.HI R131, RZ, 0x6, R5 ;  /* 0x00000006ff837819 */ /* 0x000fc80000011605 */
[----:B------:R-:W-:-:S03]  /*1cb0*/  MOV R24, R131 ;  /* 0x0000008300187202 */ /* 0x000fc60000000f00 */
[----:B------:R-:W-:-:S04]  /*1cc0*/  @P0 VIADD R0, R0, 0x5f ;  /* 0x0000005f00000836 */ /* 0x000fc80000000000 */
[----:B------:R-:W-:-:S05]  /*1cd0*/  @P0 IMAD.HI R0, R0, 0x2aaaaaab, RZ ;  /* 0x2aaaaaab00000827 */ /* 0x000fca00078e02ff */
        /* <DEDUP_REMOVED lines=23> */
[----:B-1---5:R-:W-:Y:S05]  /*1e50*/  CALL.ABS.NOINC R14 ;  /* 0x000000000e007343 */ /* 0x022fea0003c00000 */
.L_x_1694:
[----:B------:R-:W-:Y:S05]  /*1e60*/  BSYNC B6 ;  /* 0x0000000000067941 */ /* 0x000fea0003800000 */
.L_x_1693:
        /* <DEDUP_REMOVED lines=20> */
.L_x_1696:
[----:B------:R-:W-:Y:S05]  /*1fb0*/  BSYNC B6 ;  /* 0x0000000000067941 */ /* 0x000fea0003800000 */
.L_x_1695:
[----:B------:R-:W-:Y:S01]  /*1fc0*/  ULDC.64 UR4, c[0x0][0x9f8] ;  /* 0x00027e0000047ab9 */ /* 0x000fe20000000a00 */
[----:B------:R-:W2:Y:S01]  /*1fd0*/  LDL.LU R30, [R1] ;  /* 0x00000000011e7983 */ /* 0x000ea20000300800 */
[----:B------:R-:W-:Y:S01]  /*1fe0*/  ISETP.NE.U32.AND P0, PT, RZ, UR4, PT ;  /* 0x00000004ff007c0c */ /* 0x000fe2000bf05070 */
[----:B------:R-:W0:Y:S01]  /*1ff0*/  LDC.64 R104, c[0x0][0x300] ;  /* 0x0000c000ff687b82 */ /* 0x000e220000000a00 */
[----:B------:R-:W-:Y:S01]  /*2000*/  ULDC UR8, c[0x0][0x2f4] ;  /* 0x0000bd0000087ab9 */ /* 0x000fe20000000800 */
[----:B------:R-:W-:Y:S02]  /*2010*/  SHF.R.S32.HI R9, RZ, 0x1f, R26 ;  /* 0x0000001fff097819 */ /* 0x000fe4000001141a */
[----:B------:R-:W-:Y:S01]  /*2020*/  SHF.R.S32.HI R19, RZ, 0x1f, R18 ;  /* 0x0000001fff137819 */ /* 0x000fe20000011412 */
[----:B------:R-:W-:Y:S01]  /*2030*/  IMAD.IADD R28, R28, 0x1, R29 ;  /* 0x000000011c1c7824 */ /* 0x000fe200078e021d */
[----:B------:R-:W-:Y:S01]  /*2040*/  ISETP.NE.AND.EX P0, PT, RZ, UR5, PT, P0 ;  /* 0x00000005ff007c0c */ /* 0x000fe2000bf05300 */
[----:B------:R-:W-:Y:S01]  /*2050*/  ULDC.64 UR4, c[0x0][0x330] ;  /* 0x0000cc0000047ab9 */ /* 0x000fe20000000a00 */
[----:B------:R-:W1:Y:S01]  /*2060*/  LDC.64 R98, c[0x0][0x408] ;  /* 0x00010200ff627b82 */ /* 0x000e620000000a00 */
[----:B------:R-:W-:Y:S01]  /*2070*/  ULDC.64 UR6, c[0x0][0x308] ;  /* 0x0000c20000067ab9 */ /* 0x000fe20000000a00 */
[----:B------:R-:W-:-:S06]  /*2080*/  SHF.R.S32.HI R147, RZ, 0x1f, R195 ;  /* 0x0000001fff937819 */ /* 0x000fcc00000114c3 */
[----:B------:R-:W3:Y:S08]  /*2090*/  LDC R33, c[0x0][0x3f4] ;  /* 0x0000fd00ff217b82 */ /* 0x000ef00000000800 */
[----:B------:R-:W4:Y:S08]  /*20a0*/  @P0 LDC.64 R4, c[0x0][0x9f8] ;  /* 0x00027e00ff040b82 */ /* 0x000f300000000a00 */
[----:B------:R-:W3:Y:S01]  /*20b0*/  LDC.64 R92, c[0x0][0x3f8] ;  /* 0x0000fe00ff5c7b82 */ /* 0x000ee20000000a00 */
[----:B----4-:R-:W-:-:S05]  /*20c0*/  @P0 IMAD.WIDE R4, R27, 0x4, R4 ;  /* 0x000000041b040825 */ /* 0x010fca00078e0204 */
[----:B------:R4:W2:Y:S01]  /*20d0*/  @P0 LDG.E R27, desc[UR60][R4.64] ;  /* 0x0000003c041b0981 */ /* 0x0008a2000c1e1900 */
[----:B------:R-:W-:Y:S01]  /*20e0*/  ISETP.GE.AND P1, PT, R197, UR8, PT ;  /* 0x00000008c5007c0c */ /* 0x000fe2000bf26270 */
[----:B------:R-:W-:Y:S01]  /*20f0*/  IMAD R3, R9, UR4, RZ ;  /* 0x0000000409037c24 */ /* 0x000fe2000f8e02ff */
[----:B------:R-:W-:Y:S01]  /*2100*/  ISETP.GE.AND P0, PT, R18, UR8, PT ;  /* 0x0000000812007c0c */ /* 0x000fe2000bf06270 */
[C---:B------:R-:W-:Y:S01]  /*2110*/  IMAD.WIDE.U32 R106, R26.reuse, UR4, R18 ;  /* 0x000000041a6a7c25 */ /* 0x040fe2000f8e0012 */
[----:B------:R-:W-:Y:S01]  /*2120*/  SEL R0, RZ, 0xffffffff, P1 ;  /* 0xffffffffff007807 */ /* 0x000fe20000800000 */
[----:B------:R-:W3:Y:S01]  /*2130*/  S2R R151, SR_TID.X ;  /* 0x0000000000977919 */ /* 0x000ee20000002100 */
[----:B------:R-:W-:Y:S01]  /*2140*/  SHF.R.S32.HI R10, RZ, 0x1f, R28 ;  /* 0x0000001fff0a7819 */ /* 0x000fe2000001141c */
[----:B------:R-:W-:Y:S01]  /*2150*/  IMAD R3, R26, UR5, R3 ;  /* 0x000000051a037c24 */ /* 0x000fe2000f8e0203 */
[----:B------:R-:W-:Y:S01]  /*2160*/  ULDC.64 UR4, c[0x0][0xa08] ;  /* 0x0002820000047ab9 */ /* 0x000fe20000000a00 */
[----:B----4-:R-:W-:Y:S01]  /*2170*/  IMAD.SHL.U32 R5, R0, 0x2, RZ ;  /* 0x0000000200057824 */ /* 0x010fe200078e00ff */
[----:B------:R-:W-:Y:S01]  /*2180*/  SEL R4, RZ, 0x1, P0 ;  /* 0x00000001ff047807 */ /* 0x000fe20000000000 */
[----:B------:R-:W-:Y:S01]  /*2190*/  VIADD R0, R18, 0x60 ;  /* 0x0000006012007836 */ /* 0x000fe20000000000 */
[----:B------:R-:W-:Y:S01]  /*21a0*/  ISETP.GE.AND P0, PT, R198, UR8, PT ;  /* 0x00000008c6007c0c */ /* 0x000fe2000bf06270 */
[----:B------:R-:W-:Y:S01]  /*21b0*/  IMAD.IADD R107, R107, 0x1, R3 ;  /* 0x000000016b6b7824 */ /* 0x000fe200078e0203 */
[----:B------:R-:W-:Y:S01]  /*21c0*/  LOP3.LUT R6, R5, 0x2, R4, 0xe2, !PT ;  /* 0x0000000205067812 */ /* 0x000fe200078ee204 */
[----:B------:R-:W-:Y:S01]  /*21d0*/  VIADD R3, R18, 0x80 ;  /* 0x0000008012037836 */ /* 0x000fe20000000000 */
[----:B------:R-:W-:Y:S01]  /*21e0*/  ISETP.GE.AND P1, PT, R0, UR8, PT ;  /* 0x0000000800007c0c */ /* 0x000fe2000bf26270 */
[-C--:B0-----:R-:W-:Y:S01]  /*21f0*/  IMAD R11, R10, R104.reuse, RZ ;  /* 0x000000680a0b7224 */ /* 0x081fe200078e02ff */
[----:B------:R-:W-:Y:S01]  /*2200*/  SEL R7, RZ, 0x4, P0 ;  /* 0x00000004ff077807 */ /* 0x000fe20000000000 */
[----:B------:R-:W-:Y:S01]  /*2210*/  IMAD.WIDE.U32 R4, R28, R104, RZ ;  /* 0x000000681c047225 */ /* 0x000fe200078e00ff */
[----:B------:R-:W-:-:S02]  /*2220*/  ISETP.GE.AND P2, PT, R3, UR8, PT ;  /* 0x0000000803007c0c */ /* 0x000fc4000bf46270 */
[----:B------:R-:W-:Y:S01]  /*2230*/  SEL R8, RZ, 0x8, P1 ;  /* 0x00000008ff087807 */ /* 0x000fe20000800000 */
[----:B------:R-:W-:Y:S01]  /*2240*/  IMAD R11, R28, R105, R11 ;  /* 0x000000691c0b7224 */ /* 0x000fe200078e020b */
[----:B------:R-:W-:Y:S01]  /*2250*/  SEL R21, RZ, 0x10, P2 ;  /* 0x00000010ff157807 */ /* 0x000fe20001000000 */
[----:B------:R-:W-:Y:S01]  /*2260*/  IMAD R9, R9, UR6, RZ ;  /* 0x0000000609097c24 */ /* 0x000fe2000f8e02ff */
[----:B------:R-:W-:Y:S01]  /*2270*/  LOP3.LUT R6, R8, R6, R7, 0xfe, !PT ;  /* 0x0000000608067212 */ /* 0x000fe200078efe07 */
[----:B------:R-:W-:Y:S01]  /*2280*/  IMAD.IADD R5, R5, 0x1, R11 ;  /* 0x0000000105057824 */ /* 0x000fe200078e020b */
[----:B------:R-:W-:Y:S01]  /*2290*/  ISETP.NE.U32.AND P0, PT, RZ, UR4, PT ;  /* 0x00000004ff007c0c */ /* 0x000fe2000bf05070 */
[----:B------:R-:W-:Y:S01]  /*22a0*/  IMAD R9, R26, UR7, R9 ;  /* 0x000000071a097c24 */ /* 0x000fe2000f8e0209 */
[----:B------:R-:W-:Y:S01]  /*22b0*/  LOP3.LUT R21, R6, R21, RZ, 0xfc, !PT ;  /* 0x0000001506157212 */ /* 0x000fe200078efcff */
[----:B------:R-:W-:Y:S01]  /*22c0*/  IMAD.WIDE.U32 R4, R26, UR6, R4 ;  /* 0x000000061a047c25 */ /* 0x000fe2000f8e0004 */
[----:B------:R-:W-:Y:S01]  /*22d0*/  ISETP.NE.AND.EX P0, PT, RZ, UR5, PT, P0 ;  /* 0x00000005ff007c0c */ /* 0x000fe2000bf05300 */
[----:B------:R-:W-:Y:S01]  /*22e0*/  ULDC.64 UR4, c[0x0][0x310] ;  /* 0x0000c40000047ab9 */ /* 0x000fe20000000a00 */
[----:B------:R-:W-:Y:S01]  /*22f0*/  SHF.R.S32.HI R193, RZ, 0x1f, R192 ;  /* 0x0000001fffc17819 */ /* 0x000fe200000114c0 */
[----:B-1----:R-:W-:Y:S01]  /*2300*/  IMAD.WIDE.U32 R100, R195, R98, R18 ;  /* 0x00000062c3647225 */ /* 0x002fe200078e0012 */
[----:B------:R-:W-:-:S02]  /*2310*/  IADD3 R5, R5, R9, RZ ;  /* 0x0000000905057210 */ /* 0x000fc40007ffe0ff */
[-C--:B---3--:R-:W-:Y:S01]  /*2320*/  ISETP.GE.AND P1, PT, R197, R33.reuse, PT ;  /* 0x00000021c500720c */ /* 0x088fe20003f26270 */
[C---:B------:R-:W-:Y:S01]  /*2330*/  IMAD.WIDE.U32 R102, R195.reuse, R98, R192 ;  /* 0x00000062c3667225 */ /* 0x040fe200078e00c0 */
[----:B------:R-:W-:Y:S02]  /*2340*/  ISETP.GE.AND P3, PT, R198, R33, PT ;  /* 0x00000021c600720c */ /* 0x000fe40003f66270 */
[----:B------:R-:W-:Y:S01]  /*2350*/  SHF.R.U32.HI R32, RZ, 0x3, R205 ;  /* 0x00000003ff207819 */ /* 0x000fe200000116cd */
[-C--:B------:R-:W-:Y:S01]  /*2360*/  IMAD.WIDE.U32 R96, R195, R92.reuse, R192 ;  /* 0x0000005cc3607225 */ /* 0x080fe200078e00c0 */
[----:B------:R-:W-:Y:S02]  /*2370*/  LOP3.LUT P2, RZ, R215, 0x4, RZ, 0xc0, !PT ;  /* 0x00000004d7ff7812 */ /* 0x000fe4000784c0ff */
[----:B------:R-:W-:Y:S01]  /*2380*/  SHF.L.U64.HI R135, R104, 0x6, R105 ;  /* 0x0000000668877819 */ /* 0x000fe20000010269 */
[----:B------:R-:W-:Y:S01]  /*2390*/  IMAD.WIDE.U32 R94, R195, R92, R18 ;  /* 0x0000005cc35e7225 */ /* 0x000fe200078e0012 */
[----:B------:R-:W-:-:S02]  /*23a0*/  SHF.L.U64.HI R110, R92, 0x6, R93 ;  /* 0x000000065c6e7819 */ /* 0x000fc4000001025d */
[----:B------:R-:W-:Y:S01]  /*23b0*/  SHF.R.S32.HI R148, RZ, 0x1f, R222 ;  /* 0x0000001fff947819 */ /* 0x000fe200000114de */
[----:B------:R-:W-:Y:S01]  /*23c0*/  IMAD.SHL.U32 R136, R104, 0x40, RZ ;  /* 0x0000004068887824 */ /* 0x000fe200078e00ff */
[----:B------:R-:W-:Y:S01]  /*23d0*/  LEA.HI R151, R151, 0x8, RZ, 0x19 ;  /* 0x0000000897977811 */ /* 0x000fe200078fc8ff */
[----:B------:R-:W-:Y:S02]  /*23e0*/  IMAD R133, R93, 0x60, RZ ;  /* 0x000000605d857824 */ /* 0x000fe400078e02ff */
[----:B------:R-:W-:Y:S02]  /*23f0*/  IMAD.SHL.U32 R111, R92, 0x40, RZ ;  /* 0x000000405c6f7824 */ /* 0x000fe400078e00ff */
[----:B------:R-:W-:Y:S01]  /*2400*/  IMAD.SHL.U32 R130, R33, 0x2, RZ ;  /* 0x0000000221827824 */ /* 0x000fe200078e00ff */
[----:B--2---:R-:W-:-:S04]  /*2410*/  LOP3.LUT R30, R30, 0xfffffffe, RZ, 0xc0, !PT ;  /* 0xfffffffe1e1e7812 */ /* 0x004fc800078ec0ff */
[----:B------:R-:W-:-:S04]  /*2420*/  @P3 LOP3.LUT R30, R30, 0x1, RZ, 0xfc, !PT ;  /* 0x000000011e1e3812 */ /* 0x000fc800078efcff */
[----:B------:R-:W-:-:S04]  /*2430*/  LOP3.LUT R30, R30, 0xfffffffb, RZ, 0xc0, !PT ;  /* 0xfffffffb1e1e7812 */ /* 0x000fc800078ec0ff */
[----:B------:R-:W-:-:S05]  /*2440*/  @P2 LOP3.LUT R30, R30, 0x4, RZ, 0xfc, !PT ;  /* 0x000000041e1e2812 */ /* 0x000fca00078efcff */
[----:B------:R0:W-:Y:S01]  /*2450*/  STL [R1], R30 ;  /* 0x0000001e01007387 */ /* 0x0001e20000100800 */
[----:B------:R-:W-:Y:S02]  /*2460*/  SHF.R.S32.HI R6, RZ, 0x1f, R27 ;  /* 0x0000001fff067819 */ /* 0x000fe4000001141b */
[----:B------:R-:W-:Y:S02]  /*2470*/  SEL R27, R27, RZ, !P0 ;  /* 0x000000ff1b1b7207 */ /* 0x000fe40004000000 */
[----:B------:R-:W-:Y:S01]  /*2480*/  SEL R8, R6, RZ, !P0 ;  /* 0x000000ff06087207 */ /* 0x000fe20004000000 */
[----:B------:R-:W-:Y:S02]  /*2490*/  IMAD R6, R147, R98, RZ ;  /* 0x0000006293067224 */ /* 0x000fe400078e02ff */
[----:B------:R-:W-:-:S04]  /*24a0*/  IMAD.WIDE.U32 R108, R27, UR4, R4 ;  /* 0x000000041b6c7c25 */ /* 0x000fc8000f8e0004 */
[----:B------:R-:W-:Y:S02]  /*24b0*/  IMAD R12, R8, UR4, RZ ;  /* 0x00000004080c7c24 */ /* 0x000fe4000f8e02ff */
[-C--:B------:R-:W-:Y:S02]  /*24c0*/  IMAD R4, R147, R104.reuse, RZ ;  /* 0x0000006893047224 */ /* 0x080fe400078e02ff */
[----:B------:R-:W-:Y:S02]  /*24d0*/  IMAD R9, R195, R99, R6 ;  /* 0x00000063c3097224 */ /* 0x000fe400078e0206 */
[----:B------:R-:W-:Y:S01]  /*24e0*/  IMAD R11, R27, UR5, R12 ;  /* 0x000000051b0b7c24 */ /* 0x000fe2000f8e020c */
[----:B------:R-:W-:Y:S01]  /*24f0*/  ULDC.64 UR4, c[0x0][0x338] ;  /* 0x0000ce0000047ab9 */ /* 0x000fe20000000a00 */
[----:B------:R-:W-:-:S04]  /*2500*/  IMAD.WIDE.U32 R6, R195, R104, R18 ;  /* 0x00000068c3067225 */ /* 0x000fc800078e0012 */
[----:B------:R-:W-:Y:S01]  /*2510*/  IMAD R13, R195, R105, R4 ;  /* 0x00000069c30d7224 */ /* 0x000fe200078e0204 */
[----:B------:R-:W-:Y:S01]  /*2520*/  IADD3 R5, P0, R108, R6, RZ ;  /* 0x000000066c057210 */ /* 0x000fe20007f1e0ff */
[----:B------:R-:W-:Y:S01]  /*2530*/  IMAD.IADD R4, R109, 0x1, R11 ;  /* 0x000000016d047824 */ /* 0x000fe200078e020b */
[----:B------:R-:W-:Y:S01]  /*2540*/  SEL R11, R33, RZ, P3 ;  /* 0x000000ff210b7207 */ /* 0x000fe20001800000 */
[----:B------:R-:W-:Y:S01]  /*2550*/  IMAD R8, R8, UR4, RZ ;  /* 0x0000000408087c24 */ /* 0x000fe2000f8e02ff */
[----:B------:R-:W-:Y:S01]  /*2560*/  IADD3 R122, P3, R195, R28, RZ ;  /* 0x0000001cc37a7210 */ /* 0x000fe20007f7e0ff */
[----:B------:R-:W-:Y:S01]  /*2570*/  IMAD.IADD R103, R103, 0x1, R9 ;  /* 0x0000000167677824 */ /* 0x000fe200078e0209 */
[----:B------:R-:W-:Y:S01]  /*2580*/  IADD3.X R6, R4, R7, R13, P0, !PT ;  /* 0x0000000704067210 */ /* 0x000fe200007fe40d */
[----:B------:R-:W-:Y:S01]  /*2590*/  IMAD R31, R27, UR5, R8 ;  /* 0x000000051b1f7c24 */ /* 0x000fe2000f8e0208 */
[----:B------:R-:W-:Y:S01]  /*25a0*/  ISETP.GE.AND P0, PT, R18, R33, PT ;  /* 0x000000211200720c */ /* 0x000fe20003f06270 */
[----:B------:R-:W-:-:S02]  /*25b0*/  IMAD R8, R147, R92, RZ ;  /* 0x0000005c93087224 */ /* 0x000fc400078e02ff */
[----:B------:R-:W-:Y:S01]  /*25c0*/  IMAD.IADD R101, R9, 0x1, R101 ;  /* 0x0000000109657824 */ /* 0x000fe200078e0265 */
[----:B------:R-:W-:Y:S01]  /*25d0*/  SEL R7, R33, RZ, P0 ;  /* 0x000000ff21077207 */ /* 0x000fe20000000000 */
[----:B------:R-:W-:Y:S01]  /*25e0*/  IMAD R9, R195, R93, R8 ;  /* 0x0000005dc3097224 */ /* 0x000fe200078e0208 */
[----:B------:R-:W-:Y:S01]  /*25f0*/  SEL R8, R33, RZ, P1 ;  /* 0x000000ff21087207 */ /* 0x000fe20000800000 */
[----:B------:R-:W-:Y:S02]  /*2600*/  IMAD.IADD R13, R198, 0x1, R11 ;  /* 0x00000001c60d7824 */ /* 0x000fe400078e020b */
[----:B------:R-:W-:Y:S02]  /*2610*/  IMAD.IADD R7, R18, 0x1, R7 ;  /* 0x0000000112077824 */ /* 0x000fe400078e0207 */
[----:B------:R-:W-:Y:S01]  /*2620*/  IMAD.IADD R97, R97, 0x1, R9 ;  /* 0x0000000161617824 */ /* 0x000fe200078e0209 */
[----:B------:R-:W-:Y:S01]  /*2630*/  SHF.R.S32.HI R26, RZ, 0x1f, R13 ;  /* 0x0000001fff1a7819 */ /* 0x000fe2000001140d */
[----:B------:R-:W-:-:S02]  /*2640*/  IMAD.IADD R95, R9, 0x1, R95 ;  /* 0x00000001095f7824 */ /* 0x000fc400078e025f */
[----:B------:R-:W-:Y:S01]  /*2650*/  IMAD.IADD R9, R197, 0x1, R8 ;  /* 0x00000001c5097824 */ /* 0x000fe200078e0208 */
[----:B------:R-:W-:Y:S01]  /*2660*/  SHF.R.S32.HI R8, RZ, 0x1f, R7 ;  /* 0x0000001fff087819 */ /* 0x000fe20000011407 */
[----:B------:R-:W-:Y:S01]  /*2670*/  IMAD.WIDE.U32 R106, R27, UR4, R106 ;  /* 0x000000041b6a7c25 */ /* 0x000fe2000f8e006a */
[----:B------:R-:W-:Y:S02]  /*2680*/  LEA.HI R25, R26, R13, RZ, 0x3 ;  /* 0x0000000d1a197211 */ /* 0x000fe400078f18ff */
[----:B------:R-:W-:Y:S01]  /*2690*/  SHF.R.S32.HI R12, RZ, 0x1f, R9 ;  /* 0x0000001fff0c7819 */ /* 0x000fe20000011409 */
[CC--:B-----5:R-:W-:Y:S01]  /*26a0*/  IMAD.WIDE.U32 R102, R145.reuse, R98.reuse, R102 ;  /* 0x0000006291667225 */ /* 0x0e0fe200078e0066 */
[CC--:B------:R-:W-:Y:S02]  /*26b0*/  LEA.HI R14, R8.reuse, R7.reuse, RZ, 0x3 ;  /* 0x00000007080e7211 */ /* 0x0c0fe400078f18ff */
[----:B------:R-:W-:Y:S01]  /*26c0*/  LEA.HI R7, R8, R7, RZ, 0x6 ;  /* 0x0000000708077211 */ /* 0x000fe200078f30ff */
[----:B------:R-:W-:Y:S01]  /*26d0*/  IMAD.WIDE.U32 R100, R145, R98, R100 ;  /* 0x0000006291647225 */ /* 0x000fe200078e0064 */
[----:B------:R-:W-:-:S02]  /*26e0*/  LEA.HI R8, R12, R9, RZ, 0x6 ;  /* 0x000000090c087211 */ /* 0x000fc400078f30ff */
[----:B------:R-:W-:Y:S01]  /*26f0*/  LEA.HI R15, R12, R9, RZ, 0x3 ;  /* 0x000000090c0f7211 */ /* 0x000fe200078f18ff */
[-C--:B------:R-:W-:Y:S01]  /*2700*/  IMAD.WIDE.U32 R96, R145, R92.reuse, R96 ;  /* 0x0000005c91607225 */ /* 0x080fe200078e0060 */
[----:B------:R-:W-:Y:S02]  /*2710*/  SHF.R.S32.HI R7, RZ, 0x6, R7 ;  /* 0x00000006ff077819 */ /* 0x000fe40000011407 */
[----:B------:R-:W-:Y:S01]  /*2720*/  SHF.R.S32.HI R9, RZ, 0x6, R8 ;  /* 0x00000006ff097819 */ /* 0x000fe20000011408 */
[----:B------:R-:W-:Y:S01]  /*2730*/  IMAD.X R123, R10, 0x1, R147, P3 ;  /* 0x000000010a7b7824 */ /* 0x000fe200018e0693 */
[C---:B------:R-:W-:Y:S01]  /*2740*/  LOP3.LUT R12, R206.reuse, 0x38, R15, 0xf8, !PT ;  /* 0x00000038ce0c7812 */ /* 0x040fe200078ef80f */
[C---:B------:R-:W-:Y:S01]  /*2750*/  IMAD R143, R7.reuse, 0x1800, R208 ;  /* 0x00001800078f7824 */ /* 0x040fe200078e02d0 */
[----:B------:R-:W-:Y:S01]  /*2760*/  LOP3.LUT R8, R206, 0x38, R14, 0xf8, !PT ;  /* 0x00000038ce087812 */ /* 0x000fe200078ef80e */
[----:B------:R-:W-:Y:S01]  /*2770*/  IMAD R141, R7, 0x1800, R210 ;  /* 0x00001800078d7824 */ /* 0x000fe200078e02d2 */
[-C--:B------:R-:W-:Y:S01]  /*2780*/  LOP3.LUT R7, R12, R207.reuse, RZ, 0x3c, !PT ;  /* 0x000000cf0c077212 */ /* 0x080fe200078e3cff */
[C---:B------:R-:W-:Y:S01]  /*2790*/  IMAD R142, R9.reuse, 0x1800, R208 ;  /* 0x00001800098e7824 */ /* 0x040fe200078e02d0 */
[----:B------:R-:W-:Y:S01]  /*27a0*/  LOP3.LUT R8, R8, R207, RZ, 0x3c, !PT ;  /* 0x000000cf08087212 */ /* 0x000fe200078e3cff */
[----:B------:R-:W-:Y:S01]  /*27b0*/  IMAD R139, R9, 0x1800, R210 ;  /* 0x00001800098b7824 */ /* 0x000fe200078e02d2 */
[C---:B------:R-:W-:Y:S01]  /*27c0*/  LOP3.LUT R11, R205.reuse, 0x38, R14, 0xf8, !PT ;  /* 0x00000038cd0b7812 */ /* 0x040fe200078ef80e */
[----:B------:R-:W-:Y:S01]  /*27d0*/  IMAD.IADD R142, R142, 0x1, R7 ;  /* 0x000000018e8e7824 */ /* 0x000fe200078e0207 */
[----:B------:R-:W-:Y:S01]  /*27e0*/  LOP3.LUT R7, R205, 0x38, R15, 0xf8, !PT ;  /* 0x00000038cd077812 */ /* 0x000fe200078ef80f */
[----:B------:R-:W-:Y:S01]  /*27f0*/  IMAD.WIDE.U32 R94, R145, R92, R94 ;  /* 0x0000005c915e7225 */ /* 0x000fe200078e005e */
[----:B------:R-:W-:-:S02]  /*2800*/  LEA.HI R13, R26, R13, RZ, 0x6 ;  /* 0x0000000d1a0d7211 */ /* 0x000fc400078f30ff */
[----:B------:R-:W-:Y:S01]  /*2810*/  IADD3 R143, R143, R8, RZ ;  /* 0x000000088f8f7210 */ /* 0x000fe20007ffe0ff */
[----:B0-----:R-:W-:Y:S01]  /*2820*/  IMAD.IADD R30, R107, 0x1, R31 ;  /* 0x000000016b1e7824 */ /* 0x001fe200078e021f */
[-C--:B------:R-:W-:Y:S02]  /*2830*/  LOP3.LUT R12, R7, R32.reuse, RZ, 0x3c, !PT ;  /* 0x00000020070c7212 */ /* 0x080fe400078e3cff */
[----:B------:R-:W-:Y:S02]  /*2840*/  LOP3.LUT R20, R11, R32, RZ, 0x3c, !PT ;  /* 0x000000200b147212 */ /* 0x000fe400078e3cff */
[----:B------:R-:W-:Y:S01]  /*2850*/  LOP3.LUT R8, R206, 0x38, R25, 0xf8, !PT ;  /* 0x00000038ce087812 */ /* 0x000fe200078ef819 */
[----:B------:R-:W-:Y:S01]  /*2860*/  IMAD.IADD R139, R139, 0x1, R12 ;  /* 0x000000018b8b7824 */ /* 0x000fe200078e020c */
[----:B------:R-:W-:Y:S01]  /*2870*/  SHF.R.S32.HI R9, RZ, 0x1f, R145 ;  /* 0x0000001fff097819 */ /* 0x000fe20000011491 */
[----:B------:R-:W-:Y:S01]  /*2880*/  IMAD.IADD R141, R141, 0x1, R20 ;  /* 0x000000018d8d7824 */ /* 0x000fe200078e0214 */
[----:B------:R-:W-:-:S02]  /*2890*/  SHF.R.S32.HI R13, RZ, 0x6, R13 ;  /* 0x00000006ff0d7819 */ /* 0x000fc4000001140d */
[----:B------:R-:W-:Y:S01]  /*28a0*/  LOP3.LUT R11, R205, 0x38, R25, 0xf8, !PT ;  /* 0x00000038cd0b7812 */ /* 0x000fe200078ef819 */
[C---:B------:R-:W-:Y:S01]  /*28b0*/  IMAD R12, R9.reuse, R92, RZ ;  /* 0x0000005c090c7224 */ /* 0x040fe200078e02ff */
[----:B------:R-:W-:Y:S01]  /*28c0*/  LOP3.LUT R7, R8, R207, RZ, 0x3c, !PT ;  /* 0x000000cf08077212 */ /* 0x000fe200078e3cff */
[----:B------:R-:W-:Y:S01]  /*28d0*/  IMAD R8, R9, R98, RZ ;  /* 0x0000006209087224 */ /* 0x000fe200078e02ff */
[----:B------:R-:W-:Y:S01]  /*28e0*/  LOP3.LUT R11, R11, R32, RZ, 0x3c, !PT ;  /* 0x000000200b0b7212 */ /* 0x000fe200078e3cff */
[C---:B------:R-:W-:Y:S01]  /*28f0*/  IMAD R138, R13.reuse, 0x1800, R210 ;  /* 0x000018000d8a7824 */ /* 0x040fe200078e02d2 */
[----:B------:R-:W-:Y:S01]  /*2900*/  IADD3 R9, R18, 0xa0, RZ ;  /* 0x000000a012097810 */ /* 0x000fe20007ffe0ff */
[----:B------:R-:W-:Y:S01]  /*2910*/  IMAD R140, R13, 0x1800, R208 ;  /* 0x000018000d8c7824 */ /* 0x000fe200078e02d0 */
[----:B------:R-:W-:Y:S01]  /*2920*/  SHF.R.S32.HI R119, RZ, 0x3, R14 ;  /* 0x00000003ff777819 */ /* 0x000fe2000001140e */
[----:B------:R-:W-:Y:S01]  /*2930*/  IMAD.IADD R138, R138, 0x1, R11 ;  /* 0x000000018a8a7824 */ /* 0x000fe200078e020b */
[----:B------:R-:W-:Y:S01]  /*2940*/  ISETP.GE.AND P2, PT, R9, UR8, PT ;  /* 0x0000000809007c0c */ /* 0x000fe2000bf46270 */
[----:B------:R-:W-:Y:S01]  /*2950*/  IMAD R11, R105, 0x60, RZ ;  /* 0x00000060690b7824 */ /* 0x000fe200078e02ff */
[----:B------:R-:W-:Y:S01]  /*2960*/  SHF.R.S32.HI R118, RZ, 0x3, R15 ;  /* 0x00000003ff767819 */ /* 0x000fe2000001140f */
[----:B------:R-:W-:Y:S01]  /*2970*/  IMAD.WIDE.U32 R104, R104, 0x60, RZ ;  /* 0x0000006068687825 */ /* 0x000fe200078e00ff */
[----:B------:R-:W-:-:S02]  /*2980*/  SEL R26, RZ, 0x20, P2 ;  /* 0x00000020ff1a7807 */ /* 0x000fc40001000000 */
[----:B------:R-:W-:Y:S01]  /*2990*/  LOP3.LUT R14, R14, 0xfffffff8, RZ, 0xc0, !PT ;  /* 0xfffffff80e0e7812 */ /* 0x000fe200078ec0ff */
[----:B------:R-:W-:Y:S01]  /*29a0*/  IMAD R29, R145, R99, R8 ;  /* 0x00000063911d7224 */ /* 0x000fe200078e0208 */
[----:B------:R-:W-:Y:S01]  /*29b0*/  LOP3.LUT R15, R15, 0xfffffff8, RZ, 0xc0, !PT ;  /* 0xfffffff80f0f7812 */ /* 0x000fe200078ec0ff */
[----:B------:R-:W-:Y:S01]  /*29c0*/  IMAD R27, R145, R93, R12 ;  /* 0x0000005d911b7224 */ /* 0x000fe200078e020c */
[----:B------:R-:W-:Y:S01]  /*29d0*/  LOP3.LUT R12, R206, 0x18, R18, 0xf8, !PT ;  /* 0x00000018ce0c7812 */ /* 0x000fe200078ef812 */
[----:B------:R-:W-:Y:S01]  /*29e0*/  IMAD.IADD R140, R140, 0x1, R7 ;  /* 0x000000018c8c7824 */ /* 0x000fe200078e0207 */
[----:B------:R-:W-:Y:S01]  /*29f0*/  SHF.L.U64.HI R7, R98, 0x6, R99 ;  /* 0x0000000662077819 */ /* 0x000fe20000010263 */
[----:B------:R-:W-:Y:S01]  /*2a00*/  IMAD R13, R99, 0x60, RZ ;  /* 0x00000060630d7824 */ /* 0x000fe200078e02ff */
[----:B------:R-:W-:Y:S01]  /*2a10*/  LOP3.LUT R137, R12, R207, RZ, 0x3c, !PT ;  /* 0x000000cf0c897212 */ /* 0x000fe200078e3cff */
[C---:B------:R-:W-:Y:S01]  /*2a20*/  IMAD.SHL.U32 R8, R98.reuse, 0x40, RZ ;  /* 0x0000004062087824 */ /* 0x040fe200078e00ff */
[----:B------:R-:W-:Y:S01]  /*2a30*/  LOP3.LUT R20, R25, 0xfffffff8, RZ, 0xc0, !PT ;  /* 0xfffffff819147812 */ /* 0x000fe200078ec0ff */
[----:B------:R-:W-:Y:S01]  /*2a40*/  IMAD.WIDE.U32 R98, R98, 0x60, RZ ;  /* 0x0000006062627825 */ /* 0x000fe200078e00ff */
[----:B------:R-:W-:-:S02]  /*2a50*/  IADD3 R12, R97, R27, RZ ;  /* 0x0000001b610c7210 */ /* 0x000fc40007ffe0ff */
[----:B------:R-:W-:Y:S01]  /*2a60*/  SHF.R.S32.HI R115, RZ, 0x3, R25 ;  /* 0x00000003ff737819 */ /* 0x000fe20000011419 */
[----:B------:R-:W-:Y:S01]  /*2a70*/  IMAD.IADD R132, R105, 0x1, R11 ;  /* 0x0000000169847824 */ /* 0x000fe200078e020b */
[----:B------:R-:W-:Y:S01]  /*2a80*/  SHF.R.S32.HI R114, RZ, 0x1f, R14 ;  /* 0x0000001fff727819 */ /* 0x000fe2000001140e */
[----:B------:R-:W-:Y:S01]  /*2a90*/  IMAD.IADD R10, R103, 0x1, R29 ;  /* 0x00000001670a7824 */ /* 0x000fe200078e021d */
[----:B------:R-:W-:Y:S01]  /*2aa0*/  SHF.R.S32.HI R113, RZ, 0x1f, R15 ;  /* 0x0000001fff717819 */ /* 0x000fe2000001140f */
[----:B------:R-:W-:Y:S01]  /*2ab0*/  IMAD.IADD R11, R29, 0x1, R101 ;  /* 0x000000011d0b7824 */ /* 0x000fe200078e0265 */
[C---:B------:R-:W-:Y:S01]  /*2ac0*/  LOP3.LUT R29, R21.reuse, R26, RZ, 0xfc, !PT ;  /* 0x0000001a151d7212 */ /* 0x040fe200078efcff */
[----:B------:R-:W-:Y:S01]  /*2ad0*/  IMAD.WIDE.U32 R92, R92, 0x60, RZ ;  /* 0x000000605c5c7825 */ /* 0x000fe200078e00ff */
[----:B------:R-:W-:Y:S02]  /*2ae0*/  LOP3.LUT R21, R21, 0x1, RZ, 0xc0, !PT ;  /* 0x0000000115157812 */ /* 0x000fe400078ec0ff */
[----:B------:R-:W-:Y:S01]  /*2af0*/  LOP3.LUT R25, R29, 0x2, RZ, 0xc0, !PT ;  /* 0x000000021d197812 */ /* 0x000fe200078ec0ff */
[----:B------:R-:W-:Y:S01]  /*2b00*/  IMAD.IADD R134, R99, 0x1, R13 ;  /* 0x0000000163867824 */ /* 0x000fe200078e020d */
[----:B------:R-:W-:Y:S01]  /*2b10*/  LOP3.LUT R26, R29, 0x4, RZ, 0xc0, !PT ;  /* 0x000000041d1a7812 */ /* 0x000fe200078ec0ff */
[----:B------:R-:W-:Y:S01]  /*2b20*/  IMAD.IADD R13, R27, 0x1, R95 ;  /* 0x000000011b0d7824 */ /* 0x000fe200078e025f */
[C---:B------:R-:W-:Y:S01]  /*2b30*/  LOP3.LUT R27, R29.reuse, 0x8, RZ, 0xc0, !PT ;  /* 0x000000081d1b7812 */ /* 0x040fe200078ec0ff */
[----:B------:R-:W-:Y:S01]  /*2b40*/  IMAD.IADD R137, R208, 0x1, R137 ;  /* 0x00000001d0897824 */ /* 0x000fe200078e0289 */
[----:B------:R-:W-:Y:S01]  /*2b50*/  LOP3.LUT R28, R29, 0x10, RZ, 0xc0, !PT ;  /* 0x000000101d1c7812 */ /* 0x000fe200078ec0ff */
[----:B------:R-:W-:Y:S01]  /*2b60*/  IMAD.IADD R133, R93, 0x1, R133 ;  /* 0x000000015d857824 */ /* 0x000fe200078e0285 */
[----:B------:R-:W-:-:S02]  /*2b70*/  SHF.R.S32.HI R112, RZ, 0x1f, R20 ;  /* 0x0000001fff707819 */ /* 0x000fc40000011414 */
[----:B------:R-:W-:-:S07]  /*2b80*/  LOP3.LUT R29, R29, 0x20, RZ, 0xc0, !PT ;  /* 0x000000201d1d7812 */ /* 0x000fce00078ec0ff */
.L_x_1796:
[----:B------:R-:W2:Y:S01]  /*2b90*/  LDL.LU R35, [R1] ;  /* 0x0000000001237983 */ /* 0x000ea20000300800 */
        /* <DEDUP_REMOVED lines=19> */
[-C--:B------:R-:W-:Y:S02]  /*2cd0*/  LEA.HI.X R37, R24, R117.reuse, R32, 0x1, P2 ;  /* 0x0000007518257211 */ /* 0x080fe400010f0c20 */
[----:B-1----:R-:W-:Y:S02]  /*2ce0*/  ISETP.GE.AND P2, PT, R121, 0x1, PT ;  /* 0x000000017900780c */ /* 0x002fe40003f46270 */
[----:B------:R-:W-:Y:S01]  /*2cf0*/  LEA.HI.X R39, R33, R117, R34, 0x1, P4 ;  /* 0x0000007521277211 */ /* 0x000fe200020f0c22 */
[C---:B------:R-:W-:Y:S01]  /*2d00*/  VIADD R33, R31.reuse, 0x20 ;  /* 0x000000201f217836 */ /* 0x040fe20000000000 */
[----:B------:R-:W-:Y:S01]  /*2d10*/  MOV R24, R41 ;  /* 0x0000002900187202 */ /* 0x000fe20000000f00 */
[C---:B------:R-:W-:Y:S02]  /*2d20*/  @P5 VIADD R33, R31.reuse, 0xffffffe0 ;  /* 0xffffffe01f215836 */ /* 0x040fe40000000000 */
[----:B------:R-:W-:-:S02]  /*2d30*/  IMAD R31, R31, 0x2, R120 ;  /* 0x000000021f1f7824 */ /* 0x000fc400078e0278 */
[----:B------:R-:W-:Y:S01]  /*2d40*/  IMAD R88, R33, 0x2, R120 ;  /* 0x0000000221587824 */ /* 0x000fe200078e0278 */
[----:B--2---:R-:W-:-:S04]  /*2d50*/  LOP3.LUT R35, R35, 0xfffffffd, RZ, 0xc0, !PT ;  /* 0xfffffffd23237812 */ /* 0x004fc800078ec0ff */
[----:B------:R-:W-:-:S05]  /*2d60*/  @P3 LOP3.LUT R35, R35, 0x2, RZ, 0xfc, !PT ;  /* 0x0000000223233812 */ /* 0x000fca00078efcff */
[----:B------:R0:W-:Y:S01]  /*2d70*/  STL [R1], R35 ;  /* 0x0000002301007387 */ /* 0x0001e20000100800 */
[----:B------:R-:W-:Y:S05]  /*2d80*/  @!P2 BRA `(.L_x_1698) ;  /* 0x0000006c00c0a947 */ /* 0x000fea0003800000 */
        /* <DEDUP_REMOVED lines=69> */
.L_x_1701:
[----:B------:R-:W-:Y:S05]  /*31e0*/  BSYNC B1 ;  /* 0x0000000000017941 */ /* 0x000fea0003800000 */
.L_x_1700:
        /* <DEDUP_REMOVED lines=56> */
.L_x_1703:
[----:B------:R-:W-:Y:S05]  /*3570*/  BSYNC B1 ;  /* 0x0000000000017941 */ /* 0x000fea0003800000 */
.L_x_1702:
[----:B01----:R-:W2:Y:S01]  /*3580*/  LDL R32, [R1+0x4] ;  /* 0x0000040001207983 */ /* 0x003ea20000100800 */
[----:B------:R-:W-:Y:S01]  /*3590*/  MOV R33, R69 ;  /* 0x0000004500217202 */ /* 0x000fe20000000f00 */
[----:B------:R-:W-:Y:S01]  /*35a0*/  IMAD.MOV.U32 R34, RZ, RZ, R76 ;  /* 0x000000ffff227224 */ /* 0x000fe200078e004c */
[----:B------:R-:W-:Y:S01]  /*35b0*/  PRMT R144, R126, 0x5410, R127 ;  /* 0x000054107e907816 */ /* 0x000fe2000000007f */
[----:B------:R-:W-:Y:S01]  /*35c0*/  IMAD.MOV.U32 R35, RZ, RZ, R77 ;  /* 0x000000ffff237224 */ /* 0x000fe200078e004d */
[----:B------:R-:W-:Y:S01]  /*35d0*/  PRMT R159, R33, 0x7610, R159 ;  /* 0x00007610219f7816 */ /* 0x000fe2000000009f */
[----:B------:R-:W-:-:S03]  /*35e0*/  IMAD.MOV.U32 R33, RZ, RZ, R73 ;  /* 0x000000ffff217224 */ /* 0x000fc600078e0049 */
[----:B------:R-:W-:Y:S01]  /*35f0*/  PRMT R164, R34, 0x5410, R35 ;  /* 0x0000541022a47816 */ /* 0x000fe20000000023 */
[----:B------:R-:W-:Y:S02]  /*3600*/  IMAD.MOV.U32 R34, RZ, RZ, R116 ;  /* 0x000000ffff227224 */ /* 0x000fe400078e0074 */
[----:B------:R-:W-:-:S05]  /*3610*/  IMAD.MOV.U32 R35, RZ, RZ, R117 ;  /* 0x000000ffff237224 */ /* 0x000fca00078e0075 */
[----:B------:R-:W-:Y:S01]  /*3620*/  PRMT R166, R34, 0x5410, R35 ;  /* 0x0000541022a67816 */ /* 0x000fe20000000023 */
[----:B------:R-:W-:Y:S02]  /*3630*/  IMAD.MOV.U32 R34, RZ, RZ, R70 ;  /* 0x000000ffff227224 */ /* 0x000fe400078e0046 */
[----:B------:R-:W-:-:S05]  /*3640*/  IMAD.MOV.U32 R35, RZ, RZ, R71 ;  /* 0x000000ffff237224 */ /* 0x000fca00078e0047 */
[----:B------:R-:W-:Y:S01]  /*3650*/  PRMT R159, R159, 0x5410, R35 ;  /* 0x000054109f9f7816 */ /* 0x000fe20000000023 */
[----:B------:R-:W-:Y:S01]  /*3660*/  IMAD.MOV.U32 R35, RZ, RZ, R79 ;  /* 0x000000ffff237224 */ /* 0x000fe200078e004f */
[----:B--2---:R-:W-:Y:S01]  /*3670*/  R2UR UR4, R32 ;  /* 0x00000000200472ca */ /* 0x004fe200000e0000 */
[----:B------:R-:W-:-:S05]  /*3680*/  IMAD.MOV.U32 R32, RZ, RZ, R68 ;  /* 0x000000ffff207224 */ /* 0x000fca00078e0044 */
[----:B------:R-:W-:Y:S01]  /*3690*/  PRMT R160, R160, 0x5410, R32 ;  /* 0x00005410a0a07816 */ /* 0x000fe20000000020 */
[----:B------:R-:W-:-:S03]  /*36a0*/  IMAD.MOV.U32 R32, RZ, RZ, R72 ;  /* 0x000000ffff207224 */ /* 0x000fc600078e0048 */
[----:B------:R-:W-:Y:S01]  /*36b0*/  PRMT R160, R34, 0x7610, R160 ;  /* 0x0000761022a07816 */ /* 0x000fe200000000a0 */
[----:B------:R-:W-:Y:S01]  /*36c0*/  IMAD.MOV.U32 R34, RZ, RZ, R78 ;  /* 0x000000ffff227224 */ /* 0x000fe200078e004e */
[----:B------:R-:W-:Y:S01]  /*36d0*/  PRMT R163, R33, 0x5410, R32 ;  /* 0x0000541021a37816 */ /* 0x000fe20000000020 */
[----:B------:R-:W-:Y:S01]  /*36e0*/  IMAD.MOV.U32 R32, RZ, RZ, R84 ;  /* 0x000000ffff207224 */ /* 0x000fe200078e0054 */
[----:B------:R-:W-:Y:S01]  /*36f0*/  UISETP.NE.AND UP0, UPT, UR4, 0x3, UPT ;  /* 0x000000030400788c */ /* 0x000fe2000bf05270 */
[----:B------:R-:W-:Y:S01]  /*3700*/  IMAD.MOV.U32 R33, RZ, RZ, R85 ;  /* 0x000000ffff217224 */ /* 0x000fe200078e0055 */
[----:B------:R-:W-:Y:S01]  /*3710*/  PRMT R168, R34, 0x5410, R35 ;  /* 0x0000541022a87816 */ /* 0x000fe20000000023 */
[----:B------:R-:W-:Y:S02]  /*3720*/  IMAD.MOV.U32 R34, RZ, RZ, R124 ;  /* 0x000000ffff227224 */ /* 0x000fe400078e007c */
[----:B------:R-:W-:Y:S01]  /*3730*/  IMAD.MOV.U32 R35, RZ, RZ, R125 ;  /* 0x000000ffff237224 */ /* 0x000fe200078e007d */
[----:B------:R-:W-:Y:S01]  /*3740*/  PRMT R165, R32, 0x5410, R33 ;  /* 0x0000541020a57816 */ /* 0x000fe20000000021 */
[----:B------:R-:W-:Y:S01]  /*3750*/  IMAD.MOV.U32 R33, RZ, RZ, R67 ;  /* 0x000000ffff217224 */ /* 0x000fe200078e0043 */
[----:B------:R-:W-:-:S02]  /*3760*/  MOV R32, R66 ;  /* 0x0000004200207202 */ /* 0x000fc40000000f00 */
[----:B------:R-:W-:Y:S01]  /*3770*/  PRMT R170, R34, 0x5410, R35 ;  /* 0x0000541022aa7816 */ /* 0x000fe20000000023 */
[----:B-----5:R-:W-:Y:S01]  /*3780*/  IMAD.MOV.U32 R34, RZ, RZ, R44 ;  /* 0x000000ffff227224 */ /* 0x020fe200078e002c */
[----:B------:R-:W-:Y:S01]  /*3790*/  PRMT R146, R32, 0x5410, R33 ;  /* 0x0000541020927816 */ /* 0x000fe20000000021 */
[----:B------:R-:W-:Y:S01]  /*37a0*/  IMAD.MOV.U32 R32, RZ, RZ, R74 ;  /* 0x000000ffff207224 */ /* 0x000fe200078e004a */
[----:B------:R-:W-:Y:S01]  /*37b0*/  PLOP3.LUT P2, PT, PT, PT, UP0, 0x80, 0x0 ;  /* 0x000000000000781c */ /* 0x000fe20003f4f008 */
[----:B------:R-:W-:Y:S02]  /*37c0*/  IMAD.MOV.U32 R33, RZ, RZ, R75 ;  /* 0x000000ffff217224 */ /* 0x000fe400078e004b */
[----:B------:R-:W-:-:S03]  /*37d0*/  IMAD.MOV.U32 R35, RZ, RZ, R45 ;  /* 0x000000ffff237224 */ /* 0x000fc600078e002d */
[----:B------:R-:W-:Y:S01]  /*37e0*/  PRMT R167, R32, 0x5410, R33 ;  /* 0x0000541020a77816 */ /* 0x000fe20000000021 */
[----:B------:R-:W-:Y:S01]  /*37f0*/  IMAD.MOV.U32 R32, RZ, RZ, R86 ;  /* 0x000000ffff207224 */ /* 0x000fe200078e0056 */
[----:B------:R-:W-:Y:S02]  /*3800*/  MOV R33, R87 ;  /* 0x0000005700217202 */ /* 0x000fe40000000f00 */
[----:B------:R-:W-:Y:S01]  /*3810*/  PRMT R83, R35, 0x5410, R34 ;  /* 0x0000541023537816 */ /* 0x000fe20000000022 */
[----:B------:R-:W-:Y:S01]  /*3820*/  IMAD.MOV.U32 R35, RZ, RZ, R48 ;  /* 0x000000ffff237224 */ /* 0x000fe200078e0030 */
[----:B------:R-:W-:Y:S01]  /*3830*/  PRMT R169, R32, 0x5410, R33 ;  /* 0x0000541020a97816 */ /* 0x000fe20000000021 */
[----:B------:R-:W-:Y:S02]  /*3840*/  IMAD.MOV.U32 R32, RZ, RZ, R40 ;  /* 0x000000ffff207224 */ /* 0x000fe400078e0028 */
        /* <DEDUP_REMOVED lines=10> */
[----:B------:R-:W-:Y:S01]  /*38f0*/  IMAD.MOV.U32 R32, RZ, RZ, R61 ;  /* 0x000000ffff207224 */ /* 0x000fe200078e003d */
        /* <DEDUP_REMOVED lines=18> */
[----:B------:R-:W-:-:S02]  /*3a20*/  IMAD.MOV.U32 R32, RZ, RZ, R58 ;  /* 0x000000ffff207224 */ /* 0x000fc400078e003a */
[----:B------:R-:W-:-:S03]  /*3a30*/  IMAD.MOV.U32 R35, RZ, RZ, R63 ;  /* 0x000000ffff237224 */ /* 0x000fc600078e003f */
[----:B------:R-:W-:Y:S02]  /*3a40*/  PRMT R161, R32, 0x5410, R33 ;  /* 0x0000541020a17816 */ /* 0x000fe40000000021 */
[----:B------:R-:W-:Y:S01]  /*3a50*/  PRMT R162, R34, 0x5410, R35 ;  /* 0x0000541022a27816 */ /* 0x000fe20000000023 */
[----:B------:R-:W-:Y:S06]  /*3a60*/  @!P2 BRA `(.L_x_1704) ;  /* 0x000000000004a947 */ /* 0x000fec0003800000 */
[----:B------:R-:W-:Y:S01]  /*3a70*/  BPT.TRAP 0x1 ;  /* 0x000000040000795c */ /* 0x000fe20000300000 */
.L_x_1704:
[----:B------:R-:W-:Y:S01]  /*3a80*/  LEA R90, R17, R16, 0x3 ;  /* 0x00000010115a7211 */ /* 0x000fe200078e18ff */
[----:B------:R-:W-:Y:S01]  /*3a90*/  BSSY B1, `(.L_x_1705) ;  /* 0x0000004000017945 */ /* 0x000fe20003800000 */
[----:B------:R-:W-:-:S04]  /*3aa0*/  SHF.L.U32 R91, R199, 0x1f, RZ ;  /* 0x0000001fc75b7819 */ /* 0x000fc800000006ff */
[----:B------:R-:W0:Y:S02]  /*3ab0*/  SYNCS.PHASECHK.TRANS64.TRYWAIT P5, [R90+URZ+0x30890], R91 ;  /* 0x0308905b5a0075a7 */ /* 0x000e2400080a017f */
[----:B0-----:R-:W-:Y:S05]  /*3ac0*/  @!P5 BRA `(.L_x_1706) ;  /* 0x00000260001cd947 */ /* 0x001fea0003800000 */
.L_x_2149:
[----:B------:R-:W-:Y:S05]  /*3ad0*/  BSYNC B1 ;  /* 0x0000000000017941 */ /* 0x000fea0003800000 */
.L_x_1705:
        /* <DEDUP_REMOVED lines=10> */
[----:B--2---:R-:W-:Y:S01]  /*3b80*/  HADD2.F32 R154, -RZ, R33.H0_H0 ;  /* 0x20000021ff9a7230 */ /* 0x004fe20000004100 */
[----:B------:R-:W-:Y:S01]  /*3b90*/  SHF.R.U64 R116, R116, 0x10, R117 ;  /* 0x0000001074747819 */ /* 0x000fe20000001275 */
[----:B------:R-:W-:Y:S01]  /*3ba0*/  HADD2.F32 R152, -RZ, R35.H1_H1 ;  /* 0x30000023ff987230 */ /* 0x000fe20000004100 */
[----:B------:R-:W-:Y:S01]  /*3bb0*/  SHF.R.U32.HI R125, RZ, 0x10, R125 ;  /* 0x00000010ff7d7819 */ /* 0x000fe2000001167d */
[----:B------:R-:W-:Y:S01]  /*3bc0*/  HADD2.F32 R153, -RZ, R124.H0_H0 ;  /* 0x2000007cff997230 */ /* 0x000fe20000004100 */
[----:B------:R-:W-:Y:S01]  /*3bd0*/  SHF.R.U32.HI R117, RZ, 0x10, R117 ;  /* 0x00000010ff757819 */ /* 0x000fe20000011675 */
[----:B------:R-:W-:Y:S02]  /*3be0*/  HADD2.F32 R124, -RZ, R33.H1_H1 ;  /* 0x30000021ff7c7230 */ /* 0x000fe40000004100 */
[----:B------:R-:W-:Y:S02]  /*3bf0*/  HADD2.F32 R155, -RZ, R116.H0_H0 ;  /* 0x20000074ff9b7230 */ /* 0x000fe40000004100 */
[----:B------:R-:W-:-:S02]  /*3c00*/  HADD2.F32 R125, -RZ, R125.H0_H0 ;  /* 0x2000007dff7d7230 */ /* 0x000fc40000004100 */
[-C--:B------:R-:W-:Y:S01]  /*3c10*/  FMUL.FTZ R33, R124, R153.reuse ;  /* 0x000000997c217220 */ /* 0x080fe20000410000 */
[C---:B------:R-:W-:Y:S01]  /*3c20*/  FMUL.FTZ R153, R154.reuse, R153 ;  /* 0x000000999a997220 */ /* 0x040fe20000410000 */
[----:B------:R-:W-:Y:S02]  /*3c30*/  HADD2.F32 R157, -RZ, R117.H0_H0 ;  /* 0x20000075ff9d7230 */ /* 0x000fe40000004100 */
[----:B------:R-:W-:Y:S01]  /*3c40*/  FFMA.FTZ R33, R154, R155, -R33 ;  /* 0x0000009b9a217223 */ /* 0x000fe20000010821 */
[----:B------:R-:W-:Y:S02]  /*3c50*/  HADD2.F32 R154, -RZ, R35.H0_H0 ;  /* 0x20000023ff9a7230 */ /* 0x000fe40000004100 */
[----:B------:R-:W-:Y:S01]  /*3c60*/  FMUL.FTZ R35, R152, R125 ;  /* 0x0000007d98237220 */ /* 0x000fe20000410000 */
[----:B------:R-:W-:Y:S01]  /*3c70*/  FFMA.FTZ R116, R124, R155, R153 ;  /* 0x0000009b7c747223 */ /* 0x000fe20000010099 */
[----:B------:R-:W-:Y:S02]  /*3c80*/  HADD2.F32 R117, -RZ, R170.H0_H0 ;  /* 0x200000aaff757230 */ /* 0x000fe40000004100 */
[----:B------:R-:W-:Y:S01]  /*3c90*/  FMUL.FTZ R125, R154, R125 ;  /* 0x0000007d9a7d7220 */ /* 0x000fe20000410000 */
[----:B------:R-:W-:-:S02]  /*3ca0*/  HADD2.F32 R124, -RZ, R32.H1_H1 ;  /* 0x30000020ff7c7230 */ /* 0x000fc40000004100 */
[-C--:B------:R-:W-:Y:S01]  /*3cb0*/  FFMA.FTZ R35, R154, R157.reuse, -R35 ;  /* 0x0000009d9a237223 */ /* 0x080fe20000010823 */
[----:B------:R-:W-:Y:S02]  /*3cc0*/  HADD2.F32 R154, -RZ, R32.H0_H0 ;  /* 0x20000020ff9a7230 */ /* 0x000fe40000004100 */
[----:B------:R-:W-:Y:S01]  /*3cd0*/  FFMA.FTZ R152, R152, R157, R125 ;  /* 0x0000009d98987223 */ /* 0x000fe2000001007d */
[----:B------:R-:W-:Y:S02]  /*3ce0*/  HADD2.F32 R125, -RZ, R166.H0_H0 ;  /* 0x200000a6ff7d7230 */ /* 0x000fe40000004100 */
[-C--:B------:R-:W-:Y:S01]  /*3cf0*/  FMUL.FTZ R155, R124, R117.reuse ;  /* 0x000000757c9b7220 */ /* 0x080fe20000410000 */
[----:B------:R-:W-:Y:S02]  /*3d00*/  HADD2.F32 R32, -RZ, R170.H1_H1 ;  /* 0x300000aaff207230 */ /* 0x000fe40000004100 */
[----:B------:R-:W-:Y:S01]  /*3d10*/  FMUL.FTZ R117, R154, R117 ;  /* 0x000000759a757220 */ /* 0x000fe20000410000 */
[----:B------:R-:W-:-:S02]  /*3d20*/  HADD2.F32 R153, -RZ, R34.H1_H1 ;  /* 0x30000022ff997230 */ /* 0x000fc40000004100 */
[-C--:B------:R-:W-:Y:S01]  /*3d30*/  FFMA.FTZ R155, R154, R125.reuse, -R155 ;  /* 0x0000007d9a9b7223 */ /* 0x080fe2000001089b */
[----:B------:R-:W-:Y:S02]  /*3d40*/  HADD2.F32 R157, -RZ, R34.H0_H0 ;  /* 0x20000022ff9d7230 */ /* 0x000fe40000004100 */
[----:B------:R-:W-:Y:S01]  /*3d50*/  FFMA.FTZ R124, R124, R125, R117 ;  /* 0x0000007d7c7c7223 */ /* 0x000fe20000010075 */
[----:B------:R-:W-:Y:S02]  /*3d60*/  HADD2.F32 R154, -RZ, R166.H1_H1 ;  /* 0x300000a6ff9a7230 */ /* 0x000fe40000004100 */
[-C--:B------:R-:W-:Y:S01]  /*3d70*/  FMUL.FTZ R34, R153, R32.reuse ;  /* 0x0000002099227220 */ /* 0x080fe20000410000 */
[----:B------:R-:W-:Y:S01]  /*3d80*/  F2FP.F16.F32.PACK_AB R33, R116, R33 ;  /* 0x000000217421723e */ /* 0x000fe200000000ff */
[C---:B------:R-:W-:Y:S01]  /*3d90*/  FMUL.FTZ R32, R157.reuse, R32 ;  /* 0x000000209d207220 */ /* 0x040fe20000410000 */
[----:B------:R-:W-:Y:S01]  /*3da0*/  F2FP.F16.F32.PACK_AB R35, R152, R35 ;  /* 0x000000239823723e */ /* 0x000fe200000000ff */
[----:B------:R-:W-:-:S02]  /*3db0*/  FFMA.FTZ R34, R157, R154, -R34 ;  /* 0x0000009a9d227223 */ /* 0x000fc40000010822 */
[----:B------:R-:W-:Y:S01]  /*3dc0*/  FFMA.FTZ R153, R153, R154, R32 ;  /* 0x0000009a99997223 */ /* 0x000fe20000010020 */
[----:B------:R-:W-:-:S04]  /*3dd0*/  F2FP.F16.F32.PACK_AB R32, R124, R155 ;  /* 0x0000009b7c20723e */ /* 0x000fc800000000ff */
[----:B------:R-:W-:-:S07]  /*3de0*/  F2FP.F16.F32.PACK_AB R34, R153, R34 ;  /* 0x000000229922723e */ /* 0x000fce00000000ff */
.L_x_1712:
[----:B------:R-:W-:Y:S05]  /*3df0*/  BSYNC B3 ;  /* 0x0000000000037941 */ /* 0x000fea0003800000 */
.L_x_1711:
[----:B--2---:R1:W-:Y:S02]  /*3e00*/  STG.E.128 desc[UR60][R38.64], R32 ;  /* 0x0000002026007986 */ /* 0x0043e4000c101d3c */
.L_x_1710:
[----:B------:R-:W-:Y:S05]  /*3e10*/  BSYNC B2 ;  /* 0x0000000000027941 */ /* 0x000fea0003800000 */
.L_x_1709:
        /* <DEDUP_REMOVED lines=8> */
[----:B--2---:R-:W-:Y:S01]  /*3ea0*/  HADD2.F32 R124, -RZ, R35.H0_H0 ;  /* 0x20000023ff7c7230 */ /* 0x004fe20000004100 */
[----:B------:R-:W-:Y:S01]  /*3eb0*/  SHF.R.U32.HI R117, RZ, 0x10, R87 ;  /* 0x00000010ff757819 */ /* 0x000fe20000011657 */
[----:B------:R-:W-:Y:S01]  /*3ec0*/  HADD2.F32 R153, -RZ, R165.H1_H1 ;  /* 0x300000a5ff997230 */ /* 0x000fe20000004100 */
[----:B------:R-:W-:Y:S01]  /*3ed0*/  SHF.R.U32.HI R84, RZ, 0x10, R85 ;  /* 0x00000010ff547819 */ /* 0x000fe20000011655 */
[----:B------:R-:W-:Y:S01]  /*3ee0*/  HADD2.F32 R116, -RZ, R116.H0_H0 ;  /* 0x20000074ff747230 */ /* 0x000fe20000004100 */
[----:B------:R-:W-:Y:S01]  /*3ef0*/  SHF.R.U64 R85, R86, 0x10, R87 ;  /* 0x0000001056557819 */ /* 0x000fe20000001257 */
[----:B------:R-:W-:Y:S02]  /*3f00*/  HADD2.F32 R117, -RZ, R117.H0_H0 ;  /* 0x20000075ff757230 */ /* 0x000fe40000004100 */
[----:B------:R-:W-:Y:S02]  /*3f10*/  HADD2.F32 R86, -RZ, R35.H1_H1 ;  /* 0x30000023ff567230 */ /* 0x000fe40000004100 */
[----:B------:R-:W-:-:S02]  /*3f20*/  HADD2.F32 R152, -RZ, R85.H0_H0 ;  /* 0x20000055ff987230 */ /* 0x000fc40000004100 */
[--C-:B------:R-:W-:Y:S02]  /*3f30*/  HADD2.F32 R85, -RZ, R33.reuse.H1_H1 ;  /* 0x30000021ff557230 */ /* 0x100fe40000004100 */
[-C--:B------:R-:W-:Y:S01]  /*3f40*/  FMUL.FTZ R35, R86, R117.reuse ;  /* 0x0000007556237220 */ /* 0x080fe20000410000 */
[----:B------:R-:W-:Y:S02]  /*3f50*/  HADD2.F32 R33, -RZ, R33.H0_H0 ;  /* 0x20000021ff217230 */ /* 0x000fe40000004100 */
[C---:B------:R-:W-:Y:S01]  /*3f60*/  FMUL.FTZ R117, R124.reuse, R117 ;  /* 0x000000757c757220 */ /* 0x040fe20000410000 */
[----:B------:R-:W-:Y:S02]  /*3f70*/  HADD2.F32 R87, -RZ, R84.H0_H0 ;  /* 0x20000054ff577230 */ /* 0x000fe40000004100 */
[-C--:B------:R-:W-:Y:S01]  /*3f80*/  FMUL.FTZ R84, R85, R152.reuse ;  /* 0x0000009855547220 */ /* 0x080fe20000410000 */
[----:B------:R-:W-:Y:S02]  /*3f90*/  FMUL.FTZ R152, R33, R152 ;  /* 0x0000009821987220 */ /* 0x000fe40000410000 */
[-C--:B------:R-:W-:Y:S01]  /*3fa0*/  FFMA.FTZ R35, R124, R87.reuse, -R35 ;  /* 0x000000577c237223 */ /* 0x080fe20000010823 */
[----:B------:R-:W-:Y:S01]  /*3fb0*/  FFMA.FTZ R86, R86, R87, R117 ;  /* 0x0000005756567223 */ /* 0x000fe20000010075 */
[----:B------:R-:W-:-:S02]  /*3fc0*/  HADD2.F32 R87, -RZ, R169.H0_H0 ;  /* 0x200000a9ff577230 */ /* 0x000fc40000004100 */
[-C--:B------:R-:W-:Y:S01]  /*3fd0*/  FFMA.FTZ R33, R33, R116.reuse, -R84 ;  /* 0x0000007421217223 */ /* 0x080fe20000010854 */
[--C-:B------:R-:W-:Y:S02]  /*3fe0*/  HADD2.F32 R117, -RZ, R32.reuse.H1_H1 ;  /* 0x30000020ff757230 */ /* 0x100fe40000004100 */
[----:B------:R-:W-:Y:S01]  /*3ff0*/  FFMA.FTZ R84, R85, R116, R152 ;  /* 0x0000007455547223 */ /* 0x000fe20000010098 */
[----:B------:R-:W-:Y:S01]  /*4000*/  HADD2.F32 R124, -RZ, R32.H0_H0 ;  /* 0x20000020ff7c7230 */ /* 0x000fe20000004100 */
[----:B------:R-:W-:Y:S01]  /*4010*/  F2FP.F16.F32.PACK_AB R35, R86, R35 ;  /* 0x000000235623723e */ /* 0x000fe200000000ff */
        /* <DEDUP_REMOVED lines=8> */
[-C--:B------:R-:W-:Y:S01]  /*40a0*/  FFMA.FTZ R125, R124, R116.reuse, -R125 ;  /* 0x000000747c7d7223 */ /* 0x080fe2000001087d */
[----:B------:R-:W-:Y:S01]  /*40b0*/  FFMA.FTZ R152, R117, R116, R152 ;  /* 0x0000007475987223 */ /* 0x000fe20000010098 */
[C---:B------:R-:W-:Y:S01]  /*40c0*/  FMUL.FTZ R85, R34.reuse, R85 ;  /* 0x0000005522557220 */ /* 0x040fe20000410000 */
[----:B------:R-:W-:-:S03]  /*40d0*/  FFMA.FTZ R87, R34, R153, -R87 ;  /* 0x0000009922577223 */ /* 0x000fc60000010857 */
[----:B------:R-:W-:Y:S01]  /*40e0*/  FFMA.FTZ R32, R32, R153, R85 ;  /* 0x0000009920207223 */ /* 0x000fe20000010055 */
[----:B------:R-:W-:-:S04]  /*40f0*/  F2FP.F16.F32.PACK_AB R152, R152, R125 ;  /* 0x0000007d9898723e */ /* 0x000fc800000000ff */
[----:B------:R-:W-:Y:S01]  /*4100*/  F2FP.F16.F32.PACK_AB R34, R32, R87 ;  /* 0x000000572022723e */ /* 0x000fe200000000ff */
[----:B------:R-:W-:-:S07]  /*4110*/  IMAD.MOV.U32 R32, RZ, RZ, R152 ;  /* 0x000000ffff207224 */ /* 0x000fce00078e0098 */
.L_x_1716:
[----:B------:R-:W-:Y:S05]  /*4120*/  BSYNC B3 ;  /* 0x0000000000037941 */ /* 0x000fea0003800000 */
.L_x_1715:
[----:B--2---:R2:W-:Y:S02]  /*4130*/  STG.E.128 desc[UR60][R38.64+0x40], R32 ;  /* 0x0000402026007986 */ /* 0x0045e4000c101d3c */
.L_x_1714:
[----:B------:R-:W-:Y:S05]  /*4140*/  BSYNC B2 ;  /* 0x0000000000027941 */ /* 0x000fea0003800000 */
.L_x_1713:
        /* <DEDUP_REMOVED lines=34> */
[----:B------:R-:W-:Y:S02]  /*4370*/  HADD2.F32 R32, -RZ, R34.H1_H1 ;  /* 0x30000022ff207230 */ /* 0x000fe40000004100 */
        /* <DEDUP_REMOVED lines=13> */
.L_x_1720:
[----:B------:R-:W-:Y:S05]  /*4450*/  BSYNC B3 ;  /* 0x0000000000037941 */ /* 0x000fea0003800000 */
.L_x_1719:
[----:B--2---:R3:W-:Y:S02]  /*4460*/  STG.E.128 desc[UR60][R38.64+0x80], R32 ;  /* 0x0000802026007986 */ /* 0x0047e4000c101d3c */
.L_x_1718:
[----:B------:R-:W-:Y:S05]  /*4470*/  BSYNC B2 ;  /* 0x0000000000027941 */ /* 0x000fea0003800000 */
.L_x_1717:
        /* <DEDUP_REMOVED lines=8> */
[----:B--2---:R-:W-:Y:S01]  /*4500*/  HADD2.F32 R78, -RZ, R35.H0_H0 ;  /* 0x20000023ff4e7230 */ /* 0x004fe20000004100 */
[----:B------:R-:W-:Y:S01]  /*4510*/  SHF.R.U32.HI R77, RZ, 0x10, R75 ;  /* 0x00000010ff4d7819 */ /* 0x000fe2000001164b */
[----:B------:R-:W-:Y:S01]  /*4520*/  HADD2.F32 R85, -RZ, R163.H0_H0 ;  /* 0x200000a3ff557230 */ /* 0x000fe20000004100 */
        /* <DEDUP_REMOVED lines=25> */
[----:B------:R-:W-:Y:S01]  /*46c0*/  HADD2.F32 R76, -RZ, R163.H1_H1 ;  /* 0x300000a3ff4c7230 */ /* 0x000fe20000004100 */
        /* <DEDUP_REMOVED lines=11> */
.L_x_1724:
[----:B------:R-:W-:Y:S05]  /*4780*/  BSYNC B3 ;  /* 0x0000000000037941 */ /* 0x000fea0003800000 */
.L_x_1723:
[----:B--2---:R4:W-:Y:S02]  /*4790*/  STG.E.128 desc[UR60][R38.64+0xc0], R32 ;  /* 0x0000c02026007986 */ /* 0x0049e4000c101d3c */
.L_x_1722:
[----:B------:R-:W-:Y:S05]  /*47a0*/  BSYNC B2 ;  /* 0x0000000000027941 */ /* 0x000fea0003800000 */
.L_x_1721:
[----:B------:R-:W-:Y:S01]  /*47b0*/  ISETP.NE.AND P3, PT, R28, RZ, PT ;  /* 0x000000ff1c00720c */ /* 0x000fe20003f65270 */
[----:B------:R-:W-:-:S12]  /*47c0*/  BSSY B2, `(.L_x_1725) ;  /* 0x0000031000027945 */ /* 0x000fd80003800000 */
[----:B------:R-:W-:Y:S05]  /*47d0*/  @!P3 BRA `(.L_x_1726) ;  /* 0x0000000000bcb947 */ /* 0x000fea0003800000 */
[----:B-1234-:R1:W2:Y:S01]  /*47e0*/  LDS.128 R32, [R31+0x24000] ;  /* 0x024000001f207984 */ /* 0x01e2a20000000c00 */
[----:B------:R-:W-:Y:S01]  /*47f0*/  ISETP.GE.AND P3, PT, R200, R121, PT ;  /* 0x00000079c800720c */ /* 0x000fe20003f66270 */
[----:B------:R-:W-:-:S12]  /*4800*/  BSSY B3, `(.L_x_1727) ;  /* 0x000002b000037945 */ /* 0x000fd80003800000 */
[----:B-1----:R-:W-:Y:S05]  /*4810*/  @P3 BRA `(.L_x_1728) ;  /* 0x0000000000a43947 */ /* 0x002fea0003800000 */
[--C-:B------:R-:W-:Y:S02]  /*4820*/  SHF.R.U64 R72, R68, 0x10, R69.reuse ;  /* 0x0000001044487819 */ /* 0x100fe40000001245 */
[----:B------:R-:W-:Y:S01]  /*4830*/  SHF.R.U32.HI R68, RZ, 0x10, R69 ;  /* 0x00000010ff447819 */ /* 0x000fe20000011645 */
[----:B--2---:R-:W-:Y:S01]  /*4840*/  IMAD.MOV.U32 R69, RZ, RZ, R35 ;  /* 0x000000ffff457224 */ /* 0x004fe200078e0023 */
[--C-:B------:R-:W-:Y:S01]  /*4850*/  SHF.R.U64 R74, R70, 0x10, R71.reuse ;  /* 0x00000010464a7819 */ /* 0x100fe20000001247 */
[--C-:B------:R-:W-:Y:S01]  /*4860*/  HADD2.F32 R35, -RZ, R33.reuse.H1_H1 ;  /* 0x30000021ff237230 */ /* 0x100fe20000004100 */
[----:B------:R-:W-:Y:S01]  /*4870*/  SHF.R.U32.HI R73, RZ, 0x10, R71 ;  /* 0x00000010ff497819 */ /* 0x000fe20000011647 */
[----:B------:R-:W-:Y:S02]  /*4880*/  HADD2.F32 R33, -RZ, R33.H0_H0 ;  /* 0x20000021ff217230 */ /* 0x000fe40000004100 */
[----:B------:R-:W-:Y:S02]  /*4890*/  HADD2.F32 R74, -RZ, R74.H0_H0 ;  /* 0x2000004aff4a7230 */ /* 0x000fe40000004100 */
[----:B------:R-:W-:-:S02]  /*48a0*/  HADD2.F32 R73, -RZ, R73.H0_H0 ;  /* 0x20000049ff497230 */ /* 0x000fc40000004100 */
[--C-:B------:R-:W-:Y:S02]  /*48b0*/  HADD2.F32 R70, -RZ, R69.reuse.H1_H1 ;  /* 0x30000045ff467230 */ /* 0x100fe40000004100 */
[----:B------:R-:W-:Y:S02]  /*48c0*/  HADD2.F32 R69, -RZ, R69.H0_H0 ;  /* 0x20000045ff457230 */ /* 0x000fe40000004100 */
[----:B------:R-:W-:Y:S02]  /*48d0*/  HADD2.F32 R72, -RZ, R72.H0_H0 ;  /* 0x20000048ff487230 */ /* 0x000fe40000004100 */
[-C--:B------:R-:W-:Y:S01]  /*48e0*/  FMUL.FTZ R76, R70, R73.reuse ;  /* 0x00000049464c7220 */ /* 0x080fe20000410000 */
[----:B------:R-:W-:Y:S02]  /*48f0*/  HADD2.F32 R71, -RZ, R68.H0_H0 ;  /* 0x20000044ff477230 */ /* 0x000fe40000004100 */
[-C--:B------:R-:W-:Y:S01]  /*4900*/  FMUL.FTZ R68, R35, R74.reuse ;  /* 0x0000004a23447220 */ /* 0x080fe20000410000 */
[----:B------:R-:W-:Y:S01]  /*4910*/  FMUL.FTZ R74, R33, R74 ;  /* 0x0000004a214a7220 */ /* 0x000fe20000410000 */
[----:B------:R-:W-:-:S02]  /*4920*/  FMUL.FTZ R73, R69, R73 ;  /* 0x0000004945497220 */ /* 0x000fc40000410000 */
[-C--:B------:R-:W-:Y:S01]  /*4930*/  FFMA.FTZ R33, R33, R72.reuse, -R68 ;  /* 0x0000004821217223 */ /* 0x080fe20000010844 */
[----:B------:R-:W-:Y:S01]  /*4940*/  FFMA.FTZ R68, R35, R72, R74 ;  /* 0x0000004823447223 */ /* 0x000fe2000001004a */
[-C--:B------:R-:W-:Y:S01]  /*4950*/  FFMA.FTZ R35, R69, R71.reuse, -R76 ;  /* 0x0000004745237223 */ /* 0x080fe2000001084c */
[----:B------:R-:W-:Y:S01]  /*4960*/  FFMA.FTZ R70, R70, R71, R73 ;  /* 0x0000004746467223 */ /* 0x000fe20000010049 */
[----:B------:R-:W-:Y:S02]  /*4970*/  HADD2.F32 R73, -RZ, R160.H0_H0 ;  /* 0x200000a0ff497230 */ /* 0x000fe40000004100 */
[----:B------:R-:W-:Y:S01]  /*4980*/  HADD2.F32 R74, -RZ, R159.H1_H1 ;  /* 0x3000009fff4a7230 */ /* 0x000fe20000004100 */
[----:B------:R-:W-:Y:S01]  /*4990*/  F2FP.F16.F32.PACK_AB R33, R68, R33 ;  /* 0x000000214421723e */ /* 0x000fe200000000ff */
[----:B------:R-:W-:Y:S01]  /*49a0*/  HADD2.F32 R72, -RZ, R32.H1_H1 ;  /* 0x30000020ff487230 */ /* 0x000fe20000004100 */
[----:B------:R-:W-:Y:S01]  /*49b0*/  F2FP.F16.F32.PACK_AB R35, R70, R35 ;  /* 0x000000234623723e */ /* 0x000fe200000000ff */
[----:B------:R-:W-:-:S02]  /*49c0*/  HADD2.F32 R71, -RZ, R34.H1_H1 ;  /* 0x30000022ff477230 */ /* 0x000fc40000004100 */
[----:B------:R-:W-:Y:S02]  /*49d0*/  HADD2.F32 R32, -RZ, R32.H0_H0 ;  /* 0x20000020ff207230 */ /* 0x000fe40000004100 */
[-C--:B------:R-:W-:Y:S01]  /*49e0*/  FMUL.FTZ R75, R72, R73.reuse ;  /* 0x00000049484b7220 */ /* 0x080fe20000410000 */
[----:B------:R-:W-:Y:S02]  /*49f0*/  HADD2.F32 R34, -RZ, R34.H0_H0 ;  /* 0x20000022ff227230 */ /* 0x000fe40000004100 */
[CC--:B------:R-:W-:Y:S01]  /*4a00*/  FMUL.FTZ R77, R71.reuse, R74.reuse ;  /* 0x0000004a474d7220 */ /* 0x0c0fe20000410000 */
[----:B------:R-:W-:Y:S02]  /*4a10*/  HADD2.F32 R69, -RZ, R160.H1_H1 ;  /* 0x300000a0ff457230 */ /* 0x000fe40000004100 */
[----:B------:R-:W-:Y:S01]  /*4a20*/  FMUL.FTZ R73, R32, R73 ;  /* 0x0000004920497220 */ /* 0x000fe20000410000 */
[----:B------:R-:W-:Y:S02]  /*4a30*/  HADD2.F32 R159, -RZ, R159.H0_H0 ;  /* 0x2000009fff9f7230 */ /* 0x000fe40000004100 */
[----:B------:R-:W-:Y:S01]  /*4a40*/  FMUL.FTZ R74, R34, R74 ;  /* 0x0000004a224a7220 */ /* 0x000fe20000410000 */
[-C--:B------:R-:W-:Y:S01]  /*4a50*/  FFMA.FTZ R75, R32, R69.reuse, -R75 ;  /* 0x00000045204b7223 */ /* 0x080fe2000001084b */
[----:B------:R-:W-:Y:S01]  /*4a60*/  FFMA.FTZ R72, R72, R69, R73 ;  /* 0x0000004548487223 */ /* 0x000fe20000010049 */
[-C--:B------:R-:W-:Y:S01]  /*4a70*/  FFMA.FTZ R77, R34, R159.reuse, -R77 ;  /* 0x0000009f224d7223 */ /* 0x080fe2000001084d */
[----:B------:R-:W-:-:S03]  /*4a80*/  FFMA.FTZ R74, R71, R159, R74 ;  /* 0x0000009f474a7223 */ /* 0x000fc6000001004a */
[----:B------:R-:W-:Y:S02]  /*4a90*/  F2FP.F16.F32.PACK_AB R32, R72, R75 ;  /* 0x0000004b4820723e */ /* 0x000fe400000000ff */
[----:B------:R-:W-:-:S07]  /*4aa0*/  F2FP.F16.F32.PACK_AB R34, R74, R77 ;  /* 0x0000004d4a22723e */ /* 0x000fce00000000ff */
.L_x_1728:
[----:B------:R-:W-:Y:S05]  /*4ab0*/  BSYNC B3 ;  /* 0x0000000000037941 */ /* 0x000fea0003800000 */
.L_x_1727:
[----:B--2---:R1:W-:Y:S02]  /*4ac0*/  STG.E.128 desc[UR60][R38.64+0x100], R32 ;  /* 0x0001002026007986 */ /* 0x0043e4000c101d3c */
.L_x_1726:
[----:B------:R-:W-:Y:S05]  /*4ad0*/  BSYNC B2 ;  /* 0x0000000000027941 */ /* 0x000fea0003800000 */
.L_x_1725:
        /* <DEDUP_REMOVED lines=9> */
[----:B------:R-:W-:Y:S01]  /*4b70*/  IMAD.MOV.U32 R65, RZ, RZ, R35 ;  /* 0x000000ffff417224 */ /* 0x000fe200078e0023 */
[--C-:B------:R-:W-:Y:S01]  /*4b80*/  SHF.R.U64 R69, R66, 0x10, R67.reuse ;  /* 0x0000001042457819 */ /* 0x100fe20000001243 */
[--C-:B------:R-:W-:Y:S01]  /*4b90*/  HADD2.F32 R35, -RZ, R33.reuse.H1_H1 ;  /* 0x30000021ff237230 */ /* 0x100fe20000004100 */
[----:B------:R-:W-:Y:S01]  /*4ba0*/  SHF.R.U32.HI R70, RZ, 0x10, R67 ;  /* 0x00000010ff467819 */ /* 0x000fe20000011643 */
[----:B------:R-:W-:Y:S02]  /*4bb0*/  HADD2.F32 R32, -RZ, R33.H0_H0 ;  /* 0x20000021ff207230 */ /* 0x000fe40000004100 */
[----:B------:R-:W-:Y:S02]  /*4bc0*/  HADD2.F32 R69, -RZ, R69.H0_H0 ;  /* 0x20000045ff457230 */ /* 0x000fe40000004100 */
[----:B------:R-:W-:-:S02]  /*4bd0*/  HADD2.F32 R66, -RZ, R65.H1_H1 ;  /* 0x30000041ff427230 */ /* 0x000fc40000004100 */
[----:B------:R-:W-:Y:S02]  /*4be0*/  HADD2.F32 R70, -RZ, R70.H0_H0 ;  /* 0x20000046ff467230 */ /* 0x000fe40000004100 */
[-C--:B------:R-:W-:Y:S01]  /*4bf0*/  FMUL.FTZ R33, R35, R69.reuse ;  /* 0x0000004523217220 */ /* 0x080fe20000410000 */
[----:B------:R-:W-:Y:S02]  /*4c00*/  HADD2.F32 R65, -RZ, R65.H0_H0 ;  /* 0x20000041ff417230 */ /* 0x000fe40000004100 */
[----:B------:R-:W-:Y:S01]  /*4c10*/  FMUL.FTZ R72, R32, R69 ;  /* 0x0000004520487220 */ /* 0x000fe20000410000 */
[----:B------:R-:W-:Y:S02]  /*4c20*/  HADD2.F32 R67, -RZ, R71.H0_H0 ;  /* 0x20000047ff437230 */ /* 0x000fe40000004100 */
[-C--:B------:R-:W-:Y:S01]  /*4c30*/  FMUL.FTZ R74, R66, R70.reuse ;  /* 0x00000046424a7220 */ /* 0x080fe20000410000 */
[----:B------:R-:W-:Y:S02]  /*4c40*/  HADD2.F32 R68, -RZ, R68.H0_H0 ;  /* 0x20000044ff447230 */ /* 0x000fe40000004100 */
[----:B------:R-:W-:Y:S01]  /*4c50*/  FMUL.FTZ R69, R65, R70 ;  /* 0x0000004641457220 */ /* 0x000fe20000410000 */
[----:B------:R-:W-:-:S02]  /*4c60*/  HADD2.F32 R71, -RZ, R146.H1_H1 ;  /* 0x30000092ff477230 */ /* 0x000fc40000004100 */
        /* <DEDUP_REMOVED lines=9> */
[----:B------:R-:W-:-:S02]  /*4d00*/  HADD2.F32 R64, -RZ, R64.H0_H0 ;  /* 0x20000040ff407230 */ /* 0x000fc40000004100 */
[CC--:B------:R-:W-:Y:S01]  /*4d10*/  FMUL.FTZ R73, R65.reuse, R68.reuse ;  /* 0x0000004441497220 */ /* 0x0c0fe20000410000 */
[----:B------:R-:W-:Y:S02]  /*4d20*/  HADD2.F32 R34, -RZ, R34.H0_H0 ;  /* 0x20000022ff227230 */ /* 0x000fe40000004100 */
        /* <DEDUP_REMOVED lines=8> */
[----:B------:R-:W-:-:S03]  /*4db0*/  FFMA.FTZ R66, R66, R69, R71 ;  /* 0x0000004542427223 */ /* 0x000fc60000010047 */
[----:B------:R-:W-:Y:S02]  /*4dc0*/  F2FP.F16.F32.PACK_AB R32, R68, R73 ;  /* 0x000000494420723e */ /* 0x000fe400000000ff */
[----:B------:R-:W-:-:S07]  /*4dd0*/  F2FP.F16.F32.PACK_AB R34, R66, R75 ;  /* 0x0000004b4222723e */ /* 0x000fce00000000ff */
.L_x_1730:
[----:B------:R-:W-:Y:S05]  /*4de0*/  BSYNC B2 ;  /* 0x0000000000027941 */ /* 0x000fea0003800000 */
.L_x_1729:
[----:B--2---:R1:W-:Y:S02]  /*4df0*/  STG.E.128 desc[UR60][R38.64+0x140], R32 ;  /* 0x0001402026007986 */ /* 0x0043e4000c101d3c */
.L_x_1708:
[----:B------:R-:W-:Y:S05]  /*4e00*/  BSYNC B1 ;  /* 0x0000000000017941 */ /* 0x000fea0003800000 */
.L_x_1707:
        /* <DEDUP_REMOVED lines=20> */
[----:B------:R-:W-:Y:S02]  /*4f50*/  HADD2.F32 R35, -RZ, R35.H0_H0 ;  /* 0x20000023ff237230 */ /* 0x000fe40000004100 */
[----:B------:R-:W-:Y:S01]  /*4f60*/  FMUL.FTZ R61, R33, R61 ;  /* 0x0000003d213d7220 */ /* 0x000fe20000410000 */
[----:B------:R-:W-:Y:S02]  /*4f70*/  HADD2.F32 R62, -RZ, R65.H0_H0 ;  /* 0x20000041ff3e7230 */ /* 0x000fe40000004100 */
[----:B------:R-:W-:Y:S01]  /*4f80*/  FMUL.FTZ R68, R39, R64 ;  /* 0x0000004027447220 */ /* 0x000fe20000410000 */
[-C--:B------:R-:W-:Y:S01]  /*4f90*/  FFMA.FTZ R66, R33, R60.reuse, -R66 ;  /* 0x0000003c21427223 */ /* 0x080fe20000010842 */
[----:B------:R-:W-:Y:S01]  /*4fa0*/  FFMA.FTZ R65, R34, R60, R61 ;  /* 0x0000003c22417223 */ /* 0x000fe2000001003d */
[----:B------:R-:W-:Y:S01]  /*4fb0*/  FMUL.FTZ R64, R35, R64 ;  /* 0x0000004023407220 */ /* 0x000fe20000410000 */
[----:B------:R-:W-:-:S02]  /*4fc0*/  HADD2.F32 R60, -RZ, R162.H0_H0 ;  /* 0x200000a2ff3c7230 */ /* 0x000fc40000004100 */
[-C--:B------:R-:W-:Y:S01]  /*4fd0*/  FFMA.FTZ R68, R35, R62.reuse, -R68 ;  /* 0x0000003e23447223 */ /* 0x080fe20000010844 */
[----:B------:R-:W-:Y:S02]  /*4fe0*/  HADD2.F32 R61, -RZ, R162.H1_H1 ;  /* 0x300000a2ff3d7230 */ /* 0x000fe40000004100 */
[----:B------:R-:W-:Y:S01]  /*4ff0*/  FFMA.FTZ R69, R39, R62, R64 ;  /* 0x0000003e27457223 */ /* 0x000fe20000010040 */
[----:B------:R-:W-:Y:S02]  /*5000*/  HADD2.F32 R33, -RZ, R32.H1_H1 ;  /* 0x30000020ff217230 */ /* 0x000fe40000004100 */
[----:B------:R-:W-:Y:S02]  /*5010*/  HADD2.F32 R34, -RZ, R38.H1_H1 ;  /* 0x30000026ff227230 */ /* 0x000fe40000004100 */
[----:B------:R-:W-:Y:S02]  /*5020*/  HADD2.F32 R32, -RZ, R32.H0_H0 ;  /* 0x20000020ff207230 */ /* 0x000fe40000004100 */
[----:B------:R-:W-:Y:S01]  /*5030*/  FMUL.FTZ R63, R33, R60 ;  /* 0x0000003c213f7220 */ /* 0x000fe20000410000 */
[----:B------:R-:W-:-:S02]  /*5040*/  HADD2.F32 R38, -RZ, R38.H0_H0 ;  /* 0x20000026ff267230 */ /* 0x000fc40000004100 */
[-C--:B------:R-:W-:Y:S01]  /*5050*/  FMUL.FTZ R67, R34, R61.reuse ;  /* 0x0000003d22437220 */ /* 0x080fe20000410000 */
[----:B------:R-:W-:Y:S02]  /*5060*/  HADD2.F32 R35, -RZ, R156.H0_H0 ;  /* 0x2000009cff237230 */ /* 0x000fe40000004100 */
        /* <DEDUP_REMOVED lines=11> */
.L_x_1735:
[----:B------:R-:W-:Y:S05]  /*5120*/  BSYNC B2 ;  /* 0x0000000000027941 */ /* 0x000fea0003800000 */
.L_x_1734:
[----:B--2---:R1:W-:Y:S02]  /*5130*/  STG.E.128 desc[UR60][R36.64], R32 ;  /* 0x0000002024007986 */ /* 0x0043e4000c101d3c */
.L_x_1733:
[----:B------:R-:W-:Y:S05]  /*5140*/  BSYNC B1 ;  /* 0x0000000000017941 */ /* 0x000fea0003800000 */
.L_x_1732:
        /* <DEDUP_REMOVED lines=48> */
.L_x_1739:
[----:B------:R-:W-:Y:S05]  /*5450*/  BSYNC B2 ;  /* 0x0000000000027941 */ /* 0x000fea0003800000 */
.L_x_1738:
[----:B--2---:R1:W-:Y:S02]  /*5460*/  STG.E.128 desc[UR60][R36.64+0x40], R32 ;  /* 0x0000402024007986 */ /* 0x0043e4000c101d3c */
.L_x_1737:
[----:B------:R-:W-:Y:S05]  /*5470*/  BSYNC B1 ;  /* 0x0000000000017941 */ /* 0x000fea0003800000 */
.L_x_1736:
        /* <DEDUP_REMOVED lines=21> */
[----:B------:R-:W-:Y:S01]  /*55d0*/  FMUL.FTZ R53, R33, R53 ;  /* 0x0000003521357220 */ /* 0x000fe20000410000 */
[----:B------:R-:W-:Y:S02]  /*55e0*/  HADD2.F32 R156, -RZ, R156.H1_H1 ;  /* 0x3000009cff9c7230 */ /* 0x000fe40000004100 */
[----:B------:R-:W-:Y:S01]  /*55f0*/  FMUL.FTZ R60, R39, R56 ;  /* 0x00000038273c7220 */ /* 0x000fe20000410000 */
[-C--:B------:R-:W-:Y:S01]  /*5600*/  FFMA.FTZ R58, R33, R52.reuse, -R58 ;  /* 0x00000034213a7223 */ /* 0x080fe2000001083a */
[----:B------:R-:W-:Y:S01]  /*5610*/  FFMA.FTZ R57, R34, R52, R53 ;  /* 0x0000003422397223 */ /* 0x000fe20000010035 */
[----:B------:R-:W-:Y:S01]  /*5620*/  FMUL.FTZ R56, R35, R56 ;  /* 0x0000003823387220 */ /* 0x000fe20000410000 */
[----:B------:R-:W-:-:S02]  /*5630*/  HADD2.F32 R53, -RZ, R158.H1_H1 ;  /* 0x3000009eff357230 */ /* 0x000fc40000004100 */
[-C--:B------:R-:W-:Y:S01]  /*5640*/  FFMA.FTZ R60, R35, R54.reuse, -R60 ;  /* 0x00000036233c7223 */ /* 0x080fe2000001083c */
[----:B------:R-:W-:Y:S02]  /*5650*/  HADD2.F32 R33, -RZ, R32.H1_H1 ;  /* 0x30000020ff217230 */ /* 0x000fe40000004100 */
[----:B------:R-:W-:Y:S01]  /*5660*/  FFMA.FTZ R61, R39, R54, R56 ;  /* 0x00000036273d7223 */ /* 0x000fe20000010038 */
[----:B------:R-:W-:Y:S02]  /*5670*/  HADD2.F32 R34, -RZ, R38.H1_H1 ;  /* 0x30000026ff227230 */ /* 0x000fe40000004100 */
[----:B------:R-:W-:Y:S02]  /*5680*/  HADD2.F32 R32, -RZ, R32.H0_H0 ;  /* 0x20000020ff207230 */ /* 0x000fe40000004100 */
[----:B------:R-:W-:Y:S01]  /*5690*/  FMUL.FTZ R55, R33, R156 ;  /* 0x0000009c21377220 */ /* 0x000fe20000410000 */
[----:B------:R-:W-:Y:S02]  /*56a0*/  HADD2.F32 R38, -RZ, R38.H0_H0 ;  /* 0x20000026ff267230 */ /* 0x000fe40000004100 */
[----:B------:R-:W-:Y:S01]  /*56b0*/  FMUL.FTZ R59, R34, R53 ;  /* 0x00000035223b7220 */ /* 0x000fe20000410000 */
[----:B------:R-:W-:-:S02]  /*56c0*/  HADD2.F32 R35, -RZ, R128.H0_H0 ;  /* 0x20000080ff237230 */ /* 0x000fc40000004100 */
[----:B------:R-:W-:Y:S01]  /*56d0*/  FMUL.FTZ R156, R32, R156 ;  /* 0x0000009c209c7220 */ /* 0x000fe20000410000 */
[----:B------:R-:W-:Y:S02]  /*56e0*/  HADD2.F32 R39, -RZ, R128.H1_H1 ;  /* 0x30000080ff277230 */ /* 0x000fe40000004100 */
[----:B------:R-:W-:Y:S01]  /*56f0*/  FMUL.FTZ R53, R38, R53 ;  /* 0x0000003526357220 */ /* 0x000fe20000410000 */
[-C--:B------:R-:W-:Y:S01]  /*5700*/  FFMA.FTZ R55, R32, R35.reuse, -R55 ;  /* 0x0000002320377223 */ /* 0x080fe20000010837 */
[----:B------:R-:W-:Y:S01]  /*5710*/  FFMA.FTZ R156, R33, R35, R156 ;  /* 0x00000023219c7223 */ /* 0x000fe2000001009c */
[-C--:B------:R-:W-:Y:S01]  /*5720*/  FFMA.FTZ R59, R38, R39.reuse, -R59 ;  /* 0x00000027263b7223 */ /* 0x080fe2000001083b */
[----:B------:R-:W-:Y:S01]  /*5730*/  FFMA.FTZ R34, R34, R39, R53 ;  /* 0x0000002722227223 */ /* 0x000fe20000010035 */
[----:B------:R-:W-:Y:S02]  /*5740*/  F2FP.F16.F32.PACK_AB R33, R57, R58 ;  /* 0x0000003a3921723e */ /* 0x000fe400000000ff */
[----:B------:R-:W-:-:S02]  /*5750*/  F2FP.F16.F32.PACK_AB R35, R61, R60 ;  /* 0x0000003c3d23723e */ /* 0x000fc400000000ff */
[----:B------:R-:W-:Y:S02]  /*5760*/  F2FP.F16.F32.PACK_AB R32, R156, R55 ;  /* 0x000000379c20723e */ /* 0x000fe400000000ff */
[----:B------:R-:W-:-:S07]  /*5770*/  F2FP.F16.F32.PACK_AB R34, R34, R59 ;  /* 0x0000003b2222723e */ /* 0x000fce00000000ff */
.L_x_1743:
[----:B------:R-:W-:Y:S05]  /*5780*/  BSYNC B2 ;  /* 0x0000000000027941 */ /* 0x000fea0003800000 */
.L_x_1742:
[----:B--2---:R1:W-:Y:S02]  /*5790*/  STG.E.128 desc[UR60][R36.64+0x80], R32 ;  /* 0x0000802024007986 */ /* 0x0043e4000c101d3c */
.L_x_1741:
[----:B------:R-:W-:Y:S05]  /*57a0*/  BSYNC B1 ;  /* 0x0000000000017941 */ /* 0x000fea0003800000 */
.L_x_1740:
        /* <DEDUP_REMOVED lines=48> */
.L_x_1747:
[----:B------:R-:W-:Y:S05]  /*5ab0*/  BSYNC B2 ;  /* 0x0000000000027941 */ /* 0x000fea0003800000 */
.L_x_1746:
[----:B--2---:R1:W-:Y:S02]  /*5ac0*/  STG.E.128 desc[UR60][R36.64+0xc0], R32 ;  /* 0x0000c02024007986 */ /* 0x0043e4000c101d3c */
.L_x_1745:
[----:B------:R-:W-:Y:S05]  /*5ad0*/  BSYNC B1 ;  /* 0x0000000000017941 */ /* 0x000fea0003800000 */
.L_x_1744:
        /* <DEDUP_REMOVED lines=48> */
.L_x_1751:
[----:B------:R-:W-:Y:S05]  /*5de0*/  BSYNC B2 ;  /* 0x0000000000027941 */ /* 0x000fea0003800000 */
.L_x_1750:
[----:B--2---:R1:W-:Y:S02]  /*5df0*/  STG.E.128 desc[UR60][R36.64+0x100], R32 ;  /* 0x0001002024007986 */ /* 0x0043e4000c101d3c */
.L_x_1749:
[----:B------:R-:W-:Y:S05]  /*5e00*/  BSYNC B1 ;  /* 0x0000000000017941 */ /* 0x000fea0003800000 */
.L_x_1748:
        /* <DEDUP_REMOVED lines=47> */
.L_x_1753:
[----:B------:R-:W-:Y:S05]  /*6100*/  BSYNC B1 ;  /* 0x0000000000017941 */ /* 0x000fea0003800000 */
.L_x_1752:
[----:B--2---:R1:W-:Y:S01]  /*6110*/  STG.E.128 desc[UR60][R36.64+0x140], R32 ;  /* 0x0001402024007986 */ /* 0x0043e2000c101d3c */
[----:B------:R-:W-:Y:S05]  /*6120*/  BRA `(.L_x_1731) ;  /* 0x0000003c00b87947 */ /* 0x000fea0003800000 */
.L_x_1699:
        /* <DEDUP_REMOVED lines=47> */
.L_x_1755:
[----:B------:R-:W-:Y:S05]  /*6420*/  BSYNC B1 ;  /* 0x0000000000017941 */ /* 0x000fea0003800000 */
.L_x_1754:
        /* <DEDUP_REMOVED lines=47> */
.L_x_1757:
[----:B------:R-:W-:Y:S05]  /*6720*/  BSYNC B1 ;  /* 0x0000000000017941 */ /* 0x000fea0003800000 */
.L_x_1756:
[----:B0-----:R-:W2:Y:S01]  /*6730*/  LDL R80, [R1+0x4] ;  /* 0x0000040001507983 */ /* 0x001ea20000100800 */
[----:B------:R-:W-:Y:S01]  /*6740*/  MOV R81, R33 ;  /* 0x0000002100517202 */ /* 0x000fe20000000f00 */
[----:B------:R-:W-:Y:S01]  /*6750*/  IMAD.MOV.U32 R82, RZ, RZ, R36 ;  /* 0x000000ffff527224 */ /* 0x000fe200078e0024 */
[----:B------:R-:W-:Y:S01]  /*6760*/  PRMT R172, R85, 0x5410, R86 ;  /* 0x0000541055ac7816 */ /* 0x000fe20000000056 */
[----:B------:R-:W-:-:S03]  /*6770*/  IMAD.MOV.U32 R83, RZ, RZ, R37 ;  /* 0x000000ffff537224 */ /* 0x000fc600078e0025 */
[----:B------:R-:W-:Y:S01]  /*6780*/  PRMT R177, R82, 0x7610, R177 ;  /* 0x0000761052b17816 */ /* 0x000fe200000000b1 */
[----:B------:R-:W-:Y:S01]  /*6790*/  IMAD.MOV.U32 R82, RZ, RZ, R40 ;  /* 0x000000ffff527224 */ /* 0x000fe200078e0028 */
[----:B--2---:R-:W-:Y:S01]  /*67a0*/  R2UR UR4, R80 ;  /* 0x00000000500472ca */ /* 0x004fe200000e0000 */
[----:B------:R-:W-:-:S05]  /*67b0*/  IMAD.MOV.U32 R80, RZ, RZ, R32 ;  /* 0x000000ffff507224 */ /* 0x000fca00078e0020 */
[----:B------:R-:W-:Y:S01]  /*67c0*/  PRMT R173, R80, 0x5410, R81 ;  /* 0x0000541050ad7816 */ /* 0x000fe20000000051 */
[----:B------:R-:W-:Y:S02]  /*67d0*/  IMAD.MOV.U32 R80, RZ, RZ, R38 ;  /* 0x000000ffff507224 */ /* 0x000fe400078e0026 */
        /* <DEDUP_REMOVED lines=18> */
[----:B------:R-:W-:Y:S02]  /*6900*/  IMAD.MOV.U32 R81, RZ, RZ, R51 ;  /* 0x000000ffff517224 */ /* 0x000fe400078e0033 */
        /* <DEDUP_REMOVED lines=20> */
[----:B------:R-:W-:Y:S02]  /*6a50*/  IMAD.MOV.U32 R83, RZ, RZ, R62 ;  /* 0x000000ffff537224 */ /* 0x000fe400078e003e */
[----:B------:R-:W-:-:S03]  /*6a60*/  IMAD.MOV.U32 R80, RZ, RZ, R61 ;  /* 0x000000ffff507224 */ /* 0x000fc600078e003d */
[----:B------:R-:W-:Y:S01]  /*6a70*/  PRMT R157, R83, 0x5410, R82 ;  /* 0x00005410539d7816 */ /* 0x000fe20000000052 */
[----:B------:R-:W-:Y:S01]  /*6a80*/  IMAD.MOV.U32 R83, RZ, RZ, R66 ;  /* 0x000000ffff537224 */ /* 0x000fe200078e0042 */
[----:B------:R-:W-:Y:S01]  /*6a90*/  PRMT R158, R81, 0x5410, R80 ;  /* 0x00005410519e7816 */ /* 0x000fe20000000050 */
[----:B------:R-:W-:Y:S02]  /*6aa0*/  IMAD.MOV.U32 R82, RZ, RZ, R67 ;  /* 0x000000ffff527224 */ /* 0x000fe400078e0043 */
[----:B------:R-:W-:Y:S02]  /*6ab0*/  IMAD.MOV.U32 R81, RZ, RZ, R64 ;  /* 0x000000ffff517224 */ /* 0x000fe400078e0040 */
        /* <DEDUP_REMOVED lines=17> */
[----:B------:R-:W-:-:S02]  /*6bd0*/  IMAD.MOV.U32 R81, RZ, RZ, R76 ;  /* 0x000000ffff517224 */ /* 0x000fc400078e004c */
[----:B------:R-:W-:Y:S01]  /*6be0*/  IMAD.MOV.U32 R80, RZ, RZ, R77 ;  /* 0x000000ffff507224 */ /* 0x000fe200078e004d */
[----:B------:R-:W-:-:S04]  /*6bf0*/  PRMT R170, R83, 0x5410, R82 ;  /* 0x0000541053aa7816 */ /* 0x000fc80000000052 */
[----:B------:R-:W-:Y:S01]  /*6c00*/  PRMT R171, R81, 0x5410, R80 ;  /* 0x0000541051ab7816 */ /* 0x000fe20000000050 */
[----:B------:R-:W-:Y:S06]  /*6c10*/  @!P2 BRA `(.L_x_1758) ;  /* 0x000000000004a947 */ /* 0x000fec0003800000 */
[----:B------:R-:W-:Y:S01]  /*6c20*/  BPT.TRAP 0x1 ;  /* 0x000000040000795c */ /* 0x000fe20000300000 */
.L_x_1758:
[----:B------:R-:W-:Y:S01]  /*6c30*/  LEA R90, R17, R16, 0x3 ;  /* 0x00000010115a7211 */ /* 0x000fe200078e18ff */
[----:B------:R-:W0:Y:S01]  /*6c40*/  LDC R144, c[0x0][0x2f4] ;  /* 0x0000bd00ff907b82 */ /* 0x000e220000000800 */
[----:B------:R-:W-:Y:S01]  /*6c50*/  SHF.L.U32 R91, R199, 0x1f, RZ ;  /* 0x0000001fc75b7819 */ /* 0x000fe200000006ff */
[----:B------:R-:W-:Y:S03]  /*6c60*/  BSSY B1, `(.L_x_1759) ;  /* 0x0000004000017945 */ /* 0x000fe60003800000 */
[----:B------:R-:W1:Y:S03]  /*6c70*/  SYNCS.PHASECHK.TRANS64.TRYWAIT P5, [R90+URZ+0x30890], R91 ;  /* 0x0308905b5a0075a7 */ /* 0x000e6600080a017f */
[----:B------:R-:W2:Y:S01]  /*6c80*/  LDC.64 R124, c[0x0][0x300] ;  /* 0x0000c000ff7c7b82 */ /* 0x000ea20000000a00 */
[----:B-1----:R-:W-:Y:S05]  /*6c90*/  @!P5 BRA `(.L_x_1760) ;  /* 0x0000022c00bcd947 */ /* 0x002fea0003800000 */
.L_x_2150:
[----:B------:R-:W-:Y:S05]  /*6ca0*/  BSYNC B1 ;  /* 0x0000000000017941 */ /* 0x000fea0003800000 */
.L_x_1759:
[----:B------:R-:W-:Y:S01]  /*6cb0*/  BSSY B1, `(.L_x_1761) ;  /* 0x0000182000017945 */ /* 0x000fe20003800000 */
[----:B0-----:R-:W-:Y:S02]  /*6cc0*/  IMAD.IADD R146, R144, 0x1, -R130 ;  /* 0x0000000190927824 */ /* 0x001fe400078e0a82 */
[----:B------:R-:W-:Y:S01]  /*6cd0*/  IMAD.MOV.U32 R127, RZ, RZ, R84 ;  /* 0x000000ffff7f7224 */ /* 0x000fe200078e0054 */
[----:B------:R-:W-:Y:S06]  /*6ce0*/  @P4 BRA `(.L_x_1762) ;  /* 0x0000001400f84947 */ /* 0x000fec0003800000 */
        /* <DEDUP_REMOVED lines=30> */
[----:B------:R-:W-:Y:S01]  /*6ed0*/  HADD2.F32 R164, -RZ, R164.H0_H0 ;  /* 0x200000a4ffa47230 */ /* 0x000fe20000004100 */
[----:B------:R-:W-:Y:S01]  /*6ee0*/  SHF.R.U64 R40, R40, 0x10, R41 ;  /* 0x0000001028287819 */ /* 0x000fe20000001229 */
[----:B------:R-:W-:Y:S01]  /*6ef0*/  HADD2.F32 R81, -RZ, R165.H0_H0 ;  /* 0x200000a5ff517230 */ /* 0x000fe20000004100 */
[----:B------:R-:W-:Y:S01]  /*6f00*/  SHF.R.U64 R54, R54, 0x10, R55 ;  /* 0x0000001036367819 */ /* 0x000fe20000001237 */
[----:B------:R-:W-:Y:S01]  /*6f10*/  HADD2.F32 R161, -RZ, R163.H0_H0 ;  /* 0x200000a3ffa17230 */ /* 0x000fe20000004100 */
[----:B------:R-:W-:Y:S01]  /*6f20*/  SHF.R.U64 R42, R42, 0x10, R43 ;  /* 0x000000102a2a7819 */ /* 0x000fe2000000122b */
[--C-:B------:R-:W-:Y:S02]  /*6f30*/  HADD2.F32 R162, -RZ, R85.reuse.H0_H0 ;  /* 0x20000055ffa27230 */ /* 0x100fe40000004100 */
[----:B------:R-:W-:-:S02]  /*6f40*/  HADD2.F32 R85, -RZ, R85.H1_H1 ;  /* 0x30000055ff557230 */ /* 0x000fc40000004100 */
[CC--:B------:R-:W-:Y:S01]  /*6f50*/  FMUL.FTZ R165, R161.reuse, R164.reuse ;  /* 0x000000a4a1a57220 */ /* 0x0c0fe20000410000 */
[----:B------:R-:W-:Y:S02]  /*6f60*/  HADD2.F32 R54, -RZ, R54.H0_H0 ;  /* 0x20000036ff367230 */ /* 0x000fe40000004100 */
[C---:B------:R-:W-:Y:S01]  /*6f70*/  FMUL.FTZ R164, R162.reuse, R164 ;  /* 0x000000a4a2a47220 */ /* 0x040fe20000410000 */
[----:B------:R-:W-:Y:S02]  /*6f80*/  HADD2.F32 R42, -RZ, R42.H0_H0 ;  /* 0x2000002aff2a7230 */ /* 0x000fe40000004100 */
[-C--:B------:R-:W-:Y:S01]  /*6f90*/  FFMA.FTZ R162, R162, R81.reuse, -R165 ;  /* 0x00000051a2a27223 */ /* 0x080fe200000108a5 */
[----:B------:R-:W-:Y:S01]  /*6fa0*/  FFMA.FTZ R161, R161, R81, R164 ;  /* 0x00000051a1a17223 */ /* 0x000fe200000100a4 */
[----:B------:R-:W-:Y:S01]  /*6fb0*/  SHF.R.U32.HI R164, RZ, 0x10, R53 ;  /* 0x00000010ffa47819 */ /* 0x000fe20000011635 */
[----:B------:R-:W-:Y:S01]  /*6fc0*/  HADD2.F32 R81, -RZ, R163.H1_H1 ;  /* 0x300000a3ff517230 */ /* 0x000fe20000004100 */
[----:B------:R-:W-:Y:S01]  /*6fd0*/  SHF.R.U32.HI R163, RZ, 0x10, R41 ;  /* 0x00000010ffa37819 */ /* 0x000fe20000011629 */
[----:B------:R-:W-:Y:S01]  /*6fe0*/  IMAD.MOV.U32 R41, RZ, RZ, R87 ;  /* 0x000000ffff297224 */ /* 0x000fe200078e0057 */
[----:B------:R-:W-:Y:S01]  /*6ff0*/  SHF.R.U64 R53, R52, 0x10, R53 ;  /* 0x0000001034357819 */ /* 0x000fe20000001235 */
[----:B------:R-:W-:-:S02]  /*7000*/  HADD2.F32 R164, -RZ, R164.H0_H0 ;  /* 0x200000a4ffa47230 */ /* 0x000fc40000004100 */
[----:B------:R-:W-:Y:S02]  /*7010*/  HADD2.F32 R163, -RZ, R163.H0_H0 ;  /* 0x200000a3ffa37230 */ /* 0x000fe40000004100 */
[----:B------:R-:W-:Y:S02]  /*7020*/  IMAD.MOV.U32 R52, RZ, RZ, R83 ;  /* 0x000000ffff347224 */ /* 0x000fe400078e0053 */
[-C--:B------:R-:W-:Y:S01]  /*7030*/  FMUL.FTZ R165, R81, R164.reuse ;  /* 0x000000a451a57220 */ /* 0x080fe20000410000 */
[C---:B------:R-:W-:Y:S01]  /*7040*/  FMUL.FTZ R164, R85.reuse, R164 ;  /* 0x000000a455a47220 */ /* 0x040fe20000410000 */
[----:B------:R-:W-:Y:S02]  /*7050*/  HADD2.F32 R83, -RZ, R41.H0_H0 ;  /* 0x20000029ff537230 */ /* 0x000fe40000004100 */
[-C--:B------:R-:W-:Y:S01]  /*7060*/  FFMA.FTZ R85, R85, R163.reuse, -R165 ;  /* 0x000000a355557223 */ /* 0x080fe200000108a5 */
[----:B------:R-:W-:Y:S01]  /*7070*/  FFMA.FTZ R81, R81, R163, R164 ;  /* 0x000000a351517223 */ /* 0x000fe200000100a4 */
[----:B------:R-:W-:-:S02]  /*7080*/  HADD2.F32 R164, -RZ, R167.H1_H1 ;  /* 0x300000a7ffa47230 */ /* 0x000fc40000004100 */
[----:B------:R-:W-:Y:S01]  /*7090*/  HADD2.F32 R87, -RZ, R167.H0_H0 ;  /* 0x200000a7ff577230 */ /* 0x000fe20000004100 */
[----:B------:R-:W-:Y:S01]  /*70a0*/  F2FP.F16.F32.PACK_AB R85, R85, R162 ;  /* 0x000000a25555723e */ /* 0x000fe200000000ff */
[--C-:B------:R-:W-:Y:S02]  /*70b0*/  HADD2.F32 R163, -RZ, R52.reuse.H0_H0 ;  /* 0x20000034ffa37230 */ /* 0x100fe40000004100 */
[-C--:B------:R-:W-:Y:S01]  /*70c0*/  FMUL.FTZ R165, R83, R164.reuse ;  /* 0x000000a453a57220 */ /* 0x080fe20000410000 */
[----:B------:R-:W-:Y:S01]  /*70d0*/  HADD2.F32 R41, -RZ, R41.H1_H1 ;  /* 0x30000029ff297230 */ /* 0x000fe20000004100 */
[----:B------:R-:W-:Y:S01]  /*70e0*/  F2FP.F16.F32.PACK_AB R161, R81, R161 ;  /* 0x000000a151a1723e */ /* 0x000fe200000000ff */
[----:B------:R-:W-:Y:S02]  /*70f0*/  HADD2.F32 R52, -RZ, R52.H1_H1 ;  /* 0x30000034ff347230 */ /* 0x000fe40000004100 */
[C---:B------:R-:W-:Y:S01]  /*7100*/  FFMA.FTZ R165, R163.reuse, R87, -R165 ;  /* 0x00000057a3a57223 */ /* 0x040fe200000108a5 */
[----:B------:R-:W-:Y:S01]  /*7110*/  FMUL.FTZ R163, R163, R164 ;  /* 0x000000a4a3a37220 */ /* 0x000fe20000410000 */
[----:B------:R-:W-:-:S02]  /*7120*/  HADD2.F32 R167, -RZ, R181.H1_H1 ;  /* 0x300000b5ffa77230 */ /* 0x000fc40000004100 */
[----:B------:R-:W-:Y:S02]  /*7130*/  HADD2.F32 R53, -RZ, R53.H0_H0 ;  /* 0x20000035ff357230 */ /* 0x000fe40000004100 */
[----:B------:R-:W-:Y:S01]  /*7140*/  FFMA.FTZ R83, R83, R87, R163 ;  /* 0x0000005753537223 */ /* 0x000fe200000100a3 */
[----:B------:R-:W-:Y:S01]  /*7150*/  SHF.R.U32.HI R87, RZ, 0x10, R55 ;  /* 0x00000010ff577819 */ /* 0x000fe20000011637 */
[----:B------:R-:W-:Y:S01]  /*7160*/  IMAD.MOV.U32 R81, RZ, RZ, R85 ;  /* 0x000000ffff517224 */ /* 0x000fe200078e0055 */
[----:B------:R-:W-:Y:S01]  /*7170*/  SHF.R.U32.HI R55, RZ, 0x10, R43 ;  /* 0x00000010ff377819 */ /* 0x000fe2000001162b */
[----:B------:R-:W-:Y:S02]  /*7180*/  IMAD.MOV.U32 R85, RZ, RZ, R161 ;  /* 0x000000ffff557224 */ /* 0x000fe400078e00a1 */
[----:B------:R-:W-:Y:S02]  /*7190*/  HADD2.F32 R87, -RZ, R87.H0_H0 ;  /* 0x20000057ff577230 */ /* 0x000fe40000004100 */
[----:B------:R-:W-:-:S03]  /*71a0*/  HADD2.F32 R55, -RZ, R55.H0_H0 ;  /* 0x20000037ff377230 */ /* 0x000fc60000004100 */
[-C--:B------:R-:W-:Y:S01]  /*71b0*/  FMUL.FTZ R163, R41, R87.reuse ;  /* 0x0000005729a37220 */ /* 0x080fe20000410000 */
[----:B------:R-:W-:-:S03]  /*71c0*/  FMUL.FTZ R87, R52, R87 ;  /* 0x0000005734577220 */ /* 0x000fc60000410000 */
[-C--:B------:R-:W-:Y:S01]  /*71d0*/  FFMA.FTZ R52, R52, R55.reuse, -R163 ;  /* 0x0000003734347223 */ /* 0x080fe200000108a3 */
[----:B------:R-:W-:Y:S01]  /*71e0*/  FFMA.FTZ R41, R41, R55, R87 ;  /* 0x0000003729297223 */ /* 0x000fe20000010057 */
[----:B------:R-:W-:Y:S02]  /*71f0*/  HADD2.F32 R55, -RZ, R84.H0_H0 ;  /* 0x20000054ff377230 */ /* 0x000fe40000004100 */
[----:B------:R-:W-:Y:S01]  /*7200*/  HADD2.F32 R163, -RZ, R80.H0_H0 ;  /* 0x20000050ffa37230 */ /* 0x000fe20000004100 */
[----:B------:R-:W-:Y:S01]  /*7210*/  F2FP.F16.F32.PACK_AB R52, R52, R165 ;  /* 0x000000a53434723e */ /* 0x000fe200000000ff */
[----:B------:R-:W-:Y:S02]  /*7220*/  HADD2.F32 R87, -RZ, R179.H1_H1 ;  /* 0x300000b3ff577230 */ /* 0x000fe40000004100 */
[-C--:B------:R-:W-:Y:S01]  /*7230*/  FMUL.FTZ R164, R55, R167.reuse ;  /* 0x000000a737a47220 */ /* 0x080fe20000410000 */
[----:B------:R-:W-:Y:S02]  /*7240*/  HADD2.F32 R84, -RZ, R84.H1_H1 ;  /* 0x30000054ff547230 */ /* 0x000fe40000004100 */
[----:B------:R-:W-:Y:S01]  /*7250*/  FMUL.FTZ R167, R163, R167 ;  /* 0x000000a7a3a77220 */ /* 0x000fe20000410000 */
[----:B------:R-:W-:-:S02]  /*7260*/  HADD2.F32 R80, -RZ, R80.H1_H1 ;  /* 0x30000050ff507230 */ /* 0x000fc40000004100 */
[-C--:B------:R-:W-:Y:S01]  /*7270*/  FFMA.FTZ R164, R163, R87.reuse, -R164 ;  /* 0x00000057a3a47223 */ /* 0x080fe200000108a4 */
[----:B------:R-:W-:Y:S02]  /*7280*/  HADD2.F32 R163, -RZ, R181.H0_H0 ;  /* 0x200000b5ffa37230 */ /* 0x000fe40000004100 */
[----:B------:R-:W-:Y:S01]  /*7290*/  FFMA.FTZ R167, R55, R87, R167 ;  /* 0x0000005737a77223 */ /* 0x000fe200000100a7 */
[----:B------:R-:W-:Y:S02]  /*72a0*/  HADD2.F32 R55, -RZ, R40.H0_H0 ;  /* 0x20000028ff377230 */ /* 0x000fe40000004100 */
[-C--:B------:R-:W-:Y:S01]  /*72b0*/  FMUL.FTZ R40, R84, R53.reuse ;  /* 0x0000003554287220 */ /* 0x080fe20000410000 */
[C---:B------:R-:W-:Y:S01]  /*72c0*/  FMUL.FTZ R53, R80.reuse, R53 ;  /* 0x0000003550357220 */ /* 0x040fe20000410000 */
[----:B------:R-:W-:Y:S01]  /*72d0*/  F2FP.F16.F32.PACK_AB R41, R41, R83 ;  /* 0x000000532929723e */ /* 0x000fe200000000ff */
[----:B------:R-:W-:Y:S02]  /*72e0*/  IMAD.MOV.U32 R83, RZ, RZ, R52 ;  /* 0x000000ffff537224 */ /* 0x000fe400078e0034 */
[-C--:B------:R-:W-:Y:S01]  /*72f0*/  FFMA.FTZ R40, R80, R55.reuse, -R40 ;  /* 0x0000003750287223 */ /* 0x080fe20000010828 */
[----:B------:R-:W-:Y:S01]  /*7300*/  FFMA.FTZ R53, R84, R55, R53 ;  /* 0x0000003754357223 */ /* 0x000fe20000010035 */
[----:B------:R-:W-:-:S02]  /*7310*/  HADD2.F32 R55, -RZ, R86.H0_H0 ;  /* 0x20000056ff377230 */ /* 0x000fc40000004100 */
[----:B------:R-:W-:Y:S01]  /*7320*/  HADD2.F32 R84, -RZ, R82.H0_H0 ;  /* 0x20000052ff547230 */ /* 0x000fe20000004100 */
[----:B------:R-:W-:Y:S01]  /*7330*/  F2FP.F16.F32.PACK_AB R40, R40, R164 ;  /* 0x000000a42828723e */ /* 0x000fe200000000ff */
[----:B------:R-:W-:Y:S02]  /*7340*/  HADD2.F32 R86, -RZ, R86.H1_H1 ;  /* 0x30000056ff567230 */ /* 0x000fe40000004100 */
[-C--:B------:R-:W-:Y:S01]  /*7350*/  FMUL.FTZ R87, R55, R163.reuse ;  /* 0x000000a337577220 */ /* 0x080fe20000410000 */
[----:B------:R-:W-:Y:S02]  /*7360*/  HADD2.F32 R82, -RZ, R82.H1_H1 ;  /* 0x30000052ff527230 */ /* 0x000fe40000004100 */
[----:B------:R-:W-:Y:S01]  /*7370*/  FMUL.FTZ R163, R84, R163 ;  /* 0x000000a354a37220 */ /* 0x000fe20000410000 */
[----:B------:R-:W-:Y:S02]  /*7380*/  HADD2.F32 R80, -RZ, R179.H0_H0 ;  /* 0x200000b3ff507230 */ /* 0x000fe40000004100 */
[-C--:B------:R-:W-:Y:S01]  /*7390*/  FMUL.FTZ R43, R86, R54.reuse ;  /* 0x00000036562b7220 */ /* 0x080fe20000410000 */
[----:B------:R-:W-:Y:S01]  /*73a0*/  F2FP.F16.F32.PACK_AB R53, R53, R167 ;  /* 0x000000a73535723e */ /* 0x000fe200000000ff */
[----:B------:R-:W-:Y:S01]  /*73b0*/  FMUL.FTZ R54, R82, R54 ;  /* 0x0000003652367220 */ /* 0x000fe20000410000 */
[----:B------:R-:W-:Y:S01]  /*73c0*/  FFMA.FTZ R87, R84, R80, -R87 ;  /* 0x0000005054577223 */ /* 0x000fe20000010857 */
[----:B------:R-:W-:Y:S01]  /*73d0*/  FFMA.FTZ R43, R82, R42, -R43 ;  /* 0x0000002a522b7223 */ /* 0x000fe2000001082b */
[----:B------:R-:W-:Y:S01]  /*73e0*/  FFMA.FTZ R163, R55, R80, R163 ;  /* 0x0000005037a37223 */ /* 0x000fe200000100a3 */
[----:B------:R-:W-:Y:S01]  /*73f0*/  FFMA.FTZ R54, R86, R42, R54 ;  /* 0x0000002a56367223 */ /* 0x000fe20000010036 */
[----:B------:R-:W-:-:S02]  /*7400*/  IMAD.MOV.U32 R80, RZ, RZ, R40 ;  /* 0x000000ffff507224 */ /* 0x000fc400078e0028 */
[----:B------:R-:W-:Y:S01]  /*7410*/  F2FP.F16.F32.PACK_AB R43, R43, R87 ;  /* 0x000000572b2b723e */ /* 0x000fe200000000ff */
[----:B------:R-:W-:Y:S01]  /*7420*/  IMAD.MOV.U32 R84, RZ, RZ, R53 ;  /* 0x000000ffff547224 */ /* 0x000fe200078e0035 */
[----:B------:R-:W-:Y:S01]  /*7430*/  F2FP.F16.F32.PACK_AB R54, R54, R163 ;  /* 0x000000a33636723e */ /* 0x000fe200000000ff */
[----:B------:R-:W-:Y:S02]  /*7440*/  IMAD.MOV.U32 R87, RZ, RZ, R41 ;  /* 0x000000ffff577224 */ /* 0x000fe400078e0029 */
[----:B------:R-:W-:Y:S01]  /*7450*/  IMAD.MOV.U32 R82, RZ, RZ, R43 ;  /* 0x000000ffff527224 */ /* 0x000fe200078e002b */
[----:B------:R-:W-:-:S07]  /*7460*/  MOV R86, R54 ;  /* 0x0000003600567202 */ /* 0x000fce0000000f00 */
.L_x_1766:
[----:B------:R-:W-:Y:S05]  /*7470*/  BSYNC B3 ;  /* 0x0000000000037941 */ /* 0x000fea0003800000 */
.L_x_1765:
[----:B------:R-:W-:-:S04]  /*7480*/  IADD3 R41, P4, P5, R108, R128, R14 ;  /* 0x000000806c297210 */ /* 0x000fc80007d9e00e */
[----:B------:R-:W-:Y:S02]  /*7490*/  IADD3.X R42, R4, R152, R114, P4, P5 ;  /* 0x00000098042a7210 */ /* 0x000fe400027ea472 */
        /* <DEDUP_REMOVED lines=10> */
.L_x_1764:
[----:B------:R-:W-:Y:S05]  /*7540*/  BSYNC B2 ;  /* 0x0000000000027941 */ /* 0x000fea0003800000 */
.L_x_1763:
        /* <DEDUP_REMOVED lines=26> */
[----:B--2---:R-:W-:Y:S01]  /*76f0*/  IMAD.MOV.U32 R85, RZ, RZ, R53 ;  /* 0x000000ffff557224 */ /* 0x004fe200078e0035 */
[----:B------:R-:W-:Y:S01]  /*7700*/  SHF.R.U64 R48, R48, 0x10, R49 ;  /* 0x0000001030307819 */ /* 0x000fe20000001231 */
[----:B0-----:R-:W-:Y:S01]  /*7710*/  IMAD.MOV.U32 R53, RZ, RZ, R41 ;  /* 0x000000ffff357224 */ /* 0x001fe200078e0029 */
[----:B------:R-:W-:Y:S01]  /*7720*/  SHF.R.U64 R36, R36, 0x10, R37 ;  /* 0x0000001024247819 */ /* 0x000fe20000001225 */
[----:B------:R-:W-:Y:S01]  /*7730*/  HADD2.F32 R86, -RZ, R180.H1_H1 ;  /* 0x300000b4ff567230 */ /* 0x000fe20000004100 */
[----:B------:R-:W-:Y:S01]  /*7740*/  SHF.R.U64 R38, R38, 0x10, R39 ;  /* 0x0000001026267819 */ /* 0x000fe20000001227 */
[----:B------:R-:W-:Y:S01]  /*7750*/  HADD2.F32 R83, -RZ, R85.H0_H0 ;  /* 0x20000055ff537230 */ /* 0x000fe20000004100 */
[----:B------:R-:W-:Y:S01]  /*7760*/  SHF.R.U64 R50, R50, 0x10, R51 ;  /* 0x0000001032327819 */ /* 0x000fe20000001233 */
[----:B------:R-:W-:Y:S02]  /*7770*/  HADD2.F32 R84, -RZ, R53.H0_H0 ;  /* 0x20000035ff547230 */ /* 0x000fe40000004100 */
[----:B------:R-:W-:-:S02]  /*7780*/  HADD2.F32 R41, -RZ, R178.H1_H1 ;  /* 0x300000b2ff297230 */ /* 0x000fc40000004100 */
[CC--:B------:R-:W-:Y:S01]  /*7790*/  FMUL.FTZ R87, R83.reuse, R86.reuse ;  /* 0x0000005653577220 */ /* 0x0c0fe20000410000 */
[----:B------:R-:W-:Y:S02]  /*77a0*/  HADD2.F32 R53, -RZ, R53.H1_H1 ;  /* 0x30000035ff357230 */ /* 0x000fe40000004100 */
[C---:B------:R-:W-:Y:S01]  /*77b0*/  FMUL.FTZ R86, R84.reuse, R86 ;  /* 0x0000005654567220 */ /* 0x040fe20000410000 */
[----:B------:R-:W-:Y:S02]  /*77c0*/  HADD2.F32 R160, -RZ, R180.H0_H0 ;  /* 0x200000b4ffa07230 */ /* 0x000fe40000004100 */
[-C--:B------:R-:W-:Y:S01]  /*77d0*/  FFMA.FTZ R84, R84, R41.reuse, -R87 ;  /* 0x0000002954547223 */ /* 0x080fe20000010857 */
[----:B------:R-:W-:Y:S02]  /*77e0*/  HADD2.F32 R48, -RZ, R48.H0_H0 ;  /* 0x20000030ff307230 */ /* 0x000fe40000004100 */
[----:B------:R-:W-:Y:S01]  /*77f0*/  FFMA.FTZ R83, R83, R41, R86 ;  /* 0x0000002953537223 */ /* 0x000fe20000010056 */
[----:B------:R-:W-:Y:S01]  /*7800*/  SHF.R.U32.HI R86, RZ, 0x10, R49 ;  /* 0x00000010ff567819 */ /* 0x000fe20000011631 */
[----:B------:R-:W-:Y:S01]  /*7810*/  HADD2.F32 R41, -RZ, R85.H1_H1 ;  /* 0x30000055ff297230 */ /* 0x000fe20000004100 */
[----:B------:R-:W-:Y:S01]  /*7820*/  SHF.R.U32.HI R85, RZ, 0x10, R37 ;  /* 0x00000010ff557819 */ /* 0x000fe20000011625 */
[----:B------:R-:W-:-:S02]  /*7830*/  HADD2.F32 R36, -RZ, R36.H0_H0 ;  /* 0x20000024ff247230 */ /* 0x000fc40000004100 */
[----:B------:R-:W-:Y:S02]  /*7840*/  HADD2.F32 R86, -RZ, R86.H0_H0 ;  /* 0x20000056ff567230 */ /* 0x000fe40000004100 */
[----:B------:R-:W-:Y:S02]  /*7850*/  HADD2.F32 R85, -RZ, R85.H0_H0 ;  /* 0x20000055ff557230 */ /* 0x000fe40000004100 */
[----:B------:R-:W-:Y:S02]  /*7860*/  HADD2.F32 R49, -RZ, R42.H0_H0 ;  /* 0x2000002aff317230 */ /* 0x000fe40000004100 */
[-C--:B------:R-:W-:Y:S01]  /*7870*/  FMUL.FTZ R87, R41, R86.reuse ;  /* 0x0000005629577220 */ /* 0x080fe20000410000 */
[C---:B------:R-:W-:Y:S01]  /*7880*/  FMUL.FTZ R86, R53.reuse, R86 ;  /* 0x0000005635567220 */ /* 0x040fe20000410000 */
[----:B------:R-:W-:Y:S02]  /*7890*/  HADD2.F32 R163, -RZ, R177.H1_H1 ;  /* 0x300000b1ffa37230 */ /* 0x000fe40000004100 */
[-C--:B------:R-:W-:Y:S01]  /*78a0*/  FFMA.FTZ R53, R53, R85.reuse, -R87 ;  /* 0x0000005535357223 */ /* 0x080fe20000010857 */
[----:B------:R-:W-:Y:S01]  /*78b0*/  FFMA.FTZ R41, R41, R85, R86 ;  /* 0x0000005529297223 */ /* 0x000fe20000010056 */
[----:B------:R-:W-:-:S02]  /*78c0*/  IMAD.MOV.U32 R85, RZ, RZ, R55 ;  /* 0x000000ffff557224 */ /* 0x000fc400078e0037 */
[----:B------:R-:W-:Y:S01]  /*78d0*/  HADD2.F32 R55, -RZ, R43.H0_H0 ;  /* 0x2000002bff377230 */ /* 0x000fe20000004100 */
[----:B------:R-:W-:Y:S01]  /*78e0*/  F2FP.F16.F32.PACK_AB R53, R53, R84 ;  /* 0x000000543535723e */ /* 0x000fe200000000ff */
[----:B------:R-:W-:Y:S01]  /*78f0*/  HADD2.F32 R87, -RZ, R178.H0_H0 ;  /* 0x200000b2ff577230 */ /* 0x000fe20000004100 */
[----:B------:R-:W-:Y:S01]  /*7900*/  F2FP.F16.F32.PACK_AB R83, R41, R83 ;  /* 0x000000532953723e */ /* 0x000fe200000000ff */
[----:B------:R-:W-:Y:S02]  /*7910*/  HADD2.F32 R86, -RZ, R85.H0_H0 ;  /* 0x20000055ff567230 */ /* 0x000fe40000004100 */
[----:B------:R-:W-:Y:S02]  /*7920*/  HADD2.F32 R42, -RZ, R42.H1_H1 ;  /* 0x3000002aff2a7230 */ /* 0x000fe40000004100 */
[----:B------:R-:W-:Y:S02]  /*7930*/  IMAD.MOV.U32 R41, RZ, RZ, R53 ;  /* 0x000000ffff297224 */ /* 0x000fe400078e0035 */
[-C--:B------:R-:W-:Y:S01]  /*7940*/  FMUL.FTZ R161, R86, R160.reuse ;  /* 0x000000a056a17220 */ /* 0x080fe20000410000 */
[----:B------:R-:W-:Y:S01]  /*7950*/  FMUL.FTZ R160, R55, R160 ;  /* 0x000000a037a07220 */ /* 0x000fe20000410000 */
[----:B------:R-:W-:-:S02]  /*7960*/  IMAD.MOV.U32 R53, RZ, RZ, R83 ;  /* 0x000000ffff357224 */ /* 0x000fc400078e0053 */
[-C--:B------:R-:W-:Y:S01]  /*7970*/  FFMA.FTZ R55, R55, R87.reuse, -R161 ;  /* 0x0000005737377223 */ /* 0x080fe200000108a1 */
[----:B------:R-:W-:Y:S01]  /*7980*/  FFMA.FTZ R160, R86, R87, R160 ;  /* 0x0000005756a07223 */ /* 0x000fe200000100a0 */
[----:B------:R-:W-:Y:S01]  /*7990*/  SHF.R.U32.HI R87, RZ, 0x10, R51 ;  /* 0x00000010ff577819 */ /* 0x000fe20000011633 */
[----:B------:R-:W-:Y:S01]  /*79a0*/  HADD2.F32 R86, -RZ, R85.H1_H1 ;  /* 0x30000055ff567230 */ /* 0x000fe20000004100 */
[----:B------:R-:W-:Y:S01]  /*79b0*/  SHF.R.U32.HI R161, RZ, 0x10, R39 ;  /* 0x00000010ffa17819 */ /* 0x000fe20000011627 */
[----:B------:R-:W-:Y:S02]  /*79c0*/  HADD2.F32 R39, -RZ, R176.H1_H1 ;  /* 0x300000b0ff277230 */ /* 0x000fe40000004100 */
[----:B------:R-:W-:Y:S02]  /*79d0*/  HADD2.F32 R85, -RZ, R87.H0_H0 ;  /* 0x20000057ff557230 */ /* 0x000fe40000004100 */
[----:B------:R-:W-:Y:S02]  /*79e0*/  HADD2.F32 R87, -RZ, R43.H1_H1 ;  /* 0x3000002bff577230 */ /* 0x000fe40000004100 */
[----:B------:R-:W-:-:S02]  /*79f0*/  HADD2.F32 R43, -RZ, R161.H0_H0 ;  /* 0x200000a1ff2b7230 */ /* 0x000fc40000004100 */
[CC--:B------:R-:W-:Y:S01]  /*7a00*/  FMUL.FTZ R161, R86.reuse, R85.reuse ;  /* 0x0000005556a17220 */ /* 0x0c0fe20000410000 */
[----:B------:R-:W-:Y:S02]  /*7a10*/  HADD2.F32 R51, -RZ, R50.H0_H0 ;  /* 0x20000032ff337230 */ /* 0x000fe40000004100 */
[C---:B------:R-:W-:Y:S01]  /*7a20*/  FMUL.FTZ R162, R87.reuse, R85 ;  /* 0x0000005557a27220 */ /* 0x040fe20000410000 */
[-C--:B------:R-:W-:Y:S01]  /*7a30*/  FFMA.FTZ R85, R87, R43.reuse, -R161 ;  /* 0x0000002b57557223 */ /* 0x080fe200000108a1 */
[----:B------:R-:W-:Y:S02]  /*7a40*/  HADD2.F32 R161, -RZ, R40.H0_H0 ;  /* 0x20000028ffa17230 */ /* 0x000fe40000004100 */
[----:B------:R-:W-:Y:S01]  /*7a50*/  FFMA.FTZ R43, R86, R43, R162 ;  /* 0x0000002b562b7223 */ /* 0x000fe200000100a2 */
[--C-:B------:R-:W-:Y:S02]  /*7a60*/  HADD2.F32 R86, -RZ, R52.reuse.H0_H0 ;  /* 0x20000034ff567230 */ /* 0x100fe40000004100 */
[----:B------:R-:W-:Y:S01]  /*7a70*/  HADD2.F32 R52, -RZ, R52.H1_H1 ;  /* 0x30000034ff347230 */ /* 0x000fe20000004100 */
[----:B------:R-:W-:Y:S01]  /*7a80*/  F2FP.F16.F32.PACK_AB R55, R85, R55 ;  /* 0x000000375537723e */ /* 0x000fe200000000ff */
[----:B------:R-:W-:-:S02]  /*7a90*/  HADD2.F32 R40, -RZ, R40.H1_H1 ;  /* 0x30000028ff287230 */ /* 0x000fc40000004100 */
[-C--:B------:R-:W-:Y:S01]  /*7aa0*/  FMUL.FTZ R162, R86, R163.reuse ;  /* 0x000000a356a27220 */ /* 0x080fe20000410000 */
[----:B------:R-:W-:Y:S02]  /*7ab0*/  HADD2.F32 R87, -RZ, R177.H0_H0 ;  /* 0x200000b1ff577230 */ /* 0x000fe40000004100 */
[-C--:B------:R-:W-:Y:S01]  /*7ac0*/  FMUL.FTZ R37, R52, R48.reuse ;  /* 0x0000003034257220 */ /* 0x080fe20000410000 */
[----:B------:R-:W-:Y:S01]  /*7ad0*/  FMUL.FTZ R163, R161, R163 ;  /* 0x000000a3a1a37220 */ /* 0x000fe20000410000 */
[C---:B------:R-:W-:Y:S01]  /*7ae0*/  FMUL.FTZ R48, R40.reuse, R48 ;  /* 0x0000003028307220 */ /* 0x040fe20000410000 */
[----:B------:R-:W-:Y:S01]  /*7af0*/  F2FP.F16.F32.PACK_AB R160, R43, R160 ;  /* 0x000000a02ba0723e */ /* 0x000fe200000000ff */
[-C--:B------:R-:W-:Y:S01]  /*7b00*/  FFMA.FTZ R37, R40, R36.reuse, -R37 ;  /* 0x0000002428257223 */ /* 0x080fe20000010825 */
[----:B------:R-:W-:Y:S02]  /*7b10*/  HADD2.F32 R40, -RZ, R54.H0_H0 ;  /* 0x20000036ff287230 */ /* 0x000fe40000004100 */
[----:B------:R-:W-:Y:S01]  /*7b20*/  FFMA.FTZ R48, R52, R36, R48 ;  /* 0x0000002434307223 */ /* 0x000fe20000010030 */
[----:B------:R-:W-:-:S02]  /*7b30*/  HADD2.F32 R36, -RZ, R176.H0_H0 ;  /* 0x200000b0ff247230 */ /* 0x000fc40000004100 */
[----:B------:R-:W-:Y:S01]  /*7b40*/  FFMA.FTZ R163, R86, R87, R163 ;  /* 0x0000005756a37223 */ /* 0x000fe200000100a3 */
[----:B------:R-:W-:Y:S02]  /*7b50*/  HADD2.F32 R54, -RZ, R54.H1_H1 ;  /* 0x30000036ff367230 */ /* 0x000fe40000004100 */
[-C--:B------:R-:W-:Y:S01]  /*7b60*/  FMUL.FTZ R50, R40, R39.reuse ;  /* 0x0000002728327220 */ /* 0x080fe20000410000 */
[----:B------:R-:W-:Y:S01]  /*7b70*/  FMUL.FTZ R39, R49, R39 ;  /* 0x0000002731277220 */ /* 0x000fe20000410000 */
[----:B------:R-:W-:Y:S01]  /*7b80*/  FFMA.FTZ R162, R161, R87, -R162 ;  /* 0x00000057a1a27223 */ /* 0x000fe200000108a2 */
[----:B------:R-:W-:Y:S01]  /*7b90*/  F2FP.F16.F32.PACK_AB R48, R48, R163 ;  /* 0x000000a33030723e */ /* 0x000fe200000000ff */
[-C--:B------:R-:W-:Y:S01]  /*7ba0*/  FFMA.FTZ R50, R49, R36.reuse, -R50 ;  /* 0x0000002431327223 */ /* 0x080fe20000010832 */
[----:B------:R-:W-:Y:S02]  /*7bb0*/  HADD2.F32 R49, -RZ, R38.H0_H0 ;  /* 0x20000026ff317230 */ /* 0x000fe40000004100 */
[-C--:B------:R-:W-:Y:S01]  /*7bc0*/  FMUL.FTZ R38, R54, R51.reuse ;  /* 0x0000003336267220 */ /* 0x080fe20000410000 */
[----:B------:R-:W-:Y:S01]  /*7bd0*/  FMUL.FTZ R51, R42, R51 ;  /* 0x000000332a337220 */ /* 0x000fe20000410000 */
[----:B------:R-:W-:Y:S01]  /*7be0*/  FFMA.FTZ R39, R40, R36, R39 ;  /* 0x0000002428277223 */ /* 0x000fe20000010027 */
[----:B------:R-:W-:Y:S01]  /*7bf0*/  F2FP.F16.F32.PACK_AB R37, R37, R162 ;  /* 0x000000a22525723e */ /* 0x000fe200000000ff */
[-C--:B------:R-:W-:Y:S01]  /*7c00*/  FFMA.FTZ R38, R42, R49.reuse, -R38 ;  /* 0x000000312a267223 */ /* 0x080fe20000010826 */
[----:B------:R-:W-:Y:S01]  /*7c10*/  FFMA.FTZ R51, R54, R49, R51 ;  /* 0x0000003136337223 */ /* 0x000fe20000010033 */
[----:B------:R-:W-:Y:S01]  /*7c20*/  IMAD.MOV.U32 R43, RZ, RZ, R55 ;  /* 0x000000ffff2b7224 */ /* 0x000fe200078e0037 */
[----:B------:R-:W-:Y:S01]  /*7c30*/  MOV R40, R37 ;  /* 0x0000002500287202 */ /* 0x000fe20000000f00 */
[----:B------:R-:W-:Y:S01]  /*7c40*/  IMAD.MOV.U32 R52, RZ, RZ, R48 ;  /* 0x000000ffff347224 */ /* 0x000fe200078e0030 */
[----:B------:R-:W-:Y:S01]  /*7c50*/  F2FP.F16.F32.PACK_AB R38, R38, R50 ;  /* 0x000000322626723e */ /* 0x000fe200000000ff */
[----:B------:R-:W-:Y:S01]  /*7c60*/  IMAD.MOV.U32 R55, RZ, RZ, R160 ;  /* 0x000000ffff377224 */ /* 0x000fe200078e00a0 */
[----:B------:R-:W-:-:S03]  /*7c70*/  F2FP.F16.F32.PACK_AB R39, R51, R39 ;  /* 0x000000273327723e */ /* 0x000fc600000000ff */
[----:B------:R-:W-:Y:S02]  /*7c80*/  IMAD.MOV.U32 R42, RZ, RZ, R38 ;  /* 0x000000ffff2a7224 */ /* 0x000fe400078e0026 */
[----:B------:R-:W-:-:S07]  /*7c90*/  IMAD.MOV.U32 R54, RZ, RZ, R39 ;  /* 0x000000ffff367224 */ /* 0x000fce00078e0027 */
.L_x_1770:
[----:B------:R-:W-:Y:S05]  /*7ca0*/  BSYNC B3 ;  /* 0x0000000000037941 */ /* 0x000fea0003800000 */
.L_x_1769:
        /* <DEDUP_REMOVED lines=10> */
.L_x_1768:
[----:B------:R-:W-:Y:S05]  /*7d50*/  BSYNC B2 ;  /* 0x0000000000027941 */ /* 0x000fea0003800000 */
.L_x_1767:
[----:B------:R-:W-:-:S13]  /*7d60*/  ISETP.NE.AND P4, PT, R26, RZ, PT ;  /* 0x000000ff1a00720c */ /* 0x000fda0003f85270 */
[----:B------:R-:W-:Y:S05]  /*7d70*/  @!P4 BRA `(.L_x_1762) ;  /* 0x0000000400d4c947 */ /* 0x000fea0003800000 */
[----:B0-----:R-:W3:Y:S01]  /*7d80*/  LDL R36, [R1] ;  /* 0x0000000001247983 */ /* 0x001ee20000100800 */
        /* <DEDUP_REMOVED lines=9> */
[----:B------:R-:W-:Y:S01]  /*7e20*/  SHF.R.S32.HI R37, RZ, 0x1f, R36 ;  /* 0x0000001fff257819 */ /* 0x000fe20000011424 */
[----:B------:R-:W-:-:S03]  /*7e30*/  IMAD.SHL.U32 R50, R36, 0x8, RZ ;  /* 0x0000000824327824 */ /* 0x000fc600078e00ff */
[----:B------:R-:W-:Y:S02]  /*7e40*/  LEA.HI R37, R37, R36, RZ, 0x3 ;  /* 0x0000002425257211 */ /* 0x000fe400078f18ff */
[----:B------:R-:W-:Y:S02]  /*7e50*/  LOP3.LUT R36, R206, 0x38, R50, 0xf8, !PT ;  /* 0x00000038ce247812 */ /* 0x000fe400078ef832 */
[----:B------:R-:W-:Y:S02]  /*7e60*/  SHF.R.S32.HI R37, RZ, 0x3, R37 ;  /* 0x00000003ff257819 */ /* 0x000fe40000011425 */
[----:B------:R-:W-:-:S03]  /*7e70*/  LOP3.LUT R36, R36, R207, RZ, 0x3c, !PT ;  /* 0x000000cf24247212 */ /* 0x000fc600078e3cff */
[----:B------:R-:W-:-:S05]  /*7e80*/  IMAD R37, R37, 0x1800, R208 ;  /* 0x0000180025257824 */ /* 0x000fca00078e02d0 */
[----:B------:R-:W-:Y:S01]  /*7e90*/  IADD3 R36, R37, R36, RZ ;  /* 0x0000002425247210 */ /* 0x000fe20007ffe0ff */
[----:B------:R-:W-:-:S04]  /*7ea0*/  IMAD R37, R17, 0x4800, R140 ;  /* 0x0000480011257824 */ /* 0x000fc800078e028c */
[----:B------:R-:W-:Y:S02]  /*7eb0*/  IMAD R39, R17, 0x4800, R36 ;  /* 0x0000480011277824 */ /* 0x000fe400078e0224 */
[--C-:B------:R-:W-:Y:S02]  /*7ec0*/  IMAD R37, R37, 0x2, R16.reuse ;  /* 0x0000000225257824 */ /* 0x100fe400078e0210 */
[----:B--2---:R-:W-:-:S04]  /*7ed0*/  IMAD R40, R39, 0x2, R16 ;  /* 0x0000000227287824 */ /* 0x004fc800078e0210 */
        /* <DEDUP_REMOVED lines=11> */
[--C-:B------:R-:W-:Y:S01]  /*7f90*/  SHF.R.U64 R45, R46, 0x10, R47.reuse ;  /* 0x000000102e2d7819 */ /* 0x100fe2000000122f */
[----:B------:R-:W-:Y:S01]  /*7fa0*/  HADD2.F32 R55, -RZ, R51.H0_H0 ;  /* 0x20000033ff377230 */ /* 0x000fe20000004100 */
[----:B------:R-:W-:Y:S01]  /*7fb0*/  SHF.R.U32.HI R46, RZ, 0x10, R47 ;  /* 0x00000010ff2e7819 */ /* 0x000fe2000001162f */
[----:B------:R-:W-:-:S02]  /*7fc0*/  HADD2.F32 R47, -RZ, R173.H1_H1 ;  /* 0x300000adff2f7230 */ /* 0x000fc40000004100 */
[-C--:B------:R-:W-:Y:S01]  /*7fd0*/  FMUL.FTZ R51, R53, R52.reuse ;  /* 0x0000003435337220 */ /* 0x080fe20000410000 */
[----:B------:R-:W-:Y:S02]  /*7fe0*/  HADD2.F32 R44, -RZ, R44.H0_H0 ;  /* 0x2000002cff2c7230 */ /* 0x000fe40000004100 */
[C---:B------:R-:W-:Y:S01]  /*7ff0*/  FMUL.FTZ R80, R41.reuse, R52 ;  /* 0x0000003429507220 */ /* 0x040fe20000410000 */
[----:B------:R-:W-:Y:S01]  /*8000*/  HADD2.F32 R37, -RZ, R37.H1_H1 ;  /* 0x30000025ff257230 */ /* 0x000fe20000004100 */
[----:B------:R-:W-:Y:S01]  /*8010*/  SHF.R.U64 R34, R34, 0x10, R35 ;  /* 0x0000001022227819 */ /* 0x000fe20000001223 */
[-C--:B------:R-:W-:Y:S01]  /*8020*/  FFMA.FTZ R51, R41, R47.reuse, -R51 ;  /* 0x0000002f29337223 */ /* 0x080fe20000010833 */
[-C--:B------:R-:W-:Y:S01]  /*8030*/  FMUL.FTZ R52, R54, R44.reuse ;  /* 0x0000002c36347220 */ /* 0x080fe20000410000 */
[----:B------:R-:W-:Y:S01]  /*8040*/  FFMA.FTZ R80, R53, R47, R80 ;  /* 0x0000002f35507223 */ /* 0x000fe20000010050 */
[----:B------:R-:W-:Y:S01]  /*8050*/  SHF.R.U32.HI R35, RZ, 0x10, R35 ;  /* 0x00000010ff237819 */ /* 0x000fe20000011623 */
[----:B------:R-:W-:Y:S01]  /*8060*/  FMUL.FTZ R44, R37, R44 ;  /* 0x0000002c252c7220 */ /* 0x000fe20000410000 */
[----:B------:R-:W-:-:S02]  /*8070*/  HADD2.F32 R47, -RZ, R43.H0_H0 ;  /* 0x2000002bff2f7230 */ /* 0x000fc40000004100 */
[-C--:B------:R-:W-:Y:S01]  /*8080*/  FFMA.FTZ R52, R37, R55.reuse, -R52 ;  /* 0x0000003725347223 */ /* 0x080fe20000010834 */
[----:B------:R-:W-:Y:S02]  /*8090*/  HADD2.F32 R53, -RZ, R43.H1_H1 ;  /* 0x3000002bff357230 */ /* 0x000fe40000004100 */
[----:B------:R-:W-:Y:S01]  /*80a0*/  FFMA.FTZ R44, R54, R55, R44 ;  /* 0x00000037362c7223 */ /* 0x000fe2000001002c */
[----:B------:R-:W-:Y:S02]  /*80b0*/  HADD2.F32 R41, -RZ, R174.H1_H1 ;  /* 0x300000aeff297230 */ /* 0x000fe40000004100 */
[----:B------:R-:W-:Y:S01]  /*80c0*/  HADD2.F32 R43, -RZ, R39.H0_H0 ;  /* 0x20000027ff2b7230 */ /* 0x000fe20000004100 */
[----:B------:R-:W-:Y:S01]  /*80d0*/  F2FP.F16.F32.PACK_AB R51, R52, R51 ;  /* 0x000000333433723e */ /* 0x000fe200000000ff */
[----:B------:R-:W-:Y:S02]  /*80e0*/  HADD2.F32 R46, -RZ, R46.H0_H0 ;  /* 0x2000002eff2e7230 */ /* 0x000fe40000004100 */
[----:B------:R-:W-:-:S02]  /*80f0*/  HADD2.F32 R54, -RZ, R35.H0_H0 ;  /* 0x20000023ff367230 */ /* 0x000fc40000004100 */
[-C--:B------:R-:W-:Y:S01]  /*8100*/  FMUL.FTZ R35, R47, R41.reuse ;  /* 0x000000292f237220 */ /* 0x080fe20000410000 */
[----:B------:R-:W-:Y:S02]  /*8110*/  HADD2.F32 R39, -RZ, R39.H1_H1 ;  /* 0x30000027ff277230 */ /* 0x000fe40000004100 */
[----:B------:R-:W-:Y:S01]  /*8120*/  FMUL.FTZ R55, R43, R41 ;  /* 0x000000292b377220 */ /* 0x000fe20000410000 */
[-C--:B------:R-:W-:Y:S01]  /*8130*/  FMUL.FTZ R41, R53, R46.reuse ;  /* 0x0000002e35297220 */ /* 0x080fe20000410000 */
[----:B------:R-:W-:Y:S02]  /*8140*/  HADD2.F32 R37, -RZ, R172.H1_H1 ;  /* 0x300000acff257230 */ /* 0x000fe40000004100 */
[C---:B------:R-:W-:Y:S01]  /*8150*/  FMUL.FTZ R46, R39.reuse, R46 ;  /* 0x0000002e272e7220 */ /* 0x040fe20000410000 */
[----:B------:R-:W-:Y:S01]  /*8160*/  FFMA.FTZ R41, R39, R54, -R41 ;  /* 0x0000003627297223 */ /* 0x000fe20000010829 */
[----:B------:R-:W-:Y:S02]  /*8170*/  HADD2.F32 R175, -RZ, R175.H0_H0 ;  /* 0x200000afffaf7230 */ /* 0x000fe40000004100 */
[----:B------:R-:W-:Y:S01]  /*8180*/  FFMA.FTZ R35, R43, R37, -R35 ;  /* 0x000000252b237223 */ /* 0x000fe20000010823 */
[----:B------:R-:W-:-:S02]  /*8190*/  HADD2.F32 R39, -RZ, R40.H0_H0 ;  /* 0x20000028ff277230 */ /* 0x000fc40000004100 */
[----:B------:R-:W-:Y:S01]  /*81a0*/  FFMA.FTZ R55, R47, R37, R55 ;  /* 0x000000252f377223 */ /* 0x000fe20000010037 */
[----:B------:R-:W-:Y:S02]  /*81b0*/  HADD2.F32 R33, -RZ, R33.H0_H0 ;  /* 0x20000021ff217230 */ /* 0x000fe40000004100 */
[----:B------:R-:W-:Y:S01]  /*81c0*/  FFMA.FTZ R46, R53, R54, R46 ;  /* 0x00000036352e7223 */ /* 0x000fe2000001002e */
[----:B------:R-:W-:Y:S02]  /*81d0*/  HADD2.F32 R40, -RZ, R40.H1_H1 ;  /* 0x30000028ff287230 */ /* 0x000fe40000004100 */
[----:B------:R-:W-:Y:S02]  /*81e0*/  HADD2.F32 R173, -RZ, R173.H0_H0 ;  /* 0x200000adffad7230 */ /* 0x000fe40000004100 */
[----:B------:R-:W-:Y:S02]  /*81f0*/  HADD2.F32 R37, -RZ, R36.H0_H0 ;  /* 0x20000024ff257230 */ /* 0x000fe40000004100 */
[----:B------:R-:W-:Y:S01]  /*8200*/  FMUL.FTZ R47, R40, R33 ;  /* 0x00000021282f7220 */ /* 0x000fe20000410000 */
[----:B------:R-:W-:-:S02]  /*8210*/  HADD2.F32 R43, -RZ, R32.H0_H0 ;  /* 0x20000020ff2b7230 */ /* 0x000fc40000004100 */
[-C--:B------:R-:W-:Y:S01]  /*8220*/  FMUL.FTZ R32, R39, R175.reuse ;  /* 0x000000af27207220 */ /* 0x080fe20000410000 */
[----:B------:R-:W-:Y:S02]  /*8230*/  HADD2.F32 R36, -RZ, R36.H1_H1 ;  /* 0x30000024ff247230 */ /* 0x000fe40000004100 */
[C---:B------:R-:W-:Y:S01]  /*8240*/  FMUL.FTZ R175, R37.reuse, R175 ;  /* 0x000000af25af7220 */ /* 0x040fe20000410000 */
[----:B------:R-:W-:Y:S02]  /*8250*/  HADD2.F32 R174, -RZ, R174.H0_H0 ;  /* 0x200000aeffae7230 */ /* 0x000fe40000004100 */
[----:B------:R-:W-:Y:S01]  /*8260*/  FFMA.FTZ R32, R37, R173, -R32 ;  /* 0x000000ad25207223 */ /* 0x000fe20000010820 */
[----:B------:R-:W-:Y:S02]  /*8270*/  HADD2.F32 R37, -RZ, R42.H0_H0 ;  /* 0x2000002aff257230 */ /* 0x000fe40000004100 */
[C---:B------:R-:W-:Y:S01]  /*8280*/  FMUL.FTZ R33, R36.reuse, R33 ;  /* 0x0000002124217220 */ /* 0x040fe20000410000 */
[----:B------:R-:W-:Y:S01]  /*8290*/  FFMA.FTZ R47, R36, R43, -R47 ;  /* 0x0000002b242f7223 */ /* 0x000fe2000001082f */
[----:B------:R-:W-:-:S02]  /*82a0*/  HADD2.F32 R36, -RZ, R38.H0_H0 ;  /* 0x20000026ff247230 */ /* 0x000fc40000004100 */
[----:B------:R-:W-:Y:S01]  /*82b0*/  FFMA.FTZ R175, R39, R173, R175 ;  /* 0x000000ad27af7223 */ /* 0x000fe200000100af */
[----:B------:R-:W-:Y:S02]  /*82c0*/  HADD2.F32 R45, -RZ, R45.H0_H0 ;  /* 0x2000002dff2d7230 */ /* 0x000fe40000004100 */
[----:B------:R-:W-:Y:S01]  /*82d0*/  FFMA.FTZ R33, R40, R43, R33 ;  /* 0x0000002b28217223 */ /* 0x000fe20000010021 */
[----:B------:R-:W-:Y:S01]  /*82e0*/  HADD2.F32 R42, -RZ, R42.H1_H1 ;  /* 0x3000002aff2a7230 */ /* 0x000fe20000004100 */
[----:B------:R-:W-:Y:S01]  /*82f0*/  F2FP.F16.F32.PACK_AB R43, R46, R55 ;  /* 0x000000372e2b723e */ /* 0x000fe200000000ff */
[----:B------:R-:W-:Y:S02]  /*8300*/  HADD2.F32 R38, -RZ, R38.H1_H1 ;  /* 0x30000026ff267230 */ /* 0x000fe40000004100 */
[----:B------:R-:W-:Y:S02]  /*8310*/  HADD2.F32 R39, -RZ, R34.H0_H0 ;  /* 0x20000022ff277230 */ /* 0x000fe40000004100 */
[----:B------:R-:W-:Y:S01]  /*8320*/  FMUL.FTZ R34, R37, R174 ;  /* 0x000000ae25227220 */ /* 0x000fe20000410000 */
[----:B------:R-:W-:-:S02]  /*8330*/  HADD2.F32 R172, -RZ, R172.H0_H0 ;  /* 0x200000acffac7230 */ /* 0x000fc40000004100 */
[----:B------:R-:W-:Y:S01]  /*8340*/  FMUL.FTZ R174, R36, R174 ;  /* 0x000000ae24ae7220 */ /* 0x000fe20000410000 */
[-C--:B------:R-:W-:Y:S01]  /*8350*/  FMUL.FTZ R40, R42, R45.reuse ;  /* 0x0000002d2a287220 */ /* 0x080fe20000410000 */
[----:B------:R-:W-:Y:S02]  /*8360*/  FMUL.FTZ R45, R38, R45 ;  /* 0x0000002d262d7220 */ /* 0x000fe40000410000 */
[-C--:B------:R-:W-:Y:S01]  /*8370*/  FFMA.FTZ R174, R37, R172.reuse, R174 ;  /* 0x000000ac25ae7223 */ /* 0x080fe200000100ae */
[----:B------:R-:W-:Y:S01]  /*8380*/  FFMA.FTZ R34, R36, R172, -R34 ;  /* 0x000000ac24227223 */ /* 0x000fe20000010822 */
[-C--:B------:R-:W-:Y:S01]  /*8390*/  FFMA.FTZ R37, R38, R39.reuse, -R40 ;  /* 0x0000002726257223 */ /* 0x080fe20000010828 */
[----:B------:R-:W-:Y:S01]  /*83a0*/  FFMA.FTZ R45, R42, R39, R45 ;  /* 0x000000272a2d7223 */ /* 0x000fe2000001002d */
[----:B------:R-:W-:Y:S02]  /*83b0*/  F2FP.F16.F32.PACK_AB R39, R41, R35 ;  /* 0x000000232927723e */ /* 0x000fe400000000ff */
[----:B------:R-:W-:-:S02]  /*83c0*/  F2FP.F16.F32.PACK_AB R41, R44, R80 ;  /* 0x000000502c29723e */ /* 0x000fc400000000ff */
[----:B------:R-:W-:Y:S01]  /*83d0*/  F2FP.F16.F32.PACK_AB R38, R37, R34 ;  /* 0x000000222526723e */ /* 0x000fe200000000ff */
[----:B------:R-:W-:Y:S01]  /*83e0*/  IMAD.MOV.U32 R37, RZ, RZ, R51 ;  /* 0x000000ffff257224 */ /* 0x000fe200078e0033 */
[----:B------:R-:W-:Y:S02]  /*83f0*/  F2FP.F16.F32.PACK_AB R36, R47, R32 ;  /* 0x000000202f24723e */ /* 0x000fe400000000ff */
[----:B------:R-:W-:Y:S02]  /*8400*/  F2FP.F16.F32.PACK_AB R40, R33, R175 ;  /* 0x000000af2128723e */ /* 0x000fe400000000ff */
[----:B------:R-:W-:-:S07]  /*8410*/  F2FP.F16.F32.PACK_AB R42, R45, R174 ;  /* 0x000000ae2d2a723e */ /* 0x000fce00000000ff */
.L_x_1772:
[----:B------:R-:W-:Y:S05]  /*8420*/  BSYNC B2 ;  /* 0x0000000000027941 */ /* 0x000fea0003800000 */
.L_x_1771:
        /* <DEDUP_REMOVED lines=10> */
.L_x_1762:
[----:B------:R-:W-:Y:S05]  /*84d0*/  BSYNC B1 ;  /* 0x0000000000017941 */ /* 0x000fea0003800000 */
.L_x_1761:
[-C--:B--23--:R-:W-:Y:S02]  /*84e0*/  IMAD R32, R148, R124.reuse, RZ ;  /* 0x0000007c94207224 */ /* 0x08cfe400078e02ff */
[----:B------:R-:W-:-:S04]  /*84f0*/  IMAD.WIDE.U32 R126, R222, R124, R126 ;  /* 0x0000007cde7e7225 */ /* 0x000fc800078e007e */
[----:B------:R-:W-:Y:S01]  /*8500*/  IMAD R125, R222, R125, R32 ;  /* 0x0000007dde7d7224 */ /* 0x000fe200078e0220 */
[----:B------:R-:W-:Y:S06]  /*8510*/  @P3 BRA `(.L_x_1731) ;  /* 0x0000001800bc3947 */ /* 0x000fec0003800000 */
[----:B------:R-:W-:Y:S01]  /*8520*/  ISETP.NE.AND P3, PT, R21, RZ, PT ;  /* 0x000000ff1500720c */ /* 0x000fe20003f65270 */
[----:B------:R-:W-:Y:S01]  /*8530*/  BSSY B1, `(.L_x_1773) ;  /* 0x000007a000017945 */ /* 0x000fe20003800000 */
[----:B------:R-:W-:-:S11]  /*8540*/  IMAD.IADD R44, R127, 0x1, R125 ;  /* 0x000000017f2c7824 */ /* 0x000fd600078e027d */
[----:B------:R-:W-:Y:S05]  /*8550*/  @!P3 BRA `(.L_x_1774) ;  /* 0x0000000400dcb947 */ /* 0x000fea0003800000 */
[----:B------:R-:W-:Y:S01]  /*8560*/  SEL R32, R130, R146, !P0 ;  /* 0x0000009282207207 */ /* 0x000fe20004000000 */
[----:B------:R-:W-:Y:S01]  /*8570*/  BSSY B2, `(.L_x_1775) ;  /* 0x0000073000027945 */ /* 0x000fe20003800000 */
[----:B------:R-:W-:Y:S02]  /*8580*/  IADD3 R34, P3, P4, R108, R126, R14 ;  /* 0x0000007e6c227210 */ /* 0x000fe40007c7e00e */
[----:B------:R-:W-:Y:S02]  /*8590*/  SHF.R.S32.HI R33, RZ, 0x1f, R32 ;  /* 0x0000001fff217819 */ /* 0x000fe40000011420 */
[----:B------:R-:W-:Y:S02]  /*85a0*/  IADD3.X R35, R4, R44, R114, P3, P4 ;  /* 0x0000002c04237210 */ /* 0x000fe40001fe8472 */
[----:B------:R-:W-:Y:S02]  /*85b0*/  LEA.HI R32, R33, R32, RZ, 0x4 ;  /* 0x0000002021207211 */ /* 0x000fe400078f20ff */
[----:B0-----:R-:W-:-:S02]  /*85c0*/  SHF.R.U32.HI R38, RZ, 0x3, R205 ;  /* 0x00000003ff267819 */ /* 0x001fc400000116cd */
[----:B------:R-:W-:-:S05]  /*85d0*/  LEA.HI.SX32 R36, R32, R119, 0x1c ;  /* 0x0000007720247211 */ /* 0x000fca00078fe2ff */
[----:B------:R-:W-:-:S05]  /*85e0*/  IMAD.SHL.U32 R37, R36, 0x8, RZ ;  /* 0x0000000824257824 */ /* 0x000fca00078e00ff */
        /* <DEDUP_REMOVED lines=23> */
[----:B------:R-:W-:Y:S01]  /*8760*/  SHF.R.U64 R46, R76, 0x10, R77 ;  /* 0x000000104c2e7819 */ /* 0x000fe2000000124d */
[----:B------:R-:W-:Y:S01]  /*8770*/  HADD2.F32 R54, -RZ, R171.H1_H1 ;  /* 0x300000abff367230 */ /* 0x000fe20000004100 */
[----:B--2---:R-:W-:Y:S01]  /*8780*/  MOV R49, R37 ;  /* 0x0000002500317202 */ /* 0x004fe20000000f00 */
[----:B0-----:R-:W-:Y:S01]  /*8790*/  IMAD.MOV.U32 R37, RZ, RZ, R35 ;  /* 0x000000ffff257224 */ /* 0x001fe200078e0023 */
[----:B------:R-:W-:Y:S01]  /*87a0*/  SHF.R.U32.HI R76, RZ, 0x10, R77 ;  /* 0x00000010ff4c7819 */ /* 0x000fe2000001164d */
[----:B------:R-:W-:Y:S01]  /*87b0*/  HADD2.F32 R35, -RZ, R33.H0_H0 ;  /* 0x20000021ff237230 */ /* 0x000fe20000004100 */
[--C-:B------:R-:W-:Y:S01]  /*87c0*/  SHF.R.U64 R45, R64, 0x10, R65.reuse ;  /* 0x00000010402d7819 */ /* 0x100fe20000001241 */
[--C-:B------:R-:W-:Y:S01]  /*87d0*/  HADD2.F32 R51, -RZ, R49.reuse.H0_H0 ;  /* 0x20000031ff337230 */ /* 0x100fe20000004100 */
[----:B------:R-:W-:Y:S01]  /*87e0*/  SHF.R.U32.HI R64, RZ, 0x10, R65 ;  /* 0x00000010ff407819 */ /* 0x000fe20000011641 */
[----:B------:R-:W-:Y:S01]  /*87f0*/  HADD2.F32 R49, -RZ, R49.H1_H1 ;  /* 0x30000031ff317230 */ /* 0x000fe20000004100 */
[----:B------:R-:W-:Y:S01]  /*8800*/  SHF.R.U64 R48, R78, 0x10, R79 ;  /* 0x000000104e307819 */ /* 0x000fe2000000124f */
[----:B------:R-:W-:-:S02]  /*8810*/  HADD2.F32 R76, -RZ, R76.H0_H0 ;  /* 0x2000004cff4c7230 */ /* 0x000fc40000004100 */
[-C--:B------:R-:W-:Y:S01]  /*8820*/  FMUL.FTZ R80, R51, R54.reuse ;  /* 0x0000003633507220 */ /* 0x080fe20000410000 */
[----:B------:R-:W-:Y:S02]  /*8830*/  HADD2.F32 R50, -RZ, R33.H1_H1 ;  /* 0x30000021ff327230 */ /* 0x000fe40000004100 */
[----:B------:R-:W-:Y:S01]  /*8840*/  FMUL.FTZ R54, R35, R54 ;  /* 0x0000003623367220 */ /* 0x000fe20000410000 */
[----:B------:R-:W-:Y:S02]  /*8850*/  HADD2.F32 R52, -RZ, R169.H1_H1 ;  /* 0x300000a9ff347230 */ /* 0x000fe40000004100 */
[-C--:B------:R-:W-:Y:S01]  /*8860*/  FMUL.FTZ R53, R49, R76.reuse ;  /* 0x0000004c31357220 */ /* 0x080fe20000410000 */
[----:B------:R-:W-:Y:S01]  /*8870*/  HADD2.F32 R64, -RZ, R64.H0_H0 ;  /* 0x20000040ff407230 */ /* 0x000fe20000004100 */
[----:B------:R-:W-:Y:S01]  /*8880*/  SHF.R.U32.HI R78, RZ, 0x10, R79 ;  /* 0x00000010ff4e7819 */ /* 0x000fe2000001164f */
[----:B------:R-:W-:Y:S01]  /*8890*/  FMUL.FTZ R76, R50, R76 ;  /* 0x0000004c324c7220 */ /* 0x000fe20000410000 */
[-C--:B------:R-:W-:Y:S01]  /*88a0*/  FFMA.FTZ R35, R35, R52.reuse, -R80 ;  /* 0x0000003423237223 */ /* 0x080fe20000010850 */
[----:B------:R-:W-:Y:S01]  /*88b0*/  FFMA.FTZ R33, R51, R52, R54 ;  /* 0x0000003433217223 */ /* 0x000fe20000010036 */
[----:B------:R-:W-:Y:S01]  /*88c0*/  SHF.R.U64 R47, R66, 0x10, R67 ;  /* 0x00000010422f7819 */ /* 0x000fe20000001243 */
[-C--:B------:R-:W-:Y:S01]  /*88d0*/  FFMA.FTZ R50, R50, R64.reuse, -R53 ;  /* 0x0000004032327223 */ /* 0x080fe20000010835 */
[----:B------:R-:W-:Y:S01]  /*88e0*/  FFMA.FTZ R52, R49, R64, R76 ;  /* 0x0000004031347223 */ /* 0x000fe2000001004c */
[----:B------:R-:W-:Y:S01]  /*88f0*/  SHF.R.U32.HI R66, RZ, 0x10, R67 ;  /* 0x00000010ff427819 */ /* 0x000fe20000011643 */
[----:B------:R-:W-:-:S02]  /*8900*/  HADD2.F32 R64, -RZ, R39.H1_H1 ;  /* 0x30000027ff407230 */ /* 0x000fc40000004100 */
[----:B------:R-:W-:Y:S01]  /*8910*/  HADD2.F32 R53, -RZ, R78.H0_H0 ;  /* 0x2000004eff357230 */ /* 0x000fe20000004100 */
[----:B------:R-:W-:Y:S01]  /*8920*/  F2FP.F16.F32.PACK_AB R35, R50, R35 ;  /* 0x000000233223723e */ /* 0x000fe200000000ff */
[----:B------:R-:W-:Y:S02]  /*8930*/  HADD2.F32 R80, -RZ, R170.H1_H1 ;  /* 0x300000aaff507230 */ /* 0x000fe40000004100 */
[----:B------:R-:W-:Y:S02]  /*8940*/  HADD2.F32 R49, -RZ, R39.H0_H0 ;  /* 0x20000027ff317230 */ /* 0x000fe40000004100 */
[----:B------:R-:W-:Y:S01]  /*8950*/  FMUL.FTZ R55, R64, R53 ;  /* 0x0000003540377220 */ /* 0x000fe20000410000 */
[--C-:B------:R-:W-:Y:S02]  /*8960*/  HADD2.F32 R54, -RZ, R37.reuse.H1_H1 ;  /* 0x30000025ff367230 */ /* 0x100fe40000004100 */
[----:B------:R-:W-:Y:S02]  /*8970*/  HADD2.F32 R39, -RZ, R37.H0_H0 ;  /* 0x20000025ff277230 */ /* 0x000fe40000004100 */
[----:B------:R-:W-:-:S02]  /*8980*/  HADD2.F32 R76, -RZ, R168.H1_H1 ;  /* 0x300000a8ff4c7230 */ /* 0x000fc40000004100 */
[C---:B------:R-:W-:Y:S01]  /*8990*/  FMUL.FTZ R53, R54.reuse, R53 ;  /* 0x0000003536357220 */ /* 0x040fe20000410000 */
[----:B------:R-:W-:Y:S02]  /*89a0*/  HADD2.F32 R51, -RZ, R66.H0_H0 ;  /* 0x20000042ff337230 */ /* 0x000fe40000004100 */
[-C--:B------:R-:W-:Y:S01]  /*89b0*/  FMUL.FTZ R66, R49, R80.reuse ;  /* 0x0000005031427220 */ /* 0x080fe20000410000 */
[C---:B------:R-:W-:Y:S01]  /*89c0*/  FMUL.FTZ R80, R39.reuse, R80 ;  /* 0x0000005027507220 */ /* 0x040fe20000410000 */
[----:B------:R-:W-:Y:S02]  /*89d0*/  HADD2.F32 R171, -RZ, R171.H0_H0 ;  /* 0x200000abffab7230 */ /* 0x000fe40000004100 */
[-C--:B------:R-:W-:Y:S01]  /*89e0*/  FFMA.FTZ R37, R39, R76.reuse, -R66 ;  /* 0x0000004c27257223 */ /* 0x080fe20000010842 */
[-C--:B------:R-:W-:Y:S01]  /*89f0*/  FFMA.FTZ R54, R54, R51.reuse, -R55 ;  /* 0x0000003336367223 */ /* 0x080fe20000010837 */
[----:B------:R-:W-:Y:S01]  /*8a00*/  FFMA.FTZ R64, R64, R51, R53 ;  /* 0x0000003340407223 */ /* 0x000fe20000010035 */
[----:B------:R-:W-:Y:S01]  /*8a10*/  FFMA.FTZ R39, R49, R76, R80 ;  /* 0x0000004c31277223 */ /* 0x000fe20000010050 */
[----:B------:R-:W-:-:S02]  /*8a20*/  HADD2.F32 R51, -RZ, R36.H0_H0 ;  /* 0x20000024ff337230 */ /* 0x000fc40000004100 */
[----:B------:R-:W-:Y:S01]  /*8a30*/  HADD2.F32 R76, -RZ, R46.H0_H0 ;  /* 0x2000002eff4c7230 */ /* 0x000fe20000004100 */
[----:B------:R-:W-:Y:S01]  /*8a40*/  F2FP.F16.F32.PACK_AB R54, R54, R37 ;  /* 0x000000253636723e */ /* 0x000fe200000000ff */
[----:B------:R-:W-:Y:S01]  /*8a50*/  HADD2.F32 R53, -RZ, R36.H1_H1 ;  /* 0x30000024ff357230 */ /* 0x000fe20000004100 */
[----:B------:R-:W-:Y:S01]  /*8a60*/  F2FP.F16.F32.PACK_AB R37, R52, R33 ;  /* 0x000000213425723e */ /* 0x000fe200000000ff */
[--C-:B------:R-:W-:Y:S01]  /*8a70*/  HADD2.F32 R49, -RZ, R32.reuse.H1_H1 ;  /* 0x30000020ff317230 */ /* 0x100fe20000004100 */
[----:B------:R-:W-:Y:S01]  /*8a80*/  F2FP.F16.F32.PACK_AB R39, R64, R39 ;  /* 0x000000274027723e */ /* 0x000fe200000000ff */
[----:B------:R-:W-:Y:S02]  /*8a90*/  HADD2.F32 R169, -RZ, R169.H0_H0 ;  /* 0x200000a9ffa97230 */ /* 0x000fe40000004100 */
[-C--:B------:R-:W-:Y:S01]  /*8aa0*/  FMUL.FTZ R78, R53, R76.reuse ;  /* 0x0000004c354e7220 */ /* 0x080fe20000410000 */
[----:B------:R-:W-:Y:S02]  /*8ab0*/  HADD2.F32 R46, -RZ, R32.H0_H0 ;  /* 0x20000020ff2e7230 */ /* 0x000fe40000004100 */
[----:B------:R-:W-:Y:S01]  /*8ac0*/  FMUL.FTZ R76, R49, R76 ;  /* 0x0000004c314c7220 */ /* 0x000fe20000410000 */
[----:B------:R-:W-:-:S02]  /*8ad0*/  HADD2.F32 R66, -RZ, R45.H0_H0 ;  /* 0x2000002dff427230 */ /* 0x000fc40000004100 */
[-C--:B------:R-:W-:Y:S01]  /*8ae0*/  FMUL.FTZ R45, R51, R171.reuse ;  /* 0x000000ab332d7220 */ /* 0x080fe20000410000 */
[----:B------:R-:W-:Y:S02]  /*8af0*/  HADD2.F32 R55, -RZ, R48.H0_H0 ;  /* 0x20000030ff377230 */ /* 0x000fe40000004100 */
[C---:B------:R-:W-:Y:S01]  /*8b00*/  FMUL.FTZ R36, R46.reuse, R171 ;  /* 0x000000ab2e247220 */ /* 0x040fe20000410000 */
[----:B------:R-:W-:Y:S02]  /*8b10*/  HADD2.F32 R48, -RZ, R38.H0_H0 ;  /* 0x20000026ff307230 */ /* 0x000fe40000004100 */
[-C--:B------:R-:W-:Y:S01]  /*8b20*/  FFMA.FTZ R32, R46, R169.reuse, -R45 ;  /* 0x000000a92e207223 */ /* 0x080fe2000001082d */
[-C--:B------:R-:W-:Y:S01]  /*8b30*/  FFMA.FTZ R45, R49, R66.reuse, -R78 ;  /* 0x00000042312d7223 */ /* 0x080fe2000001084e */
[----:B------:R-:W-:Y:S01]  /*8b40*/  FFMA.FTZ R49, R53, R66, R76 ;  /* 0x0000004235317223 */ /* 0x000fe2000001004c */
[----:B------:R-:W-:Y:S02]  /*8b50*/  HADD2.F32 R53, -RZ, R170.H0_H0 ;  /* 0x200000aaff357230 */ /* 0x000fe40000004100 */
[----:B------:R-:W-:Y:S01]  /*8b60*/  FFMA.FTZ R36, R51, R169, R36 ;  /* 0x000000a933247223 */ /* 0x000fe20000010024 */
[----:B------:R-:W-:Y:S01]  /*8b70*/  HADD2.F32 R46, -RZ, R34.H0_H0 ;  /* 0x20000022ff2e7230 */ /* 0x000fe20000004100 */
[----:B------:R-:W-:Y:S01]  /*8b80*/  F2FP.F16.F32.PACK_AB R32, R45, R32 ;  /* 0x000000202d20723e */ /* 0x000fe200000000ff */
[----:B------:R-:W-:-:S02]  /*8b90*/  HADD2.F32 R38, -RZ, R38.H1_H1 ;  /* 0x30000026ff267230 */ /* 0x000fc40000004100 */
[-C--:B------:R-:W-:Y:S01]  /*8ba0*/  FMUL.FTZ R65, R48, R53.reuse ;  /* 0x0000003530417220 */ /* 0x080fe20000410000 */
[----:B------:R-:W-:Y:S02]  /*8bb0*/  HADD2.F32 R34, -RZ, R34.H1_H1 ;  /* 0x30000022ff227230 */ /* 0x000fe40000004100 */
[----:B------:R-:W-:Y:S01]  /*8bc0*/  FMUL.FTZ R53, R46, R53 ;  /* 0x000000352e357220 */ /* 0x000fe20000410000 */
[----:B------:R-:W-:Y:S02]  /*8bd0*/  HADD2.F32 R51, -RZ, R168.H0_H0 ;  /* 0x200000a8ff337230 */ /* 0x000fe40000004100 */
[-C--:B------:R-:W-:Y:S01]  /*8be0*/  FMUL.FTZ R67, R38, R55.reuse ;  /* 0x0000003726437220 */ /* 0x080fe20000410000 */
[----:B------:R-:W-:Y:S02]  /*8bf0*/  HADD2.F32 R47, -RZ, R47.H0_H0 ;  /* 0x2000002fff2f7230 */ /* 0x000fe40000004100 */
[----:B------:R-:W-:Y:S01]  /*8c00*/  FMUL.FTZ R55, R34, R55 ;  /* 0x0000003722377220 */ /* 0x000fe20000410000 */
[----:B------:R-:W-:-:S02]  /*8c10*/  IMAD.MOV.U32 R33, RZ, RZ, R35 ;  /* 0x000000ffff217224 */ /* 0x000fc400078e0023 */
[-C--:B------:R-:W-:Y:S01]  /*8c20*/  FFMA.FTZ R65, R46, R51.reuse, -R65 ;  /* 0x000000332e417223 */ /* 0x080fe20000010841 */
[----:B------:R-:W-:Y:S01]  /*8c30*/  FFMA.FTZ R53, R48, R51, R53 ;  /* 0x0000003330357223 */ /* 0x000fe20000010035 */
[-C--:B------:R-:W-:Y:S01]  /*8c40*/  FFMA.FTZ R34, R34, R47.reuse, -R67 ;  /* 0x0000002f22227223 */ /* 0x080fe20000010843 */
[----:B------:R-:W-:Y:S01]  /*8c50*/  FFMA.FTZ R38, R38, R47, R55 ;  /* 0x0000002f26267223 */ /* 0x000fe20000010037 */
[----:B------:R-:W-:Y:S01]  /*8c60*/  F2FP.F16.F32.PACK_AB R36, R49, R36 ;  /* 0x000000243124723e */ /* 0x000fe200000000ff */
[----:B------:R-:W-:Y:S02]  /*8c70*/  IMAD.MOV.U32 R35, RZ, RZ, R54 ;  /* 0x000000ffff237224 */ /* 0x000fe400078e0036 */
[----:B------:R-:W-:Y:S02]  /*8c80*/  F2FP.F16.F32.PACK_AB R34, R34, R65 ;  /* 0x000000412222723e */ /* 0x000fe400000000ff */
[----:B------:R-:W-:-:S07]  /*8c90*/  F2FP.F16.F32.PACK_AB R38, R38, R53 ;  /* 0x000000352626723e */ /* 0x000fce00000000ff */
.L_x_1776:
[----:B------:R-:W-:Y:S05]  /*8ca0*/  BSYNC B2 ;  /* 0x0000000000027941 */ /* 0x000fea0003800000 */
.L_x_1775:
[----:B0-----:R3:W-:Y:S04]  /*8cb0*/  STG.E.128 desc[UR60][R40.64], R32 ;  /* 0x0000002028007986 */ /* 0x0017e8000c101d3c */
[----:B--2---:R3:W-:Y:S02]  /*8cc0*/  @!P3 STG.E.128 desc[UR60][R42.64], R36 ;  /* 0x000000242a00b986 */ /* 0x0047e4000c101d3c */
.L_x_1774:
[----:B------:R-:W-:Y:S05]  /*8cd0*/  BSYNC B1 ;  /* 0x0000000000017941 */ /* 0x000fea0003800000 */
.L_x_1773:
[----:B------:R-:W-:Y:S01]  /*8ce0*/  ISETP.NE.AND P3, PT, R25, RZ, PT ;  /* 0x000000ff1900720c */ /* 0x000fe20003f65270 */
[----:B------:R-:W-:-:S12]  /*8cf0*/  BSSY B1, `(.L_x_1777) ;  /* 0x000007a000017945 */ /* 0x000fd80003800000 */
[----:B------:R-:W-:Y:S05]  /*8d00*/  @!P3 BRA `(.L_x_1778) ;  /* 0x0000000400e0b947 */ /* 0x000fea0003800000 */
[----:B---3--:R-:W-:Y:S01]  /*8d10*/  SEL R32, R130, R146, !P1 ;  /* 0x0000009282207207 */ /* 0x008fe20004800000 */
        /* <DEDUP_REMOVED lines=32> */
[----:B------:R-:W-:Y:S01]  /*8f20*/  SHF.R.U32.HI R55, RZ, 0x10, R73 ;  /* 0x00000010ff377819 */ /* 0x000fe20000011649 */
[----:B------:R-:W-:Y:S01]  /*8f30*/  IMAD.MOV.U32 R51, RZ, RZ, R39 ;  /* 0x000000ffff337224 */ /* 0x000fe200078e0027 */
[----:B------:R-:W-:Y:S01]  /*8f40*/  SHF.R.U32.HI R53, RZ, 0x10, R61 ;  /* 0x00000010ff357819 */ /* 0x000fe2000001163d */
[----:B0-----:R-:W-:Y:S01]  /*8f50*/  IMAD.MOV.U32 R37, RZ, RZ, R35 ;  /* 0x000000ffff257224 */ /* 0x001fe200078e0023 */
[----:B------:R-:W-:Y:S01]  /*8f60*/  MOV R49, R36 ;  /* 0x0000002400317202 */ /* 0x000fe20000000f00 */
[--C-:B------:R-:W-:Y:S01]  /*8f70*/  HADD2.F32 R39, -RZ, R50.reuse.H0_H0 ;  /* 0x20000032ff277230 */ /* 0x100fe20000004100 */
[----:B------:R-:W-:Y:S01]  /*8f80*/  SHF.R.U64 R45, R60, 0x10, R61 ;  /* 0x000000103c2d7819 */ /* 0x000fe2000000123d */
[----:B------:R-:W-:Y:S01]  /*8f90*/  HADD2.F32 R50, -RZ, R50.H1_H1 ;  /* 0x30000032ff327230 */ /* 0x000fe20000004100 */
[--C-:B------:R-:W-:Y:S01]  /*8fa0*/  SHF.R.U64 R47, R74, 0x10, R75.reuse ;  /* 0x000000104a2f7819 */ /* 0x100fe2000000124b */
[----:B------:R-:W-:Y:S01]  /*8fb0*/  HADD2.F32 R55, -RZ, R55.H0_H0 ;  /* 0x20000037ff377230 */ /* 0x000fe20000004100 */
[----:B------:R-:W-:Y:S01]  /*8fc0*/  SHF.R.U32.HI R74, RZ, 0x10, R75 ;  /* 0x00000010ff4a7819 */ /* 0x000fe2000001164b */
[----:B------:R-:W-:Y:S01]  /*8fd0*/  HADD2.F32 R54, -RZ, R166.H1_H1 ;  /* 0x300000a6ff367230 */ /* 0x000fe20000004100 */
[----:B------:R-:W-:Y:S01]  /*8fe0*/  SHF.R.U64 R46, R62, 0x10, R63 ;  /* 0x000000103e2e7819 */ /* 0x000fe2000000123f */
[----:B------:R-:W-:-:S02]  /*8ff0*/  HADD2.F32 R36, -RZ, R33.H1_H1 ;  /* 0x30000021ff247230 */ /* 0x000fc40000004100 */
[-C--:B------:R-:W-:Y:S01]  /*9000*/  FMUL.FTZ R61, R50, R55.reuse ;  /* 0x00000037323d7220 */ /* 0x080fe20000410000 */
[----:B------:R-:W-:Y:S02]  /*9010*/  HADD2.F32 R35, -RZ, R33.H0_H0 ;  /* 0x20000021ff237230 */ /* 0x000fe40000004100 */
[-C--:B------:R-:W-:Y:S01]  /*9020*/  FMUL.FTZ R60, R39, R54.reuse ;  /* 0x00000036273c7220 */ /* 0x080fe20000410000 */
[----:B------:R-:W-:Y:S02]  /*9030*/  HADD2.F32 R52, -RZ, R158.H1_H1 ;  /* 0x3000009eff347230 */ /* 0x000fe40000004100 */
[----:B------:R-:W-:Y:S01]  /*9040*/  FMUL.FTZ R55, R36, R55 ;  /* 0x0000003724377220 */ /* 0x000fe20000410000 */
[----:B------:R-:W-:Y:S02]  /*9050*/  HADD2.F32 R53, -RZ, R53.H0_H0 ;  /* 0x20000035ff357230 */ /* 0x000fe40000004100 */
[C---:B------:R-:W-:Y:S01]  /*9060*/  FMUL.FTZ R54, R35.reuse, R54 ;  /* 0x0000003623367220 */ /* 0x040fe20000410000 */
[----:B------:R-:W-:Y:S01]  /*9070*/  SHF.R.U32.HI R62, RZ, 0x10, R63 ;  /* 0x00000010ff3e7819 */ /* 0x000fe2000001163f */
[----:B------:R-:W-:Y:S01]  /*9080*/  FFMA.FTZ R33, R35, R52, -R60 ;  /* 0x0000003423217223 */ /* 0x000fe2000001083c */
[----:B------:R-:W-:-:S02]  /*9090*/  HADD2.F32 R60, -RZ, R159.H1_H1 ;  /* 0x3000009fff3c7230 */ /* 0x000fc40000004100 */
[-C--:B------:R-:W-:Y:S01]  /*90a0*/  FFMA.FTZ R36, R36, R53.reuse, -R61 ;  /* 0x0000003524247223 */ /* 0x080fe2000001083d */
[----:B------:R-:W-:Y:S01]  /*90b0*/  FFMA.FTZ R50, R50, R53, R55 ;  /* 0x0000003532327223 */ /* 0x000fe20000010037 */
[----:B------:R-:W-:Y:S01]  /*90c0*/  FFMA.FTZ R35, R39, R52, R54 ;  /* 0x0000003427237223 */ /* 0x000fe20000010036 */
[----:B------:R-:W-:Y:S01]  /*90d0*/  HADD2.F32 R53, -RZ, R51.H0_H0 ;  /* 0x20000033ff357230 */ /* 0x000fe20000004100 */
[----:B------:R-:W-:Y:S01]  /*90e0*/  SHF.R.U64 R48, R72, 0x10, R73 ;  /* 0x0000001048307819 */ /* 0x000fe20000001249 */
[--C-:B------:R-:W-:Y:S01]  /*90f0*/  HADD2.F32 R39, -RZ, R37.reuse.H0_H0 ;  /* 0x20000025ff277230 */ /* 0x100fe20000004100 */
[----:B------:R-:W-:Y:S01]  /*9100*/  F2FP.F16.F32.PACK_AB R33, R36, R33 ;  /* 0x000000212421723e */ /* 0x000fe200000000ff */
[----:B------:R-:W-:Y:S02]  /*9110*/  HADD2.F32 R55, -RZ, R74.H0_H0 ;  /* 0x2000004aff377230 */ /* 0x000fe40000004100 */
[----:B------:R-:W-:Y:S01]  /*9120*/  FMUL.FTZ R64, R53, R60 ;  /* 0x0000003c35407220 */ /* 0x000fe20000410000 */
[----:B------:R-:W-:-:S02]  /*9130*/  HADD2.F32 R52, -RZ, R37.H1_H1 ;  /* 0x30000025ff347230 */ /* 0x000fc40000004100 */
[C---:B------:R-:W-:Y:S01]  /*9140*/  FMUL.FTZ R60, R39.reuse, R60 ;  /* 0x0000003c273c7220 */ /* 0x040fe20000410000 */
[----:B------:R-:W-:Y:S02]  /*9150*/  HADD2.F32 R54, -RZ, R157.H1_H1 ;  /* 0x3000009dff367230 */ /* 0x000fe40000004100 */
[----:B------:R-:W-:Y:S02]  /*9160*/  HADD2.F32 R51, -RZ, R51.H1_H1 ;  /* 0x30000033ff337230 */ /* 0x000fe40000004100 */
[-C--:B------:R-:W-:Y:S01]  /*9170*/  FMUL.FTZ R66, R52, R55.reuse ;  /* 0x0000003734427220 */ /* 0x080fe20000410000 */
[----:B------:R-:W-:Y:S02]  /*9180*/  HADD2.F32 R62, -RZ, R62.H0_H0 ;  /* 0x2000003eff3e7230 */ /* 0x000fe40000004100 */
[-C--:B------:R-:W-:Y:S01]  /*9190*/  FFMA.FTZ R37, R39, R54.reuse, -R64 ;  /* 0x0000003627257223 */ /* 0x080fe20000010840 */
[----:B------:R-:W-:Y:S01]  /*91a0*/  FFMA.FTZ R39, R53, R54, R60 ;  /* 0x0000003635277223 */ /* 0x000fe2000001003c */
[----:B------:R-:W-:Y:S01]  /*91b0*/  FMUL.FTZ R61, R51, R55 ;  /* 0x00000037333d7220 */ /* 0x000fe20000410000 */
[----:B------:R-:W-:-:S02]  /*91c0*/  HADD2.F32 R166, -RZ, R166.H0_H0 ;  /* 0x200000a6ffa67230 */ /* 0x000fc40000004100 */
[-C--:B------:R-:W-:Y:S01]  /*91d0*/  FFMA.FTZ R54, R51, R62.reuse, R66 ;  /* 0x0000003e33367223 */ /* 0x080fe20000010042 */
[----:B------:R-:W-:Y:S02]  /*91e0*/  HADD2.F32 R53, -RZ, R48.H0_H0 ;  /* 0x20000030ff357230 */ /* 0x000fe40000004100 */
[----:B------:R-:W-:Y:S01]  /*91f0*/  FFMA.FTZ R52, R52, R62, -R61 ;  /* 0x0000003e34347223 */ /* 0x000fe2000001083d */
[--C-:B------:R-:W-:Y:S02]  /*9200*/  HADD2.F32 R51, -RZ, R49.reuse.H0_H0 ;  /* 0x20000031ff337230 */ /* 0x100fe40000004100 */
[--C-:B------:R-:W-:Y:S01]  /*9210*/  HADD2.F32 R48, -RZ, R32.reuse.H0_H0 ;  /* 0x20000020ff307230 */ /* 0x100fe20000004100 */
[----:B------:R-:W-:Y:S01]  /*9220*/  F2FP.F16.F32.PACK_AB R39, R54, R39 ;  /* 0x000000273627723e */ /* 0x000fe200000000ff */
[----:B------:R-:W-:Y:S02]  /*9230*/  HADD2.F32 R49, -RZ, R49.H1_H1 ;  /* 0x30000031ff317230 */ /* 0x000fe40000004100 */
[----:B------:R-:W-:Y:S01]  /*9240*/  FMUL.FTZ R55, R51, R166 ;  /* 0x000000a633377220 */ /* 0x000fe20000410000 */
[----:B------:R-:W-:-:S02]  /*9250*/  HADD2.F32 R32, -RZ, R32.H1_H1 ;  /* 0x30000020ff207230 */ /* 0x000fc40000004100 */
[----:B------:R-:W-:Y:S01]  /*9260*/  FMUL.FTZ R166, R48, R166 ;  /* 0x000000a630a67220 */ /* 0x000fe20000410000 */
[----:B------:R-:W-:Y:S02]  /*9270*/  HADD2.F32 R158, -RZ, R158.H0_H0 ;  /* 0x2000009eff9e7230 */ /* 0x000fe40000004100 */
[-C--:B------:R-:W-:Y:S01]  /*9280*/  FMUL.FTZ R61, R49, R53.reuse ;  /* 0x00000035313d7220 */ /* 0x080fe20000410000 */
[----:B------:R-:W-:Y:S02]  /*9290*/  HADD2.F32 R45, -RZ, R45.H0_H0 ;  /* 0x2000002dff2d7230 */ /* 0x000fe40000004100 */
[----:B------:R-:W-:Y:S01]  /*92a0*/  FMUL.FTZ R60, R32, R53 ;  /* 0x00000035203c7220 */ /* 0x000fe20000410000 */
[----:B------:R-:W-:Y:S02]  /*92b0*/  HADD2.F32 R159, -RZ, R159.H0_H0 ;  /* 0x2000009fff9f7230 */ /* 0x000fe40000004100 */
[-C--:B------:R-:W-:Y:S01]  /*92c0*/  FFMA.FTZ R55, R48, R158.reuse, -R55 ;  /* 0x0000009e30377223 */ /* 0x080fe20000010837 */
[----:B------:R-:W-:Y:S01]  /*92d0*/  FFMA.FTZ R166, R51, R158, R166 ;  /* 0x0000009e33a67223 */ /* 0x000fe200000100a6 */
[-C--:B------:R-:W-:Y:S01]  /*92e0*/  FFMA.FTZ R48, R32, R45.reuse, -R61 ;  /* 0x0000002d20307223 */ /* 0x080fe2000001083d */
[----:B------:R-:W-:Y:S01]  /*92f0*/  FFMA.FTZ R51, R49, R45, R60 ;  /* 0x0000002d31337223 */ /* 0x000fe2000001003c */
[----:B------:R-:W-:Y:S01]  /*9300*/  HADD2.F32 R45, -RZ, R38.H0_H0 ;  /* 0x20000026ff2d7230 */ /* 0x000fe20000004100 */
[----:B------:R-:W-:Y:S01]  /*9310*/  F2FP.F16.F32.PACK_AB R52, R52, R37 ;  /* 0x000000253434723e */ /* 0x000fe200000000ff */
[----:B------:R-:W-:Y:S01]  /*9320*/  HADD2.F32 R49, -RZ, R47.H0_H0 ;  /* 0x2000002fff317230 */ /* 0x000fe20000004100 */
[----:B------:R-:W-:Y:S01]  /*9330*/  F2FP.F16.F32.PACK_AB R37, R50, R35 ;  /* 0x000000233225723e */ /* 0x000fe200000000ff */
[----:B------:R-:W-:-:S02]  /*9340*/  HADD2.F32 R32, -RZ, R34.H0_H0 ;  /* 0x20000022ff207230 */ /* 0x000fc40000004100 */
[----:B------:R-:W-:Y:S01]  /*9350*/  FMUL.FTZ R53, R45, R159 ;  /* 0x0000009f2d357220 */ /* 0x000fe20000410000 */
[----:B------:R-:W-:Y:S01]  /*9360*/  HADD2.F32 R38, -RZ, R38.H1_H1 ;  /* 0x30000026ff267230 */ /* 0x000fe20000004100 */
[----:B------:R-:W-:Y:S01]  /*9370*/  F2FP.F16.F32.PACK_AB R36, R51, R166 ;  /* 0x000000a63324723e */ /* 0x000fe200000000ff */
[----:B------:R-:W-:Y:S02]  /*9380*/  HADD2.F32 R34, -RZ, R34.H1_H1 ;  /* 0x30000022ff227230 */ /* 0x000fe40000004100 */
[----:B------:R-:W-:Y:S02]  /*9390*/  HADD2.F32 R157, -RZ, R157.H0_H0 ;  /* 0x2000009dff9d7230 */ /* 0x000fe40000004100 */
[----:B------:R-:W-:Y:S01]  /*93a0*/  FMUL.FTZ R61, R38, R49 ;  /* 0x00000031263d7220 */ /* 0x000fe20000410000 */
[----:B------:R-:W-:Y:S02]  /*93b0*/  HADD2.F32 R47, -RZ, R46.H0_H0 ;  /* 0x2000002eff2f7230 */ /* 0x000fe40000004100 */
[----:B------:R-:W-:Y:S01]  /*93c0*/  FMUL.FTZ R46, R32, R159 ;  /* 0x0000009f202e7220 */ /* 0x000fe20000410000 */
[----:B------:R-:W-:Y:S01]  /*93d0*/  FMUL.FTZ R49, R34, R49 ;  /* 0x0000003122317220 */ /* 0x000fe20000410000 */
[----:B------:R-:W-:Y:S01]  /*93e0*/  FFMA.FTZ R53, R32, R157, -R53 ;  /* 0x0000009d20357223 */ /* 0x000fe20000010835 */
[----:B------:R-:W-:Y:S01]  /*93f0*/  F2FP.F16.F32.PACK_AB R32, R48, R55 ;  /* 0x000000373020723e */ /* 0x000fe200000000ff */
[----:B------:R-:W-:Y:S01]  /*9400*/  FFMA.FTZ R46, R45, R157, R46 ;  /* 0x0000009d2d2e7223 */ /* 0x000fe2000001002e */
[-C--:B------:R-:W-:Y:S01]  /*9410*/  FFMA.FTZ R34, R34, R47.reuse, -R61 ;  /* 0x0000002f22227223 */ /* 0x080fe2000001083d */
[----:B------:R-:W-:Y:S01]  /*9420*/  FFMA.FTZ R49, R38, R47, R49 ;  /* 0x0000002f26317223 */ /* 0x000fe20000010031 */
[----:B------:R-:W-:-:S03]  /*9430*/  IMAD.MOV.U32 R35, RZ, RZ, R52 ;  /* 0x000000ffff237224 */ /* 0x000fc600078e0034 */
[----:B------:R-:W-:Y:S02]  /*9440*/  F2FP.F16.F32.PACK_AB R34, R34, R53 ;  /* 0x000000352222723e */ /* 0x000fe400000000ff */
[----:B------:R-:W-:-:S07]  /*9450*/  F2FP.F16.F32.PACK_AB R38, R49, R46 ;  /* 0x0000002e3126723e */ /* 0x000fce00000000ff */
.L_x_1780:
[----:B------:R-:W-:Y:S05]  /*9460*/  BSYNC B2 ;  /* 0x0000000000027941 */ /* 0x000fea0003800000 */
.L_x_1779:
[----:B0-----:R4:W-:Y:S04]  /*9470*/  STG.E.128 desc[UR60][R40.64], R32 ;  /* 0x0000002028007986 */ /* 0x0019e8000c101d3c */
[----:B--2---:R4:W-:Y:S02]  /*9480*/  @!P3 STG.E.128 desc[UR60][R42.64], R36 ;  /* 0x000000242a00b986 */ /* 0x0049e4000c101d3c */
.L_x_1778:
[----:B------:R-:W-:Y:S05]  /*9490*/  BSYNC B1 ;  /* 0x0000000000017941 */ /* 0x000fea0003800000 */
.L_x_1777:
[----:B------:R-:W-:-:S13]  /*94a0*/  ISETP.NE.AND P3, PT, R26, RZ, PT ;  /* 0x000000ff1a00720c */ /* 0x000fda0003f65270 */
[----:B------:R-:W-:Y:S05]  /*94b0*/  @!P3 BRA `(.L_x_1731) ;  /* 0x0000000800d4b947 */ /* 0x000fea0003800000 */
[----:B---34-:R-:W2:Y:S01]  /*94c0*/  LDL R32, [R1] ;  /* 0x0000000001207983 */ /* 0x018ea20000100800 */
[----:B------:R-:W-:Y:S01]  /*94d0*/  SHF.R.U32.HI R35, RZ, 0x3, R205 ;  /* 0x00000003ff237819 */ /* 0x000fe200000116cd */
[----:B------:R-:W-:Y:S01]  /*94e0*/  BSSY B1, `(.L_x_1781) ;  /* 0x0000070000017945 */ /* 0x000fe20003800000 */
[----:B------:R-:W-:-:S04]  /*94f0*/  IADD3 R34, P3, P4, R108, R126, R20 ;  /* 0x0000007e6c227210 */ /* 0x000fc80007c7e014 */
[----:B0-----:R-:W-:Y:S02]  /*9500*/  IADD3.X R37, R4, R44, R112, P3, P4 ;  /* 0x0000002c04257210 */ /* 0x001fe40001fe8470 */
        /* <DEDUP_REMOVED lines=23> */
[----:B------:R-:W-:Y:S01]  /*9680*/  SHF.R.U32.HI R54, RZ, 0x10, R69 ;  /* 0x00000010ff367819 */ /* 0x000fe20000011645 */
[----:B--2---:R-:W-:Y:S01]  /*9690*/  IMAD.MOV.U32 R49, RZ, RZ, R39 ;  /* 0x000000ffff317224 */ /* 0x004fe200078e0027 */
[----:B------:R-:W-:Y:S01]  /*96a0*/  MOV R48, R36 ;  /* 0x0000002400307202 */ /* 0x000fe20000000f00 */
[--C-:B------:R-:W-:Y:S01]  /*96b0*/  HADD2.F32 R39, -RZ, R37.reuse.H0_H0 ;  /* 0x20000025ff277230 */ /* 0x100fe20000004100 */
[----:B------:R-:W-:Y:S01]  /*96c0*/  SHF.R.U32.HI R52, RZ, 0x10, R57 ;  /* 0x00000010ff347819 */ /* 0x000fe20000011639 */
[----:B0-----:R-:W-:Y:S01]  /*96d0*/  IMAD.MOV.U32 R36, RZ, RZ, R35 ;  /* 0x000000ffff247224 */ /* 0x001fe200078e0023 */
[----:B------:R-:W-:Y:S01]  /*96e0*/  SHF.R.U64 R42, R58, 0x10, R59 ;  /* 0x000000103a2a7819 */ /* 0x000fe2000000123b */
[----:B------:R-:W-:Y:S01]  /*96f0*/  HADD2.F32 R37, -RZ, R37.H1_H1 ;  /* 0x30000025ff257230 */ /* 0x000fe20000004100 */
[--C-:B------:R-:W-:Y:S01]  /*9700*/  SHF.R.U64 R45, R70, 0x10, R71.reuse ;  /* 0x00000010462d7819 */ /* 0x100fe20000001247 */
[----:B------:R-:W-:Y:S01]  /*9710*/  HADD2.F32 R54, -RZ, R54.H0_H0 ;  /* 0x20000036ff367230 */ /* 0x000fe20000004100 */
[----:B------:R-:W-:Y:S01]  /*9720*/  SHF.R.U32.HI R70, RZ, 0x10, R71 ;  /* 0x00000010ff467819 */ /* 0x000fe20000011647 */
[----:B------:R-:W-:Y:S01]  /*9730*/  HADD2.F32 R35, -RZ, R33.H1_H1 ;  /* 0x30000021ff237230 */ /* 0x000fe20000004100 */
[----:B------:R-:W-:Y:S01]  /*9740*/  SHF.R.U64 R46, R56, 0x10, R57 ;  /* 0x00000010382e7819 */ /* 0x000fe20000001239 */
[----:B------:R-:W-:-:S02]  /*9750*/  IMAD.MOV.U32 R47, RZ, RZ, R32 ;  /* 0x000000ffff2f7224 */ /* 0x000fc400078e0020 */
[-C--:B------:R-:W-:Y:S01]  /*9760*/  FMUL.FTZ R58, R37, R54.reuse ;  /* 0x00000036253a7220 */ /* 0x080fe20000410000 */
[----:B------:R-:W-:Y:S02]  /*9770*/  HADD2.F32 R51, -RZ, R156.H1_H1 ;  /* 0x3000009cff337230 */ /* 0x000fe40000004100 */
[----:B------:R-:W-:Y:S01]  /*9780*/  FMUL.FTZ R54, R35, R54 ;  /* 0x0000003623367220 */ /* 0x000fe20000410000 */
[----:B------:R-:W-:Y:S01]  /*9790*/  HADD2.F32 R32, -RZ, R33.H0_H0 ;  /* 0x20000021ff207230 */ /* 0x000fe20000004100 */
[----:B------:R-:W-:Y:S01]  /*97a0*/  SHF.R.U32.HI R59, RZ, 0x10, R59 ;  /* 0x00000010ff3b7819 */ /* 0x000fe2000001163b */
[----:B------:R-:W-:Y:S02]  /*97b0*/  HADD2.F32 R52, -RZ, R52.H0_H0 ;  /* 0x20000034ff347230 */ /* 0x000fe40000004100 */
[-C--:B------:R-:W-:Y:S01]  /*97c0*/  FMUL.FTZ R33, R39, R51.reuse ;  /* 0x0000003327217220 */ /* 0x080fe20000410000 */
[----:B------:R-:W-:Y:S02]  /*97d0*/  HADD2.F32 R50, -RZ, R154.H1_H1 ;  /* 0x3000009aff327230 */ /* 0x000fe40000004100 */
[----:B------:R-:W-:Y:S01]  /*97e0*/  FMUL.FTZ R56, R32, R51 ;  /* 0x0000003320387220 */ /* 0x000fe20000410000 */
[----:B------:R-:W-:-:S02]  /*97f0*/  HADD2.F32 R51, -RZ, R70.H0_H0 ;  /* 0x20000046ff337230 */ /* 0x000fc40000004100 */
[-C--:B------:R-:W-:Y:S01]  /*9800*/  FFMA.FTZ R53, R35, R52.reuse, -R58 ;  /* 0x0000003423357223 */ /* 0x080fe2000001083a */
[----:B------:R-:W-:Y:S01]  /*9810*/  FFMA.FTZ R54, R37, R52, R54 ;  /* 0x0000003425367223 */ /* 0x000fe20000010036 */
[----:B------:R-:W-:Y:S02]  /*9820*/  HADD2.F32 R52, -RZ, R155.H1_H1 ;  /* 0x3000009bff347230 */ /* 0x000fe40000004100 */
[-C--:B------:R-:W-:Y:S01]  /*9830*/  FFMA.FTZ R32, R32, R50.reuse, -R33 ;  /* 0x0000003220207223 */ /* 0x080fe20000010821 */
[--C-:B------:R-:W-:Y:S02]  /*9840*/  HADD2.F32 R37, -RZ, R49.reuse.H0_H0 ;  /* 0x20000031ff257230 */ /* 0x100fe40000004100 */
[----:B------:R-:W-:Y:S01]  /*9850*/  FFMA.FTZ R33, R39, R50, R56 ;  /* 0x0000003227217223 */ /* 0x000fe20000010038 */
[----:B------:R-:W-:Y:S01]  /*9860*/  HADD2.F32 R49, -RZ, R49.H1_H1 ;  /* 0x30000031ff317230 */ /* 0x000fe20000004100 */
[----:B------:R-:W-:Y:S01]  /*9870*/  SHF.R.U64 R57, R68, 0x10, R69 ;  /* 0x0000001044397819 */ /* 0x000fe20000001245 */
[----:B------:R-:W-:-:S02]  /*9880*/  HADD2.F32 R50, -RZ, R153.H1_H1 ;  /* 0x30000099ff327230 */ /* 0x000fc40000004100 */
[----:B------:R-:W-:Y:S01]  /*9890*/  FMUL.FTZ R56, R37, R52 ;  /* 0x0000003425387220 */ /* 0x000fe20000410000 */
[--C-:B------:R-:W-:Y:S02]  /*98a0*/  HADD2.F32 R35, -RZ, R36.reuse.H0_H0 ;  /* 0x20000024ff237230 */ /* 0x100fe40000004100 */
[-C--:B------:R-:W-:Y:S01]  /*98b0*/  FMUL.FTZ R55, R49, R51.reuse ;  /* 0x0000003331377220 */ /* 0x080fe20000410000 */
[----:B------:R-:W-:Y:S01]  /*98c0*/  HADD2.F32 R36, -RZ, R36.H1_H1 ;  /* 0x30000024ff247230 */ /* 0x000fe20000004100 */
[----:B------:R-:W-:Y:S01]  /*98d0*/  F2FP.F16.F32.PACK_AB R53, R53, R32 ;  /* 0x000000203535723e */ /* 0x000fe200000000ff */
[----:B------:R-:W-:Y:S02]  /*98e0*/  HADD2.F32 R39, -RZ, R59.H0_H0 ;  /* 0x2000003bff277230 */ /* 0x000fe40000004100 */
[C---:B------:R-:W-:Y:S01]  /*98f0*/  FMUL.FTZ R52, R35.reuse, R52 ;  /* 0x0000003423347220 */ /* 0x040fe20000410000 */
[----:B------:R-:W-:Y:S01]  /*9900*/  FFMA.FTZ R56, R35, R50, -R56 ;  /* 0x0000003223387223 */ /* 0x000fe20000010838 */
[----:B------:R-:W-:Y:S01]  /*9910*/  FMUL.FTZ R58, R36, R51 ;  /* 0x00000033243a7220 */ /* 0x000fe20000410000 */
[----:B------:R-:W-:-:S02]  /*9920*/  HADD2.F32 R156, -RZ, R156.H0_H0 ;  /* 0x2000009cff9c7230 */ /* 0x000fc40000004100 */
[-C--:B------:R-:W-:Y:S01]  /*9930*/  FFMA.FTZ R55, R36, R39.reuse, -R55 ;  /* 0x0000002724377223 */ /* 0x080fe20000010837 */
[----:B------:R-:W-:Y:S02]  /*9940*/  HADD2.F32 R35, -RZ, R47.H0_H0 ;  /* 0x2000002fff237230 */ /* 0x000fe40000004100 */
[----:B------:R-:W-:Y:S01]  /*9950*/  FFMA.FTZ R51, R37, R50, R52 ;  /* 0x0000003225337223 */ /* 0x000fe20000010034 */
[----:B------:R-:W-:Y:S02]  /*9960*/  HADD2.F32 R36, -RZ, R48.H0_H0 ;  /* 0x20000030ff247230 */ /* 0x000fe40000004100 */
[----:B------:R-:W-:Y:S01]  /*9970*/  FFMA.FTZ R58, R49, R39, R58 ;  /* 0x00000027313a7223 */ /* 0x000fe2000001003a */
[----:B------:R-:W-:Y:S02]  /*9980*/  HADD2.F32 R154, -RZ, R154.H0_H0 ;  /* 0x2000009aff9a7230 */ /* 0x000fe40000004100 */
[----:B------:R-:W-:Y:S01]  /*9990*/  FMUL.FTZ R39, R35, R156 ;  /* 0x0000009c23277220 */ /* 0x000fe20000410000 */
[----:B------:R-:W-:-:S02]  /*99a0*/  HADD2.F32 R37, -RZ, R57.H0_H0 ;  /* 0x20000039ff257230 */ /* 0x000fc40000004100 */
[C---:B------:R-:W-:Y:S01]  /*99b0*/  FMUL.FTZ R50, R36.reuse, R156 ;  /* 0x0000009c24327220 */ /* 0x040fe20000410000 */
[----:B------:R-:W-:Y:S02]  /*99c0*/  HADD2.F32 R48, -RZ, R48.H1_H1 ;  /* 0x30000030ff307230 */ /* 0x000fe40000004100 */
[-C--:B------:R-:W-:Y:S01]  /*99d0*/  FFMA.FTZ R39, R36, R154.reuse, R39 ;  /* 0x0000009a24277223 */ /* 0x080fe20000010027 */
[----:B------:R-:W-:Y:S02]  /*99e0*/  HADD2.F32 R47, -RZ, R47.H1_H1 ;  /* 0x3000002fff2f7230 */ /* 0x000fe40000004100 */
[----:B------:R-:W-:Y:S01]  /*99f0*/  FFMA.FTZ R50, R35, R154, -R50 ;  /* 0x0000009a23327223 */ /* 0x000fe20000010832 */
[----:B------:R-:W-:Y:S02]  /*9a00*/  HADD2.F32 R46, -RZ, R46.H0_H0 ;  /* 0x2000002eff2e7230 */ /* 0x000fe40000004100 */
[----:B------:R-:W-:Y:S01]  /*9a10*/  FMUL.FTZ R52, R48, R37 ;  /* 0x0000002530347220 */ /* 0x000fe20000410000 */
[----:B------:R-:W-:-:S02]  /*9a20*/  HADD2.F32 R36, -RZ, R38.H0_H0 ;  /* 0x20000026ff247230 */ /* 0x000fc40000004100 */
[C---:B------:R-:W-:Y:S01]  /*9a30*/  FMUL.FTZ R37, R47.reuse, R37 ;  /* 0x000000252f257220 */ /* 0x040fe20000410000 */
[----:B------:R-:W-:Y:S02]  /*9a40*/  HADD2.F32 R155, -RZ, R155.H0_H0 ;  /* 0x2000009bff9b7230 */ /* 0x000fe40000004100 */
[-C--:B------:R-:W-:Y:S01]  /*9a50*/  FFMA.FTZ R47, R47, R46.reuse, -R52 ;  /* 0x0000002e2f2f7223 */ /* 0x080fe20000010834 */
[----:B------:R-:W-:Y:S02]  /*9a60*/  HADD2.F32 R45, -RZ, R45.H0_H0 ;  /* 0x2000002dff2d7230 */ /* 0x000fe40000004100 */
[----:B------:R-:W-:Y:S01]  /*9a70*/  FFMA.FTZ R46, R48, R46, R37 ;  /* 0x0000002e302e7223 */ /* 0x000fe20000010025 */
[----:B------:R-:W-:Y:S01]  /*9a80*/  HADD2.F32 R35, -RZ, R34.H0_H0 ;  /* 0x20000022ff237230 */ /* 0x000fe20000004100 */
[----:B------:R-:W-:Y:S01]  /*9a90*/  F2FP.F16.F32.PACK_AB R51, R58, R51 ;  /* 0x000000333a33723e */ /* 0x000fe200000000ff */
[----:B------:R-:W-:Y:S01]  /*9aa0*/  HADD2.F32 R38, -RZ, R38.H1_H1 ;  /* 0x30000026ff267230 */ /* 0x000fe20000004100 */
[----:B------:R-:W-:Y:S01]  /*9ab0*/  F2FP.F16.F32.PACK_AB R32, R47, R50 ;  /* 0x000000322f20723e */ /* 0x000fe200000000ff */
[----:B------:R-:W-:-:S02]  /*9ac0*/  HADD2.F32 R34, -RZ, R34.H1_H1 ;  /* 0x30000022ff227230 */ /* 0x000fc40000004100 */
[----:B------:R-:W-:Y:S02]  /*9ad0*/  HADD2.F32 R37, -RZ, R42.H0_H0 ;  /* 0x2000002aff257230 */ /* 0x000fe40000004100 */
[----:B------:R-:W-:Y:S01]  /*9ae0*/  FMUL.FTZ R42, R36, R155 ;  /* 0x0000009b242a7220 */ /* 0x000fe20000410000 */
[----:B------:R-:W-:Y:S02]  /*9af0*/  HADD2.F32 R153, -RZ, R153.H0_H0 ;  /* 0x20000099ff997230 */ /* 0x000fe40000004100 */
[----:B------:R-:W-:Y:S01]  /*9b00*/  FMUL.FTZ R49, R38, R45 ;  /* 0x0000002d26317220 */ /* 0x000fe20000410000 */
[C---:B------:R-:W-:Y:S01]  /*9b10*/  FMUL.FTZ R155, R35.reuse, R155 ;  /* 0x0000009b239b7220 */ /* 0x040fe20000410000 */
[----:B------:R-:W-:Y:S01]  /*9b20*/  FMUL.FTZ R45, R34, R45 ;  /* 0x0000002d222d7220 */ /* 0x000fe20000410000 */
[-C--:B------:R-:W-:Y:S02]  /*9b30*/  FFMA.FTZ R42, R35, R153.reuse, -R42 ;  /* 0x00000099232a7223 */ /* 0x080fe4000001082a */
[----:B------:R-:W-:Y:S01]  /*9b40*/  FFMA.FTZ R155, R36, R153, R155 ;  /* 0x00000099249b7223 */ /* 0x000fe2000001009b */
[-C--:B------:R-:W-:Y:S01]  /*9b50*/  FFMA.FTZ R49, R34, R37.reuse, -R49 ;  /* 0x0000002522317223 */ /* 0x080fe20000010831 */
[----:B------:R-:W-:Y:S01]  /*9b60*/  FFMA.FTZ R38, R38, R37, R45 ;  /* 0x0000002526267223 */ /* 0x000fe2000001002d */
[----:B------:R-:W-:Y:S01]  /*9b70*/  F2FP.F16.F32.PACK_AB R37, R54, R33 ;  /* 0x000000213625723e */ /* 0x000fe200000000ff */
[----:B------:R-:W-:Y:S01]  /*9b80*/  IMAD.MOV.U32 R33, RZ, RZ, R53 ;  /* 0x000000ffff217224 */ /* 0x000fe200078e0035 */
[----:B------:R-:W-:Y:S01]  /*9b90*/  F2FP.F16.F32.PACK_AB R36, R46, R39 ;  /* 0x000000272e24723e */ /* 0x000fe200000000ff */
[----:B------:R-:W-:Y:S01]  /*9ba0*/  IMAD.MOV.U32 R39, RZ, RZ, R51 ;  /* 0x000000ffff277224 */ /* 0x000fe200078e0033 */
[----:B------:R-:W-:-:S02]  /*9bb0*/  F2FP.F16.F32.PACK_AB R35, R55, R56 ;  /* 0x000000383723723e */ /* 0x000fc400000000ff */
[----:B------:R-:W-:Y:S02]  /*9bc0*/  F2FP.F16.F32.PACK_AB R34, R49, R42 ;  /* 0x0000002a3122723e */ /* 0x000fe400000000ff */
[----:B------:R-:W-:-:S07]  /*9bd0*/  F2FP.F16.F32.PACK_AB R38, R38, R155 ;  /* 0x0000009b2626723e */ /* 0x000fce00000000ff */
.L_x_1782:
[----:B------:R-:W-:Y:S05]  /*9be0*/  BSYNC B1 ;  /* 0x0000000000017941 */ /* 0x000fea0003800000 */
.L_x_1781:
        /* <DEDUP_REMOVED lines=10> */
.L_x_1698:
[----:B------:R-:W2:Y:S02]  /*9c90*/  LDL R32, [R1+0x4] ;  /* 0x0000040001207983 */ /* 0x000ea40000100800 */
[----:B--2---:R-:W-:-:S13]  /*9ca0*/  R2UR UR4, R32 ;  /* 0x00000000200472ca */ /* 0x004fda00000e0000 */
[----:B------:R-:W-:-:S06]  /*9cb0*/  UISETP.NE.AND UP0, UPT, UR4, 0x3, UPT ;  /* 0x000000030400788c */ /* 0x000fcc000bf05270 */
[----:B------:R-:W-:-:S13]  /*9cc0*/  PLOP3.LUT P2, PT, PT, PT, UP0, 0x80, 0x0 ;  /* 0x000000000000781c */ /* 0x000fda0003f4f008 */
[----:B------:R-:W-:Y:S05]  /*9cd0*/  @!P2 BRA `(.L_x_1783) ;  /* 0x000000000004a947 */ /* 0x000fea0003800000 */
[----:B------:R-:W-:Y:S01]  /*9ce0*/  BPT.TRAP 0x1 ;  /* 0x000000040000795c */ /* 0x000fe20000300000 */
.L_x_1783:
[----:B------:R-:W-:Y:S01]  /*9cf0*/  IMAD R90, R17, 0x8, R16 ;  /* 0x00000008115a7824 */ /* 0x000fe200078e0210 */
[----:B------:R-:W-:Y:S01]  /*9d00*/  SHF.L.U32 R91, R199, 0x1f, RZ ;  /* 0x0000001fc75b7819 */ /* 0x000fe200000006ff */
[----:B------:R-:W-:Y:S01]  /*9d10*/  IMAD R89, R24, -0x60, R2 ;  /* 0xffffffa018597824 */ /* 0x000fe200078e0202 */
[----:B------:R-:W-:Y:S02]  /*9d20*/  BSSY B1, `(.L_x_1784) ;  /* 0x0000004000017945 */ /* 0x000fe40003800000 */
[----:B------:R-:W1:Y:S02]  /*9d30*/  SYNCS.PHASECHK.TRANS64.TRYWAIT P3, [R90+URZ+0x30890], R91 ;  /* 0x0308905b5a0075a7 */ /* 0x000e64000806017f */
[----:B------:R-:W-:Y:S01]  /*9d40*/  VIMNMX R89, R89, 0x60, PT ;  /* 0x0000006059597848 */ /* 0x000fe20003fe0100 */
[----:B-1----:R-:W-:Y:S06]  /*9d50*/  @!P3 BRA `(.L_x_1785) ;  /* 0x000001fc00a0b947 */ /* 0x002fec0003800000 */
.L_x_2151:
[----:B------:R-:W-:Y:S05]  /*9d60*/  BSYNC B1 ;  /* 0x0000000000017941 */ /* 0x000fea0003800000 */
.L_x_1784:
        /* <DEDUP_REMOVED lines=21> */
.L_x_1787:
[----:B------:R-:W-:Y:S05]  /*9ec0*/  BSYNC B1 ;  /* 0x0000000000017941 */ /* 0x000fea0003800000 */
.L_x_1786:
        /* <DEDUP_REMOVED lines=20> */
.L_x_1731:
[----:B------:R-:W-:Y:S05]  /*a010*/  BSYNC B0 ;  /* 0x0000000000007941 */ /* 0x000fea0003800000 */
.L_x_1697:
        /* <DEDUP_REMOVED lines=17> */
.L_x_1789:
[----:B------:R-:W-:Y:S05]  /*a130*/  BSYNC B0 ;  /* 0x0000000000007941 */ /* 0x000fea0003800000 */
.L_x_1788:
[----:B------:R-:W1:Y:S01]  /*a140*/  SYNCS.PHASECHK.TRANS64.TRYWAIT P2, [R90+URZ+0x308b0], R91 ;  /* 0x0308b05b5a0075a7 */ /* 0x000e62000804017f */
[----:B------:R-:W-:Y:S01]  /*a150*/  ULDC.64 UR44, c[0x0][0x328] ;  /* 0x0000ca00002c7ab9 */ /* 0x000fe20000000a00 */
[----:B------:R-:W-:Y:S01]  /*a160*/  ULDC.64 UR46, c[0x0][0x318] ;  /* 0x0000c600002e7ab9 */ /* 0x000fe20000000a00 */
[----:B------:R-:W-:Y:S04]  /*a170*/  BSSY B0, `(.L_x_1790) ;  /* 0x0000002000007945 */ /* 0x000fe80003800000 */
[----:B-1----:R-:W-:Y:S05]  /*a180*/  @!P2 BRA `(.L_x_1791) ;  /* 0x000001f800a8a947 */ /* 0x002fea0003800000 */
.L_x_2152:
[----:B------:R-:W-:Y:S05]  /*a190*/  BSYNC B0 ;  /* 0x0000000000007941 */ /* 0x000fea0003800000 */
.L_x_1790:
[----:B------:R-:W-:Y:S01]  /*a1a0*/  ISETP.GE.AND P2, PT, R195, R89, PT ;  /* 0x00000059c300720c */ /* 0x000fe20003f46270 */
[----:B------:R-:W-:Y:S01]  /*a1b0*/  BSSY B0, `(.L_x_1792) ;  /* 0x000001e000007945 */ /* 0x000fe20003800000 */
[----:B------:R-:W-:-:S11]  /*a1c0*/  IMAD.WIDE R36, R24, 0x60, R122 ;  /* 0x0000006018247825 */ /* 0x000fd600078e027a */
[----:B------:R-:W-:Y:S05]  /*a1d0*/  @P2 BRA `(.L_x_1793) ;  /* 0x00000000006c2947 */ /* 0x000fea0003800000 */
[----:B------:R-:W-:Y:S01]  /*a1e0*/  IMAD R35, R37, UR44, RZ ;  /* 0x0000002c25237c24 */ /* 0x000fe2000f8e02ff */
[----:B------:R-:W-:Y:S01]  /*a1f0*/  ULDC UR4, c[0x0][0x2f4] ;  /* 0x0000bd0000047ab9 */ /* 0x000fe20000000800 */
[----:B0-----:R-:W-:Y:S02]  /*a200*/  IMAD.MOV.U32 R32, RZ, RZ, R106 ;  /* 0x000000ffff207224 */ /* 0x001fe400078e006a */
[----:B------:R-:W-:Y:S02]  /*a210*/  IMAD.MOV.U32 R33, RZ, RZ, R30 ;  /* 0x000000ffff217224 */ /* 0x000fe400078e001e */
[C---:B------:R-:W-:Y:S02]  /*a220*/  IMAD R35, R36.reuse, UR45, R35 ;  /* 0x0000002d24237c24 */ /* 0x040fe4000f8e0223 */
[----:B------:R-:W-:-:S05]  /*a230*/  IMAD.WIDE.U32 R32, R36, UR44, R32 ;  /* 0x0000002c24207c25 */ /* 0x000fca000f8e0020 */
[----:B------:R-:W-:Y:S02]  /*a240*/  IADD3 R33, R33, R35, RZ ;  /* 0x0000002321217210 */ /* 0x000fe40007ffe0ff */
[----:B------:R-:W-:-:S04]  /*a250*/  LEA R38, P2, R32, UR46, 0x1 ;  /* 0x0000002e20267c11 */ /* 0x000fc8000f8408ff */
[----:B------:R-:W-:Y:S02]  /*a260*/  LEA.HI.X R39, R32, UR47, R33, 0x1, P2 ;  /* 0x0000002f20277c11 */ /* 0x000fe400090f0c21 */
[----:B------:R-:W-:-:S13]  /*a270*/  ISETP.GE.AND P2, PT, R18, UR4, PT ;  /* 0x0000000412007c0c */ /* 0x000fda000bf46270 */
[----:B------:R-:W0:Y:S04]  /*a280*/  @!P2 LDS.128 R32, [R31] ;  /* 0x000000001f20a984 */ /* 0x000e280000000c00 */
[----:B0-----:R-:W-:Y:S01]  /*a290*/  @!P2 STG.E.128 desc[UR60][R38.64], R32 ;  /* 0x000000202600a986 */ /* 0x001fe2000c101d3c */
[----:B------:R-:W-:-:S13]  /*a2a0*/  ISETP.GE.AND P2, PT, R197, UR4, PT ;  /* 0x00000004c5007c0c */ /* 0x000fda000bf46270 */
[----:B------:R-:W0:Y:S04]  /*a2b0*/  @!P2 LDS.128 R32, [R88] ;  /* 0x000000005820a984 */ /* 0x000e280000000c00 */
[----:B0-----:R-:W-:Y:S01]  /*a2c0*/  @!P2 STG.E.128 desc[UR60][R38.64+0x40], R32 ;  /* 0x000040202600a986 */ /* 0x001fe2000c101d3c */
[----:B------:R-:W-:-:S13]  /*a2d0*/  ISETP.GE.AND P2, PT, R198, UR4, PT ;  /* 0x00000004c6007c0c */ /* 0x000fda000bf46270 */
[----:B------:R-:W0:Y:S04]  /*a2e0*/  @!P2 LDS.128 R32, [R31+0x3000] ;  /* 0x003000001f20a984 */ /* 0x000e280000000c00 */
        /* <DEDUP_REMOVED lines=9> */
[----:B0-----:R2:W-:Y:S02]  /*a380*/  @!P2 STG.E.128 desc[UR60][R38.64+0x140], R32 ;  /* 0x000140202600a986 */ /* 0x0015e4000c101d3c */
.L_x_1793:
[----:B------:R-:W-:Y:S05]  /*a390*/  BSYNC B0 ;  /* 0x0000000000007941 */ /* 0x000fea0003800000 */
.L_x_1792:
[----:B------:R-:W-:Y:S01]  /*a3a0*/  ISETP.GE.AND P2, PT, R222, R89, PT ;  /* 0x00000059de00720c */ /* 0x000fe20003f46270 */
[----:B------:R-:W-:-:S12]  /*a3b0*/  BSSY B0, `(.L_x_1794) ;  /* 0x000001f000007945 */ /* 0x000fd80003800000 */
[----:B------:R-:W-:Y:S05]  /*a3c0*/  @P2 BRA `(.L_x_1795) ;  /* 0x0000000000742947 */ /* 0x000fea0003800000 */
[----:B--2---:R-:W-:Y:S01]  /*a3d0*/  IADD3 R35, P2, R36, 0x40, RZ ;  /* 0x0000004024237810 */ /* 0x004fe20007f5e0ff */
[----:B0-----:R-:W-:Y:S01]  /*a3e0*/  IMAD.MOV.U32 R32, RZ, RZ, R106 ;  /* 0x000000ffff207224 */ /* 0x001fe200078e006a */
[----:B------:R-:W-:Y:S01]  /*a3f0*/  ULDC UR4, c[0x0][0x2f4] ;  /* 0x0000bd0000047ab9 */ /* 0x000fe20000000800 */
[----:B------:R-:W-:Y:S02]  /*a400*/  IMAD.MOV.U32 R33, RZ, RZ, R30 ;  /* 0x000000ffff217224 */ /* 0x000fe400078e001e */
[----:B------:R-:W-:Y:S02]  /*a410*/  IMAD.X R36, RZ, RZ, R37, P2 ;  /* 0x000000ffff247224 */ /* 0x000fe400010e0625 */
[----:B------:R-:W-:-:S04]  /*a420*/  IMAD.WIDE.U32 R32, R35, UR44, R32 ;  /* 0x0000002c23207c25 */ /* 0x000fc8000f8e0020 */
[----:B------:R-:W-:-:S04]  /*a430*/  IMAD R36, R36, UR44, RZ ;  /* 0x0000002c24247c24 */ /* 0x000fc8000f8e02ff */
[----:B------:R-:W-:Y:S01]  /*a440*/  IMAD R35, R35, UR45, R36 ;  /* 0x0000002d23237c24 */ /* 0x000fe2000f8e0224 */
[----:B------:R-:W-:-:S03]  /*a450*/  LEA R36, P2, R32, UR46, 0x1 ;  /* 0x0000002e20247c11 */ /* 0x000fc6000f8408ff */
[----:B------:R-:W-:-:S05]  /*a460*/  IMAD.IADD R33, R33, 0x1, R35 ;  /* 0x0000000121217824 */ /* 0x000fca00078e0223 */
[----:B------:R-:W-:Y:S02]  /*a470*/  LEA.HI.X R37, R32, UR47, R33, 0x1, P2 ;  /* 0x0000002f20257c11 */ /* 0x000fe400090f0c21 */
        /* <DEDUP_REMOVED lines=18> */
.L_x_1795:
[----:B------:R-:W-:Y:S05]  /*a5a0*/  BSYNC B0 ;  /* 0x0000000000007941 */ /* 0x000fea0003800000 */
.L_x_1794:
[----:B------:R-:W4:Y:S01]  /*a5b0*/  LDL R31, [R1] ;  /* 0x00000000011f7983 */ /* 0x000f220000100800 */
[----:B-1----:R-:W-:Y:S01]  /*a5c0*/  @!P3 VIADD R90, R90, 0x308c0 ;  /* 0x000308c05a5ab836 */ /* 0x002fe20000000000 */
[----:B------:R-:W-:Y:S01]  /*a5d0*/  PLOP3.LUT P2, PT, PT, PT, PT, 0x8, 0x0 ;  /* 0x000000000000781c */ /* 0x000fe20003f4e170 */
[----:B------:R-:W-:Y:S01]  /*a5e0*/  VIADD R17, R17, 0x1 ;  /* 0x0000000111117836 */ /* 0x000fe20000000000 */
[----:B------:R-:W-:Y:S01]  /*a5f0*/  @!PT LDS RZ, [RZ] ;  /* 0x00000000fffff984 */ /* 0x000fe20000000800 */
[----:B------:R-:W-:Y:S01]  /*a600*/  @!PT LDS RZ, [RZ] ;  /* 0x00000000fffff984 */ /* 0x000fe20000000800 */
[----:B------:R-:W-:Y:S01]  /*a610*/  @!PT LDS RZ, [RZ] ;  /* 0x00000000fffff984 */ /* 0x000fe20000000800 */
[----:B------:R-:W-:Y:S01]  /*a620*/  @!PT LDS RZ, [RZ] ;  /* 0x00000000fffff984 */ /* 0x000fe20000000800 */
[----:B------:R1:W-:Y:S06]  /*a630*/  MEMBAR.ALL.CTA ;  /* 0x0000000000007992 */ /* 0x0003ec0000008000 */
[----:B-1----:R-:W1:Y:S01]  /*a640*/  FENCE.VIEW.ASYNC.S ;  /* 0x00000000000073c6 */ /* 0x002e620000000000 */
[----:B------:R-:W-:Y:S01]  /*a650*/  @!P3 PRMT R90, RZ, 0x654, R90 ;  /* 0x00000654ff5ab816 */ /* 0x000fe2000000005a */
[----:B-1----:R1:W-:Y:S06]  /*a660*/  BAR.SYNC.DEFER_BLOCKING R151, 0x80 ;  /* 0x000200970000751d */ /* 0x0023ec0000010000 */
[----:B------:R1:W-:Y:S01]  /*a670*/  @!P3 SYNCS.ARRIVE.TRANS64.RED.A1T0 RZ, [R90+URZ], RZ ;  /* 0x000000ff5affb9a7 */ /* 0x0003e2000810043f */
[----:B------:R-:W-:-:S04]  /*a680*/  ISETP.NE.AND P3, PT, R17, 0x2, PT ;  /* 0x000000021100780c */ /* 0x000fc80003f65270 */
[----:B0-23--:R-:W-:Y:S02]  /*a690*/  SEL R32, RZ, 0x1, P3 ;  /* 0x00000001ff207807 */ /* 0x00dfe40001800000 */
[----:B------:R-:W-:Y:S02]  /*a6a0*/  SEL R17, R17, RZ, P3 ;  /* 0x000000ff11117207 */ /* 0x000fe40001800000 */
[----:B------:R-:W-:Y:S02]  /*a6b0*/  LOP3.LUT R199, R199, R32, RZ, 0x3c, !PT ;  /* 0x00000020c7c77212 */ /* 0x000fe400078e3cff */
[----:B----4-:R-:W-:-:S13]  /*a6c0*/  LOP3.LUT P4, RZ, R31, 0x2, RZ, 0xc0, !PT ;  /* 0x000000021fff7812 */ /* 0x010fda000788c0ff */
[----:B-1----:R-:W-:Y:S05]  /*a6d0*/  @P4 BRA `(.L_x_1796) ;  /* 0xffffff84002c4947 */ /* 0x002fea000383ffff */
.L_x_1692:
[----:B------:R-:W0:Y:S01]  /*a6e0*/  LDC R0, c[0x0][0x448] ;  /* 0x00011200ff007b82 */ /* 0x000e220000000800 */
[----:B------:R-:W-:Y:S01]  /*a6f0*/  IADD3 R5, R196, 0x1, -R194 ;  /* 0x00000001c4057810 */ /* 0x000fe20007ffe8c2 */
[----:B------:R-:W-:Y:S06]  /*a700*/  BSSY B0, `(.L_x_1797) ;  /* 0x000000d000007945 */ /* 0x000fec0003800000 */
[----:B------:R-:W1:Y:S01]  /*a710*/  LDC.64 R6, c[0x0][0x9e0] ;  /* 0x00027800ff067b82 */ /* 0x000e620000000a00 */
[----:B0-----:R-:W-:Y:S01]  /*a720*/  ISETP.NE.AND P1, PT, R0, 0x1, PT ;  /* 0x000000010000780c */ /* 0x001fe20003f25270 */
[----:B------:R-:W-:Y:S01]  /*a730*/  VIADD R0, R209, 0x7f ;  /* 0x0000007fd1007836 */ /* 0x000fe20000000000 */
[----:B-1----:R-:W-:-:S11]  /*a740*/  ISETP.GE.AND P3, PT, R7, 0x1, PT ;  /* 0x000000010700780c */ /* 0x002fd60003f66270 */
[----:B------:R-:W0:Y:S08]  /*a750*/  @P1 LDC R3, c[0x0][0x44c] ;  /* 0x00011300ff031b82 */ /* 0x000e300000000800 */
[----:B------:R-:W1:Y:S01]  /*a760*/  @P1 LDC R2, c[0x0][0x450] ;  /* 0x00011400ff021b82 */ /* 0x000e620000000800 */
[----:B0-----:R-:W-:-:S05]  /*a770*/  @P1 IMAD.HI.U32 R3, R0, R3, RZ ;  /* 0x0000000300031227 */ /* 0x001fca00078e00ff */
[----:B-1----:R-:W-:-:S05]  /*a780*/  @P1 SHF.R.U32.HI R0, RZ, R2, R3 ;  /* 0x00000002ff001219 */ /* 0x002fca0000011603 */
[----:B------:R-:W-:Y:S01]  /*a790*/  IMAD.IADD R3, R5, 0x1, R0 ;  /* 0x0000000105037824 */ /* 0x000fe200078e0200 */
[----:B------:R-:W-:Y:S06]  /*a7a0*/  @P2 BRA `(.L_x_1798) ;  /* 0x0000000000082947 */ /* 0x000fec0003800000 */
[----:B------:R-:W0:Y:S02]  /*a7b0*/  FENCE.VIEW.ASYNC.G ;  /* 0x00000000000073c6 */ /* 0x000e240000000100 */
[----:B0-----:R-:W-:Y:S06]  /*a7c0*/  BAR.ARV 0xc, 0x180 ;  /* 0x0306000000007b1d */ /* 0x001fec0000002000 */
.L_x_1798:
[----:B------:R-:W-:Y:S05]  /*a7d0*/  BSYNC B0 ;  /* 0x0000000000007941 */ /* 0x000fea0003800000 */
.L_x_1797:
        /* <DEDUP_REMOVED lines=13> */
.L_x_1801:
[----:B------:R-:W-:-:S13]  /*a8b0*/  ISETP.NE.AND P0, PT, R7, 0x1, PT ;  /* 0x000000010700780c */ /* 0x000fda0003f05270 */
[----:B------:R-:W0:Y:S02]  /*a8c0*/  @P0 LDC.64 R4, c[0x0][0x9e8] ;  /* 0x00027a00ff040b82 */ /* 0x000e240000000a00 */
[----:B0-----:R-:W-:-:S05]  /*a8d0*/  @P0 IMAD.HI.U32 R4, R2, R4, RZ ;  /* 0x0000000402040227 */ /* 0x001fca00078e00ff */
[----:B------:R-:W-:-:S07]  /*a8e0*/  @P0 SHF.R.U32.HI R2, RZ, R5, R4 ;  /* 0x00000005ff020219 */ /* 0x000fce0000011604 */
.L_x_1802:
[----:B------:R-:W-:Y:S05]  /*a8f0*/  BSYNC B0 ;  /* 0x0000000000007941 */ /* 0x000fea0003800000 */
.L_x_1800:
[----:B------:R-:W-:-:S05]  /*a900*/  IMAD R3, R2, R7, R7 ;  /* 0x0000000702037224 */ /* 0x000fca00078e0207 */
[----:B------:R-:W-:-:S07]  /*a910*/  VIMNMX R0, R0, R3, PT ;  /* 0x0000000300007248 */ /* 0x000fce0003fe0100 */
.L_x_1799:
[----:B------:R-:W0:Y:S01]  /*a920*/  @P1 LDC R2, c[0x0][0x44c] ;  /* 0x00011300ff021b82 */ /* 0x000e220000000800 */
[----:B------:R-:W-:Y:S01]  /*a930*/  VIADD R0, R0, 0x5f ;  /* 0x0000005f00007836 */ /* 0x000fe20000000000 */
[----:B------:R-:W-:-:S03]  /*a940*/  ULDC UR4, c[0x0][0x9dc] ;  /* 0x0002770000047ab9 */ /* 0x000fc60000000800 */
[----:B------:R-:W-:-:S03]  /*a950*/  IMAD.HI R0, R0, 0x2aaaaaab, RZ ;  /* 0x2aaaaaab00007827 */ /* 0x000fc600078e02ff */
[----:B------:R-:W1:Y:S02]  /*a960*/  @P1 LDC R5, c[0x0][0x450] ;  /* 0x00011400ff051b82 */ /* 0x000e640000000800 */
[----:B------:R-:W-:-:S04]  /*a970*/  SHF.R.U32.HI R3, RZ, 0x1f, R0 ;  /* 0x0000001fff037819 */ /* 0x000fc80000011600 */
[----:B------:R-:W-:-:S04]  /*a980*/  LEA.HI.SX32 R3, R0, R3, 0x1c ;  /* 0x0000000300037211 */ /* 0x000fc800078fe2ff */
[----:B------:R-:W-:Y:S01]  /*a990*/  VIMNMX R150, R150, R3, PT ;  /* 0x0000000396967248 */ /* 0x000fe20003fe0100 */
        /* <DEDUP_REMOVED lines=16> */
.L_x_1805:
[----:B------:R-:W-:-:S13]  /*aaa0*/  ISETP.NE.AND P0, PT, R7, 0x1, PT ;  /* 0x000000010700780c */ /* 0x000fda0003f05270 */
[----:B------:R-:W0:Y:S02]  /*aab0*/  @P0 LDC.64 R4, c[0x0][0x9e8] ;  /* 0x00027a00ff040b82 */ /* 0x000e240000000a00 */
[----:B0-----:R-:W-:-:S05]  /*aac0*/  @P0 IMAD.HI.U32 R4, R0, R4, RZ ;  /* 0x0000000400040227 */ /* 0x001fca00078e00ff */
[----:B------:R-:W-:-:S07]  /*aad0*/  @P0 SHF.R.U32.HI R0, RZ, R5, R4 ;  /* 0x00000005ff000219 */ /* 0x000fce0000011604 */
.L_x_1806:
[----:B------:R-:W-:Y:S05]  /*aae0*/  BSYNC B0 ;  /* 0x0000000000007941 */ /* 0x000fea0003800000 */
.L_x_1804:
[----:B------:R-:W-:-:S05]  /*aaf0*/  IMAD R3, R0, R7, RZ ;  /* 0x0000000700037224 */ /* 0x000fca00078e02ff */
[----:B------:R-:W-:-:S07]  /*ab00*/  VIMNMX R2, R2, R3, !PT ;  /* 0x0000000302027248 */ /* 0x000fce0007fe0100 */
.L_x_1803:
[----:B------:R-:W-:Y:S01]  /*ab10*/  IMAD.HI R0, R2, 0x2aaaaaab, RZ ;  /* 0x2aaaaaab02007827 */ /* 0x000fe200078e02ff */
[----:B------:R-:W-:Y:S02]  /*ab20*/  PLOP3.LUT P0, PT, PT, PT, PT, 0x80, 0x0 ;  /* 0x000000000000781c */ /* 0x000fe40003f0f070 */
[----:B------:R-:W-:Y:S02]  /*ab30*/  CS2R R4, SRZ ;  /* 0x0000000000047805 */ /* 0x000fe4000001ff00 */
[----:B------:R-:W-:Y:S02]  /*ab40*/  CS2R R118, SRZ ;  /* 0x0000000000767805 */ /* 0x000fe4000001ff00 */
[----:B------:R-:W-:Y:S02]  /*ab50*/  CS2R R116, SRZ ;  /* 0x0000000000747805 */ /* 0x000fe4000001ff00 */
[----:B------:R-:W-:Y:S02]  /*ab60*/  SHF.R.U32.HI R3, RZ, 0x1f, R0 ;  /* 0x0000001fff037819 */ /* 0x000fe40000011600 */
[----:B------:R-:W-:-:S02]  /*ab70*/  CS2R R114, SRZ ;  /* 0x0000000000727805 */ /* 0x000fc4000001ff00 */
[----:B------:R-:W-:Y:S02]  /*ab80*/  CS2R R112, SRZ ;  /* 0x0000000000707805 */ /* 0x000fe4000001ff00 */
[----:B------:R-:W-:Y:S02]  /*ab90*/  CS2R R106, SRZ ;  /* 0x00000000006a7805 */ /* 0x000fe4000001ff00 */
[----:B------:R-:W-:Y:S01]  /*aba0*/  LEA.HI.SX32 R3, R0, R3, 0x1c ;  /* 0x0000000300037211 */ /* 0x000fe200078fe2ff */
[----:B------:R-:W-:Y:S01]  /*abb0*/  IMAD.MOV.U32 R110, RZ, RZ, RZ ;  /* 0x000000ffff6e7224 */ /* 0x000fe200078e00ff */
[----:B------:R-:W-:Y:S02]  /*abc0*/  CS2R R108, SRZ ;  /* 0x00000000006c7805 */ /* 0x000fe4000001ff00 */
[----:B------:R-:W-:Y:S02]  /*abd0*/  CS2R R62, SRZ ;  /* 0x00000000003e7805 */ /* 0x000fe4000001ff00 */
[----:B------:R-:W-:-:S02]  /*abe0*/  VIMNMX R211, RZ, R3, !PT ;  /* 0x00000003ffd37248 */ /* 0x000fc40007fe0100 */
[----:B------:R-:W-:Y:S01]  /*abf0*/  CS2R R104, SRZ ;  /* 0x0000000000687805 */ /* 0x000fe2000001ff00 */
[----:B------:R-:W-:Y:S01]  /*ac00*/  IMAD.MOV.U32 R103, RZ, RZ, RZ ;  /* 0x000000ffff677224 */ /* 0x000fe200078e00ff */
[----:B------:R-:W-:Y:S02]  /*ac10*/  CS2R R98, SRZ ;  /* 0x0000000000627805 */ /* 0x000fe4000001ff00 */
[----:B------:R-:W-:Y:S02]  /*ac20*/  ISETP.GT.AND P1, PT, R150, R211, PT ;  /* 0x000000d39600720c */ /* 0x000fe40003f24270 */
        /* <DEDUP_REMOVED lines=38> */
[----:B------:R-:W-:Y:S01]  /*ae90*/  CS2R R2, SRZ ;  /* 0x0000000000027805 */ /* 0x000fe2000001ff00 */
[----:B------:R-:W-:Y:S01]  /*aea0*/  IMAD.MOV.U32 R0, RZ, RZ, RZ ;  /* 0x000000ffff007224 */ /* 0x000fe200078e00ff */
[----:B------:R-:W-:Y:S06]  /*aeb0*/  @!P1 BRA `(.L_x_1807) ;  /* 0x0000013c009c9947 */ /* 0x000fec0003800000 */
[----:B------:R-:W2:Y:S04]  /*aec0*/  LDL R6, [R1+0x50] ;  /* 0x0000500001067983 */ /* 0x000ea80000100800 */
[----:B------:R-:W3:Y:S04]  /*aed0*/  LDL R7, [R1+0x48] ;  /* 0x0000480001077983 */ /* 0x000ee80000100800 */
[----:B--2---:R-:W0:Y:S01]  /*aee0*/  SHFL.IDX PT, R0, R6, RZ, 0x1f ;  /* 0x00001fff06007589 */ /* 0x004e2200000e0000 */
[----:B---3--:R-:W-:-:S13]  /*aef0*/  R2UR UR4, R7 ;  /* 0x00000000070472ca */ /* 0x008fda00000e0000 */
[----:B------:R-:W-:Y:S01]  /*af00*/  ULOP3.LUT UP0, URZ, UR4, 0x1bf, URZ, 0xc0, !UPT ;  /* 0x000001bf043f7892 */ /* 0x000fe2000f80c03f */
[----:B0-----:R-:W-:-:S04]  /*af10*/  LEA.HI R2, R0, R0, RZ, 0x1 ;  /* 0x0000000000027211 */ /* 0x001fc800078f08ff */
[----:B------:R-:W-:Y:S02]  /*af20*/  LOP3.LUT R3, R2, 0x1e, RZ, 0xc0, !PT ;  /* 0x0000001e02037812 */ /* 0x000fe400078ec0ff */
[----:B------:R-:W-:-:S03]  /*af30*/  PLOP3.LUT P0, PT, PT, PT, UP0, 0x80, 0x0 ;  /* 0x000000000000781c */ /* 0x000fc60003f0f008 */
[----:B------:R-:W-:-:S05]  /*af40*/  IMAD.IADD R3, R0, 0x1, -R3 ;  /* 0x0000000100037824 */ /* 0x000fca00078e0a03 */
[----:B------:R-:W-:-:S04]  /*af50*/  LEA R3, R3, UR4, 0xd ;  /* 0x0000000403037c11 */ /* 0x000fc8000f8e68ff */
[----:B------:R-:W-:-:S04]  /*af60*/  SHF.R.U32.HI R2, RZ, 0x4, R3 ;  /* 0x00000004ff027819 */ /* 0x000fc80000011603 */
[----:B------:R-:W-:Y:S01]  /*af70*/  LOP3.LUT R2, R2, 0x3fff, RZ, 0xc0, !PT ;  /* 0x00003fff02027812 */ /* 0x000fe200078ec0ff */
[----:B------:R-:W-:Y:S06]  /*af80*/  @!P0 BRA `(.L_x_1808) ;  /* 0x0000000000408947 */ /* 0x000fec0003800000 */
[----:B------:R-:W-:Y:S01]  /*af90*/  MOV R0, 0x0 ;  /* 0x0000000000007802 */ /* 0x000fe20000000f00 */
[----:B------:R-:W-:Y:S01]  /*afa0*/  ULDC.64 UR4, c[0x4][0xa8] ;  /* 0x01002a0000047ab9 */ /* 0x000fe20000000a00 */
[----:B------:R-:W-:Y:S01]  /*afb0*/  ULDC.64 UR6, c[0x4][0x48] ;  /* 0x0100120000067ab9 */ /* 0x000fe20000000a00 */
[----:B------:R-:W-:Y:S01]  /*afc0*/  IMAD.U32 R4, RZ, RZ, UR4 ;  /* 0x00000004ff047e24 */ /* 0x000fe2000f8e00ff */
[----:B------:R0:W1:Y:S01]  /*afd0*/  LDC.64 R14, c[0x4][R0] ;  /* 0x01000000000e7b82 */ /* 0x0000620000000a00 */
[----:B------:R-:W-:Y:S01]  /*afe0*/  IMAD.U32 R5, RZ, RZ, UR5 ;  /* 0x00000005ff057e24 */ /* 0x000fe2000f8e00ff */
[----:B------:R-:W-:Y:S01]  /*aff0*/  ULDC.64 UR4, c[0x4][0xb0] ;  /* 0x01002c0000047ab9 */ /* 0x000fe20000000a00 */
[----:B------:R-:W-:Y:S01]  /*b000*/  MOV R10, UR6 ;  /* 0x00000006000a7c02 */ /* 0x000fe20008000f00 */
[----:B------:R-:W-:Y:S02]  /*b010*/  IMAD.U32 R6, RZ, RZ, UR4 ;  /* 0x00000004ff067e24 */ /* 0x000fe4000f8e00ff */
[----:B------:R-:W-:-:S02]  /*b020*/  IMAD.U32 R7, RZ, RZ, UR5 ;  /* 0x00000005ff077e24 */ /* 0x000fc4000f8e00ff */
[----:B------:R-:W-:Y:S02]  /*b030*/  IMAD.U32 R11, RZ, RZ, UR7 ;  /* 0x00000007ff0b7e24 */ /* 0x000fe4000f8e00ff */
[----:B------:R-:W-:Y:S02]  /*b040*/  IMAD.MOV.U32 R8, RZ, RZ, 0x70 ;  /* 0x00000070ff087424 */ /* 0x000fe400078e00ff */
[----:B------:R-:W-:Y:S02]  /*b050*/  IMAD.MOV.U32 R12, RZ, RZ, 0x1 ;  /* 0x00000001ff0c7424 */ /* 0x000fe400078e00ff */
[----:B0-----:R-:W-:-:S07]  /*b060*/  IMAD.MOV.U32 R13, RZ, RZ, RZ ;  /* 0x000000ffff0d7224 */ /* 0x001fce00078e00ff */
[----:B------:R-:W-:-:S07]  /*b070*/  LEPC R20, `(.L_x_1808) ;  /* 0x000000001014794e */ /* 0x000fce0000000000 */
[----:B-1---5:R-:W-:Y:S05]  /*b080*/  CALL.ABS.NOINC R14 ;  /* 0x000000000e007343 */ /* 0x022fea0003c00000 */
.L_x_1808:
        /* <DEDUP_REMOVED lines=12> */
.L_x_1812:
[----:B-1----:R1:W2:Y:S02]  /*b150*/  SYNCS.PHASECHK.TRANS64.TRYWAIT P0, [R16+URZ+0x30800], R3 ;  /* 0x03080003100075a7 */ /* 0x0022a4000800017f */
[----:B--2---:R-:W-:Y:S05]  /*b160*/  @!P0 NANOSLEEP.SYNCS 0x989680 ;  /* 0x009896800000895d */ /* 0x004fea0003900000 */
[----:B------:R-:W2:Y:S02]  /*b170*/  @!P0 SYNCS.PHASECHK.TRANS64 P0, [R16+URZ+0x30800], R3 ;  /* 0x03080003100085a7 */ /* 0x000ea4000800007f */
[----:B--2---:R-:W-:Y:S05]  /*b180*/  @!P0 BRA `(.L_x_1812) ;  /* 0xfffffffc00f08947 */ /* 0x004fea000383ffff */
.L_x_1811:
[----:B------:R-:W-:Y:S05]  /*b190*/  BSYNC B0 ;  /* 0x0000000000007941 */ /* 0x000fea0003800000 */
.L_x_1810:
[----:B------:R-:W-:Y:S05]  /*b1a0*/  BRA `(.L_x_1813) ;  /* 0x0000006c000c7947 */ /* 0x000fea0003800000 */
.L_x_1809:
[----:B------:R-:W2:Y:S01]  /*b1b0*/  LDL R0, [R1+0x48] ;  /* 0x0000480001007983 */ /* 0x000ea20000100800 */
[----:B------:R-:W-:Y:S02]  /*b1c0*/  ULDC.64 UR6, c[0x0][0x408] ;  /* 0x0001020000067ab9 */ /* 0x000fe40000000a00 */
[----:B-----5:R-:W-:Y:S01]  /*b1d0*/  IMAD.WIDE.U32 R26, R145, UR6, RZ ;  /* 0x00000006911a7c25 */ /* 0x020fe2000f8e00ff */
[----:B--2---:R-:W-:Y:S02]  /*b1e0*/  R2UR UR4, R0 ;  /* 0x00000000000472ca */ /* 0x004fe400000e0000 */
[----:B------:R-:W-:-:S11]  /*b1f0*/  SHF.R.S32.HI R0, RZ, 0x1f, R145 ;  /* 0x0000001fff007819 */ /* 0x000fd60000011491 */
[----:B------:R-:W-:-:S03]  /*b200*/  ULOP3.LUT UP0, URZ, UR4, 0x3ff, URZ, 0xc0, !UPT ;  /* 0x000003ff043f7892 */ /* 0x000fc6000f80c03f */
[----:B------:R-:W-:Y:S02]  /*b210*/  ULDC.64 UR4, c[0x0][0x3f8] ;  /* 0x0000fe0000047ab9 */ /* 0x000fe40000000a00 */
[C---:B------:R-:W-:Y:S01]  /*b220*/  IMAD R4, R0.reuse, UR4, RZ ;  /* 0x0000000400047c24 */ /* 0x040fe2000f8e02ff */
[----:B------:R-:W-:Y:S01]  /*b230*/  PLOP3.LUT P0, PT, PT, PT, UP0, 0x80, 0x0 ;  /* 0x000000000000781c */ /* 0x000fe20003f0f008 */
[----:B------:R-:W-:Y:S02]  /*b240*/  IMAD R0, R0, UR6, RZ ;  /* 0x0000000600007c24 */ /* 0x000fe4000f8e02ff */
[----:B------:R-:W-:-:S04]  /*b250*/  IMAD.WIDE.U32 R24, R145, UR4, RZ ;  /* 0x0000000491187c25 */ /* 0x000fc8000f8e00ff */
[C---:B------:R-:W-:Y:S02]  /*b260*/  IMAD R29, R145.reuse, UR5, R4 ;  /* 0x00000005911d7c24 */ /* 0x040fe4000f8e0204 */
[----:B------:R-:W-:Y:S02]  /*b270*/  IMAD R31, R145, UR7, R0 ;  /* 0x00000007911f7c24 */ /* 0x000fe4000f8e0200 */
[----:B------:R-:W-:Y:S02]  /*b280*/  IMAD.IADD R29, R29, 0x1, R25 ;  /* 0x000000011d1d7824 */ /* 0x000fe400078e0219 */
[----:B------:R-:W-:Y:S01]  /*b290*/  IMAD.IADD R31, R31, 0x1, R27 ;  /* 0x000000011f1f7824 */ /* 0x000fe200078e021b */
[----:B------:R-:W-:Y:S06]  /*b2a0*/  @!P0 BRA `(.L_x_1814) ;  /* 0x0000000000408947 */ /* 0x000fec0003800000 */
[----:B------:R-:W-:Y:S01]  /*b2b0*/  MOV R0, 0x0 ;  /* 0x0000000000007802 */ /* 0x000fe20000000f00 */
[----:B------:R-:W-:Y:S01]  /*b2c0*/  ULDC.64 UR4, c[0x4][0xa8] ;  /* 0x01002a0000047ab9 */ /* 0x000fe20000000a00 */
[----:B------:R-:W-:Y:S01]  /*b2d0*/  ULDC.64 UR6, c[0x4][0x20] ;  /* 0x0100080000067ab9 */ /* 0x000fe20000000a00 */
[----:B------:R-:W-:Y:S01]  /*b2e0*/  IMAD.U32 R4, RZ, RZ, UR4 ;  /* 0x00000004ff047e24 */ /* 0x000fe2000f8e00ff */
[----:B------:R0:W1:Y:S01]  /*b2f0*/  LDC.64 R14, c[0x4][R0] ;  /* 0x01000000000e7b82 */ /* 0x0000620000000a00 */
[----:B------:R-:W-:Y:S01]  /*b300*/  MOV R5, UR5 ;  /* 0x0000000500057c02 */ /* 0x000fe20008000f00 */
        /* <DEDUP_REMOVED lines=10> */
.L_x_1814:
[----:B------:R-:W-:Y:S01]  /*b3b0*/  ULDC.U8 UR4, c[0x0][0x410] ;  /* 0x0001040000047ab9 */ /* 0x000fe20000000000 */
[----:B------:R-:W-:Y:S01]  /*b3c0*/  BSSY B0, `(.L_x_1815) ;  /* 0x0000699000007945 */ /* 0x000fe20003800000 */
[----:B------:R-:W-:Y:S01]  /*b3d0*/  ISETP.NE.AND P0, PT, RZ, UR4, PT ;  /* 0x00000004ff007c0c */ /* 0x000fe2000bf05270 */
[----:B------:R-:W-:-:S12]  /*b3e0*/  IMAD.IADD R10, R195, 0x1, R209 ;  /* 0x00000001c30a7824 */ /* 0x000fd800078e02d1 */
[----:B------:R-:W-:Y:S05]  /*b3f0*/  @!P0 BRA `(.L_x_1816) ;  /* 0x0000003400648947 */ /* 0x000fea0003800000 */
[----:B------:R-:W0:Y:S01]  /*b400*/  LDC R63, c[0x0][0x448] ;  /* 0x00011200ff3f7b82 */ /* 0x000e220000000800 */
[----:B------:R-:W-:Y:S01]  /*b410*/  LEA R3, R223, R10, 0x6 ;  /* 0x0000000adf037211 */ /* 0x000fe200078e30ff */
[----:B------:R-:W-:Y:S01]  /*b420*/  ULDC.64 UR4, c[0x0][0x3f8] ;  /* 0x0000fe0000047ab9 */ /* 0x000fe20000000a00 */
[----:B------:R-:W-:Y:S01]  /*b430*/  ULDC.64 UR6, c[0x0][0x408] ;  /* 0x0001020000067ab9 */ /* 0x000fe20000000a00 */
[----:B------:R-:W-:Y:S02]  /*b440*/  IMAD.MOV.U32 R8, RZ, RZ, R24 ;  /* 0x000000ffff087224 */ /* 0x000fe400078e0018 */
[----:B------:R-:W-:Y:S02]  /*b450*/  IMAD.MOV.U32 R9, RZ, RZ, R29 ;  /* 0x000000ffff097224 */ /* 0x000fe400078e001d */
[----:B------:R-:W-:Y:S02]  /*b460*/  IMAD.MOV.U32 R12, RZ, RZ, R26 ;  /* 0x000000ffff0c7224 */ /* 0x000fe400078e001a */
[----:B------:R-:W-:Y:S01]  /*b470*/  IMAD.MOV.U32 R13, RZ, RZ, R31 ;  /* 0x000000ffff0d7224 */ /* 0x000fe200078e001f */
[----:B0-----:R-:W-:-:S13]  /*b480*/  ISETP.NE.AND P0, PT, R63, 0x1, PT ;  /* 0x000000013f00780c */ /* 0x001fda0003f05270 */
[----:B------:R-:W0:Y:S08]  /*b490*/  @P0 LDC R0, c[0x0][0x44c] ;  /* 0x00011300ff000b82 */ /* 0x000e300000000800 */
[----:B------:R-:W1:Y:S01]  /*b4a0*/  @P0 LDC R5, c[0x0][0x450] ;  /* 0x00011400ff050b82 */ /* 0x000e620000000800 */
[----:B0-----:R-:W-:-:S05]  /*b4b0*/  @P0 IMAD.HI.U32 R0, R3, R0, RZ ;  /* 0x0000000003000227 */ /* 0x001fca00078e00ff */
[----:B-1----:R-:W-:-:S04]  /*b4c0*/  @P0 SHF.R.U32.HI R3, RZ, R5, R0 ;  /* 0x00000005ff030219 */ /* 0x002fc80000011600 */
[----:B------:R-:W-:Y:S01]  /*b4d0*/  SHF.R.S32.HI R0, RZ, 0x1f, R3 ;  /* 0x0000001fff007819 */ /* 0x000fe20000011403 */
[----:B------:R-:W-:-:S04]  /*b4e0*/  IMAD.WIDE.U32 R8, R3, UR4, R8 ;  /* 0x0000000403087c25 */ /* 0x000fc8000f8e0008 */
[C---:B------:R-:W-:Y:S02]  /*b4f0*/  IMAD R4, R0.reuse, UR4, RZ ;  /* 0x0000000400047c24 */ /* 0x040fe4000f8e02ff */
[----:B------:R-:W-:Y:S02]  /*b500*/  IMAD R0, R0, UR6, RZ ;  /* 0x0000000600007c24 */ /* 0x000fe4000f8e02ff */
[C---:B------:R-:W-:Y:S01]  /*b510*/  IMAD R7, R3.reuse, UR5, R4 ;  /* 0x0000000503077c24 */ /* 0x040fe2000f8e0204 */
[----:B------:R-:W-:Y:S01]  /*b520*/  ULDC.64 UR4, c[0x0][0x3e8] ;  /* 0x0000fa0000047ab9 */ /* 0x000fe20000000a00 */
[C---:B------:R-:W-:Y:S01]  /*b530*/  IMAD.WIDE.U32 R12, R3.reuse, UR6, R12 ;  /* 0x00000006030c7c25 */ /* 0x040fe2000f8e000c */
[----:B------:R-:W-:Y:S01]  /*b540*/  LEA R6, P0, R8, UR4, 0x1 ;  /* 0x0000000408067c11 */ /* 0x000fe2000f8008ff */
[----:B------:R-:W-:Y:S02]  /*b550*/  UMOV UR4, 0xffffffff ;  /* 0xffffffff00047882 */ /* 0x000fe40000000000 */
[----:B------:R-:W-:Y:S01]  /*b560*/  IMAD R3, R3, UR7, R0 ;  /* 0x0000000703037c24 */ /* 0x000fe2000f8e0200 */
[----:B------:R-:W-:Y:S01]  /*b570*/  ULDC.64 UR6, c[0x0][0x400] ;  /* 0x0001000000067ab9 */ /* 0x000fe20000000a00 */
[----:B------:R-:W-:Y:S01]  /*b580*/  IMAD.IADD R7, R9, 0x1, R7 ;  /* 0x0000000109077824 */ /* 0x000fe200078e0207 */
[----:B------:R-:W-:Y:S01]  /*b590*/  LEA R4, P1, R12, UR6, 0x1 ;  /* 0x000000060c047c11 */ /* 0x000fe2000f8208ff */
[----:B------:R-:W-:-:S03]  /*b5a0*/  IMAD.IADD R3, R13, 0x1, R3 ;  /* 0x000000010d037824 */ /* 0x000fc600078e0203 */
[----:B------:R-:W-:Y:S02]  /*b5b0*/  LEA.HI.X R7, R8, UR5, R7, 0x1, P0 ;  /* 0x0000000508077c11 */ /* 0x000fe400080f0c07 */
[----:B------:R-:W-:Y:S01]  /*b5c0*/  LEA.HI.X R8, R12, UR7, R3, 0x1, P1 ;  /* 0x000000070c087c11 */ /* 0x000fe200088f0c03 */
[----:B------:R-:W-:Y:S06]  /*b5d0*/  BRA.DIV UR4, `(.L_x_1817) ;  /* 0x000001e604a87947 */ /* 0x000fec000b800000 */
[----:B------:R0:W1:Y:S04]  /*b5e0*/  SHFL.IDX PT, R3, R7, RZ, 0x1c1f ;  /* 0x001c1fff07037589 */ /* 0x00006800000e0000 */
[----:B------:R0:W2:Y:S04]  /*b5f0*/  SHFL.IDX PT, R0, R6, RZ, 0x1c1f ;  /* 0x001c1fff06007589 */ /* 0x0000a800000e0000 */
[----:B------:R0:W3:Y:S04]  /*b600*/  SHFL.IDX PT, R5, R8, RZ, 0x1c1f ;  /* 0x001c1fff08057589 */ /* 0x0000e800000e0000 */
[----:B------:R0:W4:Y:S02]  /*b610*/  SHFL.IDX PT, R14, R4, RZ, 0x1c1f ;  /* 0x001c1fff040e7589 */ /* 0x00012400000e0000 */
.L_x_2158:
[----:B------:R-:W-:Y:S01]  /*b620*/  IMAD R63, R194, R63, RZ ;  /* 0x0000003fc23f7224 */ /* 0x000fe200078e02ff */
[----:B------:R-:W-:Y:S01]  /*b630*/  BSSY B1, `(.L_x_1818) ;  /* 0x0000051000017945 */ /* 0x000fe20003800000 */
[----:B------:R-:W-:Y:S02]  /*b640*/  CS2R R58, SRZ ;  /* 0x00000000003a7805 */ /* 0x000fe4000001ff00 */
[----:B------:R-:W-:Y:S02]  /*b650*/  CS2R R54, SRZ ;  /* 0x0000000000367805 */ /* 0x000fe4000001ff00 */
[----:B------:R-:W-:Y:S02]  /*b660*/  CS2R R50, SRZ ;  /* 0x0000000000327805 */ /* 0x000fe4000001ff00 */
[----:B------:R-:W-:Y:S02]  /*b670*/  ISETP.GE.AND P0, PT, R10, R63, PT ;  /* 0x0000003f0a00720c */ /* 0x000fe40003f06270 */
        /* <DEDUP_REMOVED lines=10> */
[----:B------:R-:W-:Y:S01]  /*b720*/  ULDC UR4, c[0x0][0x3f4] ;  /* 0x0000fd0000047ab9 */ /* 0x000fe20000000800 */
[----:B------:R-:W-:Y:S02]  /*b730*/  CS2R R60, SRZ ;  /* 0x00000000003c7805 */ /* 0x000fe4000001ff00 */
[----:B------:R-:W-:Y:S02]  /*b740*/  ISETP.GE.AND P3, PT, R203, UR4, PT ;  /* 0x00000004cb007c0c */ /* 0x000fe4000bf66270 */
[----:B------:R-:W-:Y:S02]  /*b750*/  CS2R R58, SRZ ;  /* 0x00000000003a7805 */ /* 0x000fe4000001ff00 */
[----:B------:R-:W-:Y:S02]  /*b760*/  ISETP.GE.AND P2, PT, R201, UR4, PT ;  /* 0x00000004c9007c0c */ /* 0x000fe4000bf46270 */
[----:B------:R-:W-:Y:S02]  /*b770*/  ISETP.GE.AND P1, PT, R202, UR4, PT ;  /* 0x00000004ca007c0c */ /* 0x000fe4000bf26270 */
[----:B------:R-:W-:-:S02]  /*b780*/  ISETP.GE.AND P0, PT, R200, UR4, PT ;  /* 0x00000004c8007c0c */ /* 0x000fc4000bf06270 */
[----:B------:R-:W-:-:S03]  /*b790*/  ISETP.GE.AND P4, PT, R192, UR4, PT ;  /* 0x00000004c0007c0c */ /* 0x000fc6000bf86270 */
[C---:B------:R-:W-:Y:S01]  /*b7a0*/  @!P3 IMAD.SHL.U32 R27, R203.reuse, 0x2, RZ ;  /* 0x00000002cb1bb824 */ /* 0x040fe200078e00ff */
[----:B------:R-:W-:-:S03]  /*b7b0*/  @!P3 SHF.L.U64.HI R20, R203, 0x1, R232 ;  /* 0x00000001cb14b819 */ /* 0x000fc600000102e8 */
[C---:B------:R-:W-:Y:S01]  /*b7c0*/  @!P2 IMAD.SHL.U32 R31, R201.reuse, 0x2, RZ ;  /* 0x00000002c91fa824 */ /* 0x040fe200078e00ff */
[----:B------:R-:W-:Y:S02]  /*b7d0*/  @!P2 SHF.L.U64.HI R12, R201, 0x1, R231 ;  /* 0x00000001c90ca819 */ /* 0x000fe400000102e7 */
[-C--:B--2---:R-:W-:Y:S01]  /*b7e0*/  @!P3 IADD3 R24, P6, R0, R27.reuse, RZ ;  /* 0x0000001b0018b210 */ /* 0x084fe20007fde0ff */
[----:B------:R-:W-:Y:S01]  /*b7f0*/  @!P0 IMAD.SHL.U32 R65, R200, 0x2, RZ ;  /* 0x00000002c8418824 */ /* 0x000fe200078e00ff */
[----:B----4-:R-:W-:Y:S01]  /*b800*/  @!P3 IADD3 R26, P5, R14, R27, RZ ;  /* 0x0000001b0e1ab210 */ /* 0x010fe20007fbe0ff */
[----:B-1----:R-:W-:Y:S01]  /*b810*/  @!P4 IMAD.MOV.U32 R13, RZ, RZ, R3 ;  /* 0x000000ffff0dc224 */ /* 0x002fe200078e0003 */
[----:B------:R-:W-:Y:S01]  /*b820*/  @!P1 SHF.L.U32 R39, R202, 0x1, RZ ;  /* 0x00000001ca279819 */ /* 0x000fe200000006ff */
[--C-:B------:R-:W-:Y:S01]  /*b830*/  @!P3 IMAD.X R25, R3, 0x1, R20.reuse, P6 ;  /* 0x000000010319b824 */ /* 0x100fe200030e0614 */
[-C--:B------:R-:W-:Y:S01]  /*b840*/  @!P2 IADD3 R28, P6, R0, R31.reuse, RZ ;  /* 0x0000001f001ca210 */ /* 0x080fe20007fde0ff */
[----:B---3--:R-:W-:Y:S01]  /*b850*/  @!P3 IMAD.X R27, R5, 0x1, R20, P5 ;  /* 0x00000001051bb824 */ /* 0x008fe200028e0614 */
[----:B------:R-:W-:Y:S01]  /*b860*/  @!P2 IADD3 R30, P5, R14, R31, RZ ;  /* 0x0000001f0e1ea210 */ /* 0x000fe20007fbe0ff */
[----:B------:R-:W-:Y:S01]  /*b870*/  @!P4 IMAD.MOV.U32 R15, RZ, RZ, R5 ;  /* 0x000000ffff0fc224 */ /* 0x000fe200078e0005 */
[----:B------:R-:W-:Y:S01]  /*b880*/  @!P1 SHF.L.U64.HI R20, R202, 0x1, R230 ;  /* 0x00000001ca149819 */ /* 0x000fe200000102e6 */
[--C-:B------:R-:W-:Y:S01]  /*b890*/  @!P2 IMAD.X R29, R3, 0x1, R12.reuse, P6 ;  /* 0x00000001031da824 */ /* 0x100fe200030e060c */
[-C--:B------:R-:W-:Y:S01]  /*b8a0*/  @!P1 IADD3 R36, P6, R0, R39.reuse, RZ ;  /* 0x0000002700249210 */ /* 0x080fe20007fde0ff */
[----:B------:R-:W-:Y:S01]  /*b8b0*/  @!P2 IMAD.X R31, R5, 0x1, R12, P5 ;  /* 0x00000001051fa824 */ /* 0x000fe200028e060c */
[----:B------:R-:W-:Y:S01]  /*b8c0*/  ISETP.GE.AND P5, PT, R204, UR4, PT ;  /* 0x00000004cc007c0c */ /* 0x000fe2000bfa6270 */
[----:B------:R-:W-:Y:S01]  /*b8d0*/  @!P4 IMAD.MOV.U32 R12, RZ, RZ, R0 ;  /* 0x000000ffff0cc224 */ /* 0x000fe200078e0000 */
[----:B------:R-:W-:Y:S01]  /*b8e0*/  @!P0 SHF.L.U64.HI R34, R200, 0x1, R229 ;  /* 0x00000001c8228819 */ /* 0x000fe200000102e5 */
[----:B------:R-:W-:Y:S01]  /*b8f0*/  @!P1 IMAD.X R37, R3, 0x1, R20, P6 ;  /* 0x0000000103259824 */ /* 0x000fe200030e0614 */
[----:B------:R-:W-:Y:S01]  /*b900*/  @!P1 IADD3 R38, P6, R14, R39, RZ ;  /* 0x000000270e269210 */ /* 0x000fe20007fde0ff */
[----:B------:R-:W-:-:S03]  /*b910*/  @!P4 IMAD.WIDE R12, R192, 0x2, R12 ;  /* 0x00000002c00cc825 */ /* 0x000fc600078e020c */
[----:B------:R-:W-:Y:S01]  /*b920*/  @!P1 IADD3.X R39, R5, R20, RZ, P6, !PT ;  /* 0x0000001405279210 */ /* 0x000fe200037fe4ff */
[----:B------:R-:W-:Y:S01]  /*b930*/  @!P4 IMAD.WIDE R20, R192, 0x2, R14 ;  /* 0x00000002c014c825 */ /* 0x000fe200078e020e */
[-C--:B------:R-:W-:Y:S01]  /*b940*/  @!P0 IADD3 R44, P6, R0, R65.reuse, RZ ;  /* 0x00000041002c8210 */ /* 0x080fe20007fde0ff */
[----:B------:R1:W5:Y:S02]  /*b950*/  @!P4 LD.E.64 R60, desc[UR60][R12.64] ;  /* 0x0000003c0c3cc980 */ /* 0x000364000c101b00 */
[----:B------:R-:W-:Y:S02]  /*b960*/  @!P5 IMAD.SHL.U32 R15, R204, 0x2, RZ ;  /* 0x00000002cc0fd824 */ /* 0x000fe400078e00ff */
[----:B------:R-:W-:Y:S01]  /*b970*/  @!P0 IMAD.X R45, R3, 0x1, R34, P6 ;  /* 0x00000001032d8824 */ /* 0x000fe200030e0622 */
[----:B------:R-:W-:Y:S01]  /*b980*/  @!P0 IADD3 R64, P6, R14, R65, RZ ;  /* 0x000000410e408210 */ /* 0x000fe20007fde0ff */
[----:B------:R1:W5:Y:S01]  /*b990*/  @!P4 LD.E.64 R58, desc[UR60][R20.64] ;  /* 0x0000003c143ac980 */ /* 0x000362000c101b00 */
[----:B------:R-:W-:-:S02]  /*b9a0*/  @!P5 SHF.L.U64.HI R32, R204, 0x1, R228 ;  /* 0x00000001cc20d819 */ /* 0x000fc400000102e4 */
[----:B------:R-:W-:Y:S02]  /*b9b0*/  CS2R R56, SRZ ;  /* 0x0000000000387805 */ /* 0x000fe4000001ff00 */
[-C--:B------:R-:W-:Y:S01]  /*b9c0*/  @!P5 IADD3 R66, P4, R0, R15.reuse, RZ ;  /* 0x0000000f0042d210 */ /* 0x080fe20007f9e0ff */
[----:B------:R-:W-:Y:S01]  /*b9d0*/  @!P0 IMAD.X R65, R5, 0x1, R34, P6 ;  /* 0x0000000105418824 */ /* 0x000fe200030e0622 */
[----:B------:R-:W-:Y:S02]  /*b9e0*/  @!P5 IADD3 R14, P6, R14, R15, RZ ;  /* 0x0000000f0e0ed210 */ /* 0x000fe40007fde0ff */
[----:B------:R-:W-:Y:S02]  /*b9f0*/  CS2R R54, SRZ ;  /* 0x0000000000367805 */ /* 0x000fe4000001ff00 */
[----:B------:R-:W-:Y:S01]  /*ba00*/  CS2R R52, SRZ ;  /* 0x0000000000347805 */ /* 0x000fe2000001ff00 */
[--C-:B------:R-:W-:Y:S01]  /*ba10*/  @!P5 IMAD.X R67, R3, 0x1, R32.reuse, P4 ;  /* 0x000000010343d824 */ /* 0x100fe200020e0620 */
[----:B------:R-:W-:Y:S01]  /*ba20*/  CS2R R50, SRZ ;  /* 0x0000000000327805 */ /* 0x000fe2000001ff00 */
[----:B------:R-:W-:Y:S01]  /*ba30*/  @!P5 IMAD.X R15, R5, 0x1, R32, P6 ;  /* 0x00000001050fd824 */ /* 0x000fe200030e0620 */
[----:B------:R-:W-:-:S02]  /*ba40*/  CS2R R48, SRZ ;  /* 0x0000000000307805 */ /* 0x000fc4000001ff00 */
[----:B------:R-:W-:Y:S02]  /*ba50*/  CS2R R46, SRZ ;  /* 0x00000000002e7805 */ /* 0x000fe4000001ff00 */
[----:B------:R-:W-:Y:S02]  /*ba60*/  CS2R R42, SRZ ;  /* 0x00000000002a7805 */ /* 0x000fe4000001ff00 */
[----:B------:R-:W-:Y:S02]  /*ba70*/  CS2R R40, SRZ ;  /* 0x0000000000287805 */ /* 0x000fe4000001ff00 */
[----:B------:R-:W-:Y:S02]  /*ba80*/  CS2R R32, SRZ ;  /* 0x0000000000207805 */ /* 0x000fe4000001ff00 */
[----:B------:R-:W-:Y:S01]  /*ba90*/  CS2R R34, SRZ ;  /* 0x0000000000227805 */ /* 0x000fe2000001ff00 */
[----:B------:R1:W5:Y:S04]  /*baa0*/  @!P3 LD.E.64 R56, desc[UR60][R24.64] ;  /* 0x0000003c1838b980 */ /* 0x000368000c101b00 */
        /* <DEDUP_REMOVED lines=8> */
[----:B------:R1:W5:Y:S02]  /*bb30*/  @!P5 LD.E.64 R34, desc[UR60][R14.64] ;  /* 0x0000003c0e22d980 */ /* 0x000364000c101b00 */
.L_x_1819:
[----:B------:R-:W-:Y:S05]  /*bb40*/  BSYNC B1 ;  /* 0x0000000000017941 */ /* 0x000fea0003800000 */
.L_x_1818:
[----:B--2--5:R-:W-:Y:S01]  /*bb50*/  IMAD.MOV.U32 R0, RZ, RZ, R58 ;  /* 0x000000ffff007224 */ /* 0x024fe200078e003a */
[----:B---3--:R-:W-:Y:S01]  /*bb60*/  MOV R5, R54 ;  /* 0x0000003600057202 */ /* 0x008fe20000000f00 */
[----:B-1----:R-:W-:Y:S01]  /*bb70*/  IMAD.MOV.U32 R3, RZ, RZ, R59 ;  /* 0x000000ffff037224 */ /* 0x002fe200078e003b */
[----:B------:R-:W-:Y:S01]  /*bb80*/  UMOV UR4, 0xffffffff ;  /* 0xffffffff00047882 */ /* 0x000fe20000000000 */
[----:B------:R-:W-:Y:S01]  /*bb90*/  IMAD.MOV.U32 R9, RZ, RZ, R55 ;  /* 0x000000ffff097224 */ /* 0x000fe200078e0037 */
[----:B------:R-:W-:Y:S01]  /*bba0*/  PRMT R87, R0, 0x7610, R87 ;  /* 0x0000761000577816 */ /* 0x000fe20000000057 */
[----:B------:R-:W-:Y:S01]  /*bbb0*/  IMAD.MOV.U32 R0, RZ, RZ, R50 ;  /* 0x000000ffff007224 */ /* 0x000fe200078e0032 */
[----:B------:R-:W-:Y:S01]  /*bbc0*/  PRMT R86, R86, 0x5410, R3 ;  /* 0x0000541056567816 */ /* 0x000fe20000000003 */
[----:B------:R-:W-:Y:S01]  /*bbd0*/  IMAD.MOV.U32 R3, RZ, RZ, R51 ;  /* 0x000000ffff037224 */ /* 0x000fe200078e0033 */
[----:B------:R-:W-:Y:S01]  /*bbe0*/  PRMT R84, R5, 0x5410, R9 ;  /* 0x0000541005547816 */ /* 0x000fe20000000009 */
[----:B------:R-:W-:Y:S01]  /*bbf0*/  IMAD.MOV.U32 R5, RZ, RZ, R46 ;  /* 0x000000ffff057224 */ /* 0x000fe200078e002e */
[----:B------:R-:W-:Y:S01]  /*bc00*/  CS2R R30, SRZ ;  /* 0x00000000001e7805 */ /* 0x000fe2000001ff00 */
[----:B------:R-:W-:Y:S01]  /*bc10*/  IMAD.MOV.U32 R9, RZ, RZ, R47 ;  /* 0x000000ffff097224 */ /* 0x000fe200078e002f */
[----:B------:R-:W-:Y:S01]  /*bc20*/  PRMT R82, R0, 0x5410, R3 ;  /* 0x0000541000527816 */ /* 0x000fe20000000003 */
[----:B------:R-:W-:-:S02]  /*bc30*/  IMAD.MOV.U32 R0, RZ, RZ, R40 ;  /* 0x000000ffff007224 */ /* 0x000fc400078e0028 */
[----:B------:R-:W-:Y:S01]  /*bc40*/  IMAD.MOV.U32 R3, RZ, RZ, R41 ;  /* 0x000000ffff037224 */ /* 0x000fe200078e0029 */
[----:B------:R-:W-:Y:S01]  /*bc50*/  PRMT R80, R5, 0x5410, R9 ;  /* 0x0000541005507816 */ /* 0x000fe20000000009 */
[----:B------:R-:W-:Y:S01]  /*bc60*/  IMAD.MOV.U32 R5, RZ, RZ, R34 ;  /* 0x000000ffff057224 */ /* 0x000fe200078e0022 */
[----:B------:R-:W-:Y:S02]  /*bc70*/  MOV R9, R35 ;  /* 0x0000002300097202 */ /* 0x000fe40000000f00 */
        /* <DEDUP_REMOVED lines=8> */
[----:B------:R-:W-:-:S02]  /*bd00*/  IMAD.MOV.U32 R0, RZ, RZ, R52 ;  /* 0x000000ffff007224 */ /* 0x000fc400078e0034 */
[----:B------:R-:W-:Y:S01]  /*bd10*/  IMAD.MOV.U32 R3, RZ, RZ, R53 ;  /* 0x000000ffff037224 */ /* 0x000fe200078e0035 */
[----:B------:R-:W-:Y:S01]  /*bd20*/  PRMT R85, R5, 0x5410, R9 ;  /* 0x0000541005557816 */ /* 0x000fe20000000009 */
[----:B------:R-:W-:Y:S02]  /*bd30*/  IMAD.MOV.U32 R5, RZ, RZ, R48 ;  /* 0x000000ffff057224 */ /* 0x000fe400078e0030 */
[----:B------:R-:W-:Y:S01]  /*bd40*/  IMAD.MOV.U32 R9, RZ, RZ, R49 ;  /* 0x000000ffff097224 */ /* 0x000fe200078e0031 */
[----:B------:R-:W-:Y:S01]  /*bd50*/  PRMT R83, R0, 0x5410, R3 ;  /* 0x0000541000537816 */ /* 0x000fe20000000003 */
[----:B------:R-:W-:Y:S01]  /*bd60*/  IMAD.MOV.U32 R3, RZ, RZ, R43 ;  /* 0x000000ffff037224 */ /* 0x000fe200078e002b */
[----:B------:R-:W-:Y:S02]  /*bd70*/  MOV R0, R42 ;  /* 0x0000002a00007202 */ /* 0x000fe40000000f00 */
[----:B------:R-:W-:Y:S01]  /*bd80*/  PRMT R81, R5, 0x5410, R9 ;  /* 0x0000541005517816 */ /* 0x000fe20000000009 */
[----:B------:R-:W-:Y:S01]  /*bd90*/  IMAD.MOV.U32 R5, RZ, RZ, R32 ;  /* 0x000000ffff057224 */ /* 0x000fe200078e0020 */
[----:B------:R-:W-:Y:S01]  /*bda0*/  PRMT R79, R0, 0x5410, R3 ;  /* 0x00005410004f7816 */ /* 0x000fe20000000003 */
[----:B------:R-:W-:-:S05]  /*bdb0*/  IMAD.MOV.U32 R9, RZ, RZ, R33 ;  /* 0x000000ffff097224 */ /* 0x000fca00078e0021 */
[----:B------:R-:W-:Y:S01]  /*bdc0*/  PRMT R76, R9, 0x5410, R5 ;  /* 0x00005410094c7816 */ /* 0x000fe20000000005 */
[----:B------:R-:W-:Y:S06]  /*bdd0*/  BRA.DIV UR4, `(.L_x_1820) ;  /* 0x000001e204187947 */ /* 0x000fec000b800000 */
[----:B------:R1:W2:Y:S04]  /*bde0*/  SHFL.IDX PT, R3, R7, 0x1, 0x1c1f ;  /* 0x003c1f0007037f89 */ /* 0x0002a800000e0000 */
[----:B------:R1:W3:Y:S04]  /*bdf0*/  SHFL.IDX PT, R0, R6, 0x1, 0x1c1f ;  /* 0x003c1f0006007f89 */ /* 0x0002e800000e0000 */
[----:B------:R1:W1:Y:S04]  /*be00*/  SHFL.IDX PT, R5, R8, 0x1, 0x1c1f ;  /* 0x003c1f0008057f89 */ /* 0x00026800000e0000 */
[----:B0-----:R-:W0:Y:S02]  /*be10*/  SHFL.IDX PT, R4, R4, 0x1, 0x1c1f ;  /* 0x003c1f0004047f89 */ /* 0x001e2400000e0000 */
.L_x_2164:
[----:B------:R-:W-:Y:S01]  /*be20*/  VIADD R10, R10, 0x40 ;  /* 0x000000400a0a7836 */ /* 0x000fe20000000000 */
[----:B-1----:R-:W-:Y:S01]  /*be30*/  LOP3.LUT R6, R206, 0x18, R18, 0xf8, !PT ;  /* 0x00000018ce067812 */ /* 0x002fe200078ef812 */
[----:B------:R-:W-:Y:S01]  /*be40*/  BSSY B1, `(.L_x_1821) ;  /* 0x0000053000017945 */ /* 0x000fe20003800000 */
[----:B------:R-:W-:Y:S02]  /*be50*/  LOP3.LUT P0, RZ, R215, 0x4, RZ, 0xc0, !PT ;  /* 0x00000004d7ff7812 */ /* 0x000fe4000780c0ff */
[----:B------:R-:W-:Y:S02]  /*be60*/  CS2R R36, SRZ ;  /* 0x0000000000247805 */ /* 0x000fe4000001ff00 */
[----:B------:R-:W-:Y:S02]  /*be70*/  ISETP.GE.AND P1, PT, R10, R63, PT ;  /* 0x0000003f0a00720c */ /* 0x000fe40003f26270 */
[----:B------:R-:W-:Y:S02]  /*be80*/  CS2R R26, SRZ ;  /* 0x00000000001a7805 */ /* 0x000fe4000001ff00 */
[----:B------:R-:W-:-:S02]  /*be90*/  LOP3.LUT R7, R6, R207, RZ, 0x3c, !PT ;  /* 0x000000cf06077212 */ /* 0x000fc400078e3cff */
[----:B------:R-:W-:Y:S02]  /*bea0*/  CS2R R20, SRZ ;  /* 0x0000000000147805 */ /* 0x000fe4000001ff00 */
[----:B------:R-:W-:Y:S02]  /*beb0*/  CS2R R12, SRZ ;  /* 0x00000000000c7805 */ /* 0x000fe4000001ff00 */
[----:B------:R-:W-:Y:S02]  /*bec0*/  CS2R R8, SRZ ;  /* 0x0000000000087805 */ /* 0x000fe4000001ff00 */
[----:B------:R-:W-:Y:S01]  /*bed0*/  CS2R R44, SRZ ;  /* 0x00000000002c7805 */ /* 0x000fe2000001ff00 */
[----:B------:R-:W-:Y:S01]  /*bee0*/  IMAD.IADD R7, R208, 0x1, R7 ;  /* 0x00000001d0077824 */ /* 0x000fe200078e0207 */
[----:B------:R-:W-:Y:S02]  /*bef0*/  CS2R R38, SRZ ;  /* 0x0000000000267805 */ /* 0x000fe4000001ff00 */
[----:B------:R-:W-:-:S02]  /*bf00*/  CS2R R28, SRZ ;  /* 0x00000000001c7805 */ /* 0x000fc4000001ff00 */
[----:B------:R-:W-:Y:S02]  /*bf10*/  CS2R R24, SRZ ;  /* 0x0000000000187805 */ /* 0x000fe4000001ff00 */
[----:B----4-:R-:W-:Y:S01]  /*bf20*/  CS2R R14, SRZ ;  /* 0x00000000000e7805 */ /* 0x010fe2000001ff00 */
[----:B------:R-:W-:Y:S01]  /*bf30*/  IMAD R62, R7, 0x2, R16 ;  /* 0x00000002073e7824 */ /* 0x000fe200078e0210 */
        /* <DEDUP_REMOVED lines=8> */
[----:B------:R-:W-:-:S05]  /*bfc0*/  ISETP.GE.AND P1, PT, R200, UR4, PT ;  /* 0x00000004c8007c0c */ /* 0x000fca000bf26270 */
[C---:B------:R-:W-:Y:S01]  /*bfd0*/  @!P4 IMAD.SHL.U32 R9, R203.reuse, 0x2, RZ ;  /* 0x00000002cb09c824 */ /* 0x040fe200078e00ff */
[----:B------:R-:W-:-:S03]  /*bfe0*/  @!P4 SHF.L.U64.HI R6, R203, 0x1, R232 ;  /* 0x00000001cb06c819 */ /* 0x000fc600000102e8 */
[C---:B------:R-:W-:Y:S01]  /*bff0*/  @!P3 IMAD.SHL.U32 R71, R201.reuse, 0x2, RZ ;  /* 0x00000002c947b824 */ /* 0x040fe200078e00ff */
[----:B------:R-:W-:Y:S02]  /*c000*/  @!P3 SHF.L.U64.HI R12, R201, 0x1, R231 ;  /* 0x00000001c90cb819 */ /* 0x000fe400000102e7 */
[-C--:B---3--:R-:W-:Y:S01]  /*c010*/  @!P4 IADD3 R10, P5, R0, R9.reuse, RZ ;  /* 0x00000009000ac210 */ /* 0x088fe20007fbe0ff */
[----:B------:R-:W-:Y:S01]  /*c020*/  @!P1 IMAD.SHL.U32 R7, R200, 0x2, RZ ;  /* 0x00000002c8079824 */ /* 0x000fe200078e00ff */
[----:B0-----:R-:W-:Y:S02]  /*c030*/  @!P4 IADD3 R8, P6, R4, R9, RZ ;  /* 0x000000090408c210 */ /* 0x001fe40007fde0ff */
[----:B------:R-:W-:Y:S01]  /*c040*/  @!P2 SHF.L.U32 R67, R202, 0x1, RZ ;  /* 0x00000001ca43a819 */ /* 0x000fe200000006ff */
[--C-:B--2---:R-:W-:Y:S01]  /*c050*/  @!P4 IMAD.X R11, R3, 0x1, R6.reuse, P5 ;  /* 0x00000001030bc824 */ /* 0x104fe200028e0606 */
[----:B------:R-:W-:Y:S01]  /*c060*/  @!P3 IADD3 R74, P5, R0, R71, RZ ;  /* 0x00000047004ab210 */ /* 0x000fe20007fbe0ff */
[----:B------:R-:W-:Y:S01]  /*c070*/  @!P4 IMAD.X R9, R5, 0x1, R6, P6 ;  /* 0x000000010509c824 */ /* 0x000fe200030e0606 */
[----:B------:R-:W-:-:S02]  /*c080*/  @!P2 SHF.L.U64.HI R14, R202, 0x1, R230 ;  /* 0x00000001ca0ea819 */ /* 0x000fc400000102e6 */
[----:B------:R-:W-:Y:S01]  /*c090*/  @!P3 IADD3 R70, P6, R4, R71, RZ ;  /* 0x000000470446b210 */ /* 0x000fe20007fde0ff */
[--C-:B------:R-:W-:Y:S01]  /*c0a0*/  @!P3 IMAD.X R75, R3, 0x1, R12.reuse, P5 ;  /* 0x00000001034bb824 */ /* 0x100fe200028e060c */
[-C--:B------:R-:W-:Y:S02]  /*c0b0*/  @!P2 IADD3 R68, P5, R0, R67.reuse, RZ ;  /* 0x000000430044a210 */ /* 0x080fe40007fbe0ff */
[----:B------:R-:W-:Y:S01]  /*c0c0*/  @!P1 SHF.L.U64.HI R20, R200, 0x1, R229 ;  /* 0x00000001c8149819 */ /* 0x000fe200000102e5 */
[----:B------:R-:W-:Y:S01]  /*c0d0*/  @!P3 IMAD.X R71, R5, 0x1, R12, P6 ;  /* 0x000000010547b824 */ /* 0x000fe200030e060c */
[----:B------:R-:W-:Y:S01]  /*c0e0*/  @!P2 IADD3 R66, P6, R4, R67, RZ ;  /* 0x000000430442a210 */ /* 0x000fe20007fde0ff */
[----:B------:R-:W-:Y:S01]  /*c0f0*/  @!P2 IMAD.X R69, R3, 0x1, R14, P5 ;  /* 0x000000010345a824 */ /* 0x000fe200028e060e */
[----:B------:R-:W-:-:S03]  /*c100*/  @!P1 IADD3 R64, P5, R0, R7, RZ ;  /* 0x0000000700409210 */ /* 0x000fc60007fbe0ff */
[----:B------:R-:W-:Y:S01]  /*c110*/  @!P2 IMAD.X R67, R5, 0x1, R14, P6 ;  /* 0x000000010543a824 */ /* 0x000fe200030e060e */
[----:B------:R-:W-:Y:S01]  /*c120*/  ISETP.GE.AND P6, PT, R192, UR4, PT ;  /* 0x00000004c0007c0c */ /* 0x000fe2000bfc6270 */
[----:B------:R-:W-:Y:S01]  /*c130*/  @!P1 IMAD.X R65, R3, 0x1, R20, P5 ;  /* 0x0000000103419824 */ /* 0x000fe200028e0614 */
[----:B------:R-:W-:-:S04]  /*c140*/  @!P1 IADD3 R6, P5, R4, R7, RZ ;  /* 0x0000000704069210 */ /* 0x000fc80007fbe0ff */
[----:B------:R-:W-:Y:S02]  /*c150*/  @!P1 IADD3.X R7, R5, R20, RZ, P5, !PT ;  /* 0x0000001405079210 */ /* 0x000fe40002ffe4ff */
[----:B------:R-:W-:-:S05]  /*c160*/  ISETP.GE.AND P5, PT, R204, UR4, PT ;  /* 0x00000004cc007c0c */ /* 0x000fca000bfa6270 */
[----:B------:R-:W-:Y:S02]  /*c170*/  @!P6 IMAD.MOV.U32 R12, RZ, RZ, R0 ;  /* 0x000000ffff0ce224 */ /* 0x000fe400078e0000 */
[----:B------:R-:W-:Y:S02]  /*c180*/  @!P6 IMAD.MOV.U32 R13, RZ, RZ, R3 ;  /* 0x000000ffff0de224 */ /* 0x000fe400078e0003 */
[----:B------:R-:W-:-:S04]  /*c190*/  @!P6 IMAD.WIDE R14, R192, 0x2, R4 ;  /* 0x00000002c00ee825 */ /* 0x000fc800078e0204 */
[----:B------:R-:W-:Y:S01]  /*c1a0*/  @!P6 IMAD.WIDE R12, R192, 0x2, R12 ;  /* 0x00000002c00ce825 */ /* 0x000fe200078e020c */
[----:B------:R0:W5:Y:S03]  /*c1b0*/  @!P6 LD.E.64 R30, desc[UR60][R14.64] ;  /* 0x0000003c0e1ee980 */ /* 0x000166000c101b00 */
[C---:B------:R-:W-:Y:S01]  /*c1c0*/  @!P5 IMAD.SHL.U32 R21, R204.reuse, 0x2, RZ ;  /* 0x00000002cc15d824 */ /* 0x040fe200078e00ff */
[----:B------:R1:W5:Y:S01]  /*c1d0*/  @!P6 LD.E.64 R44, desc[UR60][R12.64] ;  /* 0x0000003c0c2ce980 */ /* 0x000362000c101b00 */
[----:B------:R-:W-:-:S03]  /*c1e0*/  @!P5 SHF.L.U64.HI R20, R204, 0x1, R228 ;  /* 0x00000001cc14d819 */ /* 0x000fc600000102e4 */
[-C--:B------:R-:W-:Y:S02]  /*c1f0*/  @!P5 IADD3 R72, P6, R0, R21.reuse, RZ ;  /* 0x000000150048d210 */ /* 0x080fe40007fde0ff */
[----:B------:R-:W-:Y:S02]  /*c200*/  CS2R R38, SRZ ;  /* 0x0000000000267805 */ /* 0x000fe4000001ff00 */
[----:B------:R-:W-:Y:S01]  /*c210*/  CS2R R36, SRZ ;  /* 0x0000000000247805 */ /* 0x000fe2000001ff00 */
[----:B------:R-:W-:Y:S01]  /*c220*/  @!P5 IMAD.X R73, R3, 0x1, R20, P6 ;  /* 0x000000010349d824 */ /* 0x000fe200030e0614 */
[----:B------:R-:W-:Y:S02]  /*c230*/  @!P5 IADD3 R4, P6, R4, R21, RZ ;  /* 0x000000150404d210 */ /* 0x000fe40007fde0ff */
[----:B------:R2:W5:Y:S01]  /*c240*/  @!P4 LD.E.64 R38, desc[UR60][R10.64] ;  /* 0x0000003c0a26c980 */ /* 0x000562000c101b00 */
[----:B------:R-:W-:Y:S02]  /*c250*/  CS2R R28, SRZ ;  /* 0x00000000001c7805 */ /* 0x000fe4000001ff00 */
[----:B------:R-:W-:-:S02]  /*c260*/  CS2R R26, SRZ ;  /* 0x00000000001a7805 */ /* 0x000fc4000001ff00 */
[----:B------:R-:W-:Y:S01]  /*c270*/  CS2R R24, SRZ ;  /* 0x0000000000187805 */ /* 0x000fe2000001ff00 */
[----:B------:R-:W-:Y:S01]  /*c280*/  @!P5 IMAD.X R5, R5, 0x1, R20, P6 ;  /* 0x000000010505d824 */ /* 0x000fe200030e0614 */
[----:B------:R3:W5:Y:S01]  /*c290*/  @!P4 LD.E.64 R36, desc[UR60][R8.64] ;  /* 0x0000003c0824c980 */ /* 0x000762000c101b00 */
[----:B------:R-:W-:Y:S02]  /*c2a0*/  CS2R R20, SRZ ;  /* 0x0000000000147805 */ /* 0x000fe4000001ff00 */
[----:B0-----:R-:W-:Y:S02]  /*c2b0*/  CS2R R14, SRZ ;  /* 0x00000000000e7805 */ /* 0x001fe4000001ff00 */
[----:B-1----:R-:W-:Y:S01]  /*c2c0*/  CS2R R12, SRZ ;  /* 0x00000000000c7805 */ /* 0x002fe2000001ff00 */
[----:B------:R1:W5:Y:S01]  /*c2d0*/  @!P3 LD.E.64 R28, desc[UR60][R74.64] ;  /* 0x0000003c4a1cb980 */ /* 0x000362000c101b00 */
[----:B--2---:R-:W-:-:S03]  /*c2e0*/  CS2R R10, SRZ ;  /* 0x00000000000a7805 */ /* 0x004fc6000001ff00 */
[----:B------:R1:W5:Y:S01]  /*c2f0*/  @!P3 LD.E.64 R26, desc[UR60][R70.64] ;  /* 0x0000003c461ab980 */ /* 0x000362000c101b00 */
[----:B---3--:R-:W-:-:S03]  /*c300*/  CS2R R8, SRZ ;  /* 0x0000000000087805 */ /* 0x008fc6000001ff00 */
[----:B------:R1:W5:Y:S04]  /*c310*/  @!P2 LD.E.64 R24, desc[UR60][R68.64] ;  /* 0x0000003c4418a980 */ /* 0x000368000c101b00 */
[----:B------:R1:W5:Y:S04]  /*c320*/  @!P2 LD.E.64 R20, desc[UR60][R66.64] ;  /* 0x0000003c4214a980 */ /* 0x000368000c101b00 */
[----:B------:R1:W5:Y:S04]  /*c330*/  @!P1 LD.E.64 R14, desc[UR60][R64.64] ;  /* 0x0000003c400e9980 */ /* 0x000368000c101b00 */
[----:B------:R1:W5:Y:S04]  /*c340*/  @!P1 LD.E.64 R12, desc[UR60][R6.64] ;  /* 0x0000003c060c9980 */ /* 0x000368000c101b00 */
[----:B------:R1:W5:Y:S04]  /*c350*/  @!P5 LD.E.64 R10, desc[UR60][R72.64] ;  /* 0x0000003c480ad980 */ /* 0x000368000c101b00 */
[----:B------:R1:W5:Y:S02]  /*c360*/  @!P5 LD.E.64 R8, desc[UR60][R4.64] ;  /* 0x0000003c0408d980 */ /* 0x000364000c101b00 */
.L_x_1822:
[----:B------:R-:W-:Y:S05]  /*c370*/  BSYNC B1 ;  /* 0x0000000000017941 */ /* 0x000fea0003800000 */
.L_x_1821:
[----:B01---5:R-:W-:Y:S01]  /*c380*/  IMAD.MOV.U32 R4, RZ, RZ, R30 ;  /* 0x000000ffff047224 */ /* 0x023fe200078e001e */
[----:B--2---:R-:W-:Y:S01]  /*c390*/  LEA.HI R3, R221, R221, RZ, 0x1 ;  /* 0x000000dddd037211 */ /* 0x004fe200078f08ff */
[C---:B------:R-:W-:Y:S01]  /*c3a0*/  VIADD R5, R62.reuse, 0x12400 ;  /* 0x000124003e057836 */ /* 0x040fe20000000000 */
[----:B------:R-:W-:Y:S01]  /*c3b0*/  VIADDMNMX R68, R63, -R209, 0x80, PT ;  /* 0x000000803f447446 */ /* 0x000fe200038009d1 */
[----:B---3--:R-:W-:Y:S01]  /*c3c0*/  VIADD R0, R62, 0x12440 ;  /* 0x000124403e007836 */ /* 0x008fe20000000000 */
[----:B------:R-:W-:Y:S01]  /*c3d0*/  PRMT R73, R4, 0x7610, R73 ;  /* 0x0000761004497816 */ /* 0x000fe20000000049 */
[----:B------:R-:W-:Y:S01]  /*c3e0*/  IMAD.MOV.U32 R6, RZ, RZ, R36 ;  /* 0x000000ffff067224 */ /* 0x000fe200078e0024 */
[----:B------:R-:W-:Y:S01]  /*c3f0*/  LOP3.LUT R4, R3, 0xfffffffe, RZ, 0xc0, !PT ;  /* 0xfffffffe03047812 */ /* 0x000fe200078ec0ff */
[----:B------:R-:W-:Y:S01]  /*c400*/  IMAD.MOV.U32 R7, RZ, RZ, R37 ;  /* 0x000000ffff077224 */ /* 0x000fe200078e0025 */
[----:B------:R-:W-:Y:S01]  /*c410*/  @P0 IADD3 R0, R5, -0x40, RZ ;  /* 0xffffffc005000810 */ /* 0x000fe20007ffe0ff */
[----:B------:R-:W-:Y:S01]  /*c420*/  IMAD.MOV.U32 R5, RZ, RZ, R31 ;  /* 0x000000ffff057224 */ /* 0x000fe200078e001f */
[----:B------:R-:W-:Y:S01]  /*c430*/  BSSY B1, `(.L_x_1823) ;  /* 0x0000028000017945 */ /* 0x000fe20003800000 */
[----:B------:R-:W-:Y:S01]  /*c440*/  IMAD.IADD R4, R221, 0x1, -R4 ;  /* 0x00000001dd047824 */ /* 0x000fe200078e0a04 */
[----:B------:R-:W-:Y:S01]  /*c450*/  PRMT R71, R6, 0x5410, R7 ;  /* 0x0000541006477816 */ /* 0x000fe20000000007 */
[----:B------:R-:W-:Y:S01]  /*c460*/  IMAD.MOV.U32 R3, RZ, RZ, R26 ;  /* 0x000000ffff037224 */ /* 0x000fe200078e001a */
[----:B------:R-:W-:Y:S01]  /*c470*/  PRMT R73, R73, 0x5410, R5 ;  /* 0x0000541049497816 */ /* 0x000fe20000000005 */
[----:B------:R-:W-:Y:S01]  /*c480*/  IMAD.MOV.U32 R6, RZ, RZ, R27 ;  /* 0x000000ffff067224 */ /* 0x000fe200078e001b */
[----:B------:R-:W-:Y:S01]  /*c490*/  SHF.L.U32 R5, R4, 0x1f, RZ ;  /* 0x0000001f04057819 */ /* 0x000fe200000006ff */
[----:B------:R-:W-:Y:S01]  /*c4a0*/  IMAD.MOV.U32 R7, RZ, RZ, R20 ;  /* 0x000000ffff077224 */ /* 0x000fe200078e0014 */
[----:B------:R-:W-:Y:S01]  /*c4b0*/  MOV R4, R12 ;  /* 0x0000000c00047202 */ /* 0x000fe20000000f00 */
[----:B------:R-:W-:Y:S01]  /*c4c0*/  IMAD.MOV.U32 R65, RZ, RZ, R38 ;  /* 0x000000ffff417224 */ /* 0x000fe200078e0026 */
[----:B------:R-:W0:Y:S01]  /*c4d0*/  SYNCS.PHASECHK.TRANS64.TRYWAIT P0, [R16+URZ+0x30800], R5 ;  /* 0x03080005100075a7 */ /* 0x000e22000800017f */
[----:B------:R-:W-:Y:S01]  /*c4e0*/  PRMT R69, R3, 0x5410, R6 ;  /* 0x0000541003457816 */ /* 0x000fe20000000006 */
[----:B------:R-:W-:Y:S01]  /*c4f0*/  IMAD.MOV.U32 R3, RZ, RZ, R21 ;  /* 0x000000ffff037224 */ /* 0x000fe200078e0015 */
        /* <DEDUP_REMOVED lines=10> */
[----:B------:R-:W-:Y:S01]  /*c5a0*/  ISETP.GE.AND P1, PT, R195, R68, PT ;  /* 0x00000044c300720c */ /* 0x000fe20003f26270 */
[----:B------:R-:W-:Y:S01]  /*c5b0*/  IMAD.MOV.U32 R7, RZ, RZ, R45 ;  /* 0x000000ffff077224 */ /* 0x000fe200078e002d */
[----:B------:R-:W-:Y:S01]  /*c5c0*/  PRMT R3, R3, 0x5410, R4 ;  /* 0x0000541003037816 */ /* 0x000fe20000000004 */
        /* <DEDUP_REMOVED lines=8> */
[----:B------:R-:W-:-:S03]  /*c650*/  IMAD.MOV.U32 R7, RZ, RZ, R14 ;  /* 0x000000ffff077224 */ /* 0x000fc600078e000e */
[----:B------:R-:W-:Y:S01]  /*c660*/  PRMT R67, R4, 0x5410, R6 ;  /* 0x0000541004437816 */ /* 0x000fe20000000006 */
[----:B------:R-:W-:Y:S01]  /*c670*/  IMAD.MOV.U32 R4, RZ, RZ, R10 ;  /* 0x000000ffff047224 */ /* 0x000fe200078e000a */
[----:B------:R-:W-:Y:S01]  /*c680*/  PRMT R65, R7, 0x5410, R63 ;  /* 0x0000541007417816 */ /* 0x000fe2000000003f */
[----:B------:R-:W-:Y:S01]  /*c690*/  IMAD.MOV.U32 R6, RZ, RZ, R11 ;  /* 0x000000ffff067224 */ /* 0x000fe200078e000b */
[----:B0-----:R-:W-:Y:S06]  /*c6a0*/  @!P0 BRA `(.L_x_1824) ;  /* 0x000001d800588947 */ /* 0x001fec0003800000 */
.L_x_2165:
[----:B------:R-:W-:Y:S05]  /*c6b0*/  BSYNC B1 ;  /* 0x0000000000017941 */ /* 0x000fea0003800000 */
.L_x_1823:
[----:B------:R-:W-:Y:S01]  /*c6c0*/  BSSY B1, `(.L_x_1825) ;  /* 0x0000116000017945 */ /* 0x000fe20003800000 */
[----:B------:R-:W-:-:S03]  /*c6d0*/  PRMT R63, R4, 0x5410, R6 ;  /* 0x00005410043f7816 */ /* 0x000fc60000000006 */
[----:B------:R-:W-:Y:S05]  /*c6e0*/  @P1 BRA `(.L_x_1826) ;  /* 0x00000010004c1947 */ /* 0x000fea0003800000 */
[----:B0-----:R-:W0:Y:S01]  /*c6f0*/  LDC R5, c[0x0][0x3f4] ;  /* 0x0000fd00ff057b82 */ /* 0x001e220000000800 */
[----:B------:R-:W-:Y:S01]  /*c700*/  BSSY B2, `(.L_x_1827) ;  /* 0x0000032000027945 */ /* 0x000fe20003800000 */
[-C--:B0-----:R-:W-:Y:S02]  /*c710*/  ISETP.GE.AND P0, PT, R192, R5.reuse, PT ;  /* 0x00000005c000720c */ /* 0x081fe40003f06270 */
[-C--:B------:R-:W-:Y:S02]  /*c720*/  ISETP.GE.AND P1, PT, R203, R5.reuse, PT ;  /* 0x00000005cb00720c */ /* 0x080fe40003f26270 */
[-C--:B------:R-:W-:Y:S02]  /*c730*/  ISETP.GE.AND P2, PT, R201, R5.reuse, PT ;  /* 0x00000005c900720c */ /* 0x080fe40003f46270 */
[-C--:B------:R-:W-:Y:S02]  /*c740*/  ISETP.GE.AND P3, PT, R202, R5.reuse, PT ;  /* 0x00000005ca00720c */ /* 0x080fe40003f66270 */
[----:B------:R-:W-:-:S02]  /*c750*/  ISETP.GE.AND P4, PT, R200, R5, PT ;  /* 0x00000005c800720c */ /* 0x000fc40003f86270 */
[----:B------:R-:W-:-:S03]  /*c760*/  ISETP.GE.AND P5, PT, R204, R5, PT ;  /* 0x00000005cc00720c */ /* 0x000fc60003fa6270 */
[----:B------:R-:W-:Y:S10]  /*c770*/  @P0 BRA `(.L_x_1828) ;  /* 0x0000000000a80947 */ /* 0x000ff40003800000 */
[----:B------:R-:W0:Y:S01]  /*c780*/  LDS.128 R4, [R62+0x12400] ;  /* 0x012400003e047984 */ /* 0x000e220000000c00 */
[----:B------:R-:W-:Y:S01]  /*c790*/  SHF.R.U32.HI R90, RZ, 0x10, R61 ;  /* 0x00000010ff5a7819 */ /* 0x000fe2000001163d */
[--C-:B------:R-:W-:Y:S01]  /*c7a0*/  HADD2.F32 R75, -RZ, R87.reuse.H1_H1 ;  /* 0x30000057ff4b7230 */ /* 0x100fe20000004100 */
[----:B------:R-:W-:Y:S01]  /*c7b0*/  SHF.R.U32.HI R89, RZ, 0x10, R59 ;  /* 0x00000010ff597819 */ /* 0x000fe2000001163b */
[----:B------:R-:W-:Y:S01]  /*c7c0*/  HADD2.F32 R88, -RZ, R87.H0_H0 ;  /* 0x20000057ff587230 */ /* 0x000fe20000004100 */
[----:B------:R-:W-:Y:S01]  /*c7d0*/  SHF.R.U64 R95, R60, 0x10, R61 ;  /* 0x000000103c5f7819 */ /* 0x000fe2000000123d */
[----:B------:R-:W-:Y:S01]  /*c7e0*/  HADD2.F32 R87, -RZ, R90.H0_H0 ;  /* 0x2000005aff577230 */ /* 0x000fe20000004100 */
[----:B------:R-:W-:Y:S01]  /*c7f0*/  SHF.R.U64 R93, R58, 0x10, R59 ;  /* 0x000000103a5d7819 */ /* 0x000fe2000000123b */
[----:B------:R-:W-:Y:S02]  /*c800*/  HADD2.F32 R89, -RZ, R89.H0_H0 ;  /* 0x20000059ff597230 */ /* 0x000fe40000004100 */
[----:B0-----:R-:W-:-:S02]  /*c810*/  HADD2.F32 R61, -RZ, R7.H1_H1 ;  /* 0x30000007ff3d7230 */ /* 0x001fc40000004100 */
[----:B------:R-:W-:Y:S02]  /*c820*/  HADD2.F32 R60, -RZ, R7.H0_H0 ;  /* 0x20000007ff3c7230 */ /* 0x000fe40000004100 */
[--C-:B------:R-:W-:Y:S02]  /*c830*/  HADD2.F32 R7, -RZ, R4.reuse.H0_H0 ;  /* 0x20000004ff077230 */ /* 0x100fe40000004100 */
[C---:B------:R-:W-:Y:S01]  /*c840*/  FMUL.FTZ R92, R61.reuse, R87 ;  /* 0x000000573d5c7220 */ /* 0x040fe20000410000 */
[----:B------:R-:W-:Y:S02]  /*c850*/  HADD2.F32 R4, -RZ, R4.H1_H1 ;  /* 0x30000004ff047230 */ /* 0x000fe40000004100 */
[-C--:B------:R-:W-:Y:S01]  /*c860*/  FMUL.FTZ R91, R61, R89.reuse ;  /* 0x000000593d5b7220 */ /* 0x080fe20000410000 */
[--C-:B------:R-:W-:Y:S02]  /*c870*/  HADD2.F32 R58, -RZ, R6.reuse.H0_H0 ;  /* 0x20000006ff3a7230 */ /* 0x100fe40000004100 */
[----:B------:R-:W-:Y:S01]  /*c880*/  FFMA.FTZ R94, R60, R89, R92 ;  /* 0x000000593c5e7223 */ /* 0x000fe2000001005c */
[----:B------:R-:W-:-:S02]  /*c890*/  HADD2.F32 R59, -RZ, R6.H1_H1 ;  /* 0x30000006ff3b7230 */ /* 0x000fc40000004100 */
[----:B------:R-:W-:Y:S01]  /*c8a0*/  FMUL.FTZ R90, R4, R88 ;  /* 0x00000058045a7220 */ /* 0x000fe20000410000 */
[--C-:B------:R-:W-:Y:S02]  /*c8b0*/  HADD2.F32 R61, -RZ, R86.reuse.H1_H1 ;  /* 0x30000056ff3d7230 */ /* 0x100fe40000004100 */
[----:B------:R-:W-:Y:S01]  /*c8c0*/  FFMA.FTZ R91, R60, R87, -R91 ;  /* 0x000000573c5b7223 */ /* 0x000fe2000001085b */
[--C-:B------:R-:W-:Y:S02]  /*c8d0*/  HADD2.F32 R6, -RZ, R5.reuse.H0_H0 ;  /* 0x20000005ff067230 */ /* 0x100fe40000004100 */
[-C--:B------:R-:W-:Y:S01]  /*c8e0*/  FMUL.FTZ R92, R4, R75.reuse ;  /* 0x0000004b045c7220 */ /* 0x080fe20000410000 */
[----:B------:R-:W-:Y:S02]  /*c8f0*/  HADD2.F32 R86, -RZ, R86.H0_H0 ;  /* 0x20000056ff567230 */ /* 0x000fe40000004100 */
[----:B------:R-:W-:Y:S01]  /*c900*/  FFMA.FTZ R90, R7, R75, -R90 ;  /* 0x0000004b075a7223 */ /* 0x000fe2000001085a */
[----:B------:R-:W-:-:S02]  /*c910*/  HADD2.F32 R5, -RZ, R5.H1_H1 ;  /* 0x30000005ff057230 */ /* 0x000fc40000004100 */
[----:B------:R-:W-:Y:S01]  /*c920*/  FFMA.FTZ R75, R7, R88, R92 ;  /* 0x00000058074b7223 */ /* 0x000fe2000001005c */
[----:B------:R-:W-:Y:S02]  /*c930*/  HADD2.F32 R60, -RZ, R93.H0_H0 ;  /* 0x2000005dff3c7230 */ /* 0x000fe40000004100 */
[CC--:B------:R-:W-:Y:S01]  /*c940*/  FMUL.FTZ R87, R59.reuse, R61.reuse ;  /* 0x0000003d3b577220 */ /* 0x0c0fe20000410000 */
[----:B------:R-:W-:Y:S02]  /*c950*/  HADD2.F32 R4, -RZ, R95.H0_H0 ;  /* 0x2000005fff047230 */ /* 0x000fe40000004100 */
[----:B------:R-:W-:Y:S01]  /*c960*/  FMUL.FTZ R88, R59, R86 ;  /* 0x000000563b587220 */ /* 0x000fe20000410000 */
[C---:B------:R-:W-:Y:S01]  /*c970*/  FMUL.FTZ R7, R5.reuse, R60 ;  /* 0x0000003c05077220 */ /* 0x040fe20000410000 */
[C---:B------:R-:W-:Y:S01]  /*c980*/  FFMA.FTZ R87, R58.reuse, R86, -R87 ;  /* 0x000000563a577223 */ /* 0x040fe20000010857 */
[-C--:B------:R-:W-:Y:S01]  /*c990*/  FMUL.FTZ R59, R5, R4.reuse ;  /* 0x00000004053b7220 */ /* 0x080fe20000410000 */
[----:B------:R-:W-:Y:S01]  /*c9a0*/  FFMA.FTZ R88, R58, R61, R88 ;  /* 0x0000003d3a587223 */ /* 0x000fe20000010058 */
[----:B------:R-:W-:Y:S01]  /*c9b0*/  FFMA.FTZ R5, R6, R4, -R7 ;  /* 0x0000000406057223 */ /* 0x000fe20000010807 */
[----:B------:R-:W-:Y:S01]  /*c9c0*/  F2FP.F16.F32.PACK_AB R7, R94, R91 ;  /* 0x0000005b5e07723e */ /* 0x000fe200000000ff */
[----:B------:R-:W-:Y:S01]  /*c9d0*/  FFMA.FTZ R60, R6, R60, R59 ;  /* 0x0000003c063c7223 */ /* 0x000fe2000001003b */
[----:B------:R-:W-:-:S02]  /*c9e0*/  F2FP.F16.F32.PACK_AB R4, R75, R90 ;  /* 0x0000005a4b04723e */ /* 0x000fc400000000ff */
[----:B------:R-:W-:Y:S02]  /*c9f0*/  F2FP.F16.F32.PACK_AB R6, R88, R87 ;  /* 0x000000575806723e */ /* 0x000fe400000000ff */
[----:B------:R-:W-:-:S05]  /*ca00*/  F2FP.F16.F32.PACK_AB R5, R60, R5 ;  /* 0x000000053c05723e */ /* 0x000fca00000000ff */
[----:B------:R0:W-:Y:S02]  /*ca10*/  STS.128 [R62+0x12400], R4 ;  /* 0x012400043e007388 */ /* 0x0001e40000000c00 */
.L_x_1828:
[----:B------:R-:W-:Y:S05]  /*ca20*/  BSYNC B2 ;  /* 0x0000000000027941 */ /* 0x000fea0003800000 */
.L_x_1827:
[----:B------:R-:W-:Y:S04]  /*ca30*/  BSSY B2, `(.L_x_1829) ;  /* 0x000002c000027945 */ /* 0x000fe80003800000 */
[----:B------:R-:W-:Y:S05]  /*ca40*/  @P1 BRA `(.L_x_1830) ;  /* 0x0000000000a81947 */ /* 0x000fea0003800000 */
[----:B0-----:R-:W0:Y:S01]  /*ca50*/  LDS.128 R4, [R0] ;  /* 0x0000000000047984 */ /* 0x001e220000000c00 */
[----:B------:R-:W-:Y:S01]  /*ca60*/  SHF.R.U32.HI R59, RZ, 0x10, R57 ;  /* 0x00000010ff3b7819 */ /* 0x000fe20000011639 */
[----:B------:R-:W-:Y:S01]  /*ca70*/  HADD2.F32 R58, -RZ, R85.H0_H0 ;  /* 0x20000055ff3a7230 */ /* 0x000fe20000004100 */
[----:B------:R-:W-:Y:S01]  /*ca80*/  SHF.R.U32.HI R61, RZ, 0x10, R55 ;  /* 0x00000010ff3d7819 */ /* 0x000fe20000011637 */
[--C-:B------:R-:W-:Y:S01]  /*ca90*/  HADD2.F32 R60, -RZ, R84.reuse.H0_H0 ;  /* 0x20000054ff3c7230 */ /* 0x100fe20000004100 */
[----:B------:R-:W-:Y:S01]  /*caa0*/  SHF.R.U64 R89, R56, 0x10, R57 ;  /* 0x0000001038597819 */ /* 0x000fe20000001239 */
[----:B------:R-:W-:Y:S01]  /*cab0*/  HADD2.F32 R59, -RZ, R59.H0_H0 ;  /* 0x2000003bff3b7230 */ /* 0x000fe20000004100 */
[----:B------:R-:W-:Y:S01]  /*cac0*/  SHF.R.U64 R87, R54, 0x10, R55 ;  /* 0x0000001036577819 */ /* 0x000fe20000001237 */
[----:B------:R-:W-:Y:S02]  /*cad0*/  HADD2.F32 R61, -RZ, R61.H0_H0 ;  /* 0x2000003dff3d7230 */ /* 0x000fe40000004100 */
[----:B------:R-:W-:-:S02]  /*cae0*/  HADD2.F32 R84, -RZ, R84.H1_H1 ;  /* 0x30000054ff547230 */ /* 0x000fc40000004100 */
[----:B------:R-:W-:Y:S02]  /*caf0*/  HADD2.F32 R85, -RZ, R85.H1_H1 ;  /* 0x30000055ff557230 */ /* 0x000fe40000004100 */
[--C-:B0-----:R-:W-:Y:S02]  /*cb00*/  HADD2.F32 R57, -RZ, R7.reuse.H1_H1 ;  /* 0x30000007ff397230 */ /* 0x101fe40000004100 */
[----:B------:R-:W-:Y:S02]  /*cb10*/  HADD2.F32 R56, -RZ, R7.H0_H0 ;  /* 0x20000007ff387230 */ /* 0x000fe40000004100 */
[--C-:B------:R-:W-:Y:S02]  /*cb20*/  HADD2.F32 R7, -RZ, R4.reuse.H0_H0 ;  /* 0x20000004ff077230 */ /* 0x100fe40000004100 */
[C---:B------:R-:W-:Y:S01]  /*cb30*/  FMUL.FTZ R88, R57.reuse, R59 ;  /* 0x0000003b39587220 */ /* 0x040fe20000410000 */
[----:B------:R-:W-:Y:S02]  /*cb40*/  HADD2.F32 R4, -RZ, R4.H1_H1 ;  /* 0x30000004ff047230 */ /* 0x000fe40000004100 */
[----:B------:R-:W-:Y:S01]  /*cb50*/  FMUL.FTZ R75, R57, R61 ;  /* 0x0000003d394b7220 */ /* 0x000fe20000410000 */
[----:B------:R-:W-:-:S02]  /*cb60*/  HADD2.F32 R54, -RZ, R6.H0_H0 ;  /* 0x20000006ff367230 */ /* 0x000fc40000004100 */
[----:B------:R-:W-:Y:S01]  /*cb70*/  FFMA.FTZ R90, R56, R61, R88 ;  /* 0x0000003d385a7223 */ /* 0x000fe20000010058 */
[----:B------:R-:W-:Y:S02]  /*cb80*/  HADD2.F32 R55, -RZ, R6.H1_H1 ;  /* 0x30000006ff377230 */ /* 0x000fe40000004100 */
[----:B------:R-:W-:Y:S01]  /*cb90*/  FMUL.FTZ R86, R4, R60 ;  /* 0x0000003c04567220 */ /* 0x000fe20000410000 */
[--C-:B------:R-:W-:Y:S02]  /*cba0*/  HADD2.F32 R6, -RZ, R5.reuse.H0_H0 ;  /* 0x20000005ff067230 */ /* 0x100fe40000004100 */
[----:B------:R-:W-:Y:S01]  /*cbb0*/  FFMA.FTZ R75, R56, R59, -R75 ;  /* 0x0000003b384b7223 */ /* 0x000fe2000001084b */
[-C--:B------:R-:W-:Y:S01]  /*cbc0*/  FMUL.FTZ R88, R4, R58.reuse ;  /* 0x0000003a04587220 */ /* 0x080fe20000410000 */
[----:B------:R-:W-:Y:S02]  /*cbd0*/  HADD2.F32 R5, -RZ, R5.H1_H1 ;  /* 0x30000005ff057230 */ /* 0x000fe40000004100 */
[----:B------:R-:W-:Y:S01]  /*cbe0*/  FFMA.FTZ R86, R7, R58, -R86 ;  /* 0x0000003a07567223 */ /* 0x000fe20000010856 */
[----:B------:R-:W-:-:S02]  /*cbf0*/  HADD2.F32 R56, -RZ, R87.H0_H0 ;  /* 0x20000057ff387230 */ /* 0x000fc40000004100 */
[----:B------:R-:W-:Y:S01]  /*cc00*/  FFMA.FTZ R57, R7, R60, R88 ;  /* 0x0000003c07397223 */ /* 0x000fe20000010058 */
[----:B------:R-:W-:Y:S02]  /*cc10*/  HADD2.F32 R4, -RZ, R89.H0_H0 ;  /* 0x20000059ff047230 */ /* 0x000fe40000004100 */
[C---:B------:R-:W-:Y:S01]  /*cc20*/  FMUL.FTZ R59, R55.reuse, R84 ;  /* 0x00000054373b7220 */ /* 0x040fe20000410000 */
[-C--:B------:R-:W-:Y:S01]  /*cc30*/  FMUL.FTZ R61, R55, R85.reuse ;  /* 0x00000055373d7220 */ /* 0x080fe20000410000 */
[C---:B------:R-:W-:Y:S01]  /*cc40*/  FMUL.FTZ R7, R5.reuse, R56 ;  /* 0x0000003805077220 */ /* 0x040fe20000410000 */
[----:B------:R-:W-:Y:S01]  /*cc50*/  FMUL.FTZ R55, R5, R4 ;  /* 0x0000000405377220 */ /* 0x000fe20000410000 */
[C---:B------:R-:W-:Y:S01]  /*cc60*/  FFMA.FTZ R59, R54.reuse, R85, -R59 ;  /* 0x00000055363b7223 */ /* 0x040fe2000001083b */
[----:B------:R-:W-:Y:S01]  /*cc70*/  FFMA.FTZ R54, R54, R84, R61 ;  /* 0x0000005436367223 */ /* 0x000fe2000001003d */
[C---:B------:R-:W-:Y:S01]  /*cc80*/  FFMA.FTZ R5, R6.reuse, R4, -R7 ;  /* 0x0000000406057223 */ /* 0x040fe20000010807 */
[----:B------:R-:W-:Y:S01]  /*cc90*/  FFMA.FTZ R56, R6, R56, R55 ;  /* 0x0000003806387223 */ /* 0x000fe20000010037 */
[----:B------:R-:W-:-:S02]  /*cca0*/  F2FP.F16.F32.PACK_AB R7, R90, R75 ;  /* 0x0000004b5a07723e */ /* 0x000fc400000000ff */
[----:B------:R-:W-:Y:S02]  /*ccb0*/  F2FP.F16.F32.PACK_AB R6, R54, R59 ;  /* 0x0000003b3606723e */ /* 0x000fe400000000ff */
[----:B------:R-:W-:Y:S02]  /*ccc0*/  F2FP.F16.F32.PACK_AB R4, R57, R86 ;  /* 0x000000563904723e */ /* 0x000fe400000000ff */
[----:B------:R-:W-:-:S05]  /*ccd0*/  F2FP.F16.F32.PACK_AB R5, R56, R5 ;  /* 0x000000053805723e */ /* 0x000fca00000000ff */
[----:B------:R1:W-:Y:S02]  /*cce0*/  STS.128 [R0], R4 ;  /* 0x0000000400007388 */ /* 0x0003e40000000c00 */
.L_x_1830:
[----:B------:R-:W-:Y:S05]  /*ccf0*/  BSYNC B2 ;  /* 0x0000000000027941 */ /* 0x000fea0003800000 */
.L_x_1829:
[----:B------:R-:W-:Y:S04]  /*cd00*/  BSSY B2, `(.L_x_1831) ;  /* 0x000002c000027945 */ /* 0x000fe80003800000 */
[----:B------:R-:W-:Y:S05]  /*cd10*/  @P2 BRA `(.L_x_1832) ;  /* 0x0000000000a82947 */ /* 0x000fea0003800000 */
[----:B01----:R-:W0:Y:S01]  /*cd20*/  LDS.128 R4, [R62+0x16400] ;  /* 0x016400003e047984 */ /* 0x003e220000000c00 */
        /* <DEDUP_REMOVED lines=40> */
[----:B------:R2:W-:Y:S02]  /*cfb0*/  STS.128 [R62+0x16400], R4 ;  /* 0x016400043e007388 */ /* 0x0005e40000000c00 */
.L_x_1832:
[----:B------:R-:W-:Y:S05]  /*cfc0*/  BSYNC B2 ;  /* 0x0000000000027941 */ /* 0x000fea0003800000 */
.L_x_1831:
[----:B------:R-:W-:Y:S04]  /*cfd0*/  BSSY B2, `(.L_x_1833) ;  /* 0x000002c000027945 */ /* 0x000fe80003800000 */
[----:B------:R-:W-:Y:S05]  /*cfe0*/  @P3 BRA `(.L_x_1834) ;  /* 0x0000000000a83947 */ /* 0x000fea0003800000 */
[----:B012---:R-:W0:Y:S01]  /*cff0*/  LDS.128 R4, [R0+0x4000] ;  /* 0x0040000000047984 */ /* 0x007e220000000c00 */
        /* <DEDUP_REMOVED lines=41> */
.L_x_1834:
[----:B------:R-:W-:Y:S05]  /*d290*/  BSYNC B2 ;  /* 0x0000000000027941 */ /* 0x000fea0003800000 */
.L_x_1833:
[----:B------:R-:W-:Y:S04]  /*d2a0*/  BSSY B2, `(.L_x_1835) ;  /* 0x000002c000027945 */ /* 0x000fe80003800000 */
[----:B------:R-:W-:Y:S05]  /*d2b0*/  @P4 BRA `(.L_x_1836) ;  /* 0x0000000000a84947 */ /* 0x000fea0003800000 */
[----:B0123--:R-:W0:Y:S01]  /*d2c0*/  LDS.128 R4, [R62+0x1a400] ;  /* 0x01a400003e047984 */ /* 0x00fe220000000c00 */
        /* <DEDUP_REMOVED lines=41> */
.L_x_1836:
[----:B------:R-:W-:Y:S05]  /*d560*/  BSYNC B2 ;  /* 0x0000000000027941 */ /* 0x000fea0003800000 */
.L_x_1835:
[----:B------:R-:W-:Y:S05]  /*d570*/  @P5 BRA `(.L_x_1826) ;  /* 0x0000000000a85947 */ /* 0x000fea0003800000 */
[----:B01234-:R-:W0:Y:S01]  /*d580*/  LDS.128 R4, [R0+0x8000] ;  /* 0x0080000000047984 */ /* 0x01fe220000000c00 */
[----:B------:R-:W-:Y:S01]  /*d590*/  SHF.R.U32.HI R41, RZ, 0x10, R33 ;  /* 0x00000010ff297819 */ /* 0x000fe20000011621 */
[----:B------:R-:W-:Y:S01]  /*d5a0*/  HADD2.F32 R40, -RZ, R76.H1_H1 ;  /* 0x3000004cff287230 */ /* 0x000fe20000004100 */
[--C-:B------:R-:W-:Y:S01]  /*d5b0*/  SHF.R.U32.HI R43, RZ, 0x10, R35.reuse ;  /* 0x00000010ff2b7819 */ /* 0x100fe20000011623 */
[----:B------:R-:W-:Y:S01]  /*d5c0*/  HADD2.F32 R42, -RZ, R77.H1_H1 ;  /* 0x3000004dff2a7230 */ /* 0x000fe20000004100 */
[----:B------:R-:W-:Y:S01]  /*d5d0*/  SHF.R.U64 R49, R34, 0x10, R35 ;  /* 0x0000001022317819 */ /* 0x000fe20000001223 */
[----:B------:R-:W-:Y:S01]  /*d5e0*/  HADD2.F32 R41, -RZ, R41.H0_H0 ;  /* 0x20000029ff297230 */ /* 0x000fe20000004100 */
[----:B------:R-:W-:Y:S01]  /*d5f0*/  SHF.R.U64 R51, R32, 0x10, R33 ;  /* 0x0000001020337819 */ /* 0x000fe20000001221 */
[----:B------:R-:W-:Y:S02]  /*d600*/  HADD2.F32 R43, -RZ, R43.H0_H0 ;  /* 0x2000002bff2b7230 */ /* 0x000fe40000004100 */
[----:B------:R-:W-:-:S02]  /*d610*/  HADD2.F32 R77, -RZ, R77.H0_H0 ;  /* 0x2000004dff4d7230 */ /* 0x000fc40000004100 */
[----:B------:R-:W-:Y:S02]  /*d620*/  HADD2.F32 R76, -RZ, R76.H0_H0 ;  /* 0x2000004cff4c7230 */ /* 0x000fe40000004100 */
        /* <DEDUP_REMOVED lines=18> */
[CC--:B------:R-:W-:Y:S01]  /*d750*/  FMUL.FTZ R41, R33.reuse, R77.reuse ;  /* 0x0000004d21297220 */ /* 0x0c0fe20000410000 */
[----:B------:R-:W-:Y:S01]  /*d760*/  FMUL.FTZ R40, R33, R76 ;  /* 0x0000004c21287220 */ /* 0x000fe20000410000 */
        /* <DEDUP_REMOVED lines=11> */
.L_x_1826:
[----:B------:R-:W-:Y:S05]  /*d820*/  BSYNC B1 ;  /* 0x0000000000017941 */ /* 0x000fea0003800000 */
.L_x_1825:
[----:B------:R-:W-:-:S13]  /*d830*/  ISETP.GE.AND P0, PT, R222, R68, PT ;  /* 0x00000044de00720c */ /* 0x000fda0003f06270 */
[----:B------:R-:W-:Y:S05]  /*d840*/  @P0 BRA `(.L_x_1837) ;  /* 0x0000004400400947 */ /* 0x000fea0003800000 */
[----:B01234-:R-:W0:Y:S01]  /*d850*/  LDC R5, c[0x0][0x3f4] ;  /* 0x0000fd00ff057b82 */ /* 0x01fe220000000800 */
        /* <DEDUP_REMOVED lines=10> */
[----:B------:R-:W-:Y:S01]  /*d900*/  HADD2.F32 R34, -RZ, R74.H0_H0 ;  /* 0x2000004aff227230 */ /* 0x000fe20000004100 */
[----:B------:R-:W-:Y:S01]  /*d910*/  SHF.R.U32.HI R41, RZ, 0x10, R31 ;  /* 0x00000010ff297819 */ /* 0x000fe2000001161f */
[----:B------:R-:W-:Y:S01]  /*d920*/  HADD2.F32 R40, -RZ, R73.H0_H0 ;  /* 0x20000049ff287230 */ /* 0x000fe20000004100 */
        /* <DEDUP_REMOVED lines=37> */
.L_x_1839:
[----:B------:R-:W-:Y:S05]  /*db80*/  BSYNC B1 ;  /* 0x0000000000017941 */ /* 0x000fea0003800000 */
.L_x_1838:
[----:B------:R-:W-:Y:S04]  /*db90*/  BSSY B1, `(.L_x_1840) ;  /* 0x000002c000017945 */ /* 0x000fe80003800000 */
[----:B------:R-:W-:Y:S05]  /*dba0*/  @P1 BRA `(.L_x_1841) ;  /* 0x0000000000a81947 */ /* 0x000fea0003800000 */
[----:B0-----:R-:W0:Y:S01]  /*dbb0*/  LDS.128 R4, [R0+0x2000] ;  /* 0x0020000000047984 */ /* 0x001e220000000c00 */
[----:B------:R-:W-:Y:S01]  /*dbc0*/  SHF.R.U32.HI R35, RZ, 0x10, R39 ;  /* 0x00000010ff237819 */ /* 0x000fe20000011627 */
[----:B------:R-:W-:Y:S01]  /*dbd0*/  HADD2.F32 R34, -RZ, R72.H0_H0 ;  /* 0x20000048ff227230 */ /* 0x000fe20000004100 */
[--C-:B------:R-:W-:Y:S01]  /*dbe0*/  SHF.R.U64 R41, R36, 0x10, R37.reuse ;  /* 0x0000001024297819 */ /* 0x100fe20000001225 */
[----:B------:R-:W-:Y:S01]  /*dbf0*/  HADD2.F32 R36, -RZ, R71.H0_H0 ;  /* 0x20000047ff247230 */ /* 0x000fe20000004100 */
[----:B------:R-:W-:Y:S01]  /*dc00*/  SHF.R.U32.HI R37, RZ, 0x10, R37 ;  /* 0x00000010ff257819 */ /* 0x000fe20000011625 */
[----:B------:R-:W-:Y:S01]  /*dc10*/  HADD2.F32 R35, -RZ, R35.H0_H0 ;  /* 0x20000023ff237230 */ /* 0x000fe20000004100 */
[----:B------:R-:W-:Y:S01]  /*dc20*/  SHF.R.U64 R43, R38, 0x10, R39 ;  /* 0x00000010262b7819 */ /* 0x000fe20000001227 */
[----:B------:R-:W-:Y:S02]  /*dc30*/  HADD2.F32 R71, -RZ, R71.H1_H1 ;  /* 0x30000047ff477230 */ /* 0x000fe40000004100 */
[----:B------:R-:W-:-:S02]  /*dc40*/  HADD2.F32 R37, -RZ, R37.H0_H0 ;  /* 0x20000025ff257230 */ /* 0x000fc40000004100 */
        /* <DEDUP_REMOVED lines=32> */
.L_x_1841:
[----:B------:R-:W-:Y:S05]  /*de50*/  BSYNC B1 ;  /* 0x0000000000017941 */ /* 0x000fea0003800000 */
.L_x_1840:
[----:B------:R-:W-:Y:S04]  /*de60*/  BSSY B1, `(.L_x_1842) ;  /* 0x000002c000017945 */ /* 0x000fe80003800000 */
[----:B------:R-:W-:Y:S05]  /*de70*/  @P2 BRA `(.L_x_1843) ;  /* 0x0000000000a82947 */ /* 0x000fea0003800000 */
[----:B01----:R-:W0:Y:S01]  /*de80*/  LDS.128 R4, [R62+0x18400] ;  /* 0x018400003e047984 */ /* 0x003e220000000c00 */
        /* <DEDUP_REMOVED lines=41> */
.L_x_1843:
[----:B------:R-:W-:Y:S05]  /*e120*/  BSYNC B1 ;  /* 0x0000000000017941 */ /* 0x000fea0003800000 */
.L_x_1842:
        /* <DEDUP_REMOVED lines=44> */
.L_x_1845:
[----:B------:R-:W-:Y:S05]  /*e3f0*/  BSYNC B1 ;  /* 0x0000000000017941 */ /* 0x000fea0003800000 */
.L_x_1844:
        /* <DEDUP_REMOVED lines=44> */
.L_x_1847:
[----:B------:R-:W-:Y:S05]  /*e6c0*/  BSYNC B1 ;  /* 0x0000000000017941 */ /* 0x000fea0003800000 */
.L_x_1846:
[----:B------:R-:W-:Y:S05]  /*e6d0*/  @P5 BRA `(.L_x_1837) ;  /* 0x00000034009c5947 */ /* 0x000fea0003800000 */
[----:B01234-:R-:W0:Y:S01]  /*e6e0*/  LDS.128 R4, [R0+0xa000] ;  /* 0x00a0000000047984 */ /* 0x01fe220000000c00 */
        /* <DEDUP_REMOVED lines=9> */
[--C-:B0-----:R-:W-:Y:S02]  /*e780*/  HADD2.F32 R11, -RZ, R7.reuse.H1_H1 ;  /* 0x30000007ff0b7230 */ /* 0x101fe40000004100 */
[----:B------:R-:W-:Y:S02]  /*e790*/  HADD2.F32 R10, -RZ, R7.H0_H0 ;  /* 0x20000007ff0a7230 */ /* 0x000fe40000004100 */
[--C-:B------:R-:W-:Y:S02]  /*e7a0*/  HADD2.F32 R7, -RZ, R4.reuse.H0_H0 ;  /* 0x20000004ff077230 */ /* 0x100fe40000004100 */
[C---:B------:R-:W-:Y:S01]  /*e7b0*/  FMUL.FTZ R21, R11.reuse, R15 ;  /* 0x0000000f0b157220 */ /* 0x040fe20000410000 */
[----:B------:R-:W-:Y:S02]  /*e7c0*/  HADD2.F32 R4, -RZ, R4.H1_H1 ;  /* 0x30000004ff047230 */ /* 0x000fe40000004100 */
[----:B------:R-:W-:Y:S01]  /*e7d0*/  FMUL.FTZ R24, R11, R13 ;  /* 0x0000000d0b187220 */ /* 0x000fe20000410000 */
[----:B------:R-:W-:-:S02]  /*e7e0*/  HADD2.F32 R8, -RZ, R6.H0_H0 ;  /* 0x20000006ff087230 */ /* 0x000fc40000004100 */
[C---:B------:R-:W-:Y:S01]  /*e7f0*/  FFMA.FTZ R21, R10.reuse, R13, -R21 ;  /* 0x0000000d0a157223 */ /* 0x040fe20000010815 */
[----:B------:R-:W-:Y:S02]  /*e800*/  HADD2.F32 R9, -RZ, R6.H1_H1 ;  /* 0x30000006ff097230 */ /* 0x000fe40000004100 */
[----:B------:R-:W-:Y:S01]  /*e810*/  FFMA.FTZ R26, R10, R15, R24 ;  /* 0x0000000f0a1a7223 */ /* 0x000fe20000010018 */
[----:B------:R-:W-:Y:S02]  /*e820*/  HADD2.F32 R6, -RZ, R5.H0_H0 ;  /* 0x20000005ff067230 */ /* 0x000fe40000004100 */
[C---:B------:R-:W-:Y:S01]  /*e830*/  FMUL.FTZ R20, R4.reuse, R14 ;  /* 0x0000000e04147220 */ /* 0x040fe20000410000 */
[----:B------:R-:W-:Y:S01]  /*e840*/  FMUL.FTZ R24, R4, R12 ;  /* 0x0000000c04187220 */ /* 0x000fe20000410000 */
[----:B------:R-:W-:Y:S02]  /*e850*/  HADD2.F32 R10, -RZ, R3.H1_H1 ;  /* 0x30000003ff0a7230 */ /* 0x000fe40000004100 */
[----:B------:R-:W-:Y:S01]  /*e860*/  FMUL.FTZ R15, R9, R63 ;  /* 0x0000003f090f7220 */ /* 0x000fe20000410000 */
[----:B------:R-:W-:-:S02]  /*e870*/  HADD2.F32 R5, -RZ, R5.H1_H1 ;  /* 0x30000005ff057230 */ /* 0x000fc40000004100 */
[C---:B------:R-:W-:Y:S01]  /*e880*/  FFMA.FTZ R20, R7.reuse, R12, -R20 ;  /* 0x0000000c07147223 */ /* 0x040fe20000010814 */
[----:B------:R-:W-:Y:S02]  /*e890*/  HADD2.F32 R4, -RZ, R25.H0_H0 ;  /* 0x20000019ff047230 */ /* 0x000fe40000004100 */
[----:B------:R-:W-:Y:S01]  /*e8a0*/  FFMA.FTZ R11, R7, R14, R24 ;  /* 0x0000000e070b7223 */ /* 0x000fe20000010018 */
[----:B------:R-:W-:Y:S02]  /*e8b0*/  HADD2.F32 R3, -RZ, R27.H0_H0 ;  /* 0x2000001bff037230 */ /* 0x000fe40000004100 */
[-C--:B------:R-:W-:Y:S01]  /*e8c0*/  FMUL.FTZ R13, R9, R10.reuse ;  /* 0x0000000a090d7220 */ /* 0x080fe20000410000 */
[C---:B------:R-:W-:Y:S01]  /*e8d0*/  FFMA.FTZ R10, R8.reuse, R10, R15 ;  /* 0x0000000a080a7223 */ /* 0x040fe2000001000f */
[C---:B------:R-:W-:Y:S01]  /*e8e0*/  FMUL.FTZ R7, R5.reuse, R4 ;  /* 0x0000000405077220 */ /* 0x040fe20000410000 */
[----:B------:R-:W-:Y:S01]  /*e8f0*/  FMUL.FTZ R9, R5, R3 ;  /* 0x0000000305097220 */ /* 0x000fe20000410000 */
[----:B------:R-:W-:-:S02]  /*e900*/  FFMA.FTZ R13, R8, R63, -R13 ;  /* 0x0000003f080d7223 */ /* 0x000fc4000001080d */
[----:B------:R-:W-:Y:S01]  /*e910*/  FFMA.FTZ R5, R6, R3, -R7 ;  /* 0x0000000306057223 */ /* 0x000fe20000010807 */
[----:B------:R-:W-:Y:S01]  /*e920*/  F2FP.F16.F32.PACK_AB R7, R26, R21 ;  /* 0x000000151a07723e */ /* 0x000fe200000000ff */
[----:B------:R-:W-:Y:S01]  /*e930*/  FFMA.FTZ R8, R6, R4, R9 ;  /* 0x0000000406087223 */ /* 0x000fe20000010009 */
[----:B------:R-:W-:Y:S02]  /*e940*/  F2FP.F16.F32.PACK_AB R4, R11, R20 ;  /* 0x000000140b04723e */ /* 0x000fe400000000ff */
[----:B------:R-:W-:Y:S02]  /*e950*/  F2FP.F16.F32.PACK_AB R6, R10, R13 ;  /* 0x0000000d0a06723e */ /* 0x000fe400000000ff */
[----:B------:R-:W-:-:S05]  /*e960*/  F2FP.F16.F32.PACK_AB R5, R8, R5 ;  /* 0x000000050805723e */ /* 0x000fca00000000ff */
[----:B------:R0:W-:Y:S01]  /*e970*/  STS.128 [R0+0xa000], R4 ;  /* 0x00a0000400007388 */ /* 0x0001e20000000c00 */
[----:B------:R-:W-:Y:S05]  /*e980*/  BRA `(.L_x_1837) ;  /* 0x0000003000f07947 */ /* 0x000fea0003800000 */
.L_x_1816:
[----:B------:R-:W0:Y:S01]  /*e990*/  LDC R25, c[0x0][0x448] ;  /* 0x00011200ff197b82 */ /* 0x000e220000000800 */
[----:B------:R-:W-:Y:S01]  /*e9a0*/  IMAD R3, R223, 0x40, R10 ;  /* 0x00000040df037824 */ /* 0x000fe200078e020a */
[----:B------:R-:W-:Y:S01]  /*e9b0*/  ULDC.64 UR4, c[0x0][0x3f8] ;  /* 0x0000fe0000047ab9 */ /* 0x000fe20000000a00 */
[----:B------:R-:W-:Y:S01]  /*e9c0*/  MOV R9, R29 ;  /* 0x0000001d00097202 */ /* 0x000fe20000000f00 */
[----:B------:R-:W-:Y:S01]  /*e9d0*/  ULDC.64 UR6, c[0x0][0x408] ;  /* 0x0001020000067ab9 */ /* 0x000fe20000000a00 */
[----:B------:R-:W-:Y:S02]  /*e9e0*/  IMAD.MOV.U32 R8, RZ, RZ, R24 ;  /* 0x000000ffff087224 */ /* 0x000fe400078e0018 */
[----:B------:R-:W-:Y:S01]  /*e9f0*/  IMAD.MOV.U32 R4, RZ, RZ, R26 ;  /* 0x000000ffff047224 */ /* 0x000fe200078e001a */
[----:B0-----:R-:W-:-:S13]  /*ea00*/  ISETP.NE.AND P0, PT, R25, 0x1, PT ;  /* 0x000000011900780c */ /* 0x001fda0003f05270 */
[----:B------:R-:W0:Y:S08]  /*ea10*/  @P0 LDC R0, c[0x0][0x44c] ;  /* 0x00011300ff000b82 */ /* 0x000e300000000800 */
[----:B------:R-:W1:Y:S01]  /*ea20*/  @P0 LDC R5, c[0x0][0x450] ;  /* 0x00011400ff050b82 */ /* 0x000e620000000800 */
[----:B0-----:R-:W-:-:S05]  /*ea30*/  @P0 IMAD.HI.U32 R0, R3, R0, RZ ;  /* 0x0000000003000227 */ /* 0x001fca00078e00ff */
[----:B-1----:R-:W-:Y:S01]  /*ea40*/  @P0 SHF.R.U32.HI R3, RZ, R5, R0 ;  /* 0x00000005ff030219 */ /* 0x002fe20000011600 */
[----:B------:R-:W-:-:S03]  /*ea50*/  IMAD.MOV.U32 R5, RZ, RZ, R31 ;  /* 0x000000ffff057224 */ /* 0x000fc600078e001f */
        /* <DEDUP_REMOVED lines=17> */
[----:B------:R-:W0:Y:S04]  /*eb70*/  SHFL.IDX PT, R3, R8, RZ, 0x1c1f ;  /* 0x001c1fff08037589 */ /* 0x000e2800000e0000 */
[----:B------:R-:W1:Y:S04]  /*eb80*/  SHFL.IDX PT, R0, R6, RZ, 0x1c1f ;  /* 0x001c1fff06007589 */ /* 0x000e6800000e0000 */
[----:B------:R2:W3:Y:S04]  /*eb90*/  SHFL.IDX PT, R5, R7, RZ, 0x1c1f ;  /* 0x001c1fff07057589 */ /* 0x0004e800000e0000 */
[----:B------:R2:W4:Y:S01]  /*eba0*/  SHFL.IDX PT, R14, R9, RZ, 0x1c1f ;  /* 0x001c1fff090e7589 */ /* 0x00052200000e0000 */
[----:B0-----:R-:W-:-:S02]  /*ebb0*/  IMAD.MOV.U32 R21, RZ, RZ, R3 ;  /* 0x000000ffff157224 */ /* 0x001fc400078e0003 */
[----:B-12---:R-:W-:-:S07]  /*ebc0*/  IMAD.MOV.U32 R20, RZ, RZ, R0 ;  /* 0x000000ffff147224 */ /* 0x006fce00078e0000 */
.L_x_2171:
[----:B------:R-:W-:Y:S01]  /*ebd0*/  IMAD R70, R194, R25, RZ ;  /* 0x00000019c2467224 */ /* 0x000fe200078e02ff */
[----:B------:R-:W-:Y:S01]  /*ebe0*/  BSSY B1, `(.L_x_1849) ;  /* 0x000002f000017945 */ /* 0x000fe20003800000 */
[----:B----4-:R-:W-:Y:S01]  /*ebf0*/  IMAD.MOV.U32 R50, RZ, RZ, R14 ;  /* 0x000000ffff327224 */ /* 0x010fe200078e000e */
[----:B------:R-:W-:Y:S01]  /*ec00*/  CS2R R44, SRZ ;  /* 0x00000000002c7805 */ /* 0x000fe2000001ff00 */
[----:B---3--:R-:W-:Y:S01]  /*ec10*/  IMAD.MOV.U32 R51, RZ, RZ, R5 ;  /* 0x000000ffff337224 */ /* 0x008fe200078e0005 */
[----:B------:R-:W-:Y:S02]  /*ec20*/  ISETP.GE.AND P0, PT, R10, R70, PT ;  /* 0x000000460a00720c */ /* 0x000fe40003f06270 */
        /* <DEDUP_REMOVED lines=18> */
[----:B------:R-:W-:-:S02]  /*ed50*/  CS2R R44, SRZ ;  /* 0x00000000002c7805 */ /* 0x000fc4000001ff00 */
[----:B------:R-:W-:Y:S02]  /*ed60*/  CS2R R46, SRZ ;  /* 0x00000000002e7805 */ /* 0x000fe4000001ff00 */
[----:B------:R-:W-:Y:S02]  /*ed70*/  CS2R R28, SRZ ;  /* 0x00000000001c7805 */ /* 0x000fe4000001ff00 */
[----:B------:R-:W-:-:S03]  /*ed80*/  @!P1 SHF.L.U32 R15, R225, 0x3, RZ ;  /* 0x00000003e10f9819 */ /* 0x000fc600000006ff */
[----:B------:R-:W-:-:S04]  /*ed90*/  @!P0 IMAD.WIDE R4, R18, 0x2, R20 ;  /* 0x0000000212048825 */ /* 0x000fc800078e0214 */
[----:B------:R-:W-:Y:S01]  /*eda0*/  @!P2 IMAD.SHL.U32 R49, R226, 0x8, RZ ;  /* 0x00000008e231a824 */ /* 0x000fe200078e00ff */
[----:B------:R0:W5:Y:S01]  /*edb0*/  @!P0 LD.E.128 R32, desc[UR60][R4.64] ;  /* 0x0000003c04208980 */ /* 0x000162000c101d00 */
[--C-:B------:R-:W-:Y:S01]  /*edc0*/  @!P1 IMAD.WIDE R12, R15, 0x2, R20.reuse ;  /* 0x000000020f0c9825 */ /* 0x100fe200078e0214 */
[----:B------:R-:W-:Y:S02]  /*edd0*/  CS2R R30, SRZ ;  /* 0x00000000001e7805 */ /* 0x000fe4000001ff00 */
[----:B------:R-:W-:Y:S02]  /*ede0*/  CS2R R40, SRZ ;  /* 0x0000000000287805 */ /* 0x000fe4000001ff00 */
[----:B------:R-:W-:Y:S01]  /*edf0*/  CS2R R42, SRZ ;  /* 0x00000000002a7805 */ /* 0x000fe2000001ff00 */
[----:B------:R-:W-:Y:S01]  /*ee00*/  @!P2 IMAD.WIDE R20, R49, 0x2, R20 ;  /* 0x000000023114a825 */ /* 0x000fe200078e0214 */
[----:B------:R-:W-:Y:S02]  /*ee10*/  CS2R R24, SRZ ;  /* 0x0000000000187805 */ /* 0x000fe4000001ff00 */
[----:B------:R-:W-:-:S02]  /*ee20*/  CS2R R26, SRZ ;  /* 0x00000000001a7805 */ /* 0x000fc4000001ff00 */
[----:B------:R-:W-:Y:S02]  /*ee30*/  CS2R R36, SRZ ;  /* 0x0000000000247805 */ /* 0x000fe4000001ff00 */
[----:B------:R-:W-:Y:S01]  /*ee40*/  CS2R R38, SRZ ;  /* 0x0000000000267805 */ /* 0x000fe2000001ff00 */
[--C-:B------:R-:W-:Y:S01]  /*ee50*/  @!P1 IMAD.WIDE R14, R15, 0x2, R50.reuse ;  /* 0x000000020f0e9825 */ /* 0x100fe200078e0232 */
[----:B------:R1:W5:Y:S03]  /*ee60*/  @!P1 LD.E.128 R28, desc[UR60][R12.64] ;  /* 0x0000003c0c1c9980 */ /* 0x000366000c101d00 */
[--C-:B------:R-:W-:Y:S01]  /*ee70*/  @!P2 IMAD.WIDE R48, R49, 0x2, R50.reuse ;  /* 0x000000023130a825 */ /* 0x100fe200078e0232 */
[----:B------:R1:W5:Y:S03]  /*ee80*/  @!P1 LD.E.128 R40, desc[UR60][R14.64] ;  /* 0x0000003c0e289980 */ /* 0x000366000c101d00 */
[----:B0-----:R-:W-:Y:S01]  /*ee90*/  @!P0 IMAD.WIDE R4, R18, 0x2, R50 ;  /* 0x0000000212048825 */ /* 0x001fe200078e0232 */
[----:B------:R1:W5:Y:S04]  /*eea0*/  @!P2 LD.E.128 R24, desc[UR60][R20.64] ;  /* 0x0000003c1418a980 */ /* 0x000368000c101d00 */
[----:B------:R1:W5:Y:S04]  /*eeb0*/  @!P0 LD.E.128 R44, desc[UR60][R4.64] ;  /* 0x0000003c042c8980 */ /* 0x000368000c101d00 */
[----:B------:R1:W5:Y:S02]  /*eec0*/  @!P2 LD.E.128 R36, desc[UR60][R48.64] ;  /* 0x0000003c3024a980 */ /* 0x000364000c101d00 */
.L_x_1850:
[----:B------:R-:W-:Y:S05]  /*eed0*/  BSYNC B1 ;  /* 0x0000000000017941 */ /* 0x000fea0003800000 */
.L_x_1849:
[----:B-1---5:R-:W-:Y:S01]  /*eee0*/  IMAD.MOV.U32 R4, RZ, RZ, R46 ;  /* 0x000000ffff047224 */ /* 0x022fe200078e002e */
[----:B------:R-:W-:Y:S01]  /*eef0*/  UMOV UR4, 0xffffffff ;  /* 0xffffffff00047882 */ /* 0x000fe20000000000 */
        /* <DEDUP_REMOVED lines=37> */
[----:B------:R-:W-:Y:S02]  /*f150*/  PRMT R76, R4, 0x5410, R5 ;  /* 0x00005410044c7816 */ /* 0x000fe40000000005 */
[----:B------:R-:W-:-:S02]  /*f160*/  CS2R R4, SRZ ;  /* 0x0000000000047805 */ /* 0x000fc4000001ff00 */
[----:B------:R-:W-:Y:S01]  /*f170*/  PRMT R75, R0, 0x5410, R3 ;  /* 0x00005410004b7816 */ /* 0x000fe20000000003 */
[----:B------:R-:W-:Y:S06]  /*f180*/  BRA.DIV UR4, `(.L_x_1851) ;  /* 0x000001b2042c7947 */ /* 0x000fec000b800000 */
[----:B------:R-:W0:Y:S04]  /*f190*/  SHFL.IDX PT, R3, R8, 0x1, 0x1c1f ;  /* 0x003c1f0008037f89 */ /* 0x000e2800000e0000 */
[----:B------:R-:W1:Y:S04]  /*f1a0*/  SHFL.IDX PT, R0, R6, 0x1, 0x1c1f ;  /* 0x003c1f0006007f89 */ /* 0x000e6800000e0000 */
[----:B------:R-:W2:Y:S04]  /*f1b0*/  SHFL.IDX PT, R7, R7, 0x1, 0x1c1f ;  /* 0x003c1f0007077f89 */ /* 0x000ea800000e0000 */
[----:B------:R3:W4:Y:S01]  /*f1c0*/  SHFL.IDX PT, R14, R9, 0x1, 0x1c1f ;  /* 0x003c1f00090e7f89 */ /* 0x00072200000e0000 */
[----:B0-----:R-:W-:Y:S01]  /*f1d0*/  MOV R61, R3 ;  /* 0x00000003003d7202 */ /* 0x001fe20000000f00 */
[----:B-1-3--:R-:W-:-:S07]  /*f1e0*/  IMAD.MOV.U32 R60, RZ, RZ, R0 ;  /* 0x000000ffff3c7224 */ /* 0x00afce00078e0000 */
.L_x_2177:
[----:B------:R-:W-:Y:S01]  /*f1f0*/  VIADD R3, R10, 0x40 ;  /* 0x000000400a037836 */ /* 0x000fe20000000000 */
[----:B------:R-:W-:Y:S01]  /*f200*/  BSSY B1, `(.L_x_1852) ;  /* 0x000002e000017945 */ /* 0x000fe20003800000 */
[----:B----4-:R-:W-:Y:S01]  /*f210*/  IMAD.MOV.U32 R62, RZ, RZ, R14 ;  /* 0x000000ffff3e7224 */ /* 0x010fe200078e000e */
[----:B------:R-:W-:Y:S01]  /*f220*/  CS2R R8, SRZ ;  /* 0x0000000000087805 */ /* 0x000fe2000001ff00 */
[----:B--2---:R-:W-:Y:S01]  /*f230*/  IMAD.MOV.U32 R63, RZ, RZ, R7 ;  /* 0x000000ffff3f7224 */ /* 0x004fe200078e0007 */
        /* <DEDUP_REMOVED lines=20> */
[----:B------:R-:W-:Y:S01]  /*f380*/  CS2R R52, SRZ ;  /* 0x0000000000347805 */ /* 0x000fe2000001ff00 */
[----:B------:R-:W-:-:S04]  /*f390*/  @!P0 IMAD.WIDE R12, R18, 0x2, R60 ;  /* 0x00000002120c8825 */ /* 0x000fc800078e023c */
[----:B------:R-:W-:Y:S01]  /*f3a0*/  @!P1 IMAD.SHL.U32 R65, R225, 0x8, RZ ;  /* 0x00000008e1419824 */ /* 0x000fe200078e00ff */
[----:B------:R0:W5:Y:S01]  /*f3b0*/  @!P0 LD.E.128 R48, desc[UR60][R12.64] ;  /* 0x0000003c0c308980 */ /* 0x000162000c101d00 */
[----:B------:R-:W-:Y:S01]  /*f3c0*/  @!P2 IMAD.SHL.U32 R67, R226, 0x8, RZ ;  /* 0x00000008e243a824 */ /* 0x000fe200078e00ff */
[----:B------:R-:W-:Y:S01]  /*f3d0*/  CS2R R54, SRZ ;  /* 0x0000000000367805 */ /* 0x000fe2000001ff00 */
[--C-:B------:R-:W-:Y:S01]  /*f3e0*/  @!P1 IMAD.WIDE R20, R65, 0x2, R60.reuse ;  /* 0x0000000241149825 */ /* 0x100fe200078e023c */
[----:B------:R-:W-:Y:S02]  /*f3f0*/  CS2R R8, SRZ ;  /* 0x0000000000087805 */ /* 0x000fe4000001ff00 */
[----:B------:R-:W-:Y:S02]  /*f400*/  CS2R R10, SRZ ;  /* 0x00000000000a7805 */ /* 0x000fe4000001ff00 */
[----:B------:R-:W-:Y:S01]  /*f410*/  CS2R R56, SRZ ;  /* 0x0000000000387805 */ /* 0x000fe2000001ff00 */
[----:B------:R-:W-:Y:S01]  /*f420*/  @!P2 IMAD.WIDE R60, R67, 0x2, R60 ;  /* 0x00000002433ca825 */ /* 0x000fe200078e023c */
[----:B------:R-:W-:-:S02]  /*f430*/  CS2R R58, SRZ ;  /* 0x00000000003a7805 */ /* 0x000fc4000001ff00 */
[----:B------:R-:W-:Y:S02]  /*f440*/  CS2R R14, SRZ ;  /* 0x00000000000e7805 */ /* 0x000fe4000001ff00 */
[----:B0-----:R-:W-:Y:S01]  /*f450*/  CS2R R12, SRZ ;  /* 0x00000000000c7805 */ /* 0x001fe2000001ff00 */
[--C-:B------:R-:W-:Y:S01]  /*f460*/  @!P1 IMAD.WIDE R64, R65, 0x2, R62.reuse ;  /* 0x0000000241409825 */ /* 0x100fe200078e023e */
[----:B------:R0:W5:Y:S03]  /*f470*/  @!P1 LD.E.128 R52, desc[UR60][R20.64] ;  /* 0x0000003c14349980 */ /* 0x000166000c101d00 */
[--C-:B------:R-:W-:Y:S01]  /*f480*/  @!P2 IMAD.WIDE R66, R67, 0x2, R62.reuse ;  /* 0x000000024342a825 */ /* 0x100fe200078e023e */
[----:B------:R0:W5:Y:S03]  /*f490*/  @!P1 LD.E.128 R8, desc[UR60][R64.64] ;  /* 0x0000003c40089980 */ /* 0x000166000c101d00 */
[----:B------:R-:W-:Y:S01]  /*f4a0*/  @!P0 IMAD.WIDE R62, R18, 0x2, R62 ;  /* 0x00000002123e8825 */ /* 0x000fe200078e023e */
[----:B------:R0:W5:Y:S04]  /*f4b0*/  @!P2 LD.E.128 R56, desc[UR60][R60.64] ;  /* 0x0000003c3c38a980 */ /* 0x000168000c101d00 */
[----:B------:R0:W5:Y:S04]  /*f4c0*/  @!P0 LD.E.128 R4, desc[UR60][R62.64] ;  /* 0x0000003c3e048980 */ /* 0x000168000c101d00 */
[----:B------:R0:W5:Y:S02]  /*f4d0*/  @!P2 LD.E.128 R12, desc[UR60][R66.64] ;  /* 0x0000003c420ca980 */ /* 0x000164000c101d00 */
.L_x_1853:
[----:B------:R-:W-:Y:S05]  /*f4e0*/  BSYNC B1 ;  /* 0x0000000000017941 */ /* 0x000fea0003800000 */
.L_x_1852:
[----:B------:R-:W-:Y:S01]  /*f4f0*/  LEA.HI R0, R221, R221, RZ, 0x1 ;  /* 0x000000dddd007211 */ /* 0x000fe200078f08ff */
[----:B-----5:R-:W-:Y:S01]  /*f500*/  IMAD.MOV.U32 R3, RZ, RZ, R4 ;  /* 0x000000ffff037224 */ /* 0x020fe200078e0004 */
[----:B0-----:R-:W-:Y:S01]  /*f510*/  MOV R21, R7 ;  /* 0x0000000700157202 */ /* 0x001fe20000000f00 */
[----:B------:R-:W-:Y:S01]  /*f520*/  IMAD.MOV.U32 R20, RZ, RZ, R5 ;  /* 0x000000ffff147224 */ /* 0x000fe200078e0005 */
[----:B------:R-:W-:Y:S01]  /*f530*/  LOP3.LUT R0, R0, 0xfffffffe, RZ, 0xc0, !PT ;  /* 0xfffffffe00007812 */ /* 0x000fe200078ec0ff */
[----:B------:R-:W-:Y:S01]  /*f540*/  IMAD.MOV.U32 R60, RZ, RZ, R10 ;  /* 0x000000ffff3c7224 */ /* 0x000fe200078e000a */
[----:B------:R-:W-:Y:S01]  /*f550*/  VIADDMNMX R70, R70, -R209, 0x80, PT ;  /* 0x0000008046467446 */ /* 0x000fe200038009d1 */
[----:B------:R-:W-:Y:S01]  /*f560*/  IMAD.MOV.U32 R61, RZ, RZ, R49 ;  /* 0x000000ffff3d7224 */ /* 0x000fe200078e0031 */
[----:B------:R-:W-:Y:S01]  /*f570*/  PRMT R77, R3, 0x5410, R20 ;  /* 0x00005410034d7816 */ /* 0x000fe20000000014 */
[----:B------:R-:W-:Y:S01]  /*f580*/  IMAD.MOV.U32 R3, RZ, RZ, R6 ;  /* 0x000000ffff037224 */ /* 0x000fe200078e0006 */
[----:B------:R-:W-:Y:S01]  /*f590*/  PRMT R69, R60, 0x7610, R69 ;  /* 0x000076103c457816 */ /* 0x000fe20000000045 */
[----:B------:R-:W-:Y:S01]  /*f5a0*/  IMAD.IADD R0, R221, 0x1, -R0 ;  /* 0x00000001dd007824 */ /* 0x000fe200078e0a00 */
[----:B------:R-:W-:Y:S01]  /*f5b0*/  BSSY B1, `(.L_x_1854) ;  /* 0x0000023000017945 */ /* 0x000fe20003800000 */
[----:B------:R-:W-:Y:S01]  /*f5c0*/  IMAD.MOV.U32 R20, RZ, RZ, R9 ;  /* 0x000000ffff147224 */ /* 0x000fe200078e0009 */
[----:B------:R-:W-:Y:S01]  /*f5d0*/  PRMT R78, R3, 0x5410, R21 ;  /* 0x00005410034e7816 */ /* 0x000fe20000000015 */
[----:B------:R-:W-:Y:S01]  /*f5e0*/  IMAD.MOV.U32 R3, RZ, RZ, R8 ;  /* 0x000000ffff037224 */ /* 0x000fe200078e0008 */
[----:B------:R-:W-:Y:S01]  /*f5f0*/  SHF.L.U32 R21, R0, 0x1f, RZ ;  /* 0x0000001f00157819 */ /* 0x000fe200000006ff */
[----:B------:R-:W-:Y:S01]  /*f600*/  IMAD.MOV.U32 R0, RZ, RZ, R11 ;  /* 0x000000ffff007224 */ /* 0x000fe200078e000b */
[----:B------:R-:W-:Y:S01]  /*f610*/  ISETP.GE.AND P1, PT, R195, R70, PT ;  /* 0x00000046c300720c */ /* 0x000fe20003f26270 */
[----:B------:R-:W-:Y:S01]  /*f620*/  IMAD.MOV.U32 R60, RZ, RZ, R14 ;  /* 0x000000ffff3c7224 */ /* 0x000fe200078e000e */
[----:B------:R-:W0:Y:S01]  /*f630*/  SYNCS.PHASECHK.TRANS64.TRYWAIT P0, [R16+URZ+0x30800], R21 ;  /* 0x03080015100075a7 */ /* 0x000e22000800017f */
[----:B------:R-:W-:Y:S01]  /*f640*/  PRMT R68, R3, 0x5410, R20 ;  /* 0x0000541003447816 */ /* 0x000fe20000000014 */
[----:B------:R-:W-:Y:S01]  /*f650*/  IMAD.MOV.U32 R3, RZ, RZ, R12 ;  /* 0x000000ffff037224 */ /* 0x000fe200078e000c */
[----:B------:R-:W-:Y:S01]  /*f660*/  PRMT R69, R69, 0x5410, R0 ;  /* 0x0000541045457816 */ /* 0x000fe20000000000 */
[----:B------:R-:W-:-:S02]  /*f670*/  IMAD.MOV.U32 R20, RZ, RZ, R13 ;  /* 0x000000ffff147224 */ /* 0x000fc400078e000d */
[----:B------:R-:W-:-:S03]  /*f680*/  IMAD.MOV.U32 R62, RZ, RZ, R50 ;  /* 0x000000ffff3e7224 */ /* 0x000fc600078e0032 */
[----:B------:R-:W-:Y:S02]  /*f690*/  PRMT R0, R3, 0x5410, R20 ;  /* 0x0000541003007816 */ /* 0x000fe40000000014 */
        /* <DEDUP_REMOVED lines=8> */
[----:B------:R-:W-:-:S02]  /*f720*/  IMAD.MOV.U32 R60, RZ, RZ, R52 ;  /* 0x000000ffff3c7224 */ /* 0x000fc400078e0034 */
[----:B------:R-:W-:Y:S01]  /*f730*/  IMAD.MOV.U32 R61, RZ, RZ, R53 ;  /* 0x000000ffff3d7224 */ /* 0x000fe200078e0035 */
[----:B------:R-:W-:Y:S01]  /*f740*/  PRMT R80, R80, 0x5410, R20 ;  /* 0x0000541050507816 */ /* 0x000fe20000000014 */
[----:B------:R-:W-:-:S03]  /*f750*/  IMAD.MOV.U32 R20, RZ, RZ, R54 ;  /* 0x000000ffff147224 */ /* 0x000fc600078e0036 */
[----:B------:R-:W-:Y:S01]  /*f760*/  PRMT R71, R60, 0x5410, R61 ;  /* 0x000054103c477816 */ /* 0x000fe2000000003d */
[----:B------:R-:W-:Y:S01]  /*f770*/  IMAD.MOV.U32 R60, RZ, RZ, R55 ;  /* 0x000000ffff3c7224 */ /* 0x000fe200078e0037 */
[----:B------:R-:W-:-:S04]  /*f780*/  MOV R61, R56 ;  /* 0x00000038003d7202 */ /* 0x000fc80000000f00 */
[----:B------:R-:W-:Y:S01]  /*f790*/  PRMT R72, R20, 0x5410, R60 ;  /* 0x0000541014487816 */ /* 0x000fe2000000003c */
[----:B------:R-:W-:Y:S01]  /*f7a0*/  IMAD.MOV.U32 R60, RZ, RZ, R58 ;  /* 0x000000ffff3c7224 */ /* 0x000fe200078e003a */
[----:B------:R-:W-:Y:S01]  /*f7b0*/  PRMT R20, R61, 0x5410, R62 ;  /* 0x000054103d147816 */ /* 0x000fe2000000003e */
[----:B------:R-:W-:Y:S01]  /*f7c0*/  IMAD.MOV.U32 R61, RZ, RZ, R59 ;  /* 0x000000ffff3d7224 */ /* 0x000fe200078e003b */
[----:B0-----:R-:W-:Y:S06]  /*f7d0*/  @!P0 BRA `(.L_x_1855) ;  /* 0x000001ac00108947 */ /* 0x001fec0003800000 */
.L_x_2178:
[----:B------:R-:W-:Y:S05]  /*f7e0*/  BSYNC B1 ;  /* 0x0000000000017941 */ /* 0x000fea0003800000 */
.L_x_1854:
[----:B------:R-:W-:Y:S01]  /*f7f0*/  BSSY B1, `(.L_x_1856) ;  /* 0x000012d000017945 */ /* 0x000fe20003800000 */
[----:B0-----:R-:W-:-:S03]  /*f800*/  PRMT R21, R60, 0x5410, R61 ;  /* 0x000054103c157816 */ /* 0x001fc6000000003d */
[----:B------:R-:W-:Y:S05]  /*f810*/  @P1 BRA `(.L_x_1857) ;  /* 0x0000001000a81947 */ /* 0x000fea0003800000 */
[----:B------:R-:W0:Y:S01]  /*f820*/  LDC R81, c[0x0][0x3f4] ;  /* 0x0000fd00ff517b82 */ /* 0x000e220000000800 */
[----:B------:R-:W-:Y:S01]  /*f830*/  BSSY B2, `(.L_x_1858) ;  /* 0x0000067000027945 */ /* 0x000fe20003800000 */
[-C--:B0-----:R-:W-:Y:S02]  /*f840*/  ISETP.GE.AND P0, PT, R18, R81.reuse, PT ;  /* 0x000000511200720c */ /* 0x081fe40003f06270 */
[-C--:B------:R-:W-:Y:S02]  /*f850*/  ISETP.GE.AND P1, PT, R197, R81.reuse, PT ;  /* 0x00000051c500720c */ /* 0x080fe40003f26270 */
[----:B------:R-:W-:-:S09]  /*f860*/  ISETP.GE.AND P2, PT, R198, R81, PT ;  /* 0x00000051c600720c */ /* 0x000fd20003f46270 */
[----:B------:R-:W-:Y:S05]  /*f870*/  @P0 BRA `(.L_x_1859) ;  /* 0x0000000400880947 */ /* 0x000fea0003800000 */
[----:B------:R-:W-:Y:S01]  /*f880*/  LEA.HI R62, R81, R223, RZ, 0x1d ;  /* 0x000000df513e7211 */ /* 0x000fe200078fe8ff */
[--C-:B------:R-:W-:Y:S01]  /*f890*/  HADD2.F32 R95, -RZ, R91.reuse.H1_H1 ;  /* 0x3000005bff5f7230 */ /* 0x100fe20000004100 */
[----:B------:R-:W-:Y:S01]  /*f8a0*/  LOP3.LUT R60, R206, 0x38, R18, 0xf8, !PT ;  /* 0x00000038ce3c7812 */ /* 0x000fe200078ef812 */
[----:B------:R-:W-:Y:S01]  /*f8b0*/  HADD2.F32 R97, -RZ, R91.H0_H0 ;  /* 0x2000005bff617230 */ /* 0x000fe20000004100 */
[----:B------:R-:W-:Y:S01]  /*f8c0*/  SHF.R.S32.HI R65, RZ, 0x1f, R62 ;  /* 0x0000001fff417819 */ /* 0x000fe2000001143e */
[----:B------:R-:W-:Y:S01]  /*f8d0*/  IMAD.SHL.U32 R63, R62, 0x8, RZ ;  /* 0x000000083e3f7824 */ /* 0x000fe200078e00ff */
[-C--:B------:R-:W-:Y:S01]  /*f8e0*/  LOP3.LUT R61, R60, R207.reuse, RZ, 0x3c, !PT ;  /* 0x000000cf3c3d7212 */ /* 0x080fe200078e3cff */
[--C-:B------:R-:W-:Y:S01]  /*f8f0*/  HADD2.F32 R98, -RZ, R90.reuse.H1_H1 ;  /* 0x3000005aff627230 */ /* 0x100fe20000004100 */
[----:B------:R-:W-:Y:S01]  /*f900*/  LEA.HI R65, R65, R62, RZ, 0x3 ;  /* 0x0000003e41417211 */ /* 0x000fe200078f18ff */
[----:B------:R-:W-:Y:S01]  /*f910*/  HADD2.F32 R90, -RZ, R90.H0_H0 ;  /* 0x2000005aff5a7230 */ /* 0x000fe20000004100 */
[----:B------:R-:W-:Y:S01]  /*f920*/  LOP3.LUT R60, R206, 0x38, R63, 0xf8, !PT ;  /* 0x00000038ce3c7812 */ /* 0x000fe200078ef83f */
[----:B------:R-:W-:Y:S01]  /*f930*/  IMAD.IADD R61, R208, 0x1, R61 ;  /* 0x00000001d03d7824 */ /* 0x000fe200078e023d */
[--C-:B------:R-:W-:Y:S01]  /*f940*/  SHF.R.U32.HI R100, RZ, 0x10, R45.reuse ;  /* 0x00000010ff647819 */ /* 0x100fe2000001162d */
[----:B------:R-:W-:Y:S01]  /*f950*/  IMAD.SHL.U32 R65, R65, 0x400, RZ ;  /* 0x0000040041417824 */ /* 0x000fe200078e00ff */
[----:B------:R-:W-:Y:S01]  /*f960*/  LOP3.LUT R64, R60, R207, RZ, 0x3c, !PT ;  /* 0x000000cf3c407212 */ /* 0x000fe200078e3cff */
[----:B------:R-:W-:Y:S01]  /*f970*/  IMAD R86, R61, 0x2, R16 ;  /* 0x000000023d567824 */ /* 0x000fe200078e0210 */
[----:B------:R-:W-:Y:S01]  /*f980*/  SHF.R.U64 R44, R44, 0x10, R45 ;  /* 0x000000102c2c7819 */ /* 0x000fe2000000122d */
[----:B------:R-:W-:Y:S01]  /*f990*/  HADD2.F32 R100, -RZ, R100.H0_H0 ;  /* 0x20000064ff647230 */ /* 0x000fe20000004100 */
[----:B------:R-:W-:-:S02]  /*f9a0*/  LOP3.LUT R65, R65, 0x7fffe000, RZ, 0xc0, !PT ;  /* 0x7fffe00041417812 */ /* 0x000fc400078ec0ff */
[----:B------:R-:W0:Y:S01]  /*f9b0*/  LDS.128 R60, [R86+0x12400] ;  /* 0x01240000563c7984 */ /* 0x000e220000000c00 */
[--C-:B------:R-:W-:Y:S02]  /*f9c0*/  SHF.R.U64 R32, R32, 0x10, R33.reuse ;  /* 0x0000001020207819 */ /* 0x100fe40000001221 */
[----:B------:R-:W-:Y:S02]  /*f9d0*/  IADD3 R65, R64, R65, R208 ;  /* 0x0000004140417210 */ /* 0x000fe40007ffe0d0 */
[----:B------:R-:W-:Y:S02]  /*f9e0*/  SHF.R.U32.HI R96, RZ, 0x10, R33 ;  /* 0x00000010ff607819 */ /* 0x000fe40000011621 */
[----:B------:R-:W-:Y:S01]  /*f9f0*/  SHF.R.U64 R33, R34, 0x10, R35 ;  /* 0x0000001022217819 */ /* 0x000fe20000001223 */
[----:B------:R-:W-:Y:S01]  /*fa00*/  IMAD R89, R65, 0x2, R16 ;  /* 0x0000000241597824 */ /* 0x000fe200078e0210 */
[----:B------:R-:W-:Y:S01]  /*fa10*/  SHF.R.U64 R34, R46, 0x10, R47 ;  /* 0x000000102e227819 */ /* 0x000fe2000000122f */
[----:B------:R-:W-:Y:S01]  /*fa20*/  HADD2.F32 R96, -RZ, R96.H0_H0 ;  /* 0x20000060ff607230 */ /* 0x000fe20000004100 */
[----:B------:R-:W-:Y:S01]  /*fa30*/  SHF.R.U32.HI R105, RZ, 0x10, R35 ;  /* 0x00000010ff697819 */ /* 0x000fe20000011623 */
[----:B------:R-:W-:Y:S01]  /*fa40*/  HADD2.F32 R33, -RZ, R33.H0_H0 ;  /* 0x20000021ff217230 */ /* 0x000fe20000004100 */
[----:B------:R-:W1:Y:S01]  /*fa50*/  LDS.128 R64, [R89+0x12400] ;  /* 0x0124000059407984 */ /* 0x000e620000000c00 */
[----:B------:R-:W-:Y:S01]  /*fa60*/  SHF.R.U32.HI R103, RZ, 0x10, R47 ;  /* 0x00000010ff677819 */ /* 0x000fe2000001162f */
[----:B0-----:R-:W-:-:S02]  /*fa70*/  HADD2.F32 R46, -RZ, R61.H0_H0 ;  /* 0x2000003dff2e7230 */ /* 0x001fc40000004100 */
[----:B------:R-:W-:Y:S02]  /*fa80*/  HADD2.F32 R61, -RZ, R61.H1_H1 ;  /* 0x3000003dff3d7230 */ /* 0x000fe40000004100 */
[----:B------:R-:W-:Y:S02]  /*fa90*/  HADD2.F32 R35, -RZ, R60.H0_H0 ;  /* 0x2000003cff237230 */ /* 0x000fe40000004100 */
[----:B------:R-:W-:Y:S02]  /*faa0*/  HADD2.F32 R47, -RZ, R62.H0_H0 ;  /* 0x2000003eff2f7230 */ /* 0x000fe40000004100 */
[--C-:B------:R-:W-:Y:S02]  /*fab0*/  HADD2.F32 R92, -RZ, R63.reuse.H0_H0 ;  /* 0x2000003fff5c7230 */ /* 0x100fe40000004100 */
[----:B------:R-:W-:Y:S02]  /*fac0*/  HADD2.F32 R63, -RZ, R63.H1_H1 ;  /* 0x3000003fff3f7230 */ /* 0x000fe40000004100 */
[----:B------:R-:W-:-:S02]  /*fad0*/  HADD2.F32 R60, -RZ, R60.H1_H1 ;  /* 0x3000003cff3c7230 */ /* 0x000fc40000004100 */
[--C-:B-1----:R-:W-:Y:S02]  /*fae0*/  HADD2.F32 R45, -RZ, R65.reuse.H0_H0 ;  /* 0x20000041ff2d7230 */ /* 0x102fe40000004100 */
[----:B------:R-:W-:Y:S02]  /*faf0*/  HADD2.F32 R91, -RZ, R65.H1_H1 ;  /* 0x30000041ff5b7230 */ /* 0x000fe40000004100 */
[----:B------:R-:W-:Y:S02]  /*fb00*/  HADD2.F32 R65, -RZ, R64.H0_H0 ;  /* 0x20000040ff417230 */ /* 0x000fe40000004100 */
[C---:B------:R-:W-:Y:S01]  /*fb10*/  FMUL.FTZ R99, R45.reuse, R97 ;  /* 0x000000612d637220 */ /* 0x040fe20000410000 */
[-C--:B------:R-:W-:Y:S01]  /*fb20*/  FMUL.FTZ R101, R45, R95.reuse ;  /* 0x0000005f2d657220 */ /* 0x080fe20000410000 */
[C---:B------:R-:W-:Y:S01]  /*fb30*/  FMUL.FTZ R102, R91.reuse, R100 ;  /* 0x000000645b667220 */ /* 0x040fe20000410000 */
[----:B------:R-:W-:Y:S01]  /*fb40*/  FMUL.FTZ R104, R91, R96 ;  /* 0x000000605b687220 */ /* 0x000fe20000410000 */
[C---:B------:R-:W-:Y:S01]  /*fb50*/  FFMA.FTZ R45, R46.reuse, R95, -R99 ;  /* 0x0000005f2e2d7223 */ /* 0x040fe20000010863 */
[----:B------:R-:W-:Y:S01]  /*fb60*/  FFMA.FTZ R101, R46, R97, R101 ;  /* 0x000000612e657223 */ /* 0x000fe20000010065 */
[C---:B------:R-:W-:Y:S01]  /*fb70*/  FMUL.FTZ R46, R65.reuse, R98 ;  /* 0x00000062412e7220 */ /* 0x040fe20000410000 */
[----:B------:R-:W-:Y:S01]  /*fb80*/  FMUL.FTZ R65, R65, R90 ;  /* 0x0000005a41417220 */ /* 0x000fe20000410000 */
[----:B------:R-:W-:Y:S01]  /*fb90*/  FFMA.FTZ R102, R61, R96, -R102 ;  /* 0x000000603d667223 */ /* 0x000fe20000010866 */
[----:B------:R-:W-:-:S02]  /*fba0*/  HADD2.F32 R93, -RZ, R66.H0_H0 ;  /* 0x20000042ff5d7230 */ /* 0x000fc40000004100 */
[C---:B------:R-:W-:Y:S01]  /*fbb0*/  FFMA.FTZ R90, R35.reuse, R90, -R46 ;  /* 0x0000005a235a7223 */ /* 0x040fe2000001082e */
[--C-:B------:R-:W-:Y:S02]  /*fbc0*/  HADD2.F32 R96, -RZ, R88.reuse.H1_H1 ;  /* 0x30000058ff607230 */ /* 0x100fe40000004100 */
[----:B------:R-:W-:Y:S01]  /*fbd0*/  FFMA.FTZ R65, R35, R98, R65 ;  /* 0x0000006223417223 */ /* 0x000fe20000010041 */
[----:B------:R-:W-:Y:S02]  /*fbe0*/  HADD2.F32 R35, -RZ, R87.H1_H1 ;  /* 0x30000057ff237230 */ /* 0x000fe40000004100 */
[----:B------:R-:W-:Y:S01]  /*fbf0*/  FFMA.FTZ R104, R61, R100, R104 ;  /* 0x000000643d687223 */ /* 0x000fe20000010068 */
[----:B------:R-:W-:Y:S02]  /*fc00*/  HADD2.F32 R94, -RZ, R67.H0_H0 ;  /* 0x20000043ff5e7230 */ /* 0x000fe40000004100 */
[----:B------:R-:W-:Y:S01]  /*fc10*/  FMUL.FTZ R46, R93, R96 ;  /* 0x000000605d2e7220 */ /* 0x000fe20000410000 */
[----:B------:R-:W-:-:S02]  /*fc20*/  HADD2.F32 R88, -RZ, R88.H0_H0 ;  /* 0x20000058ff587230 */ /* 0x000fc40000004100 */
[----:B------:R-:W-:Y:S02]  /*fc30*/  HADD2.F32 R87, -RZ, R87.H0_H0 ;  /* 0x20000057ff577230 */ /* 0x000fe40000004100 */
[----:B------:R-:W-:Y:S02]  /*fc40*/  HADD2.F32 R67, -RZ, R67.H1_H1 ;  /* 0x30000043ff437230 */ /* 0x000fe40000004100 */
[-C--:B------:R-:W-:Y:S01]  /*fc50*/  FMUL.FTZ R98, R93, R88.reuse ;  /* 0x000000585d627220 */ /* 0x080fe20000410000 */
[----:B------:R-:W-:Y:S01]  /*fc60*/  FFMA.FTZ R91, R47, R88, -R46 ;  /* 0x000000582f5b7223 */ /* 0x000fe2000001082e */
[C---:B------:R-:W-:Y:S01]  /*fc70*/  FMUL.FTZ R61, R94.reuse, R87 ;  /* 0x000000575e3d7220 */ /* 0x040fe20000410000 */
[----:B------:R-:W-:Y:S02]  /*fc80*/  HADD2.F32 R88, -RZ, R103.H0_H0 ;  /* 0x20000067ff587230 */ /* 0x000fe40000004100 */
[----:B------:R-:W-:Y:S01]  /*fc90*/  FMUL.FTZ R94, R94, R35 ;  /* 0x000000235e5e7220 */ /* 0x000fe20000410000 */
[----:B------:R-:W-:-:S02]  /*fca0*/  HADD2.F32 R46, -RZ, R105.H0_H0 ;  /* 0x20000069ff2e7230 */ /* 0x000fc40000004100 */
[----:B------:R-:W-:Y:S01]  /*fcb0*/  FFMA.FTZ R98, R47, R96, R98 ;  /* 0x000000602f627223 */ /* 0x000fe20000010062 */
[C---:B------:R-:W-:Y:S01]  /*fcc0*/  FFMA.FTZ R93, R92.reuse, R35, -R61 ;  /* 0x000000235c5d7223 */ /* 0x040fe2000001083d */
[----:B------:R-:W-:Y:S01]  /*fcd0*/  FFMA.FTZ R94, R92, R87, R94 ;  /* 0x000000575c5e7223 */ /* 0x000fe2000001005e */
[----:B------:R-:W-:Y:S02]  /*fce0*/  HADD2.F32 R64, -RZ, R64.H1_H1 ;  /* 0x30000040ff407230 */ /* 0x000fe40000004100 */
[C---:B------:R-:W-:Y:S01]  /*fcf0*/  FMUL.FTZ R96, R67.reuse, R88 ;  /* 0x0000005843607220 */ /* 0x040fe20000410000 */
[----:B------:R-:W-:Y:S02]  /*fd00*/  HADD2.F32 R66, -RZ, R66.H1_H1 ;  /* 0x30000042ff427230 */ /* 0x000fe40000004100 */
[-C--:B------:R-:W-:Y:S01]  /*fd10*/  FMUL.FTZ R92, R67, R46.reuse ;  /* 0x0000002e435c7220 */ /* 0x080fe20000410000 */
[----:B------:R-:W-:Y:S02]  /*fd20*/  HADD2.F32 R47, -RZ, R44.H0_H0 ;  /* 0x2000002cff2f7230 */ /* 0x000fe40000004100 */
[----:B------:R-:W-:Y:S01]  /*fd30*/  FFMA.FTZ R96, R63, R46, -R96 ;  /* 0x0000002e3f607223 */ /* 0x000fe20000010860 */
[----:B------:R-:W-:-:S02]  /*fd40*/  HADD2.F32 R61, -RZ, R34.H0_H0 ;  /* 0x20000022ff3d7230 */ /* 0x000fc40000004100 */
[----:B------:R-:W-:Y:S01]  /*fd50*/  FFMA.FTZ R87, R63, R88, R92 ;  /* 0x000000583f577223 */ /* 0x000fe2000001005c */
[----:B------:R-:W-:Y:S02]  /*fd60*/  HADD2.F32 R35, -RZ, R32.H0_H0 ;  /* 0x20000020ff237230 */ /* 0x000fe40000004100 */
[----:B------:R-:W-:Y:S01]  /*fd70*/  FMUL.FTZ R63, R64, R47 ;  /* 0x0000002f403f7220 */ /* 0x000fe20000410000 */
[----:B------:R-:W-:Y:S02]  /*fd80*/  HADD2.F32 R62, -RZ, R62.H1_H1 ;  /* 0x3000003eff3e7230 */ /* 0x000fe40000004100 */
[C---:B------:R-:W-:Y:S01]  /*fd90*/  FMUL.FTZ R67, R66.reuse, R61 ;  /* 0x0000003d42437220 */ /* 0x040fe20000410000 */
[----:B------:R-:W-:Y:S01]  /*fda0*/  FMUL.FTZ R66, R66, R33 ;  /* 0x0000002142427220 */ /* 0x000fe20000410000 */
[-C--:B------:R-:W-:Y:S01]  /*fdb0*/  FMUL.FTZ R64, R64, R35.reuse ;  /* 0x0000002340407220 */ /* 0x080fe20000410000 */
[----:B------:R-:W-:Y:S01]  /*fdc0*/  FFMA.FTZ R63, R60, R35, -R63 ;  /* 0x000000233c3f7223 */ /* 0x000fe2000001083f */
[C---:B------:R-:W-:Y:S01]  /*fdd0*/  FFMA.FTZ R34, R62.reuse, R33, -R67 ;  /* 0x000000213e227223 */ /* 0x040fe20000010843 */
        /* <DEDUP_REMOVED lines=9> */
[----:B------:R-:W-:-:S02]  /*fe70*/  F2FP.F16.F32.PACK_AB R44, R44, R65 ;  /* 0x000000412c2c723e */ /* 0x000fc400000000ff */
[----:B------:R-:W-:-:S05]  /*fe80*/  F2FP.F16.F32.PACK_AB R46, R61, R98 ;  /* 0x000000623d2e723e */ /* 0x000fca00000000ff */
[----:B------:R0:W-:Y:S02]  /*fe90*/  STS.128 [R89+0x12400], R44 ;  /* 0x0124002c59007388 */ /* 0x0001e40000000c00 */
.L_x_1859:
[----:B------:R-:W-:Y:S05]  /*fea0*/  BSYNC B2 ;  /* 0x0000000000027941 */ /* 0x000fea0003800000 */
.L_x_1858:
[----:B------:R-:W-:Y:S04]  /*feb0*/  BSSY B2, `(.L_x_1860) ;  /* 0x0000061000027945 */ /* 0x000fe80003800000 */
[----:B------:R-:W-:Y:S05]  /*fec0*/  @P1 BRA `(.L_x_1861) ;  /* 0x00000004007c1947 */ /* 0x000fea0003800000 */
[----:B------:R-:W2:Y:S01]  /*fed0*/  LDL R94, [R1+0x44] ;  /* 0x00004400015e7983 */ /* 0x000ea20000100800 */
[----:B0-----:R-:W-:Y:S01]  /*fee0*/  LEA.HI R32, R81, R225, RZ, 0x1d ;  /* 0x000000e151207211 */ /* 0x001fe200078fe8ff */
[----:B------:R-:W-:Y:S01]  /*fef0*/  HADD2.F32 R62, -RZ, R84.H1_H1 ;  /* 0x30000054ff3e7230 */ /* 0x000fe20000004100 */
[----:B------:R-:W-:Y:S01]  /*ff00*/  SHF.R.U64 R90, R40, 0x10, R41 ;  /* 0x00000010285a7819 */ /* 0x000fe20000001229 */
[----:B------:R-:W-:Y:S01]  /*ff10*/  HADD2.F32 R64, -RZ, R82.H1_H1 ;  /* 0x30000052ff407230 */ /* 0x000fe20000004100 */
[----:B------:R-:W-:Y:S02]  /*ff20*/  SHF.R.S32.HI R35, RZ, 0x1f, R32 ;  /* 0x0000001fff237819 */ /* 0x000fe40000011420 */
[----:B------:R-:W-:Y:S02]  /*ff30*/  SHF.L.U32 R33, R32, 0x3, RZ ;  /* 0x0000000320217819 */ /* 0x000fe400000006ff */
[----:B------:R-:W-:Y:S02]  /*ff40*/  LEA.HI R35, R35, R32, RZ, 0x3 ;  /* 0x0000002023237211 */ /* 0x000fe400078f18ff */
[----:B------:R-:W-:-:S02]  /*ff50*/  LOP3.LUT R32, R206, 0x38, R33, 0xf8, !PT ;  /* 0x00000038ce207812 */ /* 0x000fc400078ef821 */
[----:B------:R-:W-:Y:S01]  /*ff60*/  SHF.R.U32.HI R66, RZ, 0x10, R41 ;  /* 0x00000010ff427819 */ /* 0x000fe20000011629 */
[----:B------:R-:W-:Y:S01]  /*ff70*/  IMAD.SHL.U32 R35, R35, 0x400, RZ ;  /* 0x0000040023237824 */ /* 0x000fe200078e00ff */
[----:B------:R-:W-:Y:S02]  /*ff80*/  LOP3.LUT R44, R32, R207, RZ, 0x3c, !PT ;  /* 0x000000cf202c7212 */ /* 0x000fe400078e3cff */
[--C-:B------:R-:W-:Y:S01]  /*ff90*/  SHF.R.U64 R93, R28, 0x10, R29.reuse ;  /* 0x000000101c5d7819 */ /* 0x100fe2000000121d */
[----:B------:R-:W-:Y:S01]  /*ffa0*/  HADD2.F32 R66, -RZ, R66.H0_H0 ;  /* 0x20000042ff427230 */ /* 0x000fe20000004100 */
[----:B------:R-:W-:Y:S02]  /*ffb0*/  LOP3.LUT R45, R35, 0x7fffe000, RZ, 0xc0, !PT ;  /* 0x7fffe000232d7812 */ /* 0x000fe400078ec0ff */
[----:B------:R-:W-:Y:S02]  /*ffc0*/  SHF.R.U32.HI R61, RZ, 0x10, R29 ;  /* 0x00000010ff3d7819 */ /* 0x000fe4000001161d */
[----:B------:R-:W-:-:S02]  /*ffd0*/  IADD3 R45, R44, R45, R208 ;  /* 0x0000002d2c2d7210 */ /* 0x000fc40007ffe0d0 */
[--C-:B------:R-:W-:Y:S02]  /*ffe0*/  SHF.R.U64 R89, R42, 0x10, R43.reuse ;  /* 0x000000102a597819 */ /* 0x100fe4000000122b */
[----:B------:R-:W-:Y:S01]  /*fff0*/  SHF.R.U32.HI R87, RZ, 0x10, R43 ;  /* 0x00000010ff577819 */ /* 0x000fe2000001162b */
[----:B------:R-:W-:Y:S01]  /*10000*/  IMAD R60, R45, 0x2, R16 ;  /* 0x000000022d3c7824 */ /* 0x000fe200078e0210 */
[--C-:B------:R-:W-:Y:S02]  /*10010*/  SHF.R.U32.HI R91, RZ, 0x10, R31.reuse ;  /* 0x00000010ff5b7819 */ /* 0x100fe4000001161f */
[----:B------:R-:W-:Y:S02]  /*10020*/  SHF.R.U64 R92, R30, 0x10, R31 ;  /* 0x000000101e5c7819 */ /* 0x000fe4000000121f */
[----:B------:R-:W0:Y:S02]  /*10030*/  LDS.128 R44, [R60+0x12400] ;  /* 0x012400003c2c7984 */ /* 0x000e240000000c00 */
[----:B0-----:R-:W-:-:S02]  /*10040*/  HADD2.F32 R41, -RZ, R45.H0_H0 ;  /* 0x2000002dff297230 */ /* 0x001fc40000004100 */
[----:B------:R-:W-:Y:S02]  /*10050*/  HADD2.F32 R40, -RZ, R44.H0_H0 ;  /* 0x2000002cff287230 */ /* 0x000fe40000004100 */
[----:B------:R-:W-:Y:S02]  /*10060*/  HADD2.F32 R45, -RZ, R45.H1_H1 ;  /* 0x3000002dff2d7230 */ /* 0x000fe40000004100 */
[C---:B------:R-:W-:Y:S01]  /*10070*/  FMUL.FTZ R86, R41.reuse, R64 ;  /* 0x0000004029567220 */ /* 0x040fe20000410000 */
[----:B------:R-:W-:Y:S01]  /*10080*/  FMUL.FTZ R88, R41, R62 ;  /* 0x0000003e29587220 */ /* 0x000fe20000410000 */
[----:B------:R-:W-:Y:S02]  /*10090*/  HADD2.F32 R41, -RZ, R82.H0_H0 ;  /* 0x20000052ff297230 */ /* 0x000fe40000004100 */
[----:B------:R-:W-:Y:S01]  /*100a0*/  FMUL.FTZ R82, R45, R66 ;  /* 0x000000422d527220 */ /* 0x000fe20000410000 */
[----:B------:R-:W-:Y:S02]  /*100b0*/  HADD2.F32 R42, -RZ, R46.H0_H0 ;  /* 0x2000002eff2a7230 */ /* 0x000fe40000004100 */
[----:B------:R-:W-:-:S02]  /*100c0*/  HADD2.F32 R43, -RZ, R47.H0_H0 ;  /* 0x2000002fff2b7230 */ /* 0x000fc40000004100 */
[----:B------:R-:W-:Y:S02]  /*100d0*/  HADD2.F32 R47, -RZ, R47.H1_H1 ;  /* 0x3000002fff2f7230 */ /* 0x000fe40000004100 */
[----:B------:R-:W-:Y:S02]  /*100e0*/  HADD2.F32 R44, -RZ, R44.H1_H1 ;  /* 0x3000002cff2c7230 */ /* 0x000fe40000004100 */
[----:B------:R-:W-:Y:S01]  /*100f0*/  HADD2.F32 R46, -RZ, R46.H1_H1 ;  /* 0x3000002eff2e7230 */ /* 0x000fe20000004100 */
[----:B--2---:R-:W0:Y:S02]  /*10100*/  LDS.128 R32, [R94] ;  /* 0x000000005e207984 */ /* 0x004e240000000c00 */
[--C-:B0-----:R-:W-:Y:S02]  /*10110*/  HADD2.F32 R29, -RZ, R33.reuse.H0_H0 ;  /* 0x20000021ff1d7230 */ /* 0x101fe40000004100 */
[----:B------:R-:W-:Y:S02]  /*10120*/  HADD2.F32 R28, -RZ, R32.H0_H0 ;  /* 0x20000020ff1c7230 */ /* 0x000fe40000004100 */
[----:B------:R-:W-:-:S02]  /*10130*/  HADD2.F32 R33, -RZ, R33.H1_H1 ;  /* 0x30000021ff217230 */ /* 0x000fc40000004100 */
[C---:B------:R-:W-:Y:S01]  /*10140*/  FFMA.FTZ R86, R29.reuse, R62, -R86 ;  /* 0x0000003e1d567223 */ /* 0x040fe20000010856 */
[----:B------:R-:W-:Y:S01]  /*10150*/  FFMA.FTZ R88, R29, R64, R88 ;  /* 0x000000401d587223 */ /* 0x000fe20000010058 */
[----:B------:R-:W-:Y:S02]  /*10160*/  HADD2.F32 R29, -RZ, R84.H0_H0 ;  /* 0x20000054ff1d7230 */ /* 0x000fe40000004100 */
[----:B------:R-:W-:Y:S02]  /*10170*/  HADD2.F32 R62, -RZ, R61.H0_H0 ;  /* 0x2000003dff3e7230 */ /* 0x000fe40000004100 */
[C---:B------:R-:W-:Y:S01]  /*10180*/  FMUL.FTZ R61, R40.reuse, R41 ;  /* 0x00000029283d7220 */ /* 0x040fe20000410000 */
[----:B------:R-:W-:Y:S02]  /*10190*/  HADD2.F32 R30, -RZ, R34.H0_H0 ;  /* 0x20000022ff1e7230 */ /* 0x000fe40000004100 */
[----:B------:R-:W-:Y:S01]  /*101a0*/  FMUL.FTZ R40, R40, R29 ;  /* 0x0000001d28287220 */ /* 0x000fe20000410000 */
[----:B------:R-:W-:-:S02]  /*101b0*/  HADD2.F32 R31, -RZ, R35.H0_H0 ;  /* 0x20000023ff1f7230 */ /* 0x000fc40000004100 */
[-C--:B------:R-:W-:Y:S01]  /*101c0*/  FMUL.FTZ R64, R45, R62.reuse ;  /* 0x0000003e2d407220 */ /* 0x080fe20000410000 */
[C---:B------:R-:W-:Y:S01]  /*101d0*/  FFMA.FTZ R61, R28.reuse, R29, -R61 ;  /* 0x0000001d1c3d7223 */ /* 0x040fe2000001083d */
[C---:B------:R-:W-:Y:S01]  /*101e0*/  FFMA.FTZ R65, R33.reuse, R62, -R82 ;  /* 0x0000003e21417223 */ /* 0x040fe20000010852 */
[----:B------:R-:W-:Y:S02]  /*101f0*/  HADD2.F32 R45, -RZ, R83.H0_H0 ;  /* 0x20000053ff2d7230 */ /* 0x000fe40000004100 */
[----:B------:R-:W-:Y:S01]  /*10200*/  FFMA.FTZ R63, R28, R41, R40 ;  /* 0x000000291c3f7223 */ /* 0x000fe20000010028 */
[----:B------:R-:W-:Y:S02]  /*10210*/  HADD2.F32 R29, -RZ, R85.H0_H0 ;  /* 0x20000055ff1d7230 */ /* 0x000fe40000004100 */
[----:B------:R-:W-:Y:S01]  /*10220*/  FFMA.FTZ R67, R33, R66, R64 ;  /* 0x0000004221437223 */ /* 0x000fe20000010040 */
[----:B------:R-:W-:Y:S02]  /*10230*/  HADD2.F32 R62, -RZ, R83.H1_H1 ;  /* 0x30000053ff3e7230 */ /* 0x000fe40000004100 */
[----:B------:R-:W-:Y:S01]  /*10240*/  FMUL.FTZ R33, R42, R45 ;  /* 0x0000002d2a217220 */ /* 0x000fe20000410000 */
[----:B------:R-:W-:-:S02]  /*10250*/  HADD2.F32 R28, -RZ, R85.H1_H1 ;  /* 0x30000055ff1c7230 */ /* 0x000fc40000004100 */
[-C--:B------:R-:W-:Y:S01]  /*10260*/  FMUL.FTZ R41, R42, R29.reuse ;  /* 0x0000001d2a297220 */ /* 0x080fe20000410000 */
[----:B------:R-:W-:Y:S02]  /*10270*/  HADD2.F32 R42, -RZ, R87.H0_H0 ;  /* 0x20000057ff2a7230 */ /* 0x000fe40000004100 */
[C---:B------:R-:W-:Y:S01]  /*10280*/  FMUL.FTZ R66, R43.reuse, R62 ;  /* 0x0000003e2b427220 */ /* 0x040fe20000410000 */
[----:B------:R-:W-:Y:S02]  /*10290*/  HADD2.F32 R40, -RZ, R91.H0_H0 ;  /* 0x2000005bff287230 */ /* 0x000fe40000004100 */
[-C--:B------:R-:W-:Y:S01]  /*102a0*/  FMUL.FTZ R43, R43, R28.reuse ;  /* 0x0000001c2b2b7220 */ /* 0x080fe20000410000 */
[----:B------:R-:W-:Y:S02]  /*102b0*/  HADD2.F32 R35, -RZ, R35.H1_H1 ;  /* 0x30000023ff237230 */ /* 0x000fe40000004100 */
[C---:B------:R-:W-:Y:S01]  /*102c0*/  FFMA.FTZ R64, R30.reuse, R29, -R33 ;  /* 0x0000001d1e407223 */ /* 0x040fe20000010821 */
[----:B------:R-:W-:Y:S01]  /*102d0*/  FFMA.FTZ R45, R30, R45, R41 ;  /* 0x0000002d1e2d7223 */ /* 0x000fe20000010029 */
[----:B------:R-:W-:Y:S01]  /*102e0*/  FFMA.FTZ R66, R31, R28, -R66 ;  /* 0x0000001c1f427223 */ /* 0x000fe20000010842 */
[----:B------:R-:W-:Y:S01]  /*102f0*/  FMUL.FTZ R30, R47, R42 ;  /* 0x0000002a2f1e7220 */ /* 0x000fe20000410000 */
[----:B------:R-:W-:Y:S01]  /*10300*/  FFMA.FTZ R62, R31, R62, R43 ;  /* 0x0000003e1f3e7223 */ /* 0x000fe2000001002b */
[----:B------:R-:W-:Y:S01]  /*10310*/  FMUL.FTZ R28, R47, R40 ;  /* 0x000000282f1c7220 */ /* 0x000fe20000410000 */
[----:B------:R-:W-:-:S02]  /*10320*/  HADD2.F32 R33, -RZ, R90.H0_H0 ;  /* 0x2000005aff217230 */ /* 0x000fc40000004100 */
[C---:B------:R-:W-:Y:S01]  /*10330*/  FFMA.FTZ R47, R35.reuse, R40, -R30 ;  /* 0x00000028232f7223 */ /* 0x040fe2000001081e */
[----:B------:R-:W-:Y:S02]  /*10340*/  HADD2.F32 R41, -RZ, R89.H0_H0 ;  /* 0x20000059ff297230 */ /* 0x000fe40000004100 */
[----:B------:R-:W-:Y:S01]  /*10350*/  FFMA.FTZ R83, R35, R42, R28 ;  /* 0x0000002a23537223 */ /* 0x000fe2000001001c */
[----:B------:R-:W-:Y:S02]  /*10360*/  HADD2.F32 R29, -RZ, R93.H0_H0 ;  /* 0x2000005dff1d7230 */ /* 0x000fe40000004100 */
[----:B------:R-:W-:Y:S01]  /*10370*/  FMUL.FTZ R35, R44, R33 ;  /* 0x000000212c237220 */ /* 0x000fe20000410000 */
[----:B------:R-:W-:Y:S02]  /*10380*/  HADD2.F32 R31, -RZ, R92.H0_H0 ;  /* 0x2000005cff1f7230 */ /* 0x000fe40000004100 */
[----:B------:R-:W-:Y:S01]  /*10390*/  FMUL.FTZ R43, R46, R41 ;  /* 0x000000292e2b7220 */ /* 0x000fe20000410000 */
[----:B------:R-:W-:-:S02]  /*103a0*/  HADD2.F32 R32, -RZ, R32.H1_H1 ;  /* 0x30000020ff207230 */ /* 0x000fc40000004100 */
[----:B------:R-:W-:Y:S01]  /*103b0*/  FMUL.FTZ R44, R44, R29 ;  /* 0x0000001d2c2c7220 */ /* 0x000fe20000410000 */
[----:B------:R-:W-:Y:S02]  /*103c0*/  HADD2.F32 R34, -RZ, R34.H1_H1 ;  /* 0x30000022ff227230 */ /* 0x000fe40000004100 */
[----:B------:R-:W-:Y:S01]  /*103d0*/  FMUL.FTZ R46, R46, R31 ;  /* 0x0000001f2e2e7220 */ /* 0x000fe20000410000 */
[C---:B------:R-:W-:Y:S01]  /*103e0*/  FFMA.FTZ R28, R32.reuse, R29, -R35 ;  /* 0x0000001d201c7223 */ /* 0x040fe20000010823 */
[----:B------:R-:W-:Y:S01]  /*103f0*/  FFMA.FTZ R32, R32, R33, R44 ;  /* 0x0000002120207223 */ /* 0x000fe2000001002c */
[C---:B------:R-:W-:Y:S01]  /*10400*/  FFMA.FTZ R43, R34.reuse, R31, -R43 ;  /* 0x0000001f222b7223 */ /* 0x040fe2000001082b */
[----:B------:R-:W-:Y:S01]  /*10410*/  FFMA.FTZ R34, R34, R41, R46 ;  /* 0x0000002922227223 */ /* 0x000fe2000001002e */
[----:B------:R-:W-:Y:S02]  /*10420*/  F2FP.F16.F32.PACK_AB R31, R47, R66 ;  /* 0x000000422f1f723e */ /* 0x000fe400000000ff */
        /* <DEDUP_REMOVED lines=9> */
.L_x_1861:
[----:B------:R-:W-:Y:S05]  /*104c0*/  BSYNC B2 ;  /* 0x0000000000027941 */ /* 0x000fea0003800000 */
.L_x_1860:
[----:B------:R-:W-:Y:S05]  /*104d0*/  @P2 BRA `(.L_x_1857) ;  /* 0x0000000400782947 */ /* 0x000fea0003800000 */
[----:B------:R-:W-:Y:S01]  /*104e0*/  LEA.HI R81, R81, R226, RZ, 0x1d ;  /* 0x000000e251517211 */ /* 0x000fe200078fe8ff */
[----:B------:R-:W-:Y:S01]  /*104f0*/  HADD2.F32 R41, -RZ, R73.H1_H1 ;  /* 0x30000049ff297230 */ /* 0x000fe20000004100 */
[----:B------:R-:W-:Y:S01]  /*10500*/  SHF.R.U64 R61, R36, 0x10, R37 ;  /* 0x00000010243d7819 */ /* 0x000fe20000001225 */
[----:B------:R-:W-:Y:S01]  /*10510*/  HADD2.F32 R40, -RZ, R75.H1_H1 ;  /* 0x3000004bff287230 */ /* 0x000fe20000004100 */
[----:B-1----:R-:W-:Y:S01]  /*10520*/  SHF.R.S32.HI R28, RZ, 0x1f, R81 ;  /* 0x0000001fff1c7819 */ /* 0x002fe20000011451 */
[----:B------:R-:W-:Y:S01]  /*10530*/  IMAD.SHL.U32 R29, R81, 0x8, RZ ;  /* 0x00000008511d7824 */ /* 0x000fe200078e00ff */
[----:B------:R-:W-:Y:S01]  /*10540*/  SHF.R.U32.HI R42, RZ, 0x10, R37 ;  /* 0x00000010ff2a7819 */ /* 0x000fe20000011625 */
[----:B------:R-:W-:Y:S01]  /*10550*/  HADD2.F32 R73, -RZ, R73.H0_H0 ;  /* 0x20000049ff497230 */ /* 0x000fe20000004100 */
[----:B------:R-:W-:Y:S01]  /*10560*/  LEA.HI R81, R28, R81, RZ, 0x3 ;  /* 0x000000511c517211 */ /* 0x000fe200078f18ff */
[----:B------:R-:W-:Y:S01]  /*10570*/  HADD2.F32 R75, -RZ, R75.H0_H0 ;  /* 0x2000004bff4b7230 */ /* 0x000fe20000004100 */
[----:B------:R-:W-:Y:S01]  /*10580*/  LOP3.LUT R28, R206, 0x38, R29, 0xf8, !PT ;  /* 0x00000038ce1c7812 */ /* 0x000fe200078ef81d */
[----:B------:R-:W-:Y:S01]  /*10590*/  HADD2.F32 R42, -RZ, R42.H0_H0 ;  /* 0x2000002aff2a7230 */ /* 0x000fe20000004100 */
[----:B------:R-:W-:Y:S01]  /*105a0*/  SHF.R.U64 R64, R24, 0x10, R25 ;  /* 0x0000001018407819 */ /* 0x000fe20000001219 */
[----:B------:R-:W-:Y:S01]  /*105b0*/  IMAD.SHL.U32 R81, R81, 0x400, RZ ;  /* 0x0000040051517824 */ /* 0x000fe200078e00ff */
[----:B0-----:R-:W-:-:S02]  /*105c0*/  LOP3.LUT R32, R28, R207, RZ, 0x3c, !PT ;  /* 0x000000cf1c207212 */ /* 0x001fc400078e3cff */
[----:B------:R-:W0:Y:S01]  /*105d0*/  LDS.128 R28, [R236] ;  /* 0x00000000ec1c7984 */ /* 0x000e220000000c00 */
[----:B------:R-:W-:Y:S02]  /*105e0*/  SHF.R.U32.HI R43, RZ, 0x10, R25 ;  /* 0x00000010ff2b7819 */ /* 0x000fe40000011619 */
[----:B------:R-:W-:Y:S02]  /*105f0*/  LOP3.LUT R81, R81, 0x7fffe000, RZ, 0xc0, !PT ;  /* 0x7fffe00051517812 */ /* 0x000fe400078ec0ff */
[--C-:B------:R-:W-:Y:S02]  /*10600*/  SHF.R.U64 R47, R38, 0x10, R39.reuse ;  /* 0x00000010262f7819 */ /* 0x100fe40000001227 */
[----:B------:R-:W-:Y:S02]  /*10610*/  IADD3 R81, R32, R81, R208 ;  /* 0x0000005120517210 */ /* 0x000fe40007ffe0d0 */
[----:B------:R-:W-:Y:S02]  /*10620*/  SHF.R.U32.HI R45, RZ, 0x10, R39 ;  /* 0x00000010ff2d7819 */ /* 0x000fe40000011627 */
[--C-:B------:R-:W-:Y:S01]  /*10630*/  SHF.R.U32.HI R62, RZ, 0x10, R27.reuse ;  /* 0x00000010ff3e7819 */ /* 0x100fe2000001161b */
[----:B------:R-:W-:Y:S01]  /*10640*/  IMAD R81, R81, 0x2, R16 ;  /* 0x0000000251517824 */ /* 0x000fe200078e0210 */
[----:B------:R-:W-:-:S04]  /*10650*/  SHF.R.U64 R63, R26, 0x10, R27 ;  /* 0x000000101a3f7819 */ /* 0x000fc8000000121b */
[----:B------:R-:W1:Y:S01]  /*10660*/  LDS.128 R32, [R81+0x12400] ;  /* 0x0124000051207984 */ /* 0x000e620000000c00 */
[--C-:B0-----:R-:W-:Y:S02]  /*10670*/  HADD2.F32 R25, -RZ, R29.reuse.H0_H0 ;  /* 0x2000001dff197230 */ /* 0x101fe40000004100 */
[----:B------:R-:W-:Y:S02]  /*10680*/  HADD2.F32 R29, -RZ, R29.H1_H1 ;  /* 0x3000001dff1d7230 */ /* 0x000fe40000004100 */
[----:B------:R-:W-:Y:S02]  /*10690*/  HADD2.F32 R24, -RZ, R28.H0_H0 ;  /* 0x2000001cff187230 */ /* 0x000fe40000004100 */
[----:B------:R-:W-:Y:S02]  /*106a0*/  HADD2.F32 R26, -RZ, R30.H0_H0 ;  /* 0x2000001eff1a7230 */ /* 0x000fe40000004100 */
[--C-:B------:R-:W-:Y:S02]  /*106b0*/  HADD2.F32 R27, -RZ, R31.reuse.H0_H0 ;  /* 0x2000001fff1b7230 */ /* 0x100fe40000004100 */
[----:B------:R-:W-:-:S02]  /*106c0*/  HADD2.F32 R31, -RZ, R31.H1_H1 ;  /* 0x3000001fff1f7230 */ /* 0x000fc40000004100 */
[----:B------:R-:W-:Y:S02]  /*106d0*/  HADD2.F32 R28, -RZ, R28.H1_H1 ;  /* 0x3000001cff1c7230 */ /* 0x000fe40000004100 */
[----:B------:R-:W-:Y:S02]  /*106e0*/  HADD2.F32 R30, -RZ, R30.H1_H1 ;  /* 0x3000001eff1e7230 */ /* 0x000fe40000004100 */
[--C-:B-1----:R-:W-:Y:S02]  /*106f0*/  HADD2.F32 R36, -RZ, R33.reuse.H0_H0 ;  /* 0x20000021ff247230 */ /* 0x102fe40000004100 */
[----:B------:R-:W-:Y:S02]  /*10700*/  HADD2.F32 R37, -RZ, R33.H1_H1 ;  /* 0x30000021ff257230 */ /* 0x000fe40000004100 */
[----:B------:R-:W-:Y:S02]  /*10710*/  HADD2.F32 R33, -RZ, R32.H0_H0 ;  /* 0x20000020ff217230 */ /* 0x000fe40000004100 */
[C---:B------:R-:W-:Y:S01]  /*10720*/  FMUL.FTZ R44, R36.reuse, R41 ;  /* 0x00000029242c7220 */ /* 0x040fe20000410000 */
[----:B------:R-:W-:Y:S01]  /*10730*/  FMUL.FTZ R46, R36, R40 ;  /* 0x00000028242e7220 */ /* 0x000fe20000410000 */
[----:B------:R-:W-:-:S02]  /*10740*/  HADD2.F32 R36, -RZ, R43.H0_H0 ;  /* 0x2000002bff247230 */ /* 0x000fc40000004100 */
[----:B------:R-:W-:Y:S01]  /*10750*/  FFMA.FTZ R44, R25, R40, -R44 ;  /* 0x00000028192c7223 */ /* 0x000fe2000001082c */
[----:B------:R-:W-:Y:S01]  /*10760*/  FMUL.FTZ R40, R37, R42 ;  /* 0x0000002a25287220 */ /* 0x000fe20000410000 */
[----:B------:R-:W-:Y:S01]  /*10770*/  FFMA.FTZ R46, R25, R41, R46 ;  /* 0x00000029192e7223 */ /* 0x000fe2000001002e */
[----:B------:R-:W-:Y:S01]  /*10780*/  FMUL.FTZ R25, R33, R73 ;  /* 0x0000004921197220 */ /* 0x000fe20000410000 */
[-C--:B------:R-:W-:Y:S01]  /*10790*/  FMUL.FTZ R60, R37, R36.reuse ;  /* 0x00000024253c7220 */ /* 0x080fe20000410000 */
[----:B------:R-:W-:Y:S01]  /*107a0*/  FFMA.FTZ R41, R29, R36, -R40 ;  /* 0x000000241d297223 */ /* 0x000fe20000010828 */
[-C--:B------:R-:W-:Y:S01]  /*107b0*/  FMUL.FTZ R36, R33, R75.reuse ;  /* 0x0000004b21247220 */ /* 0x080fe20000410000 */
[----:B------:R-:W-:Y:S02]  /*107c0*/  HADD2.F32 R37, -RZ, R74.H0_H0 ;  /* 0x2000004aff257230 */ /* 0x000fe40000004100 */
[----:B------:R-:W-:Y:S01]  /*107d0*/  FFMA.FTZ R75, R24, R75, -R25 ;  /* 0x0000004b184b7223 */ /* 0x000fe20000010819 */
[----:B------:R-:W-:-:S02]  /*107e0*/  HADD2.F32 R38, -RZ, R34.H0_H0 ;  /* 0x20000022ff267230 */ /* 0x000fc40000004100 */
[----:B------:R-:W-:Y:S01]  /*107f0*/  FFMA.FTZ R43, R29, R42, R60 ;  /* 0x0000002a1d2b7223 */ /* 0x000fe2000001003c */
[--C-:B------:R-:W-:Y:S02]  /*10800*/  HADD2.F32 R39, -RZ, R35.reuse.H0_H0 ;  /* 0x20000023ff277230 */ /* 0x100fe40000004100 */
[----:B------:R-:W-:Y:S01]  /*10810*/  FFMA.FTZ R73, R24, R73, R36 ;  /* 0x0000004918497223 */ /* 0x000fe20000010024 */
[----:B------:R-:W-:Y:S02]  /*10820*/  HADD2.F32 R25, -RZ, R76.H0_H0 ;  /* 0x2000004cff197230 */ /* 0x000fe40000004100 */
[C---:B------:R-:W-:Y:S01]  /*10830*/  FMUL.FTZ R29, R38.reuse, R37 ;  /* 0x00000025261d7220 */ /* 0x040fe20000410000 */
[----:B------:R-:W-:Y:S02]  /*10840*/  HADD2.F32 R74, -RZ, R74.H1_H1 ;  /* 0x3000004aff4a7230 */ /* 0x000fe40000004100 */
[----:B------:R-:W-:Y:S02]  /*10850*/  HADD2.F32 R76, -RZ, R76.H1_H1 ;  /* 0x3000004cff4c7230 */ /* 0x000fe40000004100 */
[----:B------:R-:W-:Y:S01]  /*10860*/  FMUL.FTZ R33, R38, R25 ;  /* 0x0000001926217220 */ /* 0x000fe20000410000 */
[----:B------:R-:W-:-:S02]  /*10870*/  HADD2.F32 R35, -RZ, R35.H1_H1 ;  /* 0x30000023ff237230 */ /* 0x000fc40000004100 */
[C---:B------:R-:W-:Y:S01]  /*10880*/  FMUL.FTZ R40, R39.reuse, R74 ;  /* 0x0000004a27287220 */ /* 0x040fe20000410000 */
[----:B------:R-:W-:Y:S02]  /*10890*/  HADD2.F32 R36, -RZ, R45.H0_H0 ;  /* 0x2000002dff247230 */ /* 0x000fe40000004100 */
[----:B------:R-:W-:Y:S01]  /*108a0*/  FMUL.FTZ R39, R39, R76 ;  /* 0x0000004c27277220 */ /* 0x000fe20000410000 */
[----:B------:R-:W-:Y:S02]  /*108b0*/  HADD2.F32 R24, -RZ, R62.H0_H0 ;  /* 0x2000003eff187230 */ /* 0x000fe40000004100 */
[C---:B------:R-:W-:Y:S01]  /*108c0*/  FFMA.FTZ R38, R26.reuse, R25, -R29 ;  /* 0x000000191a267223 */ /* 0x040fe2000001081d */
[----:B------:R-:W-:Y:S01]  /*108d0*/  FFMA.FTZ R37, R26, R37, R33 ;  /* 0x000000251a257223 */ /* 0x000fe20000010021 */
[----:B------:R-:W-:Y:S02]  /*108e0*/  HADD2.F32 R32, -RZ, R32.H1_H1 ;  /* 0x30000020ff207230 */ /* 0x000fe40000004100 */
[----:B------:R-:W-:Y:S01]  /*108f0*/  FMUL.FTZ R26, R35, R36 ;  /* 0x00000024231a7220 */ /* 0x000fe20000410000 */
[----:B------:R-:W-:-:S02]  /*10900*/  HADD2.F32 R34, -RZ, R34.H1_H1 ;  /* 0x30000022ff227230 */ /* 0x000fc40000004100 */
[C---:B------:R-:W-:Y:S01]  /*10910*/  FFMA.FTZ R40, R27.reuse, R76, -R40 ;  /* 0x0000004c1b287223 */ /* 0x040fe20000010828 */
[----:B------:R-:W-:Y:S01]  /*10920*/  FFMA.FTZ R39, R27, R74, R39 ;  /* 0x0000004a1b277223 */ /* 0x000fe20000010027 */
[-C--:B------:R-:W-:Y:S01]  /*10930*/  FMUL.FTZ R42, R35, R24.reuse ;  /* 0x00000018232a7220 */ /* 0x080fe20000410000 */
[----:B------:R-:W-:Y:S02]  /*10940*/  HADD2.F32 R29, -RZ, R61.H0_H0 ;  /* 0x2000003dff1d7230 */ /* 0x000fe40000004100 */
[C---:B------:R-:W-:Y:S01]  /*10950*/  FFMA.FTZ R45, R31.reuse, R24, -R26 ;  /* 0x000000181f2d7223 */ /* 0x040fe2000001081a */
[----:B------:R-:W-:Y:S02]  /*10960*/  HADD2.F32 R33, -RZ, R47.H0_H0 ;  /* 0x2000002fff217230 */ /* 0x000fe40000004100 */
[----:B------:R-:W-:Y:S01]  /*10970*/  FFMA.FTZ R42, R31, R36, R42 ;  /* 0x000000241f2a7223 */ /* 0x000fe2000001002a */
[----:B------:R-:W-:Y:S02]  /*10980*/  HADD2.F32 R25, -RZ, R64.H0_H0 ;  /* 0x20000040ff197230 */ /* 0x000fe40000004100 */
[----:B------:R-:W-:Y:S01]  /*10990*/  FMUL.FTZ R31, R32, R29 ;  /* 0x0000001d201f7220 */ /* 0x000fe20000410000 */
[----:B------:R-:W-:-:S02]  /*109a0*/  HADD2.F32 R27, -RZ, R63.H0_H0 ;  /* 0x2000003fff1b7230 */ /* 0x000fc40000004100 */
[----:B------:R-:W-:Y:S01]  /*109b0*/  FMUL.FTZ R35, R34, R33 ;  /* 0x0000002122237220 */ /* 0x000fe20000410000 */
[-C--:B------:R-:W-:Y:S01]  /*109c0*/  FMUL.FTZ R32, R32, R25.reuse ;  /* 0x0000001920207220 */ /* 0x080fe20000410000 */
[----:B------:R-:W-:Y:S01]  /*109d0*/  FFMA.FTZ R24, R28, R25, -R31 ;  /* 0x000000191c187223 */ /* 0x000fe2000001081f */
[-C--:B------:R-:W-:Y:S01]  /*109e0*/  FMUL.FTZ R34, R34, R27.reuse ;  /* 0x0000001b22227220 */ /* 0x080fe20000410000 */
[----:B------:R-:W-:Y:S01]  /*109f0*/  FFMA.FTZ R35, R30, R27, -R35 ;  /* 0x0000001b1e237223 */ /* 0x000fe20000010823 */
[----:B------:R-:W-:Y:S01]  /*10a00*/  FFMA.FTZ R28, R28, R29, R32 ;  /* 0x0000001d1c1c7223 */ /* 0x000fe20000010020 */
[----:B------:R-:W-:Y:S01]  /*10a10*/  F2FP.F16.F32.PACK_AB R27, R45, R40 ;  /* 0x000000282d1b723e */ /* 0x000fe200000000ff */
[----:B------:R-:W-:Y:S01]  /*10a20*/  FFMA.FTZ R30, R30, R33, R34 ;  /* 0x000000211e1e7223 */ /* 0x000fe20000010022 */
[----:B------:R-:W-:Y:S02]  /*10a30*/  F2FP.F16.F32.PACK_AB R25, R41, R44 ;  /* 0x0000002c2919723e */ /* 0x000fe400000000ff */
[----:B------:R-:W-:-:S02]  /*10a40*/  F2FP.F16.F32.PACK_AB R24, R24, R75 ;  /* 0x0000004b1818723e */ /* 0x000fc400000000ff */
[----:B------:R-:W-:Y:S02]  /*10a50*/  F2FP.F16.F32.PACK_AB R26, R35, R38 ;  /* 0x00000026231a723e */ /* 0x000fe400000000ff */
[----:B------:R-:W-:Y:S02]  /*10a60*/  F2FP.F16.F32.PACK_AB R31, R42, R39 ;  /* 0x000000272a1f723e */ /* 0x000fe400000000ff */
[----:B------:R-:W-:Y:S01]  /*10a70*/  F2FP.F16.F32.PACK_AB R29, R43, R46 ;  /* 0x0000002e2b1d723e */ /* 0x000fe200000000ff */
[----:B------:R2:W-:Y:S01]  /*10a80*/  STS.128 [R236], R24 ;  /* 0x00000018ec007388 */ /* 0x0005e20000000c00 */
[----:B------:R-:W-:Y:S02]  /*10a90*/  F2FP.F16.F32.PACK_AB R28, R28, R73 ;  /* 0x000000491c1c723e */ /* 0x000fe400000000ff */
[----:B------:R-:W-:-:S05]  /*10aa0*/  F2FP.F16.F32.PACK_AB R30, R30, R37 ;  /* 0x000000251e1e723e */ /* 0x000fca00000000ff */
[----:B------:R2:W-:Y:S02]  /*10ab0*/  STS.128 [R81+0x12400], R28 ;  /* 0x0124001c51007388 */ /* 0x0005e40000000c00 */
.L_x_1857:
[----:B------:R-:W-:Y:S05]  /*10ac0*/  BSYNC B1 ;  /* 0x0000000000017941 */ /* 0x000fea0003800000 */
.L_x_1856:
[----:B------:R-:W-:-:S13]  /*10ad0*/  ISETP.GE.AND P0, PT, R222, R70, PT ;  /* 0x00000046de00720c */ /* 0x000fda0003f06270 */
[----:B------:R-:W-:Y:S05]  /*10ae0*/  @P0 BRA `(.L_x_1837) ;  /* 0x0000001000980947 */ /* 0x000fea0003800000 */
[----:B01----:R-:W0:Y:S01]  /*10af0*/  LDC R32, c[0x0][0x3f4] ;  /* 0x0000fd00ff207b82 */ /* 0x003e220000000800 */
[----:B------:R-:W-:Y:S01]  /*10b00*/  BSSY B1, `(.L_x_1862) ;  /* 0x0000064000017945 */ /* 0x000fe20003800000 */
[----:B------:R-:W-:Y:S02]  /*10b10*/  SHF.R.U32.HI R61, RZ, 0x3, R205 ;  /* 0x00000003ff3d7819 */ /* 0x000fe400000116cd */
[-C--:B0-----:R-:W-:Y:S02]  /*10b20*/  ISETP.GE.AND P0, PT, R18, R32.reuse, PT ;  /* 0x000000201200720c */ /* 0x081fe40003f06270 */
[-C--:B------:R-:W-:Y:S02]  /*10b30*/  ISETP.GE.AND P1, PT, R197, R32.reuse, PT ;  /* 0x00000020c500720c */ /* 0x080fe40003f26270 */
[----:B------:R-:W-:-:S09]  /*10b40*/  ISETP.GE.AND P2, PT, R198, R32, PT ;  /* 0x00000020c600720c */ /* 0x000fd20003f46270 */
[----:B------:R-:W-:Y:S05]  /*10b50*/  @P0 BRA `(.L_x_1863) ;  /* 0x0000000400780947 */ /* 0x000fea0003800000 */
[----:B--2---:R-:W-:Y:S01]  /*10b60*/  LEA.HI R24, R32, R223, RZ, 0x1d ;  /* 0x000000df20187211 */ /* 0x004fe200078fe8ff */
[----:B------:R-:W-:Y:S01]  /*10b70*/  HADD2.F32 R39, -RZ, R77.H1_H1 ;  /* 0x3000004dff277230 */ /* 0x000fe20000004100 */
[----:B------:R-:W-:Y:S01]  /*10b80*/  SHF.R.U32.HI R40, RZ, 0x10, R5 ;  /* 0x00000010ff287819 */ /* 0x000fe20000011605 */
[----:B------:R-:W-:Y:S01]  /*10b90*/  HADD2.F32 R38, -RZ, R79.H1_H1 ;  /* 0x3000004fff267230 */ /* 0x000fe20000004100 */
[----:B------:R-:W-:Y:S01]  /*10ba0*/  SHF.R.S32.HI R25, RZ, 0x1f, R24 ;  /* 0x0000001fff197819 */ /* 0x000fe20000011418 */
[----:B------:R-:W-:Y:S01]  /*10bb0*/  IMAD.SHL.U32 R26, R24, 0x8, RZ ;  /* 0x00000008181a7824 */ /* 0x000fe200078e00ff */
[----:B------:R-:W-:Y:S01]  /*10bc0*/  SHF.R.U64 R60, R48, 0x10, R49 ;  /* 0x00000010303c7819 */ /* 0x000fe20000001231 */
[----:B------:R-:W-:Y:S01]  /*10bd0*/  HADD2.F32 R40, -RZ, R40.H0_H0 ;  /* 0x20000028ff287230 */ /* 0x000fe20000004100 */
[----:B------:R-:W-:Y:S01]  /*10be0*/  LEA.HI R25, R25, R24, RZ, 0x3 ;  /* 0x0000001819197211 */ /* 0x000fe200078f18ff */
[----:B------:R-:W-:Y:S01]  /*10bf0*/  HADD2.F32 R77, -RZ, R77.H0_H0 ;  /* 0x2000004dff4d7230 */ /* 0x000fe20000004100 */
[----:B------:R-:W-:Y:S01]  /*10c00*/  LOP3.LUT R24, R205, 0x38, R26, 0xf8, !PT ;  /* 0x00000038cd187812 */ /* 0x000fe200078ef81a */
[----:B------:R-:W-:Y:S01]  /*10c10*/  HADD2.F32 R79, -RZ, R79.H0_H0 ;  /* 0x2000004fff4f7230 */ /* 0x000fe20000004100 */
[----:B------:R-:W-:Y:S01]  /*10c20*/  SHF.R.U64 R47, R4, 0x10, R5 ;  /* 0x00000010042f7819 */ /* 0x000fe20000001205 */
[----:B------:R-:W-:Y:S01]  /*10c30*/  IMAD.SHL.U32 R25, R25, 0x400, RZ ;  /* 0x0000040019197824 */ /* 0x000fe200078e00ff */
[----:B------:R-:W-:-:S02]  /*10c40*/  LOP3.LUT R29, R24, R61, RZ, 0x3c, !PT ;  /* 0x0000003d181d7212 */ /* 0x000fc400078e3cff */
[----:B------:R-:W-:Y:S02]  /*10c50*/  SHF.R.U32.HI R49, RZ, 0x10, R49 ;  /* 0x00000010ff317819 */ /* 0x000fe40000011631 */
[----:B------:R-:W-:Y:S02]  /*10c60*/  LOP3.LUT R28, R25, 0x7fffe000, RZ, 0xc0, !PT ;  /* 0x7fffe000191c7812 */ /* 0x000fe400078ec0ff */
[----:B------:R-:W0:Y:S01]  /*10c70*/  LDS.128 R24, [R237] ;  /* 0x00000000ed187984 */ /* 0x000e220000000c00 */
        /* <DEDUP_REMOVED lines=59> */
[----:B------:R-:W-:Y:S02]  /*11030*/  HADD2.F32 R26, -RZ, R26.H1_H1 ;  /* 0x3000001aff1a7230 */ /* 0x000fe40000004100 */
[-C--:B------:R-:W-:Y:S01]  /*11040*/  FMUL.FTZ R28, R28, R5.reuse ;  /* 0x000000051c1c7220 */ /* 0x080fe20000410000 */
[----:B------:R-:W-:Y:S01]  /*11050*/  FFMA.FTZ R4, R24, R5, -R27 ;  /* 0x0000000518047223 */ /* 0x000fe2000001081b */
[-C--:B------:R-:W-:Y:S01]  /*11060*/  FMUL.FTZ R30, R30, R7.reuse ;  /* 0x000000071e1e7220 */ /* 0x080fe20000410000 */
        /* <DEDUP_REMOVED lines=13> */
.L_x_1863:
[----:B------:R-:W-:Y:S05]  /*11140*/  BSYNC B1 ;  /* 0x0000000000017941 */ /* 0x000fea0003800000 */
.L_x_1862:
[----:B------:R-:W-:Y:S04]  /*11150*/  BSSY B1, `(.L_x_1864) ;  /* 0x0000060000017945 */ /* 0x000fe80003800000 */
[----:B------:R-:W-:Y:S05]  /*11160*/  @P1 BRA `(.L_x_1865) ;  /* 0x0000000400781947 */ /* 0x000fea0003800000 */
[----:B0-----:R-:W-:Y:S01]  /*11170*/  LEA.HI R4, R32, R225, RZ, 0x1d ;  /* 0x000000e120047211 */ /* 0x001fe200078fe8ff */
[----:B------:R-:W-:Y:S01]  /*11180*/  HADD2.F32 R34, -RZ, R71.H1_H1 ;  /* 0x30000047ff227230 */ /* 0x000fe20000004100 */
[----:B------:R-:W-:Y:S01]  /*11190*/  SHF.R.U32.HI R36, RZ, 0x10, R9 ;  /* 0x00000010ff247819 */ /* 0x000fe20000011609 */
[--C-:B------:R-:W-:Y:S01]  /*111a0*/  HADD2.F32 R35, -RZ, R68.reuse.H1_H1 ;  /* 0x30000044ff237230 */ /* 0x100fe20000004100 */
[----:B------:R-:W-:Y:S01]  /*111b0*/  SHF.R.S32.HI R5, RZ, 0x1f, R4 ;  /* 0x0000001fff057819 */ /* 0x000fe20000011404 */
[----:B------:R-:W-:Y:S01]  /*111c0*/  HADD2.F32 R68, -RZ, R68.H0_H0 ;  /* 0x20000044ff447230 */ /* 0x000fe20000004100 */
[----:B------:R-:W-:Y:S01]  /*111d0*/  SHF.L.U32 R6, R4, 0x3, RZ ;  /* 0x0000000304067819 */ /* 0x000fe200000006ff */
[----:B------:R-:W-:Y:S01]  /*111e0*/  HADD2.F32 R36, -RZ, R36.H0_H0 ;  /* 0x20000024ff247230 */ /* 0x000fe20000004100 */
[----:B------:R-:W-:Y:S02]  /*111f0*/  LEA.HI R5, R5, R4, RZ, 0x3 ;  /* 0x0000000405057211 */ /* 0x000fe400078f18ff */
[----:B------:R-:W-:-:S02]  /*11200*/  LOP3.LUT R4, R205, 0x38, R6, 0xf8, !PT ;  /* 0x00000038cd047812 */ /* 0x000fc400078ef806 */
[--C-:B------:R-:W-:Y:S01]  /*11210*/  SHF.R.U64 R46, R52, 0x10, R53.reuse ;  /* 0x00000010342e7819 */ /* 0x100fe20000001235 */
[----:B------:R-:W-:Y:S01]  /*11220*/  IMAD.SHL.U32 R5, R5, 0x400, RZ ;  /* 0x0000040005057824 */ /* 0x000fe200078e00ff */
[----:B--2---:R-:W-:Y:S02]  /*11230*/  LOP3.LUT R25, R4, R61, RZ, 0x3c, !PT ;  /* 0x0000003d04197212 */ /* 0x004fe400078e3cff */
[----:B------:R-:W-:Y:S02]  /*11240*/  SHF.R.U32.HI R52, RZ, 0x10, R53 ;  /* 0x00000010ff347819 */ /* 0x000fe40000011635 */
[----:B------:R-:W-:Y:S02]  /*11250*/  LOP3.LUT R24, R5, 0x7fffe000, RZ, 0xc0, !PT ;  /* 0x7fffe00005187812 */ /* 0x000fe400078ec0ff */
[----:B------:R-:W0:Y:S01]  /*11260*/  LDS.128 R4, [R235] ;  /* 0x00000000eb047984 */ /* 0x000e220000000c00 */
[----:B------:R-:W-:Y:S02]  /*11270*/  SHF.R.U64 R44, R8, 0x10, R9 ;  /* 0x00000010082c7819 */ /* 0x000fe40000001209 */
[----:B------:R-:W-:-:S02]  /*11280*/  IADD3 R25, R25, R24, R210 ;  /* 0x0000001819197210 */ /* 0x000fc40007ffe0d2 */
[----:B------:R-:W-:Y:S02]  /*11290*/  SHF.R.U64 R43, R10, 0x10, R11 ;  /* 0x000000100a2b7819 */ /* 0x000fe4000000120b */
[--C-:B------:R-:W-:Y:S01]  /*112a0*/  SHF.R.U64 R45, R54, 0x10, R55.reuse ;  /* 0x00000010362d7819 */ /* 0x100fe20000001237 */
[----:B------:R-:W-:Y:S01]  /*112b0*/  IMAD R28, R25, 0x2, R16 ;  /* 0x00000002191c7824 */ /* 0x000fe200078e0210 */
[----:B------:R-:W-:Y:S02]  /*112c0*/  SHF.R.U32.HI R54, RZ, 0x10, R55 ;  /* 0x00000010ff367819 */ /* 0x000fe40000011637 */
[----:B------:R-:W-:Y:S02]  /*112d0*/  SHF.R.U32.HI R41, RZ, 0x10, R11 ;  /* 0x00000010ff297819 */ /* 0x000fe4000001160b */
[----:B------:R-:W1:Y:S01]  /*112e0*/  LDS.128 R24, [R28+0x12400] ;  /* 0x012400001c187984 */ /* 0x000e620000000c00 */
[--C-:B0-----:R-:W-:Y:S02]  /*112f0*/  HADD2.F32 R8, -RZ, R5.reuse.H0_H0 ;  /* 0x20000005ff087230 */ /* 0x101fe40000004100 */
[----:B------:R-:W-:-:S02]  /*11300*/  HADD2.F32 R9, -RZ, R5.H1_H1 ;  /* 0x30000005ff097230 */ /* 0x000fc40000004100 */
[----:B------:R-:W-:Y:S02]  /*11310*/  HADD2.F32 R5, -RZ, R4.H0_H0 ;  /* 0x20000004ff057230 */ /* 0x000fe40000004100 */
[----:B------:R-:W-:Y:S02]  /*11320*/  HADD2.F32 R10, -RZ, R6.H0_H0 ;  /* 0x20000006ff0a7230 */ /* 0x000fe40000004100 */
[--C-:B------:R-:W-:Y:S02]  /*11330*/  HADD2.F32 R11, -RZ, R7.reuse.H0_H0 ;  /* 0x20000007ff0b7230 */ /* 0x100fe40000004100 */
[----:B------:R-:W-:Y:S02]  /*11340*/  HADD2.F32 R7, -RZ, R7.H1_H1 ;  /* 0x30000007ff077230 */ /* 0x000fe40000004100 */
[----:B------:R-:W-:Y:S02]  /*11350*/  HADD2.F32 R4, -RZ, R4.H1_H1 ;  /* 0x30000004ff047230 */ /* 0x000fe40000004100 */
[----:B-1----:R-:W-:-:S02]  /*11360*/  HADD2.F32 R29, -RZ, R25.H0_H0 ;  /* 0x20000019ff1d7230 */ /* 0x002fc40000004100 */
[----:B------:R-:W-:Y:S02]  /*11370*/  HADD2.F32 R30, -RZ, R25.H1_H1 ;  /* 0x30000019ff1e7230 */ /* 0x000fe40000004100 */
[----:B------:R-:W-:Y:S02]  /*11380*/  HADD2.F32 R25, -RZ, R24.H0_H0 ;  /* 0x20000018ff197230 */ /* 0x000fe40000004100 */
[CC--:B------:R-:W-:Y:S01]  /*11390*/  FMUL.FTZ R37, R29.reuse, R35.reuse ;  /* 0x000000231d257220 */ /* 0x0c0fe20000410000 */
[-C--:B------:R-:W-:Y:S01]  /*113a0*/  FMUL.FTZ R39, R29, R34.reuse ;  /* 0x000000221d277220 */ /* 0x080fe20000410000 */
[----:B------:R-:W-:Y:S02]  /*113b0*/  HADD2.F32 R29, -RZ, R52.H0_H0 ;  /* 0x20000034ff1d7230 */ /* 0x000fe40000004100 */
[C---:B------:R-:W-:Y:S01]  /*113c0*/  FFMA.FTZ R37, R8.reuse, R34, -R37 ;  /* 0x0000002208257223 */ /* 0x040fe20000010825 */
[----:B------:R-:W-:Y:S01]  /*113d0*/  FFMA.FTZ R39, R8, R35, R39 ;  /* 0x0000002308277223 */ /* 0x000fe20000010027 */
[----:B------:R-:W-:Y:S01]  /*113e0*/  FMUL.FTZ R34, R30, R36 ;  /* 0x000000241e227220 */ /* 0x000fe20000410000 */
[----:B------:R-:W-:-:S02]  /*113f0*/  HADD2.F32 R8, -RZ, R71.H0_H0 ;  /* 0x20000047ff087230 */ /* 0x000fc40000004100 */
[-C--:B------:R-:W-:Y:S01]  /*11400*/  FMUL.FTZ R40, R30, R29.reuse ;  /* 0x0000001d1e287220 */ /* 0x080fe20000410000 */
[----:B------:R-:W-:Y:S01]  /*11410*/  FMUL.FTZ R30, R25, R68 ;  /* 0x00000044191e7220 */ /* 0x000fe20000410000 */
[----:B------:R-:W-:Y:S01]  /*11420*/  FFMA.FTZ R38, R9, R29, -R34 ;  /* 0x0000001d09267223 */ /* 0x000fe20000010822 */
[----:B------:R-:W-:Y:S02]  /*11430*/  HADD2.F32 R31, -RZ, R26.H0_H0 ;  /* 0x2000001aff1f7230 */ /* 0x000fe40000004100 */
[-C--:B------:R-:W-:Y:S01]  /*11440*/  FMUL.FTZ R25, R25, R8.reuse ;  /* 0x0000000819197220 */ /* 0x080fe20000410000 */
[----:B------:R-:W-:Y:S02]  /*11450*/  HADD2.F32 R29, -RZ, R69.H0_H0 ;  /* 0x20000045ff1d7230 */ /* 0x000fe40000004100 */
[C---:B------:R-:W-:Y:S01]  /*11460*/  FFMA.FTZ R35, R5.reuse, R8, -R30 ;  /* 0x0000000805237223 */ /* 0x040fe2000001081e */
[----:B------:R-:W-:Y:S02]  /*11470*/  HADD2.F32 R8, -RZ, R72.H0_H0 ;  /* 0x20000048ff087230 */ /* 0x000fe40000004100 */
[----:B------:R-:W-:Y:S01]  /*11480*/  FFMA.FTZ R68, R5, R68, R25 ;  /* 0x0000004405447223 */ /* 0x000fe20000010019 */
[----:B------:R-:W-:-:S02]  /*11490*/  HADD2.F32 R33, -RZ, R27.H0_H0 ;  /* 0x2000001bff217230 */ /* 0x000fc40000004100 */
[----:B------:R-:W-:Y:S01]  /*114a0*/  FMUL.FTZ R5, R31, R29 ;  /* 0x0000001d1f057220 */ /* 0x000fe20000410000 */
[----:B------:R-:W-:Y:S02]  /*114b0*/  HADD2.F32 R30, -RZ, R69.H1_H1 ;  /* 0x30000045ff1e7230 */ /* 0x000fe40000004100 */
[----:B------:R-:W-:Y:S01]  /*114c0*/  FFMA.FTZ R40, R9, R36, R40 ;  /* 0x0000002409287223 */ /* 0x000fe20000010028 */
[----:B------:R-:W-:Y:S02]  /*114d0*/  HADD2.F32 R72, -RZ, R72.H1_H1 ;  /* 0x30000048ff487230 */ /* 0x000fe40000004100 */
[-C--:B------:R-:W-:Y:S01]  /*114e0*/  FMUL.FTZ R9, R31, R8.reuse ;  /* 0x000000081f097220 */ /* 0x080fe20000410000 */
[----:B------:R-:W-:Y:S01]  /*114f0*/  FFMA.FTZ R31, R10, R8, -R5 ;  /* 0x000000080a1f7223 */ /* 0x000fe20000010805 */
[C---:B------:R-:W-:Y:S01]  /*11500*/  FMUL.FTZ R36, R33.reuse, R30 ;  /* 0x0000001e21247220 */ /* 0x040fe20000410000 */
[----:B------:R-:W-:Y:S02]  /*11510*/  HADD2.F32 R27, -RZ, R27.H1_H1 ;  /* 0x3000001bff1b7230 */ /* 0x000fe40000004100 */
[----:B------:R-:W-:Y:S01]  /*11520*/  FMUL.FTZ R33, R33, R72 ;  /* 0x0000004821217220 */ /* 0x000fe20000410000 */
[----:B------:R-:W-:-:S02]  /*11530*/  HADD2.F32 R34, -RZ, R41.H0_H0 ;  /* 0x20000029ff227230 */ /* 0x000fc40000004100 */
[C---:B------:R-:W-:Y:S01]  /*11540*/  FFMA.FTZ R36, R11.reuse, R72, -R36 ;  /* 0x000000480b247223 */ /* 0x040fe20000010824 */
[----:B------:R-:W-:Y:S02]  /*11550*/  HADD2.F32 R8, -RZ, R54.H0_H0 ;  /* 0x20000036ff087230 */ /* 0x000fe40000004100 */
[----:B------:R-:W-:Y:S01]  /*11560*/  FFMA.FTZ R33, R11, R30, R33 ;  /* 0x0000001e0b217223 */ /* 0x000fe20000010021 */
[----:B------:R-:W-:Y:S02]  /*11570*/  HADD2.F32 R24, -RZ, R24.H1_H1 ;  /* 0x30000018ff187230 */ /* 0x000fe40000004100 */
[C---:B------:R-:W-:Y:S01]  /*11580*/  FMUL.FTZ R42, R27.reuse, R34 ;  /* 0x000000221b2a7220 */ /* 0x040fe20000410000 */
[----:B------:R-:W-:Y:S02]  /*11590*/  HADD2.F32 R11, -RZ, R44.H0_H0 ;  /* 0x2000002cff0b7230 */ /* 0x000fe40000004100 */
[----:B------:R-:W-:Y:S01]  /*115a0*/  FMUL.FTZ R30, R27, R8 ;  /* 0x000000081b1e7220 */ /* 0x000fe20000410000 */
[----:B------:R-:W-:-:S02]  /*115b0*/  HADD2.F32 R5, -RZ, R46.H0_H0 ;  /* 0x2000002eff057230 */ /* 0x000fc40000004100 */
[----:B------:R-:W-:Y:S01]  /*115c0*/  FFMA.FTZ R10, R10, R29, R9 ;  /* 0x0000001d0a0a7223 */ /* 0x000fe20000010009 */
[----:B------:R-:W-:Y:S02]  /*115d0*/  HADD2.F32 R26, -RZ, R26.H1_H1 ;  /* 0x3000001aff1a7230 */ /* 0x000fe40000004100 */
[C---:B------:R-:W-:Y:S01]  /*115e0*/  FFMA.FTZ R41, R7.reuse, R8, -R42 ;  /* 0x0000000807297223 */ /* 0x040fe2000001082a */
[----:B------:R-:W-:Y:S02]  /*115f0*/  HADD2.F32 R25, -RZ, R43.H0_H0 ;  /* 0x2000002bff197230 */ /* 0x000fe40000004100 */
[----:B------:R-:W-:Y:S01]  /*11600*/  FFMA.FTZ R30, R7, R34, R30 ;  /* 0x00000022071e7223 */ /* 0x000fe2000001001e */
[----:B------:R-:W-:Y:S02]  /*11610*/  HADD2.F32 R9, -RZ, R45.H0_H0 ;  /* 0x2000002dff097230 */ /* 0x000fe40000004100 */
[----:B------:R-:W-:Y:S01]  /*11620*/  FMUL.FTZ R7, R24, R11 ;  /* 0x0000000b18077220 */ /* 0x000fe20000410000 */
[----:B------:R-:W-:-:S02]  /*11630*/  HADD2.F32 R6, -RZ, R6.H1_H1 ;  /* 0x30000006ff067230 */ /* 0x000fc40000004100 */
[----:B------:R-:W-:Y:S01]  /*11640*/  FMUL.FTZ R24, R24, R5 ;  /* 0x0000000518187220 */ /* 0x000fe20000410000 */
[C---:B------:R-:W-:Y:S01]  /*11650*/  FMUL.FTZ R29, R26.reuse, R25 ;  /* 0x000000191a1d7220 */ /* 0x040fe20000410000 */
[----:B------:R-:W-:Y:S01]  /*11660*/  FMUL.FTZ R26, R26, R9 ;  /* 0x000000091a1a7220 */ /* 0x000fe20000410000 */
[C---:B------:R-:W-:Y:S01]  /*11670*/  FFMA.FTZ R8, R4.reuse, R5, -R7 ;  /* 0x0000000504087223 */ /* 0x040fe20000010807 */
[----:B------:R-:W-:Y:S01]  /*11680*/  FFMA.FTZ R27, R4, R11, R24 ;  /* 0x0000000b041b7223 */ /* 0x000fe20000010018 */
[C---:B------:R-:W-:Y:S01]  /*11690*/  FFMA.FTZ R24, R6.reuse, R9, -R29 ;  /* 0x0000000906187223 */ /* 0x040fe2000001081d */
[----:B------:R-:W-:Y:S01]  /*116a0*/  FFMA.FTZ R25, R6, R25, R26 ;  /* 0x0000001906197223 */ /* 0x000fe2000001001a */
[----:B------:R-:W-:Y:S02]  /*116b0*/  F2FP.F16.F32.PACK_AB R7, R41, R36 ;  /* 0x000000242907723e */ /* 0x000fe400000000ff */
        /* <DEDUP_REMOVED lines=9> */
.L_x_1865:
[----:B------:R-:W-:Y:S05]  /*11750*/  BSYNC B1 ;  /* 0x0000000000017941 */ /* 0x000fea0003800000 */
.L_x_1864:
[----:B------:R-:W-:Y:S05]  /*11760*/  @P2 BRA `(.L_x_1837) ;  /* 0x0000000400782947 */ /* 0x000fea0003800000 */
[----:B------:R-:W-:Y:S01]  /*11770*/  LEA.HI R32, R32, R226, RZ, 0x1d ;  /* 0x000000e220207211 */ /* 0x000fe200078fe8ff */
[----:B--2---:R-:W-:Y:S01]  /*11780*/  HADD2.F32 R29, -RZ, R20.H1_H1 ;  /* 0x30000014ff1d7230 */ /* 0x004fe20000004100 */
[--C-:B------:R-:W-:Y:S01]  /*11790*/  SHF.R.U64 R40, R56, 0x10, R57.reuse ;  /* 0x0000001038287819 */ /* 0x100fe20000001239 */
[--C-:B------:R-:W-:Y:S01]  /*117a0*/  HADD2.F32 R31, -RZ, R0.reuse.H1_H1 ;  /* 0x30000000ff1f7230 */ /* 0x100fe20000004100 */
[----:B01----:R-:W-:Y:S01]  /*117b0*/  SHF.R.S32.HI R5, RZ, 0x1f, R32 ;  /* 0x0000001fff057819 */ /* 0x003fe20000011420 */
[----:B------:R-:W-:Y:S01]  /*117c0*/  IMAD.SHL.U32 R4, R32, 0x8, RZ ;  /* 0x0000000820047824 */ /* 0x000fe200078e00ff */
[----:B------:R-:W-:Y:S01]  /*117d0*/  SHF.R.U32.HI R56, RZ, 0x10, R57 ;  /* 0x00000010ff387819 */ /* 0x000fe20000011639 */
[----:B------:R-:W-:Y:S01]  /*117e0*/  HADD2.F32 R30, -RZ, R0.H0_H0 ;  /* 0x20000000ff1e7230 */ /* 0x000fe20000004100 */
[----:B------:R-:W-:Y:S01]  /*117f0*/  LEA.HI R5, R5, R32, RZ, 0x3 ;  /* 0x0000002005057211 */ /* 0x000fe200078f18ff */
[----:B------:R-:W-:Y:S01]  /*11800*/  HADD2.F32 R20, -RZ, R20.H0_H0 ;  /* 0x20000014ff147230 */ /* 0x000fe20000004100 */
[----:B------:R-:W-:-:S02]  /*11810*/  LOP3.LUT R4, R205, 0x38, R4, 0xf8, !PT ;  /* 0x00000038cd047812 */ /* 0x000fc400078ef804 */
[--C-:B------:R-:W-:Y:S01]  /*11820*/  SHF.R.U32.HI R32, RZ, 0x10, R13.reuse ;  /* 0x00000010ff207819 */ /* 0x100fe2000001160d */
[----:B------:R-:W-:Y:S01]  /*11830*/  IMAD.SHL.U32 R5, R5, 0x400, RZ ;  /* 0x0000040005057824 */ /* 0x000fe200078e00ff */
[----:B------:R-:W-:Y:S02]  /*11840*/  LOP3.LUT R9, R4, R61, RZ, 0x3c, !PT ;  /* 0x0000003d04097212 */ /* 0x000fe400078e3cff */
[----:B------:R-:W-:Y:S01]  /*11850*/  SHF.R.U64 R38, R12, 0x10, R13 ;  /* 0x000000100c267819 */ /* 0x000fe2000000120d */
[----:B------:R-:W-:Y:S01]  /*11860*/  HADD2.F32 R32, -RZ, R32.H0_H0 ;  /* 0x20000020ff207230 */ /* 0x000fe20000004100 */
[----:B------:R-:W-:Y:S02]  /*11870*/  LOP3.LUT R8, R5, 0x7fffe000, RZ, 0xc0, !PT ;  /* 0x7fffe00005087812 */ /* 0x000fe400078ec0ff */
[----:B------:R-:W0:Y:S01]  /*11880*/  LDS.128 R4, [R234] ;  /* 0x00000000ea047984 */ /* 0x000e220000000c00 */
[----:B------:R-:W-:Y:S02]  /*11890*/  SHF.R.U64 R37, R14, 0x10, R15 ;  /* 0x000000100e257819 */ /* 0x000fe4000000120f */
[----:B------:R-:W-:-:S02]  /*118a0*/  IADD3 R9, R9, R8, R210 ;  /* 0x0000000809097210 */ /* 0x000fc40007ffe0d2 */
[--C-:B------:R-:W-:Y:S02]  /*118b0*/  SHF.R.U64 R39, R58, 0x10, R59.reuse ;  /* 0x000000103a277819 */ /* 0x100fe4000000123b */
[----:B------:R-:W-:Y:S01]  /*118c0*/  SHF.R.U32.HI R58, RZ, 0x10, R59 ;  /* 0x00000010ff3a7819 */ /* 0x000fe2000001163b */
[----:B------:R-:W-:Y:S01]  /*118d0*/  IMAD R24, R9, 0x2, R16 ;  /* 0x0000000209187824 */ /* 0x000fe200078e0210 */
[----:B------:R-:W-:-:S04]  /*118e0*/  SHF.R.U32.HI R36, RZ, 0x10, R15 ;  /* 0x00000010ff247819 */ /* 0x000fc8000001160f */
[----:B------:R-:W1:Y:S01]  /*118f0*/  LDS.128 R8, [R24+0x12400] ;  /* 0x0124000018087984 */ /* 0x000e620000000c00 */
[--C-:B0-----:R-:W-:Y:S02]  /*11900*/  HADD2.F32 R13, -RZ, R5.reuse.H1_H1 ;  /* 0x30000005ff0d7230 */ /* 0x101fe40000004100 */
[----:B------:R-:W-:Y:S02]  /*11910*/  HADD2.F32 R12, -RZ, R5.H0_H0 ;  /* 0x20000005ff0c7230 */ /* 0x000fe40000004100 */
        /* <DEDUP_REMOVED lines=11> */
[----:B------:R-:W-:Y:S01]  /*119d0*/  FMUL.FTZ R0, R26, R32 ;  /* 0x000000201a007220 */ /* 0x000fe20000410000 */
[C---:B------:R-:W-:Y:S01]  /*119e0*/  FFMA.FTZ R33, R12.reuse, R29, -R33 ;  /* 0x0000001d0c217223 */ /* 0x040fe20000010821 */
[----:B------:R-:W-:Y:S01]  /*119f0*/  FFMA.FTZ R35, R12, R31, R35 ;  /* 0x0000001f0c237223 */ /* 0x000fe20000010023 */
[----:B------:R-:W-:Y:S02]  /*11a00*/  HADD2.F32 R27, -RZ, R10.H0_H0 ;  /* 0x2000000aff1b7230 */ /* 0x000fe40000004100 */
[-C--:B------:R-:W-:Y:S01]  /*11a10*/  FMUL.FTZ R34, R26, R25.reuse ;  /* 0x000000191a227220 */ /* 0x080fe20000410000 */
[----:B------:R-:W-:Y:S01]  /*11a20*/  FFMA.FTZ R26, R13, R25, -R0 ;  /* 0x000000190d1a7223 */ /* 0x000fe20000010800 */
[C---:B------:R-:W-:Y:S01]  /*11a30*/  FMUL.FTZ R0, R9.reuse, R30 ;  /* 0x0000001e09007220 */ /* 0x040fe20000410000 */
[----:B------:R-:W-:Y:S02]  /*11a40*/  HADD2.F32 R12, -RZ, R3.H0_H0 ;  /* 0x20000003ff0c7230 */ /* 0x000fe40000004100 */
[----:B------:R-:W-:Y:S01]  /*11a50*/  FMUL.FTZ R9, R9, R20 ;  /* 0x0000001409097220 */ /* 0x000fe20000410000 */
[----:B------:R-:W-:Y:S01]  /*11a60*/  FFMA.FTZ R34, R13, R32, R34 ;  /* 0x000000200d227223 */ /* 0x000fe20000010022 */
[----:B------:R-:W-:Y:S01]  /*11a70*/  FFMA.FTZ R13, R5, R20, -R0 ;  /* 0x00000014050d7223 */ /* 0x000fe20000010800 */
[----:B------:R-:W-:-:S02]  /*11a80*/  HADD2.F32 R0, -RZ, R21.H0_H0 ;  /* 0x20000015ff007230 */ /* 0x000fc40000004100 */
[----:B------:R-:W-:Y:S01]  /*11a90*/  FFMA.FTZ R30, R5, R30, R9 ;  /* 0x0000001e051e7223 */ /* 0x000fe20000010009 */
[C---:B------:R-:W-:Y:S01]  /*11aa0*/  FMUL.FTZ R5, R27.reuse, R12 ;  /* 0x0000000c1b057220 */ /* 0x040fe20000410000 */
[----:B------:R-:W-:Y:S02]  /*11ab0*/  HADD2.F32 R28, -RZ, R11.H0_H0 ;  /* 0x2000000bff1c7230 */ /* 0x000fe40000004100 */
[----:B------:R-:W-:Y:S02]  /*11ac0*/  HADD2.F32 R3, -RZ, R3.H1_H1 ;  /* 0x30000003ff037230 */ /* 0x000fe40000004100 */
[-C--:B------:R-:W-:Y:S01]  /*11ad0*/  FMUL.FTZ R27, R27, R0.reuse ;  /* 0x000000001b1b7220 */ /* 0x080fe20000410000 */
[----:B------:R-:W-:Y:S02]  /*11ae0*/  HADD2.F32 R21, -RZ, R21.H1_H1 ;  /* 0x30000015ff157230 */ /* 0x000fe40000004100 */
[----:B------:R-:W-:Y:S01]  /*11af0*/  FFMA.FTZ R25, R14, R0, -R5 ;  /* 0x000000000e197223 */ /* 0x000fe20000010805 */
[----:B------:R-:W-:-:S02]  /*11b00*/  HADD2.F32 R11, -RZ, R11.H1_H1 ;  /* 0x3000000bff0b7230 */ /* 0x000fc40000004100 */
[C---:B------:R-:W-:Y:S01]  /*11b10*/  FMUL.FTZ R32, R28.reuse, R3 ;  /* 0x000000031c207220 */ /* 0x040fe20000410000 */
[----:B------:R-:W-:Y:S02]  /*11b20*/  HADD2.F32 R20, -RZ, R36.H0_H0 ;  /* 0x20000024ff147230 */ /* 0x000fe40000004100 */
[----:B------:R-:W-:Y:S01]  /*11b30*/  FMUL.FTZ R28, R28, R21 ;  /* 0x000000151c1c7220 */ /* 0x000fe20000410000 */
[----:B------:R-:W-:Y:S02]  /*11b40*/  HADD2.F32 R0, -RZ, R58.H0_H0 ;  /* 0x2000003aff007230 */ /* 0x000fe40000004100 */
[----:B------:R-:W-:Y:S01]  /*11b50*/  FFMA.FTZ R27, R14, R12, R27 ;  /* 0x0000000c0e1b7223 */ /* 0x000fe2000001001b */
[----:B------:R-:W-:Y:S02]  /*11b60*/  HADD2.F32 R8, -RZ, R8.H1_H1 ;  /* 0x30000008ff087230 */ /* 0x000fe40000004100 */
[----:B------:R-:W-:Y:S01]  /*11b70*/  FMUL.FTZ R12, R11, R20 ;  /* 0x000000140b0c7220 */ /* 0x000fe20000410000 */
[----:B------:R-:W-:-:S02]  /*11b80*/  HADD2.F32 R10, -RZ, R10.H1_H1 ;  /* 0x3000000aff0a7230 */ /* 0x000fc40000004100 */
[-C--:B------:R-:W-:Y:S01]  /*11b90*/  FMUL.FTZ R14, R11, R0.reuse ;  /* 0x000000000b0e7220 */ /* 0x080fe20000410000 */
[C---:B------:R-:W-:Y:S01]  /*11ba0*/  FFMA.FTZ R28, R15.reuse, R3, R28 ;  /* 0x000000030f1c7223 */ /* 0x040fe2000001001c */
[----:B------:R-:W-:Y:S02]  /*11bb0*/  HADD2.F32 R9, -RZ, R38.H0_H0 ;  /* 0x20000026ff097230 */ /* 0x000fe40000004100 */
[----:B------:R-:W-:Y:S01]  /*11bc0*/  FFMA.FTZ R32, R15, R21, -R32 ;  /* 0x000000150f207223 */ /* 0x000fe20000010820 */
[----:B------:R-:W-:Y:S02]  /*11bd0*/  HADD2.F32 R11, -RZ, R37.H0_H0 ;  /* 0x20000025ff0b7230 */ /* 0x000fe40000004100 */
[C---:B------:R-:W-:Y:S01]  /*11be0*/  FFMA.FTZ R21, R7.reuse, R0, -R12 ;  /* 0x0000000007157223 */ /* 0x040fe2000001080c */
[----:B------:R-:W-:Y:S02]  /*11bf0*/  HADD2.F32 R3, -RZ, R40.H0_H0 ;  /* 0x20000028ff037230 */ /* 0x000fe40000004100 */
[----:B------:R-:W-:Y:S01]  /*11c00*/  FFMA.FTZ R29, R7, R20, R14 ;  /* 0x00000014071d7223 */ /* 0x000fe2000001000e */
[----:B------:R-:W-:-:S02]  /*11c10*/  HADD2.F32 R5, -RZ, R39.H0_H0 ;  /* 0x20000027ff057230 */ /* 0x000fc40000004100 */
[----:B------:R-:W-:Y:S01]  /*11c20*/  FMUL.FTZ R7, R8, R9 ;  /* 0x0000000908077220 */ /* 0x000fe20000410000 */
[----:B------:R-:W-:Y:S02]  /*11c30*/  HADD2.F32 R6, -RZ, R6.H1_H1 ;  /* 0x30000006ff067230 */ /* 0x000fe40000004100 */
        /* <DEDUP_REMOVED lines=17> */
.L_x_1837:
[----:B------:R-:W-:Y:S05]  /*11d50*/  BSYNC B0 ;  /* 0x0000000000007941 */ /* 0x000fea0003800000 */
.L_x_1815:
        /* <DEDUP_REMOVED lines=8> */
.L_x_1813:
[----:B01-3--:R-:W3:Y:S02]  /*11de0*/  LDL R0, [R1+0x4] ;  /* 0x0000040001007983 */ /* 0x00bee40000100800 */
[----:B---3--:R-:W-:-:S13]  /*11df0*/  R2UR UR4, R0 ;  /* 0x00000000000472ca */ /* 0x008fda00000e0000 */
[----:B------:R-:W-:-:S05]  /*11e00*/  IMAD.U32 R0, RZ, RZ, UR4 ;  /* 0x00000004ff007e24 */ /* 0x000fca000f8e00ff */
[----:B------:R-:W-:-:S13]  /*11e10*/  ISETP.NE.AND P0, PT, R0, 0x3, PT ;  /* 0x000000030000780c */ /* 0x000fda0003f05270 */
[----:B------:R-:W-:Y:S05]  /*11e20*/  @!P0 BRA `(.L_x_1866) ;  /* 0x0000000000048947 */ /* 0x000fea0003800000 */
[----:B------:R-:W-:Y:S01]  /*11e30*/  BPT.TRAP 0x1 ;  /* 0x000000040000795c */ /* 0x000fe20000300000 */
.L_x_1866:
[----:B--2-4-:R-:W-:Y:S01]  /*11e40*/  IMAD R5, R22, 0x8, R16 ;  /* 0x0000000816057824 */ /* 0x014fe200078e0210 */
[----:B------:R-:W-:-:S04]  /*11e50*/  SHF.L.U32 R0, R23, 0x1f, RZ ;  /* 0x0000001f17007819 */ /* 0x000fc800000006ff */
[----:B------:R0:W1:Y:S01]  /*11e60*/  SYNCS.PHASECHK.TRANS64.TRYWAIT P2, [R5+URZ+0x30830], R0 ;  /* 0x03083000050075a7 */ /* 0x000062000804017f */
[----:B------:R-:W-:Y:S05]  /*11e70*/  @!P0 BRA `(.L_x_1867) ;  /* 0x0000000000048947 */ /* 0x000fea0003800000 */
[----:B------:R-:W-:Y:S01]  /*11e80*/  BPT.TRAP 0x1 ;  /* 0x000000040000795c */ /* 0x000fe20000300000 */
.L_x_1867:
[----:B------:R-:W2:Y:S02]  /*11e90*/  S2R R3, SR_TID.X ;  /* 0x0000000000037919 */ /* 0x000ea40000002100 */
[----:B--2---:R-:W-:-:S04]  /*11ea0*/  LOP3.LUT R3, R3, 0x7f, RZ, 0xc0, !PT ;  /* 0x0000007f03037812 */ /* 0x004fc800078ec0ff */
[----:B------:R-:W-:Y:S01]  /*11eb0*/  ISETP.NE.AND P1, PT, R3, RZ, PT ;  /* 0x000000ff0300720c */ /* 0x000fe20003f25270 */
[----:B-1----:R-:W-:-:S12]  /*11ec0*/  @P2 BRA `(.L_x_1868) ;  /* 0x0000000000082947 */ /* 0x002fd80003800000 */
[----:B------:R-:W1:Y:S02]  /*11ed0*/  SYNCS.PHASECHK.TRANS64.TRYWAIT P2, [R5+URZ+0x30830], R0 ;  /* 0x03083000050075a7 */ /* 0x000e64000804017f */
[----:B-1----:R-:W-:Y:S05]  /*11ee0*/  @!P2 BRA `(.L_x_1869) ;  /* 0x000001840060a947 */ /* 0x002fea0003800000 */
.L_x_1868:
[----:B------:R-:W-:Y:S05]  /*11ef0*/  WARPSYNC.ALL ;  /* 0x0000000000007948 */ /* 0x000fea0003800000 */
[----:B01----:R-:W-:Y:S01]  /*11f00*/  VIADD R0, R16, 0x1e400 ;  /* 0x0001e40010007836 */ /* 0x003fe20000000000 */
[----:B------:R-:W-:Y:S01]  /*11f10*/  R2UR UR52, R2 ;  /* 0x00000000023472ca */ /* 0x000fe200000e0000 */
[----:B------:R-:W-:Y:S01]  /*11f20*/  WARPGROUP.ARRIVE ;  /* 0x00000000000079c5 */ /* 0x000fe20000000000 */
[----:B------:R-:W-:Y:S01]  /*11f30*/  MOV R3, 0x40000040 ;  /* 0x4000004000037802 */ /* 0x000fe20000000f00 */
[----:B------:R-:W-:Y:S01]  /*11f40*/  UMOV UR53, 0x40000040 ;  /* 0x4000004000357882 */ /* 0x000fe20000000000 */
[----:B------:R-:W-:Y:S01]  /*11f50*/  SHF.R.U32.HI R0, RZ, 0x4, R0 ;  /* 0x00000004ff007819 */ /* 0x000fe20000011600 */
[----:B------:R-:W-:Y:S01]  /*11f60*/  IMAD.MOV.U32 R7, RZ, RZ, 0x40000040 ;  /* 0x40000040ff077424 */ /* 0x000fe200078e00ff */
[----:B------:R-:W-:Y:S01]  /*11f70*/  R2UR UR55, R3 ;  /* 0x00000000033772ca */ /* 0x000fe200000e0000 */
[----:B------:R-:W-:Y:S01]  /*11f80*/  UMOV UR49, 0x40000040 ;  /* 0x4000004000317882 */ /* 0x000fe20000000000 */
[----:B------:R-:W-:Y:S01]  /*11f90*/  LOP3.LUT R0, R0, 0x3fff, RZ, 0xc0, !PT ;  /* 0x00003fff00007812 */ /* 0x000fe200078ec0ff */
[----:B------:R-:W-:Y:S01]  /*11fa0*/  UMOV UR9, 0x40000040 ;  /* 0x4000004000097882 */ /* 0x000fe20000000000 */
[----:B------:R-:W-:Y:S01]  /*11fb0*/  R2UR UR51, R7 ;  /* 0x00000000073372ca */ /* 0x000fe200000e0000 */
[----:B------:R-:W-:Y:S01]  /*11fc0*/  IMAD.MOV.U32 R7, RZ, RZ, 0x40000040 ;  /* 0x40000040ff077424 */ /* 0x000fe200078e00ff */
[----:B------:R-:W-:Y:S01]  /*11fd0*/  LOP3.LUT R8, R0, 0x10000, RZ, 0xfc, !PT ;  /* 0x0001000000087812 */ /* 0x000fe200078efcff */
[----:B------:R-:W-:Y:S01]  /*11fe0*/  ULOP3.LUT UR52, UR52, 0x10000, URZ, 0xfc, !UPT ;  /* 0x0001000034347892 */ /* 0x000fe2000f8efc3f */
[----:B------:R-:W-:Y:S01]  /*11ff0*/  IMAD.U32 R11, RZ, RZ, UR9 ;  /* 0x00000009ff0b7e24 */ /* 0x000fe2000f8e00ff */
[----:B------:R-:W-:Y:S01]  /*12000*/  UMOV UR57, 0x40000040 ;  /* 0x4000004000397882 */ /* 0x000fe20000000000 */
[----:B------:R-:W-:Y:S01]  /*12010*/  R2UR UR11, R7 ;  /* 0x00000000070b72ca */ /* 0x000fe200000e0000 */
[----:B------:R-:W-:Y:S01]  /*12020*/  IMAD R2, R22, 0x900, R8 ;  /* 0x0000090016027824 */ /* 0x000fe200078e0208 */
[----:B------:R-:W-:Y:S01]  /*12030*/  UIADD3 UR48, UR52, 0x2, URZ ;  /* 0x0000000234307890 */ /* 0x000fe2000fffe03f */
[----:B------:R-:W-:Y:S01]  /*12040*/  IMAD.MOV.U32 R7, RZ, RZ, 0x40000040 ;  /* 0x40000040ff077424 */ /* 0x000fe200078e00ff */
[----:B------:R-:W-:Y:S01]  /*12050*/  UIADD3 UR4, UR52, 0x4, URZ ;  /* 0x0000000434047890 */ /* 0x000fe2000fffe03f */
[C---:B------:R-:W-:Y:S01]  /*12060*/  VIADD R6, R2.reuse, 0x2 ;  /* 0x0000000202067836 */ /* 0x040fe20000000000 */
[----:B------:R-:W-:Y:S01]  /*12070*/  R2UR UR54, R2 ;  /* 0x00000000023672ca */ /* 0x000fe200000e0000 */
[----:B------:R-:W-:Y:S01]  /*12080*/  UMOV UR41, 0x40000040 ;  /* 0x4000004000297882 */ /* 0x000fe20000000000 */
[----:B------:R-:W-:Y:S01]  /*12090*/  UMOV UR37, 0x40000040 ;  /* 0x4000004000257882 */ /* 0x000fe20000000000 */
[----:B------:R-:W0:Y:S01]  /*120a0*/  LDC R227, c[0x0][0x448] ;  /* 0x00011200ffe37b82 */ /* 0x000e220000000800 */
[----:B------:R-:W-:Y:S01]  /*120b0*/  R2UR UR50, R6 ;  /* 0x00000000063272ca */ /* 0x000fe200000e0000 */
[----:B------:R-:W-:Y:S01]  /*120c0*/  VIADD R6, R2, 0x4 ;  /* 0x0000000402067836 */ /* 0x000fe20000000000 */
[----:B------:R-:W-:Y:S01]  /*120d0*/  UMOV UR8, UR4 ;  /* 0x0000000400087c82 */ /* 0x000fe20008000000 */
[----:B------:R-:W-:Y:S01]  /*120e0*/  UIADD3 UR4, UR52, 0x6, URZ ;  /* 0x0000000634047890 */ /* 0x000fe2000fffe03f */
[----:B------:R-:W-:-:S02]  /*120f0*/  IMAD.U32 R10, RZ, RZ, UR8 ;  /* 0x00000008ff0a7e24 */ /* 0x000fc4000f8e00ff */
[----:B------:R-:W-:Y:S01]  /*12100*/  R2UR UR10, R6 ;  /* 0x00000000060a72ca */ /* 0x000fe200000e0000 */
[----:B------:R-:W-:Y:S01]  /*12110*/  VIADD R6, R2, 0x6 ;  /* 0x0000000602067836 */ /* 0x000fe20000000000 */
[----:B------:R-:W1:Y:S01]  /*12120*/  LDC.64 R12, c[0x0][0x9e0] ;  /* 0x00027800ff0c7b82 */ /* 0x000e620000000a00 */
[----:B------:R-:W-:Y:S01]  /*12130*/  HGMMA.64x96x16.F32 R24, gdesc[UR52], RZ, !UPT, gsb0 ;  /* 0x01600000341879f0 */ /* 0x000fe2000c0008ff */
[----:B------:R2:W-:Y:S02]  /*12140*/  STL.64 [R1+0x38], R10 ;  /* 0x0000380a01007387 */ /* 0x0005e40000100a00 */
[----:B------:R-:W-:Y:S02]  /*12150*/  WARPGROUP.DEPBAR.LE gsb0, 0x0 ;  /* 0x00008000000079c5 */ /* 0x000fe40000010000 */
[----:B------:R-:W-:-:S06]  /*12160*/  WARPGROUP.ARRIVE ;  /* 0x00000000000079c5 */ /* 0x000fcc0000000000 */
[----:B------:R-:W-:Y:S03]  /*12170*/  HGMMA.64x96x16.F32 R24, gdesc[UR48], R24, gsb0 ;  /* 0x01600000301879f0 */ /* 0x000fe60008000818 */
[----:B------:R-:W-:Y:S02]  /*12180*/  WARPGROUP.DEPBAR.LE gsb0, 0x0 ;  /* 0x00008000000079c5 */ /* 0x000fe40000010000 */
[----:B------:R-:W-:-:S06]  /*12190*/  WARPGROUP.ARRIVE ;  /* 0x00000000000079c5 */ /* 0x000fcc0000000000 */
[----:B------:R-:W-:Y:S01]  /*121a0*/  HGMMA.64x96x16.F32 R24, gdesc[UR8], R24, gsb0 ;  /* 0x01600000081879f0 */ /* 0x000fe20008000818 */
[----:B------:R-:W-:Y:S01]  /*121b0*/  R2UR UR10, R6 ;  /* 0x00000000060a72ca */ /* 0x000fe200000e0000 */
[----:B------:R-:W-:Y:S01]  /*121c0*/  UMOV UR8, UR4 ;  /* 0x0000000400087c82 */ /* 0x000fe20008000000 */
[----:B------:R-:W-:Y:S01]  /*121d0*/  R2UR UR11, R7 ;  /* 0x00000000070b72ca */ /* 0x000fe200000e0000 */
[----:B------:R-:W-:Y:S01]  /*121e0*/  UMOV UR9, 0x40000040 ;  /* 0x4000004000097882 */ /* 0x000fe20000000000 */
[----:B------:R-:W-:Y:S01]  /*121f0*/  VIADD R6, R2, 0x300 ;  /* 0x0000030002067836 */ /* 0x000fe20000000000 */
[----:B------:R-:W-:Y:S01]  /*12200*/  UIADD3 UR4, UR52, 0x400, URZ ;  /* 0x0000040034047890 */ /* 0x000fe2000fffe03f */
[----:B------:R-:W-:Y:S01]  /*12210*/  IMAD.MOV.U32 R7, RZ, RZ, 0x40000040 ;  /* 0x40000040ff077424 */ /* 0x000fe200078e00ff */
[----:B--2---:R-:W-:Y:S01]  /*12220*/  MOV R10, UR8 ;  /* 0x00000008000a7c02 */ /* 0x004fe20008000f00 */
[----:B------:R-:W-:-:S05]  /*12230*/  IMAD.U32 R11, RZ, RZ, UR9 ;  /* 0x00000009ff0b7e24 */ /* 0x000fca000f8e00ff */
[----:B------:R2:W-:Y:S01]  /*12240*/  STL.64 [R1+0x30], R10 ;  /* 0x0000300a01007387 */ /* 0x0005e20000100a00 */
        /* <DEDUP_REMOVED lines=9> */
[----:B------:R-:W-:Y:S02]  /*122e0*/  IMAD.MOV.U32 R7, RZ, RZ, 0x40000040 ;  /* 0x40000040ff077424 */ /* 0x000fe400078e00ff */
[----:B--2---:R-:W-:Y:S02]  /*122f0*/  IMAD.U32 R10, RZ, RZ, UR8 ;  /* 0x00000008ff0a7e24 */ /* 0x004fe4000f8e00ff */
        /* <DEDUP_REMOVED lines=14> */
[----:B------:R2:W-:Y:S04]  /*123e0*/  STL.64 [R1+0x20], R10 ;  /* 0x0000200a01007387 */ /* 0x0005e80000100a00 */
[----:B------:R-:W3:Y:S01]  /*123f0*/  LDL.LU R15, [R1] ;  /* 0x00000000010f7983 */ /* 0x000ee20000300800 */
[----:B------:R-:W-:Y:S02]  /*12400*/  WARPGROUP.DEPBAR.LE gsb0, 0x0 ;  /* 0x00008000000079c5 */ /* 0x000fe40000010000 */
[----:B------:R-:W-:-:S06]  /*12410*/  WARPGROUP.ARRIVE ;  /* 0x00000000000079c5 */ /* 0x000fcc0000000000 */
[----:B------:R-:W-:Y:S01]  /*12420*/  HGMMA.64x96x16.F32 R24, gdesc[UR8], R24, gsb0 ;  /* 0x01600000081879f0 */ /* 0x000fe20008000818 */
[----:B------:R-:W-:Y:S01]  /*12430*/  R2UR UR10, R6 ;  /* 0x00000000060a72ca */ /* 0x000fe200000e0000 */
[----:B------:R-:W-:Y:S01]  /*12440*/  UMOV UR8, UR4 ;  /* 0x0000000400087c82 */ /* 0x000fe20008000000 */
[----:B------:R-:W-:Y:S01]  /*12450*/  R2UR UR11, R7 ;  /* 0x00000000070b72ca */ /* 0x000fe200000e0000 */
[----:B------:R-:W-:Y:S01]  /*12460*/  UMOV UR9, 0x40000040 ;  /* 0x4000004000097882 */ /* 0x000fe20000000000 */
[----:B------:R-:W-:Y:S02]  /*12470*/  VIADD R6, R2, 0x306 ;  /* 0x0000030602067836 */ /* 0x000fe40000000000 */
[----:B------:R-:W-:Y:S01]  /*12480*/  IMAD.MOV.U32 R7, RZ, RZ, 0x40000040 ;  /* 0x40000040ff077424 */ /* 0x000fe200078e00ff */
[----:B------:R-:W-:Y:S02]  /*12490*/  WARPGROUP.DEPBAR.LE gsb0, 0x0 ;  /* 0x00008000000079c5 */ /* 0x000fe40000010000 */
[----:B------:R-:W-:Y:S01]  /*124a0*/  WARPGROUP.ARRIVE ;  /* 0x00000000000079c5 */ /* 0x000fe20000000000 */
[----:B------:R-:W-:Y:S01]  /*124b0*/  UIADD3 UR4, UR52, 0x406, URZ ;  /* 0x0000040634047890 */ /* 0x000fe2000fffe03f */
[----:B--2---:R-:W-:-:S02]  /*124c0*/  IMAD.U32 R10, RZ, RZ, UR8 ;  /* 0x00000008ff0a7e24 */ /* 0x004fc4000f8e00ff */
[----:B------:R-:W-:Y:S02]  /*124d0*/  IMAD.U32 R11, RZ, RZ, UR9 ;  /* 0x00000009ff0b7e24 */ /* 0x000fe4000f8e00ff */
[----:B------:R-:W-:Y:S01]  /*124e0*/  HGMMA.64x96x16.F32 R24, gdesc[UR8], R24, gsb0 ;  /* 0x01600000081879f0 */ /* 0x000fe20008000818 */
[----:B------:R-:W-:Y:S02]  /*124f0*/  R2UR UR10, R6 ;  /* 0x00000000060a72ca */ /* 0x000fe400000e0000 */
[----:B------:R-:W-:Y:S01]  /*12500*/  R2UR UR11, R7 ;  /* 0x00000000070b72ca */ /* 0x000fe200000e0000 */
[----:B------:R-:W-:Y:S01]  /*12510*/  UMOV UR8, UR4 ;  /* 0x0000000400087c82 */ /* 0x000fe20008000000 */
[----:B------:R-:W-:Y:S01]  /*12520*/  UMOV UR9, 0x40000040 ;  /* 0x4000004000097882 */ /* 0x000fe20000000000 */
[----:B------:R-:W-:Y:S01]  /*12530*/  IMAD.MOV.U32 R7, RZ, RZ, 0x40000040 ;  /* 0x40000040ff077424 */ /* 0x000fe200078e00ff */
[----:B------:R-:W-:Y:S01]  /*12540*/  IADD3 R6, R2, 0x600, RZ ;  /* 0x0000060002067810 */ /* 0x000fe20007ffe0ff */
[----:B------:R-:W-:-:S02]  /*12550*/  WARPGROUP.DEPBAR.LE gsb0, 0x0 ;  /* 0x00008000000079c5 */ /* 0x000fc40000010000 */
[----:B------:R-:W-:-:S06]  /*12560*/  WARPGROUP.ARRIVE ;  /* 0x00000000000079c5 */ /* 0x000fcc0000000000 */
[----:B------:R-:W-:Y:S01]  /*12570*/  HGMMA.64x96x16.F32 R24, gdesc[UR8], R24, gsb0 ;  /* 0x01600000081879f0 */ /* 0x000fe20008000818 */
[----:B------:R-:W-:Y:S02]  /*12580*/  R2UR UR10, R6 ;  /* 0x00000000060a72ca */ /* 0x000fe400000e0000 */
[----:B------:R-:W-:Y:S01]  /*12590*/  R2UR UR11, R7 ;  /* 0x00000000070b72ca */ /* 0x000fe200000e0000 */
[----:B------:R-:W-:Y:S01]  /*125a0*/  UIADD3 UR4, UR52, 0x800, URZ ;  /* 0x0000080034047890 */ /* 0x000fe2000fffe03f */
[----:B------:R2:W-:Y:S02]  /*125b0*/  STL.64 [R1+0x18], R10 ;  /* 0x0000180a01007387 */ /* 0x0005e40000100a00 */
[----:B--2---:R-:W-:-:S04]  /*125c0*/  IMAD.U32 R10, RZ, RZ, UR8 ;  /* 0x00000008ff0a7e24 */ /* 0x004fc8000f8e00ff */
[----:B------:R-:W-:Y:S01]  /*125d0*/  UMOV UR8, UR4 ;  /* 0x0000000400087c82 */ /* 0x000fe20008000000 */
[----:B------:R-:W-:Y:S01]  /*125e0*/  IMAD.U32 R11, RZ, RZ, UR9 ;  /* 0x00000009ff0b7e24 */ /* 0x000fe2000f8e00ff */
[----:B------:R-:W-:Y:S01]  /*125f0*/  UMOV UR9, 0x40000040 ;  /* 0x4000004000097882 */ /* 0x000fe20000000000 */
[----:B------:R-:W-:Y:S02]  /*12600*/  WARPGROUP.DEPBAR.LE gsb0, 0x0 ;  /* 0x00008000000079c5 */ /* 0x000fe40000010000 */
[----:B------:R-:W-:Y:S01]  /*12610*/  WARPGROUP.ARRIVE ;  /* 0x00000000000079c5 */ /* 0x000fe20000000000 */
[----:B------:R-:W-:Y:S01]  /*12620*/  VIADD R6, R2, 0x602 ;  /* 0x0000060202067836 */ /* 0x000fe20000000000 */
[----:B------:R-:W-:Y:S01]  /*12630*/  UIADD3 UR56, UR52, 0x802, URZ ;  /* 0x0000080234387890 */ /* 0x000fe2000fffe03f */
[----:B------:R-:W-:Y:S01]  /*12640*/  IMAD.MOV.U32 R7, RZ, RZ, 0x40000040 ;  /* 0x40000040ff077424 */ /* 0x000fe200078e00ff */
[----:B------:R-:W-:Y:S02]  /*12650*/  UIADD3 UR40, UR52, 0x804, URZ ;  /* 0x0000080434287890 */ /* 0x000fe4000fffe03f */
[----:B------:R-:W-:Y:S01]  /*12660*/  HGMMA.64x96x16.F32 R24, gdesc[UR8], R24, gsb0 ;  /* 0x01600000081879f0 */ /* 0x000fe20008000818 */
[----:B------:R-:W-:-:S02]  /*12670*/  R2UR UR58, R6 ;  /* 0x00000000063a72ca */ /* 0x000fc400000e0000 */
[----:B------:R-:W-:Y:S01]  /*12680*/  MOV R3, 0x40000040 ;  /* 0x4000004000037802 */ /* 0x000fe20000000f00 */
[----:B------:R-:W-:Y:S01]  /*12690*/  UIADD3 UR36, UR52, 0x806, URZ ;  /* 0x0000080634247890 */ /* 0x000fe2000fffe03f */
[----:B------:R-:W-:Y:S01]  /*126a0*/  R2UR UR59, R7 ;  /* 0x00000000073b72ca */ /* 0x000fe200000e0000 */
[----:B------:R-:W-:Y:S01]  /*126b0*/  VIADD R6, R2, 0x604 ;  /* 0x0000060402067836 */ /* 0x000fe20000000000 */
[----:B0-----:R-:W-:Y:S01]  /*126c0*/  ISETP.NE.AND P2, PT, R227, 0x1, PT ;  /* 0x00000001e300780c */ /* 0x001fe20003f45270 */
[----:B------:R-:W-:Y:S02]  /*126d0*/  IMAD.MOV.U32 R7, RZ, RZ, 0x40000040 ;  /* 0x40000040ff077424 */ /* 0x000fe400078e00ff */
[----:B------:R-:W-:Y:S01]  /*126e0*/  IMAD.IADD R0, R213, 0x1, R209 ;  /* 0x00000001d5007824 */ /* 0x000fe200078e02d1 */
[----:B---3--:R-:W-:Y:S01]  /*126f0*/  LOP3.LUT R15, R15, 0xffdfffff, RZ, 0xc0, !PT ;  /* 0xffdfffff0f0f7812 */ /* 0x008fe200078ec0ff */
[----:B------:R-:W-:Y:S01]  /*12700*/  ULDC UR4, c[0x0][0x9dc] ;  /* 0x0002770000047ab9 */ /* 0x000fe20000000800 */
[----:B------:R-:W-:-:S02]  /*12710*/  WARPGROUP.DEPBAR.LE gsb0, 0x0 ;  /* 0x00008000000079c5 */ /* 0x000fc40000010000 */
[----:B------:R-:W-:-:S06]  /*12720*/  WARPGROUP.ARRIVE ;  /* 0x00000000000079c5 */ /* 0x000fcc0000000000 */
[----:B------:R-:W-:Y:S01]  /*12730*/  HGMMA.64x96x16.F32 R24, gdesc[UR56], R24, gsb0 ;  /* 0x01600000381879f0 */ /* 0x000fe20008000818 */
[----:B------:R-:W-:Y:S02]  /*12740*/  R2UR UR42, R6 ;  /* 0x00000000062a72ca */ /* 0x000fe400000e0000 */
[----:B------:R-:W-:Y:S01]  /*12750*/  R2UR UR43, R7 ;  /* 0x00000000072b72ca */ /* 0x000fe200000e0000 */
[----:B------:R-:W-:Y:S01]  /*12760*/  VIADD R2, R2, 0x606 ;  /* 0x0000060602027836 */ /* 0x000fe20000000000 */
[----:B------:R-:W-:Y:S01]  /*12770*/  R2UR UR39, R3 ;  /* 0x00000000032772ca */ /* 0x000fe200000e0000 */
[----:B------:R-:W0:Y:S03]  /*12780*/  @P2 LDC R7, c[0x0][0x450] ;  /* 0x00011400ff072b82 */ /* 0x000e260000000800 */
[----:B------:R-:W-:-:S05]  /*12790*/  R2UR UR38, R2 ;  /* 0x00000000022672ca */ /* 0x000fca00000e0000 */
[----:B------:R-:W2:Y:S01]  /*127a0*/  @P2 LDC R3, c[0x0][0x44c] ;  /* 0x00011300ff032b82 */ /* 0x000ea20000000800 */
[----:B------:R-:W-:Y:S02]  /*127b0*/  WARPGROUP.DEPBAR.LE gsb0, 0x0 ;  /* 0x00008000000079c5 */ /* 0x000fe40000010000 */
[----:B------:R-:W-:-:S06]  /*127c0*/  WARPGROUP.ARRIVE ;  /* 0x00000000000079c5 */ /* 0x000fcc0000000000 */
[----:B------:R-:W-:Y:S01]  /*127d0*/  HGMMA.64x96x16.F32 R24, gdesc[UR40], R24, gsb0 ;  /* 0x01600000281879f0 */ /* 0x000fe20008000818 */
[----:B--2---:R-:W-:Y:S01]  /*127e0*/  @P2 IMAD.HI.U32 R2, R0, R3, RZ ;  /* 0x0000000300022227 */ /* 0x004fe200078e00ff */
[----:B------:R-:W-:-:S03]  /*127f0*/  @P2 LOP3.LUT R15, R15, 0x200000, RZ, 0xfc, !PT ;  /* 0x002000000f0f2812 */ /* 0x000fc600078efcff */
[----:B------:R-:W-:Y:S01]  /*12800*/  IMAD.MOV.U32 R4, RZ, RZ, R0 ;  /* 0x000000ffff047224 */ /* 0x000fe200078e0000 */
[----:B0-----:R-:W-:Y:S02]  /*12810*/  @P2 SHF.R.U32.HI R4, RZ, R7, R2 ;  /* 0x00000007ff042219 */ /* 0x001fe40000011602 */
[----:B-1----:R-:W-:Y:S01]  /*12820*/  ISETP.GE.AND P2, PT, R13, 0x1, PT ;  /* 0x000000010d00780c */ /* 0x002fe20003f46270 */
[----:B------:R0:W-:Y:S01]  /*12830*/  STL.64 [R1+0x10], R10 ;  /* 0x0000100a01007387 */ /* 0x0001e20000100a00 */
[----:B------:R-:W-:Y:S01]  /*12840*/  LOP3.LUT R15, R15, 0xffefffff, RZ, 0xc0, !PT ;  /* 0xffefffff0f0f7812 */ /* 0x000fe200078ec0ff */
[----:B------:R-:W-:Y:S01]  /*12850*/  @!P1 VIADD R0, R5, 0x30840 ;  /* 0x0003084005009836 */ /* 0x000fe20000000000 */
[----:B------:R-:W-:Y:S02]  /*12860*/  WARPGROUP.DEPBAR.LE gsb0, 0x0 ;  /* 0x00008000000079c5 */ /* 0x000fe40000010000 */
[----:B------:R-:W-:-:S06]  /*12870*/  WARPGROUP.ARRIVE ;  /* 0x00000000000079c5 */ /* 0x000fcc0000000000 */
[----:B------:R-:W-:Y:S01]  /*12880*/  HGMMA.64x96x16.F32 R24, gdesc[UR36], R24, gsb0 ;  /* 0x01600000241879f0 */ /* 0x000fe20008000818 */
[----:B0-----:R-:W-:Y:S02]  /*12890*/  IMAD.U32 R10, RZ, RZ, UR8 ;  /* 0x00000008ff0a7e24 */ /* 0x001fe4000f8e00ff */
[----:B------:R-:W-:Y:S01]  /*128a0*/  IMAD.U32 R11, RZ, RZ, UR9 ;  /* 0x00000009ff0b7e24 */ /* 0x000fe2000f8e00ff */
[----:B------:R-:W-:Y:S01]  /*128b0*/  @P2 LOP3.LUT R15, R15, 0x100000, RZ, 0xfc, !PT ;  /* 0x001000000f0f2812 */ /* 0x000fe200078efcff */
[----:B------:R-:W-:-:S03]  /*128c0*/  IMAD.MOV.U32 R5, RZ, RZ, -0x60 ;  /* 0xffffffa0ff057424 */ /* 0x000fc600078e00ff */
[----:B------:R0:W-:Y:S04]  /*128d0*/  STL.64 [R1+0x8], R10 ;  /* 0x0000080a01007387 */ /* 0x0001e80000100a00 */
[----:B------:R-:W1:Y:S01]  /*128e0*/  SHFL.IDX PT, R11, R4, RZ, 0x1c1f ;  /* 0x001c1fff040b7589 */ /* 0x000e6200000e0000 */
[----:B------:R-:W-:Y:S01]  /*128f0*/  @!P1 PRMT R0, RZ, 0x654, R0 ;  /* 0x00000654ff009816 */ /* 0x000fe20000000000 */
[----:B------:R-:W-:Y:S02]  /*12900*/  IMAD R5, R150, R5, 0x61 ;  /* 0x0000006196057424 */ /* 0x000fe400078e0205 */
[----:B------:R2:W-:Y:S02]  /*12910*/  STL [R1], R15 ;  /* 0x0000000f01007387 */ /* 0x0005e40000100800 */
[----:B------:R-:W-:-:S02]  /*12920*/  IMAD R7, R212, -0x2, R5 ;  /* 0xfffffffed4077824 */ /* 0x000fc400078e0205 */
[----:B0-----:R-:W-:-:S03]  /*12930*/  IMAD.U32 R10, RZ, RZ, UR4 ;  /* 0x00000004ff0a7e24 */ /* 0x001fc6000f8e00ff */
[----:B------:R-:W-:-:S05]  /*12940*/  IADD3 R9, -R194, R7, R196 ;  /* 0x00000007c2097210 */ /* 0x000fca0007ffe1c4 */
[----:B------:R-:W-:Y:S01]  /*12950*/  IMAD.IADD R73, R9, 0x1, R12 ;  /* 0x0000000109497824 */ /* 0x000fe200078e020c */
[----:B------:R-:W-:Y:S01]  /*12960*/  IADD3 R72, R5, -0x1, RZ ;  /* 0xffffffff05487810 */ /* 0x000fe20007ffe0ff */
[----:B------:R-:W-:Y:S01]  /*12970*/  VIADD R74, R7, 0xffffffff ;  /* 0xffffffff074a7836 */ /* 0x000fe20000000000 */
[----:B------:R-:W-:Y:S02]  /*12980*/  WARPGROUP.DEPBAR.LE gsb0, 0x0 ;  /* 0x00008000000079c5 */ /* 0x000fe40000010000 */
[----:B------:R0:W-:Y:S02]  /*12990*/  @!P1 SYNCS.ARRIVE.TRANS64.RED.A1T0 RZ, [R0+URZ], RZ ;  /* 0x000000ff00ff99a7 */ /* 0x0001e4000810043f */
[----:B0-----:R-:W-:-:S04]  /*129a0*/  IMAD R0, R150, -0x60, R196 ;  /* 0xffffffa096007824 */ /* 0x001fc800078e02c4 */
[----:B------:R-:W-:Y:S01]  /*129b0*/  VIADD R3, R0, 0x60 ;  /* 0x0000006000037836 */ /* 0x000fe20000000000 */
[----:B------:R-:W-:-:S03]  /*129c0*/  LOP3.LUT R0, RZ, R10, RZ, 0x33, !PT ;  /* 0x0000000aff007212 */ /* 0x000fc600078e33ff */
[----:B------:R-:W-:Y:S02]  /*129d0*/  IMAD R14, R212, -0x2, R3 ;  /* 0xfffffffed40e7824 */ /* 0x000fe400078e0203 */
[----:B------:R-:W-:-:S03]  /*129e0*/  IMAD.IADD R20, R9, 0x1, R0 ;  /* 0x0000000109147824 */ /* 0x000fc600078e0200 */
[----:B-1----:R-:W-:Y:S01]  /*129f0*/  VIADDMNMX R0, R11, R73, R14, PT ;  /* 0x000000490b007246 */ /* 0x002fe2000380010e */
[----:B------:R-:W-:Y:S01]  /*12a00*/  IMAD.IADD R2, R20, 0x1, R11 ;  /* 0x0000000114027824 */ /* 0x000fe200078e020b */
[----:B--2---:R-:W-:Y:S06]  /*12a10*/  @!P2 BRA `(.L_x_1870) ;  /* 0x00000000004ca947 */ /* 0x004fec0003800000 */
[----:B------:R-:W-:Y:S01]  /*12a20*/  IADD3 R3, -R194, R196, R11 ;  /* 0x000000c4c2037210 */ /* 0x000fe20007ffe10b */
[----:B------:R-:W-:Y:S03]  /*12a30*/  BSSY B0, `(.L_x_1871) ;  /* 0x000000e000007945 */ /* 0x000fe60003800000 */
        /* <DEDUP_REMOVED lines=9> */
.L_x_1872:
[----:B------:R-:W-:-:S13]  /*12ad0*/  ISETP.NE.AND P2, PT, R13, 0x1, PT ;  /* 0x000000010d00780c */ /* 0x000fda0003f45270 */
[----:B------:R-:W0:Y:S02]  /*12ae0*/  @P2 LDC.64 R6, c[0x0][0x9e8] ;  /* 0x00027a00ff062b82 */ /* 0x000e240000000a00 */
[----:B0-----:R-:W-:-:S05]  /*12af0*/  @P2 IMAD.HI.U32 R6, R3, R6, RZ ;  /* 0x0000000603062227 */ /* 0x001fca00078e00ff */
[----:B------:R-:W-:-:S07]  /*12b00*/  @P2 SHF.R.U32.HI R3, RZ, R7, R6 ;  /* 0x00000007ff032219 */ /* 0x000fce0000011606 */
.L_x_1873:
[----:B------:R-:W-:Y:S05]  /*12b10*/  BSYNC B0 ;  /* 0x0000000000007941 */ /* 0x000fea0003800000 */
.L_x_1871:
[----:B------:R-:W-:-:S05]  /*12b20*/  IMAD R3, R3, R13, R74 ;  /* 0x0000000d03037224 */ /* 0x000fca00078e024a */
[----:B------:R-:W-:Y:S02]  /*12b30*/  VIMNMX R2, R2, R3, !PT ;  /* 0x0000000302027248 */ /* 0x000fe40007fe0100 */
[----:B------:R-:W-:-:S07]  /*12b40*/  VIADDMNMX R0, R3, R13, R0, PT ;  /* 0x0000000d03007246 */ /* 0x000fce0003800100 */
.L_x_1870:
[C---:B------:R-:W-:Y:S02]  /*12b50*/  ISETP.GE.AND P2, PT, R72.reuse, 0x2, PT ;  /* 0x000000024800780c */ /* 0x040fe40003f46270 */
[----:B------:R-:W-:Y:S02]  /*12b60*/  ISETP.GE.AND P6, PT, R72, 0x9, PT ;  /* 0x000000094800780c */ /* 0x000fe40003fc6270 */
[----:B------:R-:W-:Y:S02]  /*12b70*/  ISETP.GT.AND P3, PT, R2, 0x1, !P2 ;  /* 0x000000010200780c */ /* 0x000fe40005764270 */
[----:B------:R-:W-:Y:S02]  /*12b80*/  ISETP.GE.AND P4, PT, R72, 0xa, PT ;  /* 0x0000000a4800780c */ /* 0x000fe40003f86270 */
[----:B------:R-:W-:-:S04]  /*12b90*/  ISETP.LT.OR P3, PT, R0, 0x2, P3 ;  /* 0x000000020000780c */ /* 0x000fc80001f61670 */
[----:B------:R-:W-:Y:S02]  /*12ba0*/  FSEL R91, R25, -INF , !P3 ;  /* 0xff800000195b7808 */ /* 0x000fe40005800000 */
[----:B------:R-:W-:Y:S01]  /*12bb0*/  ISETP.GT.AND P3, PT, R2, 0x8, !P6 ;  /* 0x000000080200780c */ /* 0x000fe20007764270 */
[----:B------:R-:W0:Y:S03]  /*12bc0*/  SHFL.IDX PT, R25, R4, 0x1, 0x1c1f ;  /* 0x003c1f0004197f89 */ /* 0x000e2600000e0000 */
[----:B------:R-:W-:-:S04]  /*12bd0*/  ISETP.LT.OR P3, PT, R0, 0x9, P3 ;  /* 0x000000090000780c */ /* 0x000fc80001f61670 */
        /* <DEDUP_REMOVED lines=8> */
[----:B------:R-:W-:Y:S01]  /*12c60*/  ISETP.LT.OR P3, PT, R0, 0x11, P3 ;  /* 0x000000110000780c */ /* 0x000fe20001f61670 */
[----:B0-----:R-:W-:Y:S01]  /*12c70*/  IMAD.IADD R6, R20, 0x1, R25 ;  /* 0x0000000114067824 */ /* 0x001fe200078e0219 */
        /* <DEDUP_REMOVED lines=84> */
[----:B------:R-:W-:-:S04]  /*131c0*/  ISETP.LT.OR P3, PT, R0, 0x52, P3 ;  /* 0x000000520000780c */ /* 0x000fc80001f61670 */
[----:B------:R-:W-:Y:S02]  /*131d0*/  FSEL R65, R65, -INF , !P3 ;  /* 0xff80000041417808 */ /* 0x000fe40005800000 */
[----:B------:R-:W-:-:S04]  /*131e0*/  ISETP.GE.AND P3, PT, R72, 0x59, PT ;  /* 0x000000594800780c */ /* 0x000fc80003f66270 */
[----:B------:R-:W-:-:S04]  /*131f0*/  ISETP.GT.AND P4, PT, R2, 0x58, !P3 ;  /* 0x000000580200780c */ /* 0x000fc80005f84270 */
[----:B------:R-:W-:-:S04]  /*13200*/  ISETP.LT.OR P4, PT, R0, 0x59, P4 ;  /* 0x000000590000780c */ /* 0x000fc80002781670 */
[----:B------:R-:W-:Y:S02]  /*13210*/  FSEL R5, R68, -INF , !P4 ;  /* 0xff80000044057808 */ /* 0x000fe40006000000 */
[----:B------:R-:W-:-:S04]  /*13220*/  ISETP.GE.AND P4, PT, R72, 0x1, PT ;  /* 0x000000014800780c */ /* 0x000fc80003f86270 */
[----:B------:R-:W-:-:S04]  /*13230*/  ISETP.GT.AND P5, PT, R2, RZ, !P4 ;  /* 0x000000ff0200720c */ /* 0x000fc800067a4270 */
[----:B------:R-:W-:-:S04]  /*13240*/  ISETP.LT.OR P5, PT, R0, 0x1, P5 ;  /* 0x000000010000780c */ /* 0x000fc80002fa1670 */
[----:B------:R-:W-:Y:S02]  /*13250*/  FSEL R101, R24, -INF , !P5 ;  /* 0xff80000018657808 */ /* 0x000fe40006800000 */
[----:B------:R-:W-:-:S04]  /*13260*/  ISETP.GE.AND P5, PT, R72, 0x5a, PT ;  /* 0x0000005a4800780c */ /* 0x000fc80003fa6270 */
[----:B------:R-:W-:Y:S02]  /*13270*/  P2R R68, PR, RZ, 0x20 ;  /* 0x00000020ff447803 */ /* 0x000fe40000000000 */
[----:B------:R-:W-:Y:S02]  /*13280*/  ISETP.GT.AND P5, PT, R2, 0x59, !P5 ;  /* 0x000000590200780c */ /* 0x000fe40006fa4270 */
[----:B------:R-:W-:Y:S02]  /*13290*/  VIADDMNMX R2, R25, R73, R14, PT ;  /* 0x0000004919027246 */ /* 0x000fe4000380010e */
[----:B------:R-:W-:-:S04]  /*132a0*/  ISETP.LT.OR P5, PT, R0, 0x5a, P5 ;  /* 0x0000005a0000780c */ /* 0x000fc80002fa1670 */
[----:B------:R-:W-:Y:S02]  /*132b0*/  FSEL R69, R69, -INF , !P5 ;  /* 0xff80000045457808 */ /* 0x000fe40006800000 */
[----:B------:R-:W-:-:S13]  /*132c0*/  ISETP.GE.AND P5, PT, R13, 0x1, PT ;  /* 0x000000010d00780c */ /* 0x000fda0003fa6270 */
[----:B------:R-:W-:Y:S05]  /*132d0*/  @!P5 BRA `(.L_x_1874) ;  /* 0x00000000004cd947 */ /* 0x000fea0003800000 */
        /* <DEDUP_REMOVED lines=11> */
.L_x_1876:
[----:B------:R-:W-:-:S13]  /*13390*/  ISETP.NE.AND P5, PT, R13, 0x1, PT ;  /* 0x000000010d00780c */ /* 0x000fda0003fa5270 */
[----:B------:R-:W0:Y:S02]  /*133a0*/  @P5 LDC.64 R24, c[0x0][0x9e8] ;  /* 0x00027a00ff185b82 */ /* 0x000e240000000a00 */
[----:B0-----:R-:W-:-:S05]  /*133b0*/  @P5 IMAD.HI.U32 R24, R0, R24, RZ ;  /* 0x0000001800185227 */ /* 0x001fca00078e00ff */
[----:B------:R-:W-:-:S07]  /*133c0*/  @P5 SHF.R.U32.HI R0, RZ, R25, R24 ;  /* 0x00000019ff005219 */ /* 0x000fce0000011618 */
.L_x_1877:
[----:B------:R-:W-:Y:S05]  /*133d0*/  BSYNC B0 ;  /* 0x0000000000007941 */ /* 0x000fea0003800000 */
.L_x_1875:
[----:B------:R-:W-:-:S05]  /*133e0*/  IMAD R25, R0, R13, R74 ;  /* 0x0000000d00197224 */ /* 0x000fca00078e024a */
[----:B------:R-:W-:Y:S02]  /*133f0*/  VIMNMX R6, R6, R25, !PT ;  /* 0x0000001906067248 */ /* 0x000fe40007fe0100 */
[----:B------:R-:W-:-:S07]  /*13400*/  VIADDMNMX R2, R25, R13, R2, PT ;  /* 0x0000000d19027246 */ /* 0x000fce0003800102 */
.L_x_1874:
[----:B------:R-:W-:Y:S01]  /*13410*/  ISETP.GT.AND P2, PT, R6, 0x1, !P2 ;  /* 0x000000010600780c */ /* 0x000fe20005744270 */
[----:B------:R-:W-:Y:S01]  /*13420*/  ULDC UR4, c[0x0][0x988] ;  /* 0x0002620000047ab9 */ /* 0x000fe20000000800 */
[----:B------:R-:W-:Y:S02]  /*13430*/  FMNMX.FTZ R0, R101, R91, !PT ;  /* 0x0000005b65007209 */ /* 0x000fe40007810000 */
[----:B------:R-:W-:Y:S02]  /*13440*/  ISETP.LT.OR P2, PT, R2, 0x2, P2 ;  /* 0x000000020200780c */ /* 0x000fe40001741670 */
[----:B------:R-:W-:Y:S02]  /*13450*/  FMNMX.FTZ R0, R99, R0, !PT ;  /* 0x0000000063007209 */ /* 0x000fe40007810000 */
[----:B------:R-:W-:Y:S02]  /*13460*/  FSEL R27, R27, -INF , !P2 ;  /* 0xff8000001b1b7808 */ /* 0x000fe40005000000 */
[----:B------:R-:W-:-:S02]  /*13470*/  ISETP.NE.AND P2, PT, R28, RZ, PT ;  /* 0x000000ff1c00720c */ /* 0x000fc40003f45270 */
[C---:B------:R-:W-:Y:S02]  /*13480*/  ISETP.GT.AND P6, PT, R6.reuse, 0x8, !P6 ;  /* 0x000000080600780c */ /* 0x040fe400077c4270 */
[----:B------:R-:W-:Y:S02]  /*13490*/  ISETP.GT.AND P2, PT, R6, 0x9, !P2 ;  /* 0x000000090600780c */ /* 0x000fe40005744270 */
[----:B------:R-:W-:Y:S02]  /*134a0*/  FMNMX.FTZ R0, R93, R0, !PT ;  /* 0x000000005d007209 */ /* 0x000fe40007810000 */
[C---:B------:R-:W-:Y:S02]  /*134b0*/  ISETP.LT.OR P2, PT, R2.reuse, 0xa, P2 ;  /* 0x0000000a0200780c */ /* 0x040fe40001741670 */
[----:B------:R-:W-:Y:S02]  /*134c0*/  ISETP.LT.OR P6, PT, R2, 0x9, P6 ;  /* 0x000000090200780c */ /* 0x000fe400037c1670 */
[----:B------:R-:W-:-:S02]  /*134d0*/  FSEL R31, R31, -INF , !P2 ;  /* 0xff8000001f1f7808 */ /* 0x000fc40005000000 */
[----:B------:R-:W-:Y:S02]  /*134e0*/  ISETP.NE.AND P2, PT, R75, RZ, PT ;  /* 0x000000ff4b00720c */ /* 0x000fe40003f45270 */
[----:B------:R-:W-:Y:S02]  /*134f0*/  FMNMX.FTZ R0, R97, R0, !PT ;  /* 0x0000000061007209 */ /* 0x000fe40007810000 */
[----:B------:R-:W-:Y:S02]  /*13500*/  ISETP.GT.AND P2, PT, R6, 0x10, !P2 ;  /* 0x000000100600780c */ /* 0x000fe40005744270 */
[----:B------:R-:W-:Y:S02]  /*13510*/  FSEL R25, R30, -INF , !P6 ;  /* 0xff8000001e197808 */ /* 0x000fe40007000000 */
[----:B------:R-:W-:Y:S02]  /*13520*/  ISETP.LT.OR P2, PT, R2, 0x11, P2 ;  /* 0x000000110200780c */ /* 0x000fe40001741670 */
[----:B------:R-:W-:-:S02]  /*13530*/  ISETP.NE.AND P6, PT, R36, RZ, PT ;  /* 0x000000ff2400720c */ /* 0x000fc40003fc5270 */
[----:B------:R-:W-:Y:S02]  /*13540*/  FSEL R29, R34, -INF , !P2 ;  /* 0xff800000221d7808 */ /* 0x000fe40005000000 */
[----:B------:R-:W-:Y:S02]  /*13550*/  ISETP.NE.AND P2, PT, R32, RZ, PT ;  /* 0x000000ff2000720c */ /* 0x000fe40003f45270 */
[----:B------:R-:W-:Y:S02]  /*13560*/  FMNMX.FTZ R0, R95, R0, !PT ;  /* 0x000000005f007209 */ /* 0x000fe40007810000 */
[----:B------:R-:W-:Y:S02]  /*13570*/  ISETP.GT.AND P2, PT, R6, 0x11, !P2 ;  /* 0x000000110600780c */ /* 0x000fe40005744270 */
[----:B------:R-:W-:Y:S02]  /*13580*/  FMNMX.FTZ R0, R77, R0, !PT ;  /* 0x000000004d007209 */ /* 0x000fe40007810000 */
[----:B------:R-:W-:-:S02]  /*13590*/  ISETP.LT.OR P2, PT, R2, 0x12, P2 ;  /* 0x000000120200780c */ /* 0x000fc40001741670 */
[----:B------:R-:W-:Y:S02]  /*135a0*/  ISETP.NE.AND P5, PT, R78, RZ, PT ;  /* 0x000000ff4e00720c */ /* 0x000fe40003fa5270 */
        /* <DEDUP_REMOVED lines=19> */
[----:B------:R-:W-:Y:S01]  /*136e0*/  IMAD.MOV.U32 R40, RZ, RZ, R209 ;  /* 0x000000ffff287224 */ /* 0x000fe200078e00d1 */
        /* <DEDUP_REMOVED lines=23> */
[----:B------:R-:W-:Y:S01]  /*13860*/  FMNMX.FTZ R14, R69, R0, !PT ;  /* 0x00000000450e7209 */ /* 0x000fe20007810000 */
[----:B------:R-:W-:Y:S01]  /*13870*/  IMAD.U32 R0, RZ, RZ, UR4 ;  /* 0x00000004ff007e24 */ /* 0x000fe2000f8e00ff */
[----:B------:R-:W-:Y:S02]  /*13880*/  ISETP.LT.OR P2, PT, R2, 0x31, P2 ;  /* 0x000000310200780c */ /* 0x000fe40001741670 */
[----:B------:R-:W-:Y:S01]  /*13890*/  ISETP.GT.AND P4, PT, R6, RZ, !P4 ;  /* 0x000000ff0600720c */ /* 0x000fe20006784270 */
[----:B------:R-:W0:Y:S01]  /*138a0*/  SHFL.BFLY PT, R89, R14, 0x2, 0x1f ;  /* 0x0c401f000e597f89 */ /* 0x000e2200000e0000 */
[----:B------:R-:W-:Y:S02]  /*138b0*/  FSEL R81, R50, -INF , !P2 ;  /* 0xff80000032517808 */ /* 0x000fe40005000000 */
        /* <DEDUP_REMOVED lines=8> */
[C---:B------:R-:W-:Y:S02]  /*13940*/  ISETP.GT.AND P3, PT, R6.reuse, 0x58, !P3 ;  /* 0x000000580600780c */ /* 0x040fe40005f64270 */
[----:B------:R-:W-:Y:S02]  /*13950*/  ISETP.GT.AND P2, PT, R6, 0x38, !P2 ;  /* 0x000000380600780c */ /* 0x000fe40005744270 */
[C---:B------:R-:W-:Y:S02]  /*13960*/  ISETP.LT.OR P3, PT, R2.reuse, 0x59, P3 ;  /* 0x000000590200780c */ /* 0x040fe40001f61670 */
[----:B------:R-:W-:Y:S02]  /*13970*/  ISETP.LT.OR P2, PT, R2, 0x39, P2 ;  /* 0x000000390200780c */ /* 0x000fe40001741670 */
[----:B0-----:R-:W-:-:S02]  /*13980*/  FMNMX.FTZ R20, R14, R89, !PT ;  /* 0x000000590e147209 */ /* 0x001fc40007810000 */
[----:B------:R-:W-:Y:S02]  /*13990*/  FSEL R83, R54, -INF , !P2 ;  /* 0xff80000036537808 */ /* 0x000fe40005000000 */
[----:B------:R-:W-:Y:S01]  /*139a0*/  ISETP.NE.AND P2, PT, R52, RZ, PT ;  /* 0x000000ff3400720c */ /* 0x000fe20003f45270 */
[----:B------:R-:W0:Y:S01]  /*139b0*/  SHFL.BFLY PT, R89, R20, 0x1, 0x1f ;  /* 0x0c201f0014597f89 */ /* 0x000e2200000e0000 */
        /* <DEDUP_REMOVED lines=30> */
[C---:B------:R-:W-:Y:S01]  /*13ba0*/  FMUL.FTZ R24, R4.reuse, R0 ;  /* 0x0000000004187220 */ /* 0x040fe20000410000 */
        /* <DEDUP_REMOVED lines=10> */
[-CC-:B------:R-:W-:Y:S01]  /*13c50*/  FFMA.FTZ R182, R3, R0.reuse, -R24.reuse ;  /* 0x0000000003b67223 */ /* 0x180fe20000010818 */
[----:B------:R-:W-:Y:S01]  /*13c60*/  ISETP.NE.AND P6, PT, R64, RZ, PT ;  /* 0x000000ff4000720c */ /* 0x000fe20003fc5270 */
[--C-:B------:R-:W-:Y:S01]  /*13c70*/  FFMA.FTZ R188, R101, R0, -R24.reuse ;  /* 0x0000000065bc7223 */ /* 0x100fe20000010818 */
[----:B------:R-:W-:Y:S01]  /*13c80*/  FMNMX.FTZ R14, R59, R14, !PT ;  /* 0x0000000e3b0e7209 */ /* 0x000fe20007810000 */
[-CC-:B------:R-:W-:Y:S01]  /*13c90*/  FFMA.FTZ R91, R91, R0.reuse, -R24.reuse ;  /* 0x000000005b5b7223 */ /* 0x180fe20000010818 */
[----:B------:R-:W-:Y:S01]  /*13ca0*/  FSEL R89, R66, -INF , !P2 ;  /* 0xff80000042597808 */ /* 0x000fe20005000000 */
[--C-:B------:R-:W-:Y:S01]  /*13cb0*/  FFMA.FTZ R190, R99, R0, -R24.reuse ;  /* 0x0000000063be7223 */ /* 0x100fe20000010818 */
[----:B------:R-:W-:Y:S01]  /*13cc0*/  ISETP.GT.AND P2, PT, R6, 0x51, !P6 ;  /* 0x000000510600780c */ /* 0x000fe20007744270 */
[----:B------:R-:W-:Y:S01]  /*13cd0*/  MUFU.EX2 R188, R188 ;  /* 0x000000bc00bc7308 */ /* 0x000fe20000000800 */
[----:B------:R-:W-:Y:S01]  /*13ce0*/  FMNMX.FTZ R14, R87, R14, !PT ;  /* 0x0000000e570e7209 */ /* 0x000fe20007810000 */
[-CC-:B------:R-:W-:Y:S01]  /*13cf0*/  FFMA.FTZ R93, R93, R0.reuse, -R24.reuse ;  /* 0x000000005d5d7223 */ /* 0x180fe20000010818 */
[----:B------:R-:W-:Y:S01]  /*13d00*/  ISETP.NE.AND P5, PT, R68, RZ, PT ;  /* 0x000000ff4400720c */ /* 0x000fe20003fa5270 */
[-CC-:B------:R-:W-:Y:S01]  /*13d10*/  FFMA.FTZ R184, R97, R0.reuse, -R24.reuse ;  /* 0x0000000061b87223 */ /* 0x180fe20000010818 */
[----:B------:R-:W-:Y:S01]  /*13d20*/  ISETP.LT.OR P2, PT, R2, 0x52, P2 ;  /* 0x000000520200780c */ /* 0x000fe20001741670 */
[--C-:B------:R-:W-:Y:S01]  /*13d30*/  FFMA.FTZ R95, R95, R0, -R24.reuse ;  /* 0x000000005f5f7223 */ /* 0x100fe20000010818 */
[----:B------:R-:W-:Y:S01]  /*13d40*/  FMNMX.FTZ R14, R63, R14, !PT ;  /* 0x0000000e3f0e7209 */ /* 0x000fe20007810000 */
[----:B------:R-:W0:Y:S01]  /*13d50*/  MUFU.EX2 R91, R91 ;  /* 0x0000005b005b7308 */ /* 0x000e220000000800 */
[----:B------:R-:W-:Y:S01]  /*13d60*/  ISETP.GT.AND P4, PT, R6, 0x59, !P5 ;  /* 0x000000590600780c */ /* 0x000fe20006f84270 */
[-CC-:B------:R-:W-:Y:S01]  /*13d70*/  FFMA.FTZ R37, R37, R0.reuse, -R24.reuse ;  /* 0x0000000025257223 */ /* 0x180fe20000010818 */
[----:B------:R-:W-:Y:S01]  /*13d80*/  FSEL R67, R67, -INF , !P2 ;  /* 0xff80000043437808 */ /* 0x000fe20005000000 */
[--C-:B------:R-:W-:Y:S01]  /*13d90*/  FFMA.FTZ R180, R33, R0, -R24.reuse ;  /* 0x0000000021b47223 */ /* 0x100fe20000010818 */
[----:B------:R-:W-:Y:S01]  /*13da0*/  FMNMX.FTZ R14, R89, R14, !PT ;  /* 0x0000000e590e7209 */ /* 0x000fe20007810000 */
[-CC-:B------:R-:W-:Y:S01]  /*13db0*/  FFMA.FTZ R33, R41, R0.reuse, -R24.reuse ;  /* 0x0000000029217223 */ /* 0x180fe20000010818 */
[----:B------:R-:W-:Y:S01]  /*13dc0*/  ISETP.LT.OR P4, PT, R2, 0x5a, P4 ;  /* 0x0000005a0200780c */ /* 0x000fe20002781670 */
[----:B------:R-:W1:Y:S01]  /*13dd0*/  MUFU.EX2 R190, R190 ;  /* 0x000000be00be7308 */ /* 0x000e620000000800 */
[----:B------:R-:W-:Y:S01]  /*13de0*/  FSEL R77, R70, -INF , !P3 ;  /* 0xff800000464d7808 */ /* 0x000fe20005800000 */
[--C-:B------:R-:W-:Y:S01]  /*13df0*/  FFMA.FTZ R41, R45, R0, -R24.reuse ;  /* 0x000000002d297223 */ /* 0x100fe20000010818 */
[----:B------:R-:W-:Y:S01]  /*13e00*/  FMNMX.FTZ R14, R67, R14, !PT ;  /* 0x0000000e430e7209 */ /* 0x000fe20007810000 */
[-CC-:B------:R-:W-:Y:S01]  /*13e10*/  FFMA.FTZ R176, R15, R0.reuse, -R24.reuse ;  /* 0x000000000fb07223 */ /* 0x180fe20000010818 */
[----:B------:R-:W-:Y:S01]  /*13e20*/  FSEL R71, R71, -INF , !P4 ;  /* 0xff80000047477808 */ /* 0x000fe20006000000 */
[--C-:B------:R-:W-:Y:S01]  /*13e30*/  FFMA.FTZ R178, R7, R0, -R24.reuse ;  /* 0x0000000007b27223 */ /* 0x100fe20000010818 */
[----:B------:R-:W-:Y:S01]  /*13e40*/  FMNMX.FTZ R14, R77, R14, !PT ;  /* 0x0000000e4d0e7209 */ /* 0x000fe20007810000 */
[----:B------:R-:W2:Y:S01]  /*13e50*/  MUFU.EX2 R93, R93 ;  /* 0x0000005d005d7308 */ /* 0x000ea20000000800 */
[----:B------:R-:W-:Y:S01]  /*13e60*/  ISETP.NE.AND P5, PT, R227, 0x1, PT ;  /* 0x00000001e300780c */ /* 0x000fe20003fa5270 */
[--C-:B------:R-:W-:Y:S01]  /*13e70*/  FFMA.FTZ R172, R11, R0, -R24.reuse ;  /* 0x000000000bac7223 */ /* 0x100fe20000010818 */
[----:B------:R-:W-:Y:S01]  /*13e80*/  FMNMX.FTZ R14, R71, R14, !PT ;  /* 0x0000000e470e7209 */ /* 0x000fe20007810000 */
[-CC-:B------:R-:W-:Y:S01]  /*13e90*/  FFMA.FTZ R174, R21, R0.reuse, -R24.reuse ;  /* 0x0000000015ae7223 */ /* 0x180fe20000010818 */
[-CC-:B------:R-:W-:Y:S01]  /*13ea0*/  FFMA.FTZ R168, R9, R0.reuse, -R24.reuse ;  /* 0x0000000009a87223 */ /* 0x180fe20000010818 */
[-CC-:B------:R-:W-:Y:S01]  /*13eb0*/  FFMA.FTZ R170, R5, R0.reuse, -R24.reuse ;  /* 0x0000000005aa7223 */ /* 0x180fe20000010818 */
[-CC-:B------:R-:W-:Y:S01]  /*13ec0*/  FFMA.FTZ R15, R49, R0.reuse, -R24.reuse ;  /* 0x00000000310f7223 */ /* 0x180fe20000010818 */
[----:B------:R-:W3:Y:S01]  /*13ed0*/  SHFL.BFLY PT, R3, R14, 0x2, 0x1f ;  /* 0x0c401f000e037f89 */ /* 0x000ee200000e0000 */
[----:B------:R-:W4:Y:S01]  /*13ee0*/  MUFU.EX2 R184, R184 ;  /* 0x000000b800b87308 */ /* 0x000f220000000800 */
[-CC-:B------:R-:W-:Y:S01]  /*13ef0*/  FFMA.FTZ R7, R53, R0.reuse, -R24.reuse ;  /* 0x0000000035077223 */ /* 0x180fe20000010818 */
[-CC-:B------:R-:W-:Y:S01]  /*13f00*/  FFMA.FTZ R11, R57, R0.reuse, -R24.reuse ;  /* 0x00000000390b7223 */ /* 0x180fe20000010818 */
[-CC-:B------:R-:W-:Y:S01]  /*13f10*/  FFMA.FTZ R21, R61, R0.reuse, -R24.reuse ;  /* 0x000000003d157223 */ /* 0x180fe20000010818 */
[-CC-:B------:R-:W-:Y:S01]  /*13f20*/  FFMA.FTZ R9, R65, R0.reuse, -R24.reuse ;  /* 0x0000000041097223 */ /* 0x180fe20000010818 */
[----:B------:R-:W4:Y:S01]  /*13f30*/  @P5 LDC R38, c[0x0][0x44c] ;  /* 0x00011300ff265b82 */ /* 0x000f220000000800 */
[----:B------:R-:W-:-:S02]  /*13f40*/  FFMA.FTZ R5, R69, R0, -R24 ;  /* 0x0000000045057223 */ /* 0x000fc40000010818 */
[----:B------:R-:W4:Y:S05]  /*13f50*/  MUFU.EX2 R95, R95 ;  /* 0x0000005f005f7308 */ /* 0x000f2a0000000800 */
[----:B------:R-:W4:Y:S03]  /*13f60*/  @P5 LDC R42, c[0x0][0x450] ;  /* 0x00011400ff2a5b82 */ /* 0x000f260000000800 */
[----:B------:R-:W4:Y:S01]  /*13f70*/  MUFU.EX2 R186, R186 ;  /* 0x000000ba00ba7308 */ /* 0x000f220000000800 */
[----:B---3--:R-:W-:-:S07]  /*13f80*/  FMNMX.FTZ R2, R14, R3, !PT ;  /* 0x000000030e027209 */ /* 0x008fce0007810000 */
[----:B------:R-:W3:Y:S01]  /*13f90*/  MUFU.EX2 R37, R37 ;  /* 0x0000002500257308 */ /* 0x000ee20000000800 */
[----:B------:R-:W0:Y:S07]  /*13fa0*/  SHFL.BFLY PT, R3, R2, 0x1, 0x1f ;  /* 0x0c201f0002037f89 */ /* 0x000e2e00000e0000 */
[----:B------:R-:W-:Y:S08]  /*13fb0*/  MUFU.EX2 R180, R180 ;  /* 0x000000b400b47308 */ /* 0x000ff00000000800 */
[----:B------:R-:W-:Y:S08]  /*13fc0*/  MUFU.EX2 R33, R33 ;  /* 0x0000002100217308 */ /* 0x000ff00000000800 */
[----:B------:R-:W-:Y:S01]  /*13fd0*/  MUFU.EX2 R182, R182 ;  /* 0x000000b600b67308 */ /* 0x000fe20000000800 */
[----:B0-----:R-:W-:-:S04]  /*13fe0*/  FMNMX.FTZ R3, R2, R3, !PT ;  /* 0x0000000302037209 */ /* 0x001fc80007810000 */
[C---:B------:R-:W-:Y:S01]  /*13ff0*/  FSETP.NEU.FTZ.AND P2, PT, R3.reuse, -INF , PT ;  /* 0xff8000000300780b */ /* 0x040fe20003f5d000 */
[----:B------:R-:W-:Y:S02]  /*14000*/  FMUL.FTZ R2, R3, R0 ;  /* 0x0000000003027220 */ /* 0x000fe40000410000 */
[----:B------:R-:W-:Y:S03]  /*14010*/  MUFU.EX2 R41, R41 ;  /* 0x0000002900297308 */ /* 0x000fe60000000800 */
[----:B------:R-:W-:-:S05]  /*14020*/  FSEL R6, R2, RZ, P2 ;  /* 0x000000ff02067208 */ /* 0x000fca0001000000 */
[----:B------:R-:W-:Y:S01]  /*14030*/  MUFU.EX2 R176, R176 ;  /* 0x000000b000b07308 */ /* 0x000fe20000000800 */
[-CC-:B------:R-:W-:Y:S01]  /*14040*/  FFMA.FTZ R189, R26, R0.reuse, -R6.reuse ;  /* 0x000000001abd7223 */ /* 0x180fe20000010806 */
[-CC-:B------:R-:W-:Y:S01]  /*14050*/  FFMA.FTZ R2, R27, R0.reuse, -R6.reuse ;  /* 0x000000001b027223 */ /* 0x180fe20000010806 */
[-CC-:B------:R-:W-:Y:S01]  /*14060*/  FFMA.FTZ R191, R25, R0.reuse, -R6.reuse ;  /* 0x0000000019bf7223 */ /* 0x180fe20000010806 */
[-CC-:B------:R-:W-:Y:S01]  /*14070*/  FFMA.FTZ R31, R31, R0.reuse, -R6.reuse ;  /* 0x000000001f1f7223 */ /* 0x180fe20000010806 */
[----:B------:R-:W-:Y:S01]  /*14080*/  FADD.FTZ R25, R188, R91 ;  /* 0x0000005bbc197221 */ /* 0x000fe20000010000 */
[-CC-:B------:R-:W-:Y:S01]  /*14090*/  FFMA.FTZ R29, R29, R0.reuse, -R6.reuse ;  /* 0x000000001d1d7223 */ /* 0x180fe20000010806 */
[-CC-:B------:R-:W-:Y:S01]  /*140a0*/  FFMA.FTZ R35, R35, R0.reuse, -R6.reuse ;  /* 0x0000000023237223 */ /* 0x180fe20000010806 */
[----:B------:R-:W-:Y:S01]  /*140b0*/  MUFU.EX2 R189, R189 ;  /* 0x000000bd00bd7308 */ /* 0x000fe20000000800 */
[----:B-1----:R-:W-:Y:S01]  /*140c0*/  FADD.FTZ R32, R190, R25 ;  /* 0x00000019be207221 */ /* 0x002fe20000010000 */
[-CC-:B------:R-:W-:Y:S01]  /*140d0*/  FFMA.FTZ R73, R73, R0.reuse, -R6.reuse ;  /* 0x0000000049497223 */ /* 0x180fe20000010806 */
[-CC-:B------:R-:W-:Y:S01]  /*140e0*/  FFMA.FTZ R39, R39, R0.reuse, -R6.reuse ;  /* 0x0000000027277223 */ /* 0x180fe20000010806 */
[-C--:B------:R-:W-:Y:S01]  /*140f0*/  FFMA.FTZ R75, R75, R0.reuse, -R6 ;  /* 0x000000004b4b7223 */ /* 0x080fe20000010806 */
[----:B--2---:R-:W-:Y:S01]  /*14100*/  FADD.FTZ R25, R93, R32 ;  /* 0x000000205d197221 */ /* 0x004fe20000010000 */
[-CC-:B------:R-:W-:Y:S01]  /*14110*/  FFMA.FTZ R43, R43, R0.reuse, -R6.reuse ;  /* 0x000000002b2b7223 */ /* 0x180fe20000010806 */
[-CC-:B------:R-:W-:Y:S01]  /*14120*/  FFMA.FTZ R79, R79, R0.reuse, -R6.reuse ;  /* 0x000000004f4f7223 */ /* 0x180fe20000010806 */
[----:B------:R-:W0:Y:S01]  /*14130*/  MUFU.EX2 R2, R2 ;  /* 0x0000000200027308 */ /* 0x000e220000000800 */
[----:B----4-:R-:W-:Y:S01]  /*14140*/  FADD.FTZ R34, R184, R25 ;  /* 0x00000019b8227221 */ /* 0x010fe20000010000 */
[-CC-:B------:R-:W-:Y:S01]  /*14150*/  FFMA.FTZ R47, R47, R0.reuse, -R6.reuse ;  /* 0x000000002f2f7223 */ /* 0x180fe20000010806 */
[-CC-:B------:R-:W-:Y:S01]  /*14160*/  FFMA.FTZ R81, R81, R0.reuse, -R6.reuse ;  /* 0x0000000051517223 */ /* 0x180fe20000010806 */
[-C--:B------:R-:W-:Y:S01]  /*14170*/  FFMA.FTZ R51, R51, R0.reuse, -R6 ;  /* 0x0000000033337223 */ /* 0x080fe20000010806 */
[----:B------:R-:W-:Y:S01]  /*14180*/  FADD.FTZ R27, R95, R34 ;  /* 0x000000225f1b7221 */ /* 0x000fe20000010000 */
[-CC-:B------:R-:W-:Y:S01]  /*14190*/  FFMA.FTZ R83, R83, R0.reuse, -R6.reuse ;  /* 0x0000000053537223 */ /* 0x180fe20000010806 */
[-CC-:B------:R-:W-:Y:S01]  /*141a0*/  FFMA.FTZ R55, R55, R0.reuse, -R6.reuse ;  /* 0x0000000037377223 */ /* 0x180fe20000010806 */
[----:B------:R-:W1:Y:S01]  /*141b0*/  MUFU.EX2 R191, R191 ;  /* 0x000000bf00bf7308 */ /* 0x000e620000000800 */
[----:B------:R-:W-:Y:S01]  /*141c0*/  FADD.FTZ R36, R186, R27 ;  /* 0x0000001bba247221 */ /* 0x000fe20000010000 */
[-CC-:B------:R-:W-:Y:S01]  /*141d0*/  FFMA.FTZ R85, R85, R0.reuse, -R6.reuse ;  /* 0x0000000055557223 */ /* 0x180fe20000010806 */
[-CC-:B------:R-:W-:Y:S01]  /*141e0*/  FFMA.FTZ R59, R59, R0.reuse, -R6.reuse ;  /* 0x000000003b3b7223 */ /* 0x180fe20000010806 */
[-C--:B------:R-:W-:Y:S01]  /*141f0*/  FFMA.FTZ R87, R87, R0.reuse, -R6 ;  /* 0x0000000057577223 */ /* 0x080fe20000010806 */
[----:B---3--:R-:W-:Y:S01]  /*14200*/  FADD.FTZ R27, R37, R36 ;  /* 0x00000024251b7221 */ /* 0x008fe20000010000 */
[-CC-:B------:R-:W-:Y:S01]  /*14210*/  FFMA.FTZ R63, R63, R0.reuse, -R6.reuse ;  /* 0x000000003f3f7223 */ /* 0x180fe20000010806 */
[-C--:B------:R-:W-:Y:S01]  /*14220*/  FFMA.FTZ R89, R89, R0.reuse, -R6 ;  /* 0x0000000059597223 */ /* 0x080fe20000010806 */
[----:B------:R2:W3:Y:S01]  /*14230*/  MUFU.EX2 R14, R31 ;  /* 0x0000001f000e7308 */ /* 0x0004e20000000800 */
[----:B0-----:R-:W-:Y:S01]  /*14240*/  FADD.FTZ R32, R189, R2 ;  /* 0x00000002bd207221 */ /* 0x001fe20000010000 */
[----:B------:R-:W-:Y:S01]  /*14250*/  FADD.FTZ R36, R180, R27 ;  /* 0x0000001bb4247221 */ /* 0x000fe20000010000 */
[-CC-:B------:R-:W-:Y:S01]  /*14260*/  FFMA.FTZ R67, R67, R0.reuse, -R6.reuse ;  /* 0x0000000043437223 */ /* 0x180fe20000010806 */
[-CC-:B------:R-:W-:Y:S01]  /*14270*/  FFMA.FTZ R77, R77, R0.reuse, -R6.reuse ;  /* 0x000000004d4d7223 */ /* 0x180fe20000010806 */
[----:B------:R-:W-:Y:S01]  /*14280*/  FFMA.FTZ R71, R71, R0, -R6 ;  /* 0x0000000047477223 */ /* 0x000fe20000010806 */
[----:B------:R-:W-:Y:S01]  /*14290*/  FADD.FTZ R27, R33, R36 ;  /* 0x00000024211b7221 */ /* 0x000fe20000010000 */
[----:B------:R-:W-:Y:S01]  /*142a0*/  F2FP.F16.F32.PACK_AB R189, R2, R189 ;  /* 0x000000bd02bd723e */ /* 0x000fe200000000ff */
[----:B------:R-:W0:Y:S01]  /*142b0*/  MUFU.EX2 R29, R29 ;  /* 0x0000001d001d7308 */ /* 0x000e220000000800 */
[----:B-1----:R-:W-:Y:S01]  /*142c0*/  FADD.FTZ R25, R191, R32 ;  /* 0x00000020bf197221 */ /* 0x002fe20000010000 */
[----:B--2---:R-:W-:-:S04]  /*142d0*/  @P5 IMAD.HI.U32 R31, R209, R38, RZ ;  /* 0x00000026d11f5227 */ /* 0x004fc800078e00ff */
[----:B------:R-:W-:Y:S01]  /*142e0*/  FADD.FTZ R38, R182, R27 ;  /* 0x0000001bb6267221 */ /* 0x000fe20000010000 */
[----:B------:R-:W-:Y:S02]  /*142f0*/  F2FP.F16.F32.PACK_AB R188, R91, R188 ;  /* 0x000000bc5bbc723e */ /* 0x000fe400000000ff */
[----:B------:R-:W-:Y:S01]  /*14300*/  F2FP.F16.F32.PACK_AB R190, R93, R190 ;  /* 0x000000be5dbe723e */ /* 0x000fe200000000ff */
[----:B------:R-:W-:Y:S01]  /*14310*/  FADD.FTZ R27, R41, R38 ;  /* 0x00000026291b7221 */ /* 0x000fe20000010000 */
[----:B------:R-:W1:Y:S01]  /*14320*/  MUFU.EX2 R20, R35 ;  /* 0x0000002300147308 */ /* 0x000e620000000800 */
[----:B---3--:R-:W-:Y:S01]  /*14330*/  FADD.FTZ R34, R14, R25 ;  /* 0x000000190e227221 */ /* 0x008fe20000010000 */
[----:B------:R-:W-:Y:S01]  /*14340*/  @P5 SHF.R.U32.HI R40, RZ, R42, R31 ;  /* 0x0000002aff285219 */ /* 0x000fe2000001161f */
[----:B------:R-:W-:Y:S01]  /*14350*/  FADD.FTZ R38, R176, R27 ;  /* 0x0000001bb0267221 */ /* 0x000fe20000010000 */
[----:B------:R-:W-:Y:S02]  /*14360*/  ISETP.GE.AND P5, PT, R13, 0x1, PT ;  /* 0x000000010d00780c */ /* 0x000fe40003fa6270 */
[----:B------:R-:W-:Y:S01]  /*14370*/  F2FP.F16.F32.PACK_AB R184, R95, R184 ;  /* 0x000000b85fb8723e */ /* 0x000fe200000000ff */
[----:B------:R-:W-:Y:S01]  /*14380*/  IMAD.IADD R149, R149, 0x1, R40 ;  /* 0x0000000195957824 */ /* 0x000fe200078e0228 */
[----:B------:R-:W2:Y:S01]  /*14390*/  MUFU.EX2 R73, R73 ;  /* 0x0000004900497308 */ /* 0x000ea20000000800 */
[----:B0-----:R-:W-:Y:S01]  /*143a0*/  FADD.FTZ R25, R29, R34 ;  /* 0x000000221d197221 */ /* 0x001fe20000010000 */
[----:B------:R-:W-:Y:S01]  /*143b0*/  F2FP.F16.F32.PACK_AB R186, R37, R186 ;  /* 0x000000ba25ba723e */ /* 0x000fe200000000ff */
[----:B------:R-:W-:Y:S01]  /*143c0*/  IMAD.IADD R12, R149, 0x1, R12 ;  /* 0x00000001950c7824 */ /* 0x000fe200078e020c */
[----:B------:R-:W-:-:S02]  /*143d0*/  F2FP.F16.F32.PACK_AB R180, R33, R180 ;  /* 0x000000b421b4723e */ /* 0x000fc400000000ff */
[----:B------:R-:W-:Y:S02]  /*143e0*/  F2FP.F16.F32.PACK_AB R182, R41, R182 ;  /* 0x000000b629b6723e */ /* 0x000fe400000000ff */
[----:B------:R-:W0:Y:S01]  /*143f0*/  MUFU.EX2 R24, R39 ;  /* 0x0000002700187308 */ /* 0x000e220000000800 */
[----:B-1----:R-:W-:Y:S01]  /*14400*/  FADD.FTZ R34, R20, R25 ;  /* 0x0000001914227221 */ /* 0x002fe20000010000 */
[----:B------:R-:W-:Y:S02]  /*14410*/  F2FP.F16.F32.PACK_AB R191, R14, R191 ;  /* 0x000000bf0ebf723e */ /* 0x000fe400000000ff */
[----:B------:R-:W-:-:S04]  /*14420*/  F2FP.F16.F32.PACK_AB R185, R20, R29 ;  /* 0x0000001d14b9723e */ /* 0x000fc800000000ff */
        /* <DEDUP_REMOVED lines=11> */
[C---:B0-----:R-:W-:Y:S01]  /*144e0*/  FADD.FTZ R27, R15.reuse, R38 ;  /* 0x000000260f1b7221 */ /* 0x041fe20000010000 */
[----:B------:R-:W-:-:S06]  /*144f0*/  F2FP.F16.F32.PACK_AB R176, R15, R176 ;  /* 0x000000b00fb0723e */ /* 0x000fcc00000000ff */
[----:B------:R-:W0:Y:S01]  /*14500*/  MUFU.EX2 R28, R47 ;  /* 0x0000002f001c7308 */ /* 0x000e220000000800 */
[----:B-1----:R-:W-:-:S07]  /*14510*/  FADD.FTZ R25, R79, R36 ;  /* 0x000000244f197221 */ /* 0x002fce0000010000 */
[----:B------:R-:W1:Y:S01]  /*14520*/  MUFU.EX2 R7, R7 ;  /* 0x0000000700077308 */ /* 0x000e620000000800 */
[----:B--2---:R-:W-:-:S07]  /*14530*/  FADD.FTZ R38, R178, R27 ;  /* 0x0000001bb2267221 */ /* 0x004fce0000010000 */
[----:B------:R-:W2:Y:S01]  /*14540*/  MUFU.EX2 R81, R81 ;  /* 0x0000005100517308 */ /* 0x000ea20000000800 */
[C---:B0-----:R-:W-:Y:S01]  /*14550*/  FADD.FTZ R6, R28.reuse, R25 ;  /* 0x000000191c067221 */ /* 0x041fe20000010000 */
[----:B------:R-:W-:-:S06]  /*14560*/  F2FP.F16.F32.PACK_AB R183, R28, R79 ;  /* 0x0000004f1cb7723e */ /* 0x000fcc00000000ff */
[----:B------:R-:W0:Y:S01]  /*14570*/  MUFU.EX2 R172, R172 ;  /* 0x000000ac00ac7308 */ /* 0x000e220000000800 */
[C---:B-1----:R-:W-:Y:S01]  /*14580*/  FADD.FTZ R27, R7.reuse, R38 ;  /* 0x00000026071b7221 */ /* 0x042fe20000010000 */
[----:B------:R-:W-:-:S06]  /*14590*/  F2FP.F16.F32.PACK_AB R178, R7, R178 ;  /* 0x000000b207b2723e */ /* 0x000fcc00000000ff */
[----:B------:R-:W1:Y:S01]  /*145a0*/  MUFU.EX2 R30, R51 ;  /* 0x00000033001e7308 */ /* 0x000e620000000800 */
[----:B--2---:R-:W-:-:S07]  /*145b0*/  FADD.FTZ R25, R81, R6 ;  /* 0x0000000651197221 */ /* 0x004fce0000010000 */
        /* <DEDUP_REMOVED lines=34> */
[----:B------:R-:W-:Y:S01]  /*147e0*/  F2FP.F16.F32.PACK_AB R175, R36, R87 ;  /* 0x0000005724af723e */ /* 0x000fe200000000ff */
[----:B------:R-:W-:-:S05]  /*147f0*/  VIADD R7, R150, 0xfffffffe ;  /* 0xfffffffe96077836 */ /* 0x000fca0000000000 */
        /* <DEDUP_REMOVED lines=11> */
[----:B------:R-:W-:Y:S06]  /*148b0*/  @!P5 BRA `(.L_x_1878) ;  /* 0x000000000048d947 */ /* 0x000fec0003800000 */
[C---:B------:R-:W-:Y:S01]  /*148c0*/  ISETP.GT.AND P2, PT, R149.reuse, RZ, PT ;  /* 0x000000ff9500720c */ /* 0x040fe20003f44270 */
[----:B------:R-:W-:Y:S01]  /*148d0*/  BSSY B0, `(.L_x_1879) ;  /* 0x000000e000007945 */ /* 0x000fe20003800000 */
[----:B------:R-:W-:-:S11]  /*148e0*/  IADD3 R2, R149, -0x1, RZ ;  /* 0xffffffff95027810 */ /* 0x000fd60007ffe0ff */
        /* <DEDUP_REMOVED lines=8> */
.L_x_1880:
[----:B------:R-:W-:-:S13]  /*14970*/  ISETP.NE.AND P2, PT, R13, 0x1, PT ;  /* 0x000000010d00780c */ /* 0x000fda0003f45270 */
[----:B------:R-:W0:Y:S02]  /*14980*/  @P2 LDC.64 R14, c[0x0][0x9e8] ;  /* 0x00027a00ff0e2b82 */ /* 0x000e240000000a00 */
[----:B0-----:R-:W-:-:S05]  /*14990*/  @P2 IMAD.HI.U32 R14, R2, R14, RZ ;  /* 0x0000000e020e2227 */ /* 0x001fca00078e00ff */
[----:B------:R-:W-:-:S07]  /*149a0*/  @P2 SHF.R.U32.HI R2, RZ, R15, R14 ;  /* 0x0000000fff022219 */ /* 0x000fce000001160e */
.L_x_1881:
[----:B------:R-:W-:Y:S05]  /*149b0*/  BSYNC B0 ;  /* 0x0000000000007941 */ /* 0x000fea0003800000 */
.L_x_1879:
[----:B------:R-:W-:-:S05]  /*149c0*/  IMAD R13, R2, R13, R13 ;  /* 0x0000000d020d7224 */ /* 0x000fca00078e020d */
[----:B------:R-:W-:-:S07]  /*149d0*/  VIMNMX R12, R12, R13, PT ;  /* 0x0000000d0c0c7248 */ /* 0x000fce0003fe0100 */
.L_x_1878:
[----:B------:R-:W-:Y:S01]  /*149e0*/  IMAD.HI R12, R12, 0x2aaaaaab, RZ ;  /* 0x2aaaaaab0c0c7827 */ /* 0x000fe200078e02ff */
[----:B------:R-:W-:Y:S01]  /*149f0*/  ULDC UR59, c[0x0][0x9e4] ;  /* 0x00027900003b7ab9 */ /* 0x000fe20000000800 */
[----:B------:R-:W-:Y:S01]  /*14a00*/  ULDC UR58, c[0x0][0x9e4] ;  /* 0x00027900003a7ab9 */ /* 0x000fe20000000800 */
[----:B------:R-:W-:Y:S01]  /*14a10*/  BSSY B0, `(.L_x_1882) ;  /* 0x0000382000007945 */ /* 0x000fe20003800000 */
[----:B------:R-:W-:Y:S01]  /*14a20*/  IMAD.MOV.U32 R2, RZ, RZ, 0x3f800000 ;  /* 0x3f800000ff027424 */ /* 0x000fe200078e00ff */
[----:B------:R-:W-:Y:S02]  /*14a30*/  SHF.R.U32.HI R9, RZ, 0x1f, R12 ;  /* 0x0000001fff097819 */ /* 0x000fe4000001160c */
[----:B------:R-:W-:Y:S02]  /*14a40*/  CS2R R118, SRZ ;  /* 0x0000000000767805 */ /* 0x000fe4000001ff00 */
[----:B------:R-:W-:Y:S02]  /*14a50*/  CS2R R116, SRZ ;  /* 0x0000000000747805 */ /* 0x000fe4000001ff00 */
[----:B------:R-:W-:-:S02]  /*14a60*/  CS2R R114, SRZ ;  /* 0x0000000000727805 */ /* 0x000fc4000001ff00 */
[----:B------:R-:W-:Y:S01]  /*14a70*/  LEA.HI.SX32 R14, R12, R9, 0x1c ;  /* 0x000000090c0e7211 */ /* 0x000fe200078fe2ff */
[----:B------:R-:W-:Y:S01]  /*14a80*/  IMAD.MOV.U32 R9, RZ, RZ, 0x3f800000 ;  /* 0x3f800000ff097424 */ /* 0x000fe200078e00ff */
[----:B------:R-:W-:Y:S02]  /*14a90*/  CS2R R112, SRZ ;  /* 0x0000000000707805 */ /* 0x000fe4000001ff00 */
[----:B------:R-:W-:Y:S02]  /*14aa0*/  CS2R R110, SRZ ;  /* 0x00000000006e7805 */ /* 0x000fe4000001ff00 */
[----:B------:R-:W-:Y:S02]  /*14ab0*/  VIMNMX R14, R211, R14, !PT ;  /* 0x0000000ed30e7248 */ /* 0x000fe40007fe0100 */
[----:B------:R-:W-:Y:S02]  /*14ac0*/  CS2R R108, SRZ ;  /* 0x00000000006c7805 */ /* 0x000fe4000001ff00 */
[----:B------:R-:W-:-:S02]  /*14ad0*/  CS2R R106, SRZ ;  /* 0x00000000006a7805 */ /* 0x000fc4000001ff00 */
[----:B------:R-:W-:Y:S02]  /*14ae0*/  CS2R R104, SRZ ;  /* 0x0000000000687805 */ /* 0x000fe4000001ff00 */
[----:B------:R-:W-:Y:S02]  /*14af0*/  ISETP.GE.AND P2, PT, R7, R14, PT ;  /* 0x0000000e0700720c */ /* 0x000fe40003f46270 */
        /* <DEDUP_REMOVED lines=40> */
[----:B------:R-:W-:Y:S06]  /*14d80*/  @!P2 BRA `(.L_x_1883) ;  /* 0x000000340028a947 */ /* 0x000fec0003800000 */
[----:B------:R-:W-:Y:S01]  /*14d90*/  BSSY B1, `(.L_x_1884) ;  /* 0x0000345000017945 */ /* 0x000fe20003800000 */
[----:B------:R-:W-:Y:S02]  /*14da0*/  IMAD.MOV.U32 R2, RZ, RZ, 0x3f800000 ;  /* 0x3f800000ff027424 */ /* 0x000fe400078e00ff */
[----:B------:R-:W-:-:S07]  /*14db0*/  IMAD.MOV.U32 R119, RZ, RZ, RZ ;  /* 0x000000ffff777224 */ /* 0x000fce00078e00ff */
.L_x_1903:
[----:B------:R-:W-:-:S05]  /*14dc0*/  VIADD R15, R22, 0x1 ;  /* 0x00000001160f7836 */ /* 0x000fca0000000000 */
[----:B------:R-:W-:-:S04]  /*14dd0*/  ISETP.NE.AND P2, PT, R15, 0x2, PT ;  /* 0x000000020f00780c */ /* 0x000fc80003f45270 */
[----:B------:R-:W-:Y:S02]  /*14de0*/  SEL R20, RZ, 0x1, P2 ;  /* 0x00000001ff147807 */ /* 0x000fe40001000000 */
[----:B------:R-:W-:Y:S02]  /*14df0*/  SEL R15, R15, RZ, P2 ;  /* 0x000000ff0f0f7207 */ /* 0x000fe40001000000 */
[----:B------:R-:W-:Y:S01]  /*14e00*/  LOP3.LUT R20, R23, R20, RZ, 0x3c, !PT ;  /* 0x0000001417147212 */ /* 0x000fe200078e3cff */
[----:B------:R-:W-:Y:S06]  /*14e10*/  @!P0 BRA `(.L_x_1885) ;  /* 0x0000000000048947 */ /* 0x000fec0003800000 */
[----:B------:R-:W-:Y:S01]  /*14e20*/  BPT.TRAP 0x1 ;  /* 0x000000040000795c */ /* 0x000fe20000300000 */
.L_x_1885:
[----:B------:R-:W-:Y:S01]  /*14e30*/  IMAD R0, R15, 0x8, R16 ;  /* 0x000000080f007824 */ /* 0x000fe200078e0210 */
[----:B------:R-:W-:-:S04]  /*14e40*/  SHF.L.U32 R11, R20, 0x1f, RZ ;  /* 0x0000001f140b7819 */ /* 0x000fc800000006ff */
[----:B------:R0:W1:Y:S01]  /*14e50*/  SYNCS.PHASECHK.TRANS64.TRYWAIT P2, [R0+URZ+0x30830], R11 ;  /* 0x0308300b000075a7 */ /* 0x000062000804017f */
[----:B------:R-:W-:Y:S05]  /*14e60*/  @!P0 BRA `(.L_x_1886) ;  /* 0x0000000000048947 */ /* 0x000fea0003800000 */
[----:B------:R-:W-:Y:S01]  /*14e70*/  BPT.TRAP 0x1 ;  /* 0x000000040000795c */ /* 0x000fe20000300000 */
.L_x_1886:
[----:B------:R-:W-:Y:S01]  /*14e80*/  IMAD R124, R15, 0x900, R8 ;  /* 0x000009000f7c7824 */ /* 0x000fe200078e0208 */
[----:B------:R-:W-:Y:S03]  /*14e90*/  BSSY B2, `(.L_x_1887) ;  /* 0x0000006000027945 */ /* 0x000fe60003800000 */
[C---:B------:R-:W-:Y:S01]  /*14ea0*/  VIADD R12, R124.reuse, 0x2 ;  /* 0x000000027c0c7836 */ /* 0x040fe20000000000 */
[----:B------:R-:W-:Y:S01]  /*14eb0*/  IADD3 R21, R124, 0x4, RZ ;  /* 0x000000047c157810 */ /* 0x000fe20007ffe0ff */
[----:B-1----:R-:W-:Y:S06]  /*14ec0*/  @P2 BRA `(.L_x_1888) ;  /* 0x0000000000082947 */ /* 0x002fec0003800000 */
[----:B------:R-:W1:Y:S02]  /*14ed0*/  SYNCS.PHASECHK.TRANS64.TRYWAIT P2, [R0+URZ+0x30830], R11 ;  /* 0x0308300b000075a7 */ /* 0x000e64000804017f */
[----:B-1----:R-:W-:Y:S05]  /*14ee0*/  @!P2 BRA `(.L_x_1889) ;  /* 0x000001540074a947 */ /* 0x002fea0003800000 */
.L_x_1888:
[----:B------:R-:W-:Y:S05]  /*14ef0*/  BSYNC B2 ;  /* 0x0000000000027941 */ /* 0x000fea0003800000 */
.L_x_1887:
[----:B------:R-:W-:Y:S01]  /*14f00*/  IMAD.MOV.U32 R10, RZ, RZ, R124 ;  /* 0x000000ffff0a7224 */ /* 0x000fe200078e007c */
[----:B------:R2:W-:Y:S04]  /*14f10*/  STL.64 [R1+0x78], R16 ;  /* 0x0000781001007387 */ /* 0x0005e80000100a00 */
[----:B------:R-:W-:Y:S01]  /*14f20*/  R2UR UR54, R10 ;  /* 0x000000000a3672ca */ /* 0x000fe200000e0000 */
[----:B------:R-:W-:-:S05]  /*14f30*/  IMAD.MOV.U32 R10, RZ, RZ, R21 ;  /* 0x000000ffff0a7224 */ /* 0x000fca00078e0015 */
[----:B------:R-:W-:Y:S01]  /*14f40*/  R2UR UR34, R10 ;  /* 0x000000000a2272ca */ /* 0x000fe200000e0000 */
[----:B------:R-:W-:Y:S01]  /*14f50*/  VIADD R10, R124, 0x302 ;  /* 0x000003027c0a7836 */ /* 0x000fe20000000000 */
[----:B--2---:R-:W2:Y:S01]  /*14f60*/  LDL.64 R16, [R1+0x30] ;  /* 0x0000300001107983 */ /* 0x004ea20000100a00 */
[----:B01----:R-:W-:-:S03]  /*14f70*/  IMAD.MOV.U32 R11, RZ, RZ, 0x40000040 ;  /* 0x40000040ff0b7424 */ /* 0x003fc600078e00ff */
[----:B------:R-:W-:Y:S01]  /*14f80*/  R2UR UR22, R10 ;  /* 0x000000000a1672ca */ /* 0x000fe200000e0000 */
[----:B------:R-:W-:Y:S01]  /*14f90*/  VIADD R10, R124, 0x306 ;  /* 0x000003067c0a7836 */ /* 0x000fe20000000000 */
[----:B------:R0:W-:Y:S01]  /*14fa0*/  STL.64 [R1+0x70], R14 ;  /* 0x0000700e01007387 */ /* 0x0001e20000100a00 */
[C---:B------:R-:W-:Y:S02]  /*14fb0*/  R2UR UR55, R11.reuse ;  /* 0x000000000b3772ca */ /* 0x040fe400000e0000 */
[C---:B------:R-:W-:Y:S02]  /*14fc0*/  R2UR UR35, R11.reuse ;  /* 0x000000000b2372ca */ /* 0x040fe400000e0000 */
[C---:B------:R-:W-:Y:S02]  /*14fd0*/  R2UR UR23, R11.reuse ;  /* 0x000000000b1772ca */ /* 0x040fe400000e0000 */
[----:B------:R-:W-:Y:S02]  /*14fe0*/  R2UR UR14, R10 ;  /* 0x000000000a0e72ca */ /* 0x000fe400000e0000 */
[----:B------:R-:W-:Y:S01]  /*14ff0*/  R2UR UR15, R11 ;  /* 0x000000000b0f72ca */ /* 0x000fe200000e0000 */
[----:B0-----:R-:W3:Y:S04]  /*15000*/  LDL.64 R14, [R1+0x28] ;  /* 0x00002800010e7983 */ /* 0x001ee80000100a00 */
[----:B------:R0:W-:Y:S04]  /*15010*/  STL.64 [R1+0x68], R6 ;  /* 0x0000680601007387 */ /* 0x0001e80000100a00 */
[----:B0-----:R-:W4:Y:S04]  /*15020*/  LDL.64 R6, [R1+0x20] ;  /* 0x0000200001067983 */ /* 0x001f280000100a00 */
[----:B------:R0:W-:Y:S04]  /*15030*/  STL.64 [R1+0x60], R4 ;  /* 0x0000600401007387 */ /* 0x0001e80000100a00 */
[----:B------:R-:W2:Y:S01]  /*15040*/  LDL.64 R10, [R1+0x38] ;  /* 0x00003800010a7983 */ /* 0x000ea20000100a00 */
[----:B------:R-:W-:Y:S01]  /*15050*/  VIADD R120, R124, 0x6 ;  /* 0x000000067c787836 */ /* 0x000fe20000000000 */
[----:B------:R-:W-:Y:S01]  /*15060*/  R2UR UR50, R12 ;  /* 0x000000000c3272ca */ /* 0x000fe200000e0000 */
[----:B------:R-:W-:-:S03]  /*15070*/  VIADD R12, R124, 0x300 ;  /* 0x000003007c0c7836 */ /* 0x000fc60000000000 */
[----:B------:R-:W-:Y:S02]  /*15080*/  R2UR UR30, R120 ;  /* 0x00000000781e72ca */ /* 0x000fe400000e0000 */
[C---:B------:R-:W-:Y:S01]  /*15090*/  IADD3 R120, R124.reuse, 0x304, RZ ;  /* 0x000003047c787810 */ /* 0x040fe20007ffe0ff */
[----:B------:R-:W-:Y:S01]  /*150a0*/  VIADD R122, R124, 0x604 ;  /* 0x000006047c7a7836 */ /* 0x000fe20000000000 */
[----:B------:R-:W-:Y:S01]  /*150b0*/  R2UR UR26, R12 ;  /* 0x000000000c1a72ca */ /* 0x000fe200000e0000 */
[----:B------:R-:W-:Y:S01]  /*150c0*/  VIADD R12, R124, 0x600 ;  /* 0x000006007c0c7836 */ /* 0x000fe20000000000 */
[----:B------:R-:W-:Y:S01]  /*150d0*/  R2UR UR18, R120 ;  /* 0x00000000781272ca */ /* 0x000fe200000e0000 */
[----:B------:R-:W-:Y:S01]  /*150e0*/  VIADD R120, R124, 0x602 ;  /* 0x000006027c787836 */ /* 0x000fe20000000000 */
[----:B0-----:R-:W4:Y:S01]  /*150f0*/  LDL.64 R4, [R1+0x18] ;  /* 0x0000180001047983 */ /* 0x001f220000100a00 */
[----:B------:R-:W-:Y:S02]  /*15100*/  IMAD.MOV.U32 R121, RZ, RZ, 0x40000040 ;  /* 0x40000040ff797424 */ /* 0x000fe400078e00ff */
[----:B------:R-:W-:Y:S01]  /*15110*/  FMUL.FTZ R24, R24, R9 ;  /* 0x0000000918187220 */ /* 0x000fe20000410000 */
[----:B------:R-:W-:-:S02]  /*15120*/  VIADD R124, R124, 0x606 ;  /* 0x000006067c7c7836 */ /* 0x000fc40000000000 */
[-C--:B------:R-:W-:Y:S01]  /*15130*/  FMUL.FTZ R25, R25, R9.reuse ;  /* 0x0000000919197220 */ /* 0x080fe20000410000 */
[----:B------:R-:W-:Y:S01]  /*15140*/  IMAD.MOV.U32 R123, RZ, RZ, 0x40000040 ;  /* 0x40000040ff7b7424 */ /* 0x000fe200078e00ff */
[C---:B------:R-:W-:Y:S01]  /*15150*/  R2UR UR31, R121.reuse ;  /* 0x00000000791f72ca */ /* 0x040fe200000e0000 */
[----:B------:R-:W-:Y:S01]  /*15160*/  IMAD.MOV.U32 R125, RZ, RZ, 0x40000040 ;  /* 0x40000040ff7d7424 */ /* 0x000fe200078e00ff */
[C---:B------:R-:W-:Y:S01]  /*15170*/  R2UR UR19, R121.reuse ;  /* 0x00000000791372ca */ /* 0x040fe200000e0000 */
[----:B------:R-:W-:Y:S01]  /*15180*/  IMAD.MOV.U32 R13, RZ, RZ, 0x40000040 ;  /* 0x40000040ff0d7424 */ /* 0x000fe200078e00ff */
[----:B------:R-:W-:Y:S01]  /*15190*/  R2UR UR6, R120 ;  /* 0x00000000780672ca */ /* 0x000fe200000e0000 */
[-C--:B------:R-:W-:Y:S01]  /*151a0*/  FMUL.FTZ R28, R28, R9.reuse ;  /* 0x000000091c1c7220 */ /* 0x080fe20000410000 */
        /* <DEDUP_REMOVED lines=10> */
[----:B-----5:R-:W-:Y:S01]  /*15250*/  WARPGROUP.ARRIVE ;  /* 0x00000000000079c5 */ /* 0x020fe20000000000 */
[C---:B------:R-:W-:Y:S01]  /*15260*/  R2UR UR51, R13.reuse ;  /* 0x000000000d3372ca */ /* 0x040fe200000e0000 */
[-C--:B------:R-:W-:Y:S01]  /*15270*/  FMUL.FTZ R40, R40, R9.reuse ;  /* 0x0000000928287220 */ /* 0x080fe20000410000 */
[----:B------:R-:W-:Y:S01]  /*15280*/  R2UR UR27, R13 ;  /* 0x000000000d1b72ca */ /* 0x000fe200000e0000 */
[-C--:B------:R-:W-:Y:S01]  /*15290*/  FMUL.FTZ R41, R41, R9.reuse ;  /* 0x0000000929297220 */ /* 0x080fe20000410000 */
[-C--:B------:R-:W-:Y:S01]  /*152a0*/  FMUL.FTZ R44, R44, R9.reuse ;  /* 0x000000092c2c7220 */ /* 0x080fe20000410000 */
[----:B------:R-:W-:Y:S01]  /*152b0*/  HGMMA.64x96x16.F32 R120, gdesc[UR52], RZ, !UPT, gsb0 ;  /* 0x01600000347879f0 */ /* 0x000fe2000c0008ff */
        /* <DEDUP_REMOVED lines=89> */
[----:B------:R-:W-:Y:S01]  /*15850*/  WARPGROUP.ARRIVE ;  /* 0x00000000000079c5 */ /* 0x000fe20000000000 */
[----:B--2---:R-:W-:Y:S02]  /*15860*/  R2UR UR32, R10 ;  /* 0x000000000a2072ca */ /* 0x004fe400000e0000 */
[----:B------:R-:W-:Y:S02]  /*15870*/  R2UR UR33, R11 ;  /* 0x000000000b2172ca */ /* 0x000fe400000e0000 */
[----:B------:R-:W-:Y:S01]  /*15880*/  R2UR UR28, R16 ;  /* 0x00000000101c72ca */ /* 0x000fe200000e0000 */
[----:B------:R-:W2:Y:S10]  /*15890*/  LDL.64 R10, [R1+0x8] ;  /* 0x00000800010a7983 */ /* 0x000eb40000100a00 */
[----:B------:R-:W-:Y:S01]  /*158a0*/  HGMMA.64x96x16.F32 R120, gdesc[UR32], R120, gsb0 ;  /* 0x01600000207879f0 */ /* 0x000fe20008000878 */
[----:B------:R-:W-:-:S02]  /*158b0*/  R2UR UR29, R17 ;  /* 0x00000000111d72ca */ /* 0x000fc400000e0000 */
[----:B------:R-:W-:Y:S02]  /*158c0*/  R2UR UR10, R12 ;  /* 0x000000000c0a72ca */ /* 0x000fe400000e0000 */
[----:B------:R-:W-:Y:S02]  /*158d0*/  R2UR UR11, R13 ;  /* 0x000000000d0b72ca */ /* 0x000fe400000e0000 */
[----:B------:R-:W2:Y:S01]  /*158e0*/  LDL.64 R12, [R1+0x10] ;  /* 0x00001000010c7983 */ /* 0x000ea20000100a00 */
[----:B---3--:R-:W-:Y:S02]  /*158f0*/  R2UR UR24, R14 ;  /* 0x000000000e1872ca */ /* 0x008fe400000e0000 */
[----:B------:R-:W-:Y:S01]  /*15900*/  R2UR UR25, R15 ;  /* 0x000000000f1972ca */ /* 0x000fe200000e0000 */
[----:B------:R0:W5:Y:S01]  /*15910*/  LDL.LU.64 R16, [R1+0x78] ;  /* 0x0000780001107983 */ /* 0x0001620000300a00 */
[----:B----4-:R-:W-:Y:S02]  /*15920*/  R2UR UR20, R6 ;  /* 0x00000000061472ca */ /* 0x010fe400000e0000 */
[----:B------:R-:W-:Y:S01]  /*15930*/  R2UR UR21, R7 ;  /* 0x00000000071572ca */ /* 0x000fe200000e0000 */
[----:B------:R0:W5:Y:S01]  /*15940*/  LDL.LU.64 R14, [R1+0x70] ;  /* 0x00007000010e7983 */ /* 0x0001620000300a00 */
[----:B------:R-:W-:-:S02]  /*15950*/  R2UR UR16, R4 ;  /* 0x00000000041072ca */ /* 0x000fc400000e0000 */
[----:B------:R-:W-:Y:S01]  /*15960*/  R2UR UR17, R5 ;  /* 0x00000000051172ca */ /* 0x000fe200000e0000 */
[----:B------:R0:W5:Y:S01]  /*15970*/  LDL.LU.64 R6, [R1+0x68] ;  /* 0x0000680001067983 */ /* 0x0001620000300a00 */
[----:B------:R-:W-:Y:S01]  /*15980*/  UMOV UR4, UR56 ;  /* 0x0000003800047c82 */ /* 0x000fe20008000000 */
[----:B------:R-:W-:Y:S02]  /*15990*/  UMOV UR5, UR57 ;  /* 0x0000003900057c82 */ /* 0x000fe40008000000 */
[----:B------:R0:W5:Y:S01]  /*159a0*/  LDL.LU.64 R4, [R1+0x60] ;  /* 0x0000600001047983 */ /* 0x0001620000300a00 */
        /* <DEDUP_REMOVED lines=8> */
[----:B------:R-:W-:Y:S01]  /*15a30*/  HGMMA.64x96x16.F32 R120, gdesc[UR20], R120, gsb0 ;  /* 0x01600000147879f0 */ /* 0x000fe20008000878 */
[----:B--2---:R-:W-:Y:S02]  /*15a40*/  R2UR UR12, R12 ;  /* 0x000000000c0c72ca */ /* 0x004fe400000e0000 */
[----:B------:R-:W-:Y:S01]  /*15a50*/  R2UR UR13, R13 ;  /* 0x000000000d0d72ca */ /* 0x000fe200000e0000 */
[----:B------:R-:W-:Y:S02]  /*15a60*/  WARPGROUP.DEPBAR.LE gsb0, 0x0 ;  /* 0x00008000000079c5 */ /* 0x000fe40000010000 */
[----:B------:R-:W-:-:S06]  /*15a70*/  WARPGROUP.ARRIVE ;  /* 0x00000000000079c5 */ /* 0x000fcc0000000000 */
[----:B------:R-:W-:Y:S01]  /*15a80*/  HGMMA.64x96x16.F32 R120, gdesc[UR16], R120, gsb0 ;  /* 0x01600000107879f0 */ /* 0x000fe20008000878 */
[----:B------:R-:W-:Y:S02]  /*15a90*/  R2UR UR8, R10 ;  /* 0x000000000a0872ca */ /* 0x000fe400000e0000 */
[----:B------:R-:W-:Y:S01]  /*15aa0*/  R2UR UR9, R11 ;  /* 0x000000000b0972ca */ /* 0x000fe200000e0000 */
        /* <DEDUP_REMOVED lines=16> */
[----:B0-----:R-:W-:Y:S05]  /*15bb0*/  @!P0 BRA `(.L_x_1890) ;  /* 0x0000000000048947 */ /* 0x001fea0003800000 */
[----:B------:R-:W-:Y:S01]  /*15bc0*/  BPT.TRAP 0x1 ;  /* 0x000000040000795c */ /* 0x000fe20000300000 */
.L_x_1890:
[----:B------:R-:W-:Y:S01]  /*15bd0*/  SHF.L.U32 R2, R23, 0x1f, RZ ;  /* 0x0000001f17027819 */ /* 0x000fe200000006ff */
[----:B-----5:R-:W-:-:S04]  /*15be0*/  IMAD R21, R22, 0x8, R16 ;  /* 0x0000000816157824 */ /* 0x020fc800078e0210 */
[----:B------:R0:W1:Y:S01]  /*15bf0*/  SYNCS.PHASECHK.TRANS64.TRYWAIT P2, [R21+URZ+0x30850], R2 ;  /* 0x03085002150075a7 */ /* 0x000062000804017f */
[----:B------:R-:W-:Y:S05]  /*15c00*/  @!P0 BRA `(.L_x_1891) ;  /* 0x0000000000048947 */ /* 0x000fea0003800000 */
[----:B------:R-:W-:Y:S01]  /*15c10*/  BPT.TRAP 0x1 ;  /* 0x000000040000795c */ /* 0x000fe20000300000 */
.L_x_1891:
[----:B------:R-:W-:Y:S04]  /*15c20*/  BSSY B2, `(.L_x_1892) ;  /* 0x0000004000027945 */ /* 0x000fe80003800000 */
[----:B-1----:R-:W-:Y:S05]  /*15c30*/  @P2 BRA `(.L_x_1893) ;  /* 0x0000000000082947 */ /* 0x002fea0003800000 */
[----:B------:R-:W1:Y:S02]  /*15c40*/  SYNCS.PHASECHK.TRANS64.TRYWAIT P2, [R21+URZ+0x30850], R2 ;  /* 0x03085002150075a7 */ /* 0x000e64000804017f */
[----:B-1----:R-:W-:Y:S05]  /*15c50*/  @!P2 BRA `(.L_x_1894) ;  /* 0x00000148002ca947 */ /* 0x002fea0003800000 */
.L_x_1893:
[----:B------:R-:W-:Y:S05]  /*15c60*/  BSYNC B2 ;  /* 0x0000000000027941 */ /* 0x000fea0003800000 */
.L_x_1892:
[----:B01----:R-:W-:Y:S01]  /*15c70*/  IADD3 R2, R16, 0x400, RZ ;  /* 0x0000040010027810 */ /* 0x003fe20007ffe0ff */
[----:B------:R-:W-:Y:S01]  /*15c80*/  IMAD.MOV.U32 R11, RZ, RZ, 0x40000040 ;  /* 0x40000040ff0b7424 */ /* 0x000fe200078e00ff */
[----:B------:R-:W-:Y:S01]  /*15c90*/  WARPGROUP.ARRIVE ;  /* 0x00000000000079c5 */ /* 0x000fe20000000000 */
[----:B------:R-:W-:Y:S01]  /*15ca0*/  IMAD.MOV.U32 R13, RZ, RZ, 0x40000040 ;  /* 0x40000040ff0d7424 */ /* 0x000fe200078e00ff */
[----:B------:R-:W-:Y:S01]  /*15cb0*/  SHF.R.U32.HI R2, RZ, 0x4, R2 ;  /* 0x00000004ff027819 */ /* 0x000fe20000011602 */
[----:B------:R-:W2:Y:S01]  /*15cc0*/  LDL R9, [R1] ;  /* 0x0000000001097983 */ /* 0x000ea20000100800 */
[----:B------:R-:W-:Y:S01]  /*15cd0*/  R2UR UR7, R11 ;  /* 0x000000000b0772ca */ /* 0x000fe200000e0000 */
[----:B------:R-:W-:Y:S01]  /*15ce0*/  IMAD.MOV.U32 R11, RZ, RZ, 0x40000040 ;  /* 0x40000040ff0b7424 */ /* 0x000fe200078e00ff */
[----:B------:R-:W-:Y:S01]  /*15cf0*/  LOP3.LUT R2, R2, 0x3fff, RZ, 0xc0, !PT ;  /* 0x00003fff02027812 */ /* 0x000fe200078ec0ff */
[----:B------:R-:W-:Y:S01]  /*15d00*/  @!P1 VIADD R0, R0, 0x30840 ;  /* 0x0003084000009836 */ /* 0x000fe20000000000 */
[----:B------:R-:W-:Y:S01]  /*15d10*/  ISETP.NE.AND P3, PT, R227, 0x1, PT ;  /* 0x00000001e300780c */ /* 0x000fe20003f65270 */
[----:B------:R-:W-:Y:S01]  /*15d20*/  ULDC UR5, c[0x0][0x9dc] ;  /* 0x0002770000057ab9 */ /* 0x000fe20000000800 */
[----:B------:R-:W-:Y:S01]  /*15d30*/  LOP3.LUT R2, R2, 0x3000000, RZ, 0xfc, !PT ;  /* 0x0300000002027812 */ /* 0x000fe200078efcff */
[----:B------:R-:W-:Y:S01]  /*15d40*/  ULDC UR4, c[0x0][0x9e0] ;  /* 0x0002780000047ab9 */ /* 0x000fe20000000800 */
[----:B------:R-:W-:-:S03]  /*15d50*/  @!P1 PRMT R0, RZ, 0x654, R0 ;  /* 0x00000654ff009816 */ /* 0x000fc60000000000 */
[----:B------:R-:W-:Y:S02]  /*15d60*/  IMAD R10, R22, 0x900, R2 ;  /* 0x00000900160a7824 */ /* 0x000fe400078e0202 */
[----:B------:R-:W-:Y:S02]  /*15d70*/  IMAD.IADD R2, R213, 0x1, R209 ;  /* 0x00000001d5027824 */ /* 0x000fe400078e02d1 */
[C---:B------:R-:W-:Y:S01]  /*15d80*/  VIADD R12, R10.reuse, 0x80 ;  /* 0x000000800a0c7836 */ /* 0x040fe20000000000 */
[----:B------:R-:W-:-:S13]  /*15d90*/  R2UR UR6, R10 ;  /* 0x000000000a0672ca */ /* 0x000fda00000e0000 */
        /* <DEDUP_REMOVED lines=12> */
[----:B--2---:R-:W-:Y:S02]  /*15e60*/  LOP3.LUT P2, RZ, R9, 0x100000, RZ, 0xc0, !PT ;  /* 0x0010000009ff7812 */ /* 0x004fe4000784c0ff */
[----:B------:R-:W0:Y:S02]  /*15e70*/  @P3 LDC R9, c[0x0][0x44c] ;  /* 0x00011300ff093b82 */ /* 0x000e240000000800 */
[----:B0-----:R-:W-:Y:S01]  /*15e80*/  @P3 IMAD.HI.U32 R9, R2, R9, RZ ;  /* 0x0000000902093227 */ /* 0x001fe200078e00ff */
[----:B------:R-:W-:-:S02]  /*15e90*/  WARPGROUP.DEPBAR.LE gsb0, 0x0 ;  /* 0x00008000000079c5 */ /* 0x000fc40000010000 */
[----:B------:R-:W-:-:S08]  /*15ea0*/  WARPGROUP.ARRIVE ;  /* 0x00000000000079c5 */ /* 0x000fd00000000000 */
[----:B------:R-:W-:Y:S01]  /*15eb0*/  HGMMA.64x192x16.F32 R24, R180, gdesc[UR4].tnspB, R24, gsb0 ;  /* 0x42e00004b4187df0 */ /* 0x000fe20008000818 */
[----:B------:R-:W-:Y:S01]  /*15ec0*/  R2UR UR6, R12 ;  /* 0x000000000c0672ca */ /* 0x000fe200000e0000 */
[C---:B------:R-:W-:Y:S01]  /*15ed0*/  VIADD R12, R10.reuse, 0x200 ;  /* 0x000002000a0c7836 */ /* 0x040fe20000000000 */
[----:B------:R-:W-:Y:S01]  /*15ee0*/  R2UR UR7, R13 ;  /* 0x000000000d0772ca */ /* 0x000fe200000e0000 */
[----:B------:R-:W-:Y:S01]  /*15ef0*/  VIADD R10, R10, 0x280 ;  /* 0x000002800a0a7836 */ /* 0x000fe20000000000 */
[----:B------:R-:W-:Y:S01]  /*15f00*/  MOV R13, 0x40000040 ;  /* 0x40000040000d7802 */ /* 0x000fe20000000f00 */
[----:B------:R-:W-:Y:S02]  /*15f10*/  WARPGROUP.DEPBAR.LE gsb0, 0x0 ;  /* 0x00008000000079c5 */ /* 0x000fe40000010000 */
[----:B------:R-:W-:-:S12]  /*15f20*/  WARPGROUP.ARRIVE ;  /* 0x00000000000079c5 */ /* 0x000fd80000000000 */
[----:B------:R-:W-:Y:S01]  /*15f30*/  HGMMA.64x192x16.F32 R24, R176, gdesc[UR4].tnspB, R24, gsb0 ;  /* 0x42e00004b0187df0 */ /* 0x000fe20008000818 */
[----:B------:R-:W-:Y:S02]  /*15f40*/  R2UR UR6, R12 ;  /* 0x000000000c0672ca */ /* 0x000fe400000e0000 */
[----:B------:R-:W-:Y:S01]  /*15f50*/  R2UR UR7, R13 ;  /* 0x000000000d0772ca */ /* 0x000fe200000e0000 */
[----:B------:R-:W-:Y:S02]  /*15f60*/  WARPGROUP.DEPBAR.LE gsb0, 0x0 ;  /* 0x00008000000079c5 */ /* 0x000fe40000010000 */
[----:B------:R-:W-:-:S14]  /*15f70*/  WARPGROUP.ARRIVE ;  /* 0x00000000000079c5 */ /* 0x000fdc0000000000 */
[----:B------:R-:W-:Y:S01]  /*15f80*/  HGMMA.64x192x16.F32 R24, R172, gdesc[UR4].tnspB, R24, gsb0 ;  /* 0x42e00004ac187df0 */ /* 0x000fe20008000818 */
[----:B------:R-:W-:Y:S02]  /*15f90*/  R2UR UR6, R10 ;  /* 0x000000000a0672ca */ /* 0x000fe400000e0000 */
[----:B------:R-:W-:Y:S01]  /*15fa0*/  R2UR UR7, R11 ;  /* 0x000000000b0772ca */ /* 0x000fe200000e0000 */
[----:B------:R-:W0:Y:S02]  /*15fb0*/  @P3 LDC R10, c[0x0][0x450] ;  /* 0x00011400ff0a3b82 */ /* 0x000e240000000800 */
[----:B0-----:R-:W-:Y:S01]  /*15fc0*/  @P3 SHF.R.U32.HI R2, RZ, R10, R9 ;  /* 0x0000000aff023219 */ /* 0x001fe20000011609 */
[----:B------:R-:W-:Y:S01]  /*15fd0*/  IMAD.U32 R10, RZ, RZ, UR5 ;  /* 0x00000005ff0a7e24 */ /* 0x000fe2000f8e00ff */
[----:B------:R-:W-:Y:S02]  /*15fe0*/  WARPGROUP.DEPBAR.LE gsb0, 0x0 ;  /* 0x00008000000079c5 */ /* 0x000fe40000010000 */
[----:B------:R-:W-:-:S10]  /*15ff0*/  WARPGROUP.ARRIVE ;  /* 0x00000000000079c5 */ /* 0x000fd40000000000 */
[----:B------:R-:W-:Y:S03]  /*16000*/  HGMMA.64x192x16.F32 R24, R168, gdesc[UR4].tnspB, R24, gsb0 ;  /* 0x42e00004a8187df0 */ /* 0x000fe60008000818 */
[----:B------:R-:W-:Y:S02]  /*16010*/  WARPGROUP.DEPBAR.LE gsb0, 0x0 ;  /* 0x00008000000079c5 */ /* 0x000fe40000010000 */
[----:B------:R-:W0:Y:S01]  /*16020*/  SHFL.IDX PT, R169, R2, RZ, 0x1c1f ;  /* 0x001c1fff02a97589 */ /* 0x000e2200000e0000 */
[----:B------:R-:W-:Y:S01]  /*16030*/  IMAD R168, R7, -0x60, RZ ;  /* 0xffffffa007a87824 */ /* 0x000fe200078e02ff */
[----:B------:R1:W-:Y:S03]  /*16040*/  @!P1 SYNCS.ARRIVE.TRANS64.RED.A1T0 RZ, [R0+URZ], RZ ;  /* 0x000000ff00ff99a7 */ /* 0x0003e6000810043f */
[----:B------:R-:W-:-:S04]  /*16050*/  VIADD R9, R168, 0x1 ;  /* 0x00000001a8097836 */ /* 0x000fc80000000000 */
[----:B-1----:R-:W-:Y:S01]  /*16060*/  IMAD R0, R212, -0x2, R9 ;  /* 0xfffffffed4007824 */ /* 0x002fe200078e0209 */
[----:B------:R-:W-:-:S04]  /*16070*/  LOP3.LUT R9, RZ, R10, RZ, 0x33, !PT ;  /* 0x0000000aff097212 */ /* 0x000fc800078e33ff */
[----:B------:R-:W-:Y:S02]  /*16080*/  IADD3 R22, -R194, R0, R196 ;  /* 0x00000000c2167210 */ /* 0x000fe40007ffe1c4 */
[----:B------:R-:W-:-:S03]  /*16090*/  IADD3 R0, R0, -0x1, RZ ;  /* 0xffffffff00007810 */ /* 0x000fc60007ffe0ff */
[----:B------:R-:W-:Y:S02]  /*160a0*/  VIADD R23, R22, UR4 ;  /* 0x0000000416177c36 */ /* 0x000fe40008000000 */
[----:B------:R-:W-:Y:S02]  /*160b0*/  IMAD.IADD R22, R9, 0x1, R22 ;  /* 0x0000000109167824 */ /* 0x000fe400078e0216 */
[--C-:B0-----:R-:W-:Y:S02]  /*160c0*/  IMAD.IADD R11, R23, 0x1, R169.reuse ;  /* 0x00000001170b7824 */ /* 0x101fe400078e02a9 */
[----:B------:R-:W-:Y:S01]  /*160d0*/  IMAD.IADD R9, R22, 0x1, R169 ;  /* 0x0000000116097824 */ /* 0x000fe200078e02a9 */
[----:B------:R-:W-:Y:S06]  /*160e0*/  @!P2 BRA `(.L_x_1895) ;  /* 0x000000000054a947 */ /* 0x000fec0003800000 */
        /* <DEDUP_REMOVED lines=12> */
.L_x_1897:
[----:B------:R-:W-:-:S05]  /*161b0*/  IMAD.U32 R170, RZ, RZ, UR59 ;  /* 0x0000003bffaa7e24 */ /* 0x000fca000f8e00ff */
[----:B------:R-:W-:-:S13]  /*161c0*/  ISETP.NE.AND P2, PT, R170, 0x1, PT ;  /* 0x00000001aa00780c */ /* 0x000fda0003f45270 */
[----:B------:R-:W0:Y:S02]  /*161d0*/  @P2 LDC.64 R12, c[0x0][0x9e8] ;  /* 0x00027a00ff0c2b82 */ /* 0x000e240000000a00 */
[----:B0-----:R-:W-:-:S05]  /*161e0*/  @P2 IMAD.HI.U32 R12, R169, R12, RZ ;  /* 0x0000000ca90c2227 */ /* 0x001fca00078e00ff */
[----:B------:R-:W-:-:S07]  /*161f0*/  @P2 SHF.R.U32.HI R169, RZ, R13, R12 ;  /* 0x0000000dffa92219 */ /* 0x000fce000001160c */
.L_x_1898:
[----:B------:R-:W-:Y:S05]  /*16200*/  BSYNC B2 ;  /* 0x0000000000027941 */ /* 0x000fea0003800000 */
.L_x_1896:
[----:B------:R-:W-:-:S05]  /*16210*/  IMAD R169, R169, R170, R0 ;  /* 0x000000aaa9a97224 */ /* 0x000fca00078e0200 */
[----:B------:R-:W-:Y:S02]  /*16220*/  VIADDMNMX R11, R169, R170, R11, PT ;  /* 0x000000aaa90b7246 */ /* 0x000fe4000380010b */
[----:B------:R-:W-:-:S07]  /*16230*/  VIMNMX R9, R9, R169, !PT ;  /* 0x000000a909097248 */ /* 0x000fce0007fe0100 */
.L_x_1895:
[----:B------:R-:W2:Y:S01]  /*16240*/  LDL.LU R169, [R1] ;  /* 0x0000000001a97983 */ /* 0x000ea20000300800 */
[C---:B------:R-:W-:Y:S02]  /*16250*/  ISETP.GE.AND P2, PT, R168.reuse, 0x2, PT ;  /* 0x00000002a800780c */ /* 0x040fe40003f46270 */
[----:B------:R-:W-:Y:S01]  /*16260*/  ISETP.GE.AND P5, PT, R168, 0xa, PT ;  /* 0x0000000aa800780c */ /* 0x000fe20003fa6270 */
[----:B------:R-:W0:Y:S01]  /*16270*/  SHFL.IDX PT, R2, R2, 0x1, 0x1c1f ;  /* 0x003c1f0002027f89 */ /* 0x000e2200000e0000 */
[----:B------:R-:W-:-:S04]  /*16280*/  ISETP.GT.AND P3, PT, R9, 0x1, !P2 ;  /* 0x000000010900780c */ /* 0x000fc80005764270 */
[----:B------:R-:W-:Y:S02]  /*16290*/  ISETP.LT.OR P4, PT, R11, 0x2, P3 ;  /* 0x000000020b00780c */ /* 0x000fe40001f81670 */
[----:B------:R-:W-:Y:S02]  /*162a0*/  ISETP.GE.AND P3, PT, R168, 0x9, PT ;  /* 0x00000009a800780c */ /* 0x000fe40003f66270 */
[----:B------:R-:W-:Y:S02]  /*162b0*/  FSEL R121, R121, -INF , !P4 ;  /* 0xff80000079797808 */ /* 0x000fe40006000000 */
[----:B------:R-:W-:-:S04]  /*162c0*/  ISETP.GT.AND P4, PT, R9, 0x8, !P3 ;  /* 0x000000080900780c */ /* 0x000fc80005f84270 */
[----:B------:R-:W-:-:S04]  /*162d0*/  ISETP.LT.OR P4, PT, R11, 0x9, P4 ;  /* 0x000000090b00780c */ /* 0x000fc80002781670 */
[----:B------:R-:W-:Y:S02]  /*162e0*/  FSEL R124, R124, -INF , !P4 ;  /* 0xff8000007c7c7808 */ /* 0x000fe40006000000 */
[----:B------:R-:W-:Y:S01]  /*162f0*/  ISETP.GT.AND P4, PT, R9, 0x9, !P5 ;  /* 0x000000090900780c */ /* 0x000fe20006f84270 */
[----:B0-----:R-:W-:-:S03]  /*16300*/  IMAD.IADD R23, R23, 0x1, R2 ;  /* 0x0000000117177824 */ /* 0x001fc600078e0202 */
[----:B------:R-:W-:Y:S01]  /*16310*/  ISETP.LT.OR P4, PT, R11, 0xa, P4 ;  /* 0x0000000a0b00780c */ /* 0x000fe20002781670 */
[----:B------:R-:W-:-:S03]  /*16320*/  IMAD.IADD R22, R22, 0x1, R2 ;  /* 0x0000000116167824 */ /* 0x000fc600078e0202 */
[----:B------:R-:W-:Y:S02]  /*16330*/  FSEL R125, R125, -INF , !P4 ;  /* 0xff8000007d7d7808 */ /* 0x000fe40006000000 */
[----:B--2---:R-:W-:-:S04]  /*16340*/  LOP3.LUT R169, R169, 0xfffffffb, RZ, 0xc0, !PT ;  /* 0xfffffffba9a97812 */ /* 0x004fc800078ec0ff */
[----:B------:R-:W-:Y:S02]  /*16350*/  @P5 LOP3.LUT R169, R169, 0x4, RZ, 0xfc, !PT ;  /* 0x00000004a9a95812 */ /* 0x000fe400078efcff */
[----:B------:R-:W-:Y:S02]  /*16360*/  ISETP.GE.AND P5, PT, R168, 0x11, PT ;  /* 0x00000011a800780c */ /* 0x000fe40003fa6270 */
[----:B------:R-:W-:Y:S02]  /*16370*/  LOP3.LUT R169, R169, 0xfffffff7, RZ, 0xc0, !PT ;  /* 0xfffffff7a9a97812 */ /* 0x000fe400078ec0ff */
[----:B------:R-:W-:-:S04]  /*16380*/  ISETP.GT.AND P4, PT, R9, 0x10, !P5 ;  /* 0x000000100900780c */ /* 0x000fc80006f84270 */
[----:B------:R-:W-:-:S04]  /*16390*/  ISETP.LT.OR P4, PT, R11, 0x11, P4 ;  /* 0x000000110b00780c */ /* 0x000fc80002781670 */
[----:B------:R-:W-:Y:S02]  /*163a0*/  FSEL R128, R128, -INF , !P4 ;  /* 0xff80000080807808 */ /* 0x000fe40006000000 */
        /* <DEDUP_REMOVED lines=96> */
[----:B------:R-:W-:Y:S02]  /*169b0*/  ISETP.GE.AND P4, PT, R168, 0x52, PT ;  /* 0x00000052a800780c */ /* 0x000fe40003f86270 */
[----:B------:R-:W-:Y:S02]  /*169c0*/  @P5 LOP3.LUT R169, R169, 0x10, RZ, 0xfc, !PT ;  /* 0x00000010a9a95812 */ /* 0x000fe400078efcff */
[----:B------:R-:W-:Y:S02]  /*169d0*/  ISETP.GT.AND P5, PT, R9, 0x51, !P4 ;  /* 0x000000510900780c */ /* 0x000fe400067a4270 */
[----:B------:R-:W-:Y:S02]  /*169e0*/  LOP3.LUT R169, R169, 0xfffffffd, RZ, 0xc0, !PT ;  /* 0xfffffffda9a97812 */ /* 0x000fe400078ec0ff */
[----:B------:R-:W-:-:S04]  /*169f0*/  ISETP.LT.OR P5, PT, R11, 0x52, P5 ;  /* 0x000000520b00780c */ /* 0x000fc80002fa1670 */
[----:B------:R-:W-:Y:S02]  /*16a00*/  FSEL R161, R161, -INF , !P5 ;  /* 0xff800000a1a17808 */ /* 0x000fe40006800000 */
[----:B------:R-:W-:-:S04]  /*16a10*/  ISETP.GE.AND P5, PT, R168, 0x59, PT ;  /* 0x00000059a800780c */ /* 0x000fc80003fa6270 */
[----:B------:R-:W-:-:S04]  /*16a20*/  ISETP.GT.AND P6, PT, R9, 0x58, !P5 ;  /* 0x000000580900780c */ /* 0x000fc80006fc4270 */
[----:B------:R-:W-:-:S04]  /*16a30*/  ISETP.LT.OR P6, PT, R11, 0x59, P6 ;  /* 0x000000590b00780c */ /* 0x000fc800037c1670 */
[----:B------:R-:W-:Y:S02]  /*16a40*/  FSEL R164, R164, -INF , !P6 ;  /* 0xff800000a4a47808 */ /* 0x000fe40007000000 */
[----:B------:R-:W-:-:S13]  /*16a50*/  ISETP.GE.AND P6, PT, R168, 0x1, PT ;  /* 0x00000001a800780c */ /* 0x000fda0003fc6270 */
[----:B------:R-:W-:Y:S02]  /*16a60*/  @P6 LOP3.LUT R169, R169, 0x2, RZ, 0xfc, !PT ;  /* 0x00000002a9a96812 */ /* 0x000fe400078efcff */
[----:B------:R-:W-:Y:S02]  /*16a70*/  ISETP.GT.AND P6, PT, R9, RZ, !P6 ;  /* 0x000000ff0900720c */ /* 0x000fe400077c4270 */
[----:B------:R-:W-:Y:S02]  /*16a80*/  LOP3.LUT R169, R169, 0xfffffffe, RZ, 0xc0, !PT ;  /* 0xfffffffea9a97812 */ /* 0x000fe400078ec0ff */
[----:B------:R-:W-:-:S04]  /*16a90*/  ISETP.LT.OR P6, PT, R11, 0x1, P6 ;  /* 0x000000010b00780c */ /* 0x000fc800037c1670 */
[----:B------:R-:W-:Y:S02]  /*16aa0*/  FSEL R120, R120, -INF , !P6 ;  /* 0xff80000078787808 */ /* 0x000fe40007000000 */
[----:B------:R-:W-:-:S13]  /*16ab0*/  ISETP.GE.AND P6, PT, R168, 0x5a, PT ;  /* 0x0000005aa800780c */ /* 0x000fda0003fc6270 */
[----:B------:R-:W-:Y:S02]  /*16ac0*/  @P6 LOP3.LUT R169, R169, 0x1, RZ, 0xfc, !PT ;  /* 0x00000001a9a96812 */ /* 0x000fe400078efcff */
[----:B------:R-:W-:-:S03]  /*16ad0*/  ISETP.GT.AND P6, PT, R9, 0x59, !P6 ;  /* 0x000000590900780c */ /* 0x000fc600077c4270 */
[----:B------:R0:W-:Y:S01]  /*16ae0*/  STL [R1], R169 ;  /* 0x000000a901007387 */ /* 0x0001e20000100800 */
[----:B------:R-:W-:-:S04]  /*16af0*/  ISETP.LT.OR P6, PT, R11, 0x5a, P6 ;  /* 0x0000005a0b00780c */ /* 0x000fc800037c1670 */
[----:B------:R-:W-:Y:S02]  /*16b00*/  FSEL R165, R165, -INF , !P6 ;  /* 0xff800000a5a57808 */ /* 0x000fe40007000000 */
[----:B------:R-:W-:-:S13]  /*16b10*/  LOP3.LUT P6, RZ, R169, 0x100000, RZ, 0xc0, !PT ;  /* 0x00100000a9ff7812 */ /* 0x000fda00078cc0ff */
[----:B0-----:R-:W-:Y:S05]  /*16b20*/  @!P6 BRA `(.L_x_1899) ;  /* 0x000000000054e947 */ /* 0x001fea0003800000 */
        /* <DEDUP_REMOVED lines=12> */
.L_x_1901:
[----:B------:R-:W-:-:S05]  /*16bf0*/  IMAD.U32 R9, RZ, RZ, UR59 ;  /* 0x0000003bff097e24 */ /* 0x000fca000f8e00ff */
[----:B------:R-:W-:-:S13]  /*16c00*/  ISETP.NE.AND P6, PT, R9, 0x1, PT ;  /* 0x000000010900780c */ /* 0x000fda0003fc5270 */
[----:B------:R-:W0:Y:S02]  /*16c10*/  @P6 LDC.64 R12, c[0x0][0x9e8] ;  /* 0x00027a00ff0c6b82 */ /* 0x000e240000000a00 */
[----:B0-----:R-:W-:-:S05]  /*16c20*/  @P6 IMAD.HI.U32 R12, R2, R12, RZ ;  /* 0x0000000c020c6227 */ /* 0x001fca00078e00ff */
[----:B------:R-:W-:-:S07]  /*16c30*/  @P6 SHF.R.U32.HI R2, RZ, R13, R12 ;  /* 0x0000000dff026219 */ /* 0x000fce000001160c */
.L_x_1902:
[----:B------:R-:W-:Y:S05]  /*16c40*/  BSYNC B2 ;  /* 0x0000000000027941 */ /* 0x000fea0003800000 */
.L_x_1900:
[----:B------:R-:W-:-:S05]  /*16c50*/  IMAD R0, R2, R9, R0 ;  /* 0x0000000902007224 */ /* 0x000fca00078e0200 */
[----:B------:R-:W-:Y:S02]  /*16c60*/  VIADDMNMX R23, R0, R9, R23, PT ;  /* 0x0000000900177246 */ /* 0x000fe40003800117 */
[----:B------:R-:W-:-:S07]  /*16c70*/  VIMNMX R22, R22, R0, !PT ;  /* 0x0000000016167248 */ /* 0x000fce0007fe0100 */
.L_x_1899:
[C---:B------:R-:W-:Y:S01]  /*16c80*/  ISETP.GT.AND P2, PT, R22.reuse, 0x1, !P2 ;  /* 0x000000011600780c */ /* 0x040fe20005744270 */
[----:B------:R-:W-:Y:S01]  /*16c90*/  ULDC UR4, c[0x0][0x988] ;  /* 0x0002620000047ab9 */ /* 0x000fe20000000800 */
[----:B------:R-:W-:Y:S01]  /*16ca0*/  ISETP.GT.AND P3, PT, R22, 0x8, !P3 ;  /* 0x000000081600780c */ /* 0x000fe20005f64270 */
[----:B------:R-:W-:Y:S01]  /*16cb0*/  @!P1 VIADD R21, R21, 0x30860 ;  /* 0x0003086015159836 */ /* 0x000fe20000000000 */
[C---:B------:R-:W-:Y:S02]  /*16cc0*/  ISETP.LT.OR P2, PT, R23.reuse, 0x2, P2 ;  /* 0x000000021700780c */ /* 0x040fe40001741670 */
[----:B------:R-:W-:Y:S02]  /*16cd0*/  ISETP.LT.OR P3, PT, R23, 0x9, P3 ;  /* 0x000000091700780c */ /* 0x000fe40001f61670 */
[----:B------:R-:W-:Y:S02]  /*16ce0*/  FSEL R123, R123, -INF , !P2 ;  /* 0xff8000007b7b7808 */ /* 0x000fe40005000000 */
[----:B------:R-:W-:-:S02]  /*16cf0*/  LOP3.LUT P2, RZ, R169, 0x4, RZ, 0xc0, !PT ;  /* 0x00000004a9ff7812 */ /* 0x000fc4000784c0ff */
[----:B------:R-:W-:Y:S02]  /*16d00*/  FSEL R126, R126, -INF , !P3 ;  /* 0xff8000007e7e7808 */ /* 0x000fe40005800000 */
[----:B------:R-:W-:Y:S02]  /*16d10*/  ISETP.GT.AND P2, PT, R22, 0x9, !P2 ;  /* 0x000000091600780c */ /* 0x000fe40005744270 */
[----:B------:R-:W-:Y:S02]  /*16d20*/  LOP3.LUT P3, RZ, R169, 0x10000, RZ, 0xc0, !PT ;  /* 0x00010000a9ff7812 */ /* 0x000fe4000786c0ff */
[----:B------:R-:W-:Y:S02]  /*16d30*/  ISETP.LT.OR P2, PT, R23, 0xa, P2 ;  /* 0x0000000a1700780c */ /* 0x000fe40001741670 */
[----:B------:R-:W-:Y:S02]  /*16d40*/  LOP3.LUT P6, RZ, R169, 0x8000, RZ, 0xc0, !PT ;  /* 0x00008000a9ff7812 */ /* 0x000fe400078cc0ff */
[----:B------:R-:W-:-:S02]  /*16d50*/  FSEL R127, R127, -INF , !P2 ;  /* 0xff8000007f7f7808 */ /* 0x000fc40005000000 */
[----:B------:R-:W-:Y:S02]  /*16d60*/  LOP3.LUT P2, RZ, R169, 0x8, RZ, 0xc0, !PT ;  /* 0x00000008a9ff7812 */ /* 0x000fe4000784c0ff */
[----:B------:R-:W-:Y:S02]  /*16d70*/  FMNMX.FTZ R0, R120, R4, !PT ;  /* 0x0000000478007209 */ /* 0x000fe40007810000 */
[----:B------:R-:W-:Y:S02]  /*16d80*/  ISETP.GT.AND P2, PT, R22, 0x10, !P2 ;  /* 0x000000101600780c */ /* 0x000fe40005744270 */
[----:B------:R-:W-:Y:S02]  /*16d90*/  FMNMX.FTZ R9, R121, R0, !PT ;  /* 0x0000000079097209 */ /* 0x000fe40007810000 */
[----:B------:R-:W-:Y:S02]  /*16da0*/  ISETP.LT.OR P2, PT, R23, 0x11, P2 ;  /* 0x000000111700780c */ /* 0x000fe40001741670 */
[----:B------:R-:W-:-:S02]  /*16db0*/  FMNMX.FTZ R0, R124, R9, !PT ;  /* 0x000000097c007209 */ /* 0x000fc40007810000 */
[----:B------:R-:W-:Y:S02]  /*16dc0*/  FSEL R130, R130, -INF , !P2 ;  /* 0xff80000082827808 */ /* 0x000fe40005000000 */
[----:B------:R-:W-:Y:S02]  /*16dd0*/  LOP3.LUT P2, RZ, R169, 0x80000, RZ, 0xc0, !PT ;  /* 0x00080000a9ff7812 */ /* 0x000fe4000784c0ff */
[----:B------:R-:W-:Y:S02]  /*16de0*/  FMNMX.FTZ R9, R125, R0, !PT ;  /* 0x000000007d097209 */ /* 0x000fe40007810000 */
[----:B------:R-:W-:Y:S02]  /*16df0*/  ISETP.GT.AND P2, PT, R22, 0x11, !P2 ;  /* 0x000000111600780c */ /* 0x000fe40005744270 */
[----:B------:R-:W-:Y:S02]  /*16e00*/  FMNMX.FTZ R0, R128, R9, !PT ;  /* 0x0000000980007209 */ /* 0x000fe40007810000 */
[----:B------:R-:W-:-:S02]  /*16e10*/  ISETP.LT.OR P2, PT, R23, 0x12, P2 ;  /* 0x000000121700780c */ /* 0x000fc40001741670 */
[----:B------:R-:W-:Y:S02]  /*16e20*/  FMNMX.FTZ R9, R129, R0, !PT ;  /* 0x0000000081097209 */ /* 0x000fe40007810000 */
[----:B------:R-:W-:Y:S02]  /*16e30*/  FSEL R131, R131, -INF , !P2 ;  /* 0xff80000083837808 */ /* 0x000fe40005000000 */
[----:B------:R-:W-:Y:S02]  /*16e40*/  LOP3.LUT P2, RZ, R169, 0x40000, RZ, 0xc0, !PT ;  /* 0x00040000a9ff7812 */ /* 0x000fe4000784c0ff */
[----:B------:R-:W-:Y:S02]  /*16e50*/  FMNMX.FTZ R0, R132, R9, !PT ;  /* 0x0000000984007209 */ /* 0x000fe40007810000 */
[----:B------:R-:W-:Y:S02]  /*16e60*/  ISETP.GT.AND P2, PT, R22, 0x18, !P2 ;  /* 0x000000181600780c */ /* 0x000fe40005744270 */
[----:B------:R-:W-:-:S02]  /*16e70*/  FMNMX.FTZ R9, R133, R0, !PT ;  /* 0x0000000085097209 */ /* 0x000fc40007810000 */
[----:B------:R-:W-:Y:S02]  /*16e80*/  ISETP.LT.OR P2, PT, R23, 0x19, P2 ;  /* 0x000000191700780c */ /* 0x000fe40001741670 */
[----:B------:R-:W-:Y:S02]  /*16e90*/  FMNMX.FTZ R0, R136, R9, !PT ;  /* 0x0000000988007209 */ /* 0x000fe40007810000 */
[----:B------:R-:W-:Y:S02]  /*16ea0*/  FSEL R134, R134, -INF , !P2 ;  /* 0xff80000086867808 */ /* 0x000fe40005000000 */
[----:B------:R-:W-:Y:S02]  /*16eb0*/  LOP3.LUT P2, RZ, R169, 0x20000, RZ, 0xc0, !PT ;  /* 0x00020000a9ff7812 */ /* 0x000fe4000784c0ff */
        /* <DEDUP_REMOVED lines=30> */
[C---:B------:R-:W-:Y:S02]  /*170a0*/  LOP3.LUT P2, RZ, R169.reuse, 0x1000, RZ, 0xc0, !PT ;  /* 0x00001000a9ff7812 */ /* 0x040fe4000784c0ff */
[----:B------:R-:W-:-:S02]  /*170b0*/  LOP3.LUT P3, RZ, R169, 0x20, RZ, 0xc0, !PT ;  /* 0x00000020a9ff7812 */ /* 0x000fc4000786c0ff */
[----:B------:R-:W-:Y:S02]  /*170c0*/  ISETP.GT.AND P2, PT, R22, 0x30, !P2 ;  /* 0x000000301600780c */ /* 0x000fe40005744270 */
[----:B------:R-:W-:Y:S02]  /*170d0*/  FMNMX.FTZ R0, R164, R9, !PT ;  /* 0x00000009a4007209 */ /* 0x000fe40007810000 */
[----:B------:R-:W-:Y:S02]  /*170e0*/  ISETP.LT.OR P2, PT, R23, 0x31, P2 ;  /* 0x000000311700780c */ /* 0x000fe40001741670 */
[----:B------:R-:W-:Y:S02]  /*170f0*/  FMNMX.FTZ R2, R165, R0, !PT ;  /* 0x00000000a5027209 */ /* 0x000fe40007810000 */
[----:B------:R-:W-:Y:S02]  /*17100*/  FSEL R146, R146, -INF , !P2 ;  /* 0xff80000092927808 */ /* 0x000fe40005000000 */
[C---:B------:R-:W-:Y:S01]  /*17110*/  LOP3.LUT P2, RZ, R169.reuse, 0x800, RZ, 0xc0, !PT ;  /* 0x00000800a9ff7812 */ /* 0x040fe2000784c0ff */
[----:B------:R-:W0:Y:S01]  /*17120*/  SHFL.BFLY PT, R9, R2, 0x2, 0x1f ;  /* 0x0c401f0002097f89 */ /* 0x000e2200000e0000 */
[----:B------:R-:W-:-:S02]  /*17130*/  LOP3.LUT P6, RZ, R169, 0x10, RZ, 0xc0, !PT ;  /* 0x00000010a9ff7812 */ /* 0x000fc400078cc0ff */
[C---:B------:R-:W-:Y:S02]  /*17140*/  ISETP.GT.AND P2, PT, R22.reuse, 0x31, !P2 ;  /* 0x000000311600780c */ /* 0x040fe40005744270 */
[----:B------:R-:W-:Y:S02]  /*17150*/  ISETP.GT.AND P4, PT, R22, 0x51, !P4 ;  /* 0x000000511600780c */ /* 0x000fe40006784270 */
[C---:B------:R-:W-:Y:S02]  /*17160*/  ISETP.LT.OR P2, PT, R23.reuse, 0x32, P2 ;  /* 0x000000321700780c */ /* 0x040fe40001741670 */
[----:B------:R-:W-:Y:S02]  /*17170*/  ISETP.LT.OR P4, PT, R23, 0x52, P4 ;  /* 0x000000521700780c */ /* 0x000fe40002781670 */
[----:B------:R-:W-:Y:S02]  /*17180*/  FSEL R147, R147, -INF , !P2 ;  /* 0xff80000093937808 */ /* 0x000fe40005000000 */
[----:B------:R-:W-:-:S02]  /*17190*/  LOP3.LUT P2, RZ, R169, 0x400, RZ, 0xc0, !PT ;  /* 0x00000400a9ff7812 */ /* 0x000fc4000784c0ff */
[C---:B------:R-:W-:Y:S02]  /*171a0*/  ISETP.GT.AND P5, PT, R22.reuse, 0x58, !P5 ;  /* 0x000000581600780c */ /* 0x040fe40006fa4270 */
[----:B------:R-:W-:Y:S02]  /*171b0*/  ISETP.GT.AND P2, PT, R22, 0x38, !P2 ;  /* 0x000000381600780c */ /* 0x000fe40005744270 */
[----:B------:R-:W-:Y:S02]  /*171c0*/  FSEL R163, R163, -INF , !P4 ;  /* 0xff800000a3a37808 */ /* 0x000fe40006000000 */
[C---:B------:R-:W-:Y:S02]  /*171d0*/  ISETP.LT.OR P2, PT, R23.reuse, 0x39, P2 ;  /* 0x000000391700780c */ /* 0x040fe40001741670 */
[----:B------:R-:W-:Y:S02]  /*171e0*/  ISETP.LT.OR P5, PT, R23, 0x59, P5 ;  /* 0x000000591700780c */ /* 0x000fe40002fa1670 */
[----:B------:R-:W-:-:S02]  /*171f0*/  FSEL R150, R150, -INF , !P2 ;  /* 0xff80000096967808 */ /* 0x000fc40005000000 */
[----:B------:R-:W-:Y:S02]  /*17200*/  LOP3.LUT P2, RZ, R169, 0x200, RZ, 0xc0, !PT ;  /* 0x00000200a9ff7812 */ /* 0x000fe4000784c0ff */
[----:B0-----:R-:W-:Y:S02]  /*17210*/  FMNMX.FTZ R12, R2, R9, !PT ;  /* 0x00000009020c7209 */ /* 0x001fe40007810000 */
[----:B------:R-:W-:Y:S02]  /*17220*/  ISETP.GT.AND P2, PT, R22, 0x39, !P2 ;  /* 0x000000391600780c */ /* 0x000fe40005744270 */
[----:B------:R-:W-:Y:S01]  /*17230*/  FSEL R166, R166, -INF , !P5 ;  /* 0xff800000a6a67808 */ /* 0x000fe20006800000 */
[----:B------:R-:W0:Y:S01]  /*17240*/  SHFL.BFLY PT, R11, R12, 0x1, 0x1f ;  /* 0x0c201f000c0b7f89 */ /* 0x000e2200000e0000 */
[----:B------:R-:W-:Y:S02]  /*17250*/  ISETP.LT.OR P2, PT, R23, 0x3a, P2 ;  /* 0x0000003a1700780c */ /* 0x000fe40001741670 */
[----:B------:R-:W-:-:S02]  /*17260*/  MOV R0, UR4 ;  /* 0x0000000400007c02 */ /* 0x000fc40008000f00 */
[----:B------:R-:W-:Y:S02]  /*17270*/  FSEL R151, R151, -INF , !P2 ;  /* 0xff80000097977808 */ /* 0x000fe40005000000 */
[----:B------:R-:W-:Y:S02]  /*17280*/  LOP3.LUT P2, RZ, R169, 0x100, RZ, 0xc0, !PT ;  /* 0x00000100a9ff7812 */ /* 0x000fe4000784c0ff */
[----:B------:R-:W-:Y:S02]  /*17290*/  @!P1 PRMT R21, RZ, 0x654, R21 ;  /* 0x00000654ff159816 */ /* 0x000fe40000000015 */
[----:B------:R-:W-:Y:S02]  /*172a0*/  ISETP.GT.AND P2, PT, R22, 0x40, !P2 ;  /* 0x000000401600780c */ /* 0x000fe40005744270 */
[----:B------:R1:W-:Y:S02]  /*172b0*/  @!P1 SYNCS.ARRIVE.TRANS64.RED.A1T0 RZ, [R21+URZ], RZ ;  /* 0x000000ff15ff99a7 */ /* 0x0003e4000810043f */
[----:B------:R-:W-:-:S04]  /*172c0*/  ISETP.LT.OR P2, PT, R23, 0x41, P2 ;  /* 0x000000411700780c */ /* 0x000fc80001741670 */
[----:B------:R-:W-:Y:S02]  /*172d0*/  FSEL R154, R154, -INF , !P2 ;  /* 0xff8000009a9a7808 */ /* 0x000fe40005000000 */
[----:B------:R-:W-:Y:S02]  /*172e0*/  LOP3.LUT P2, RZ, R169, 0x80, RZ, 0xc0, !PT ;  /* 0x00000080a9ff7812 */ /* 0x000fe4000784c0ff */
[----:B0-----:R-:W-:Y:S02]  /*172f0*/  FMNMX.FTZ R11, R12, R11, !PT ;  /* 0x0000000b0c0b7209 */ /* 0x001fe40007810000 */
[----:B------:R-:W-:-:S03]  /*17300*/  ISETP.GT.AND P2, PT, R22, 0x41, !P2 ;  /* 0x000000411600780c */ /* 0x000fc60005744270 */
[----:B------:R-:W-:Y:S01]  /*17310*/  FMUL.FTZ R9, R11, R0 ;  /* 0x000000000b097220 */ /* 0x000fe20000410000 */
[----:B------:R-:W-:-:S04]  /*17320*/  ISETP.LT.OR P2, PT, R23, 0x42, P2 ;  /* 0x000000421700780c */ /* 0x000fc80001741670 */
[----:B------:R-:W-:Y:S02]  /*17330*/  FSEL R155, R155, -INF , !P2 ;  /* 0xff8000009b9b7808 */ /* 0x000fe40005000000 */
[----:B------:R-:W-:-:S04]  /*17340*/  LOP3.LUT P2, RZ, R169, 0x40, RZ, 0xc0, !PT ;  /* 0x00000040a9ff7812 */ /* 0x000fc8000784c0ff */
[----:B------:R-:W-:-:S04]  /*17350*/  ISETP.GT.AND P2, PT, R22, 0x48, !P2 ;  /* 0x000000481600780c */ /* 0x000fc80005744270 */
[----:B------:R-:W-:-:S04]  /*17360*/  ISETP.LT.OR P2, PT, R23, 0x49, P2 ;  /* 0x000000491700780c */ /* 0x000fc80001741670 */
[----:B------:R-:W-:Y:S02]  /*17370*/  FSEL R158, R158, -INF , !P2 ;  /* 0xff8000009e9e7808 */ /* 0x000fe40005000000 */
[----:B------:R-:W-:-:S04]  /*17380*/  ISETP.GT.AND P2, PT, R22, 0x49, !P3 ;  /* 0x000000491600780c */ /* 0x000fc80005f44270 */
[----:B------:R-:W-:-:S04]  /*17390*/  ISETP.LT.OR P2, PT, R23, 0x4a, P2 ;  /* 0x0000004a1700780c */ /* 0x000fc80001741670 */
[----:B------:R-:W-:Y:S02]  /*173a0*/  FSEL R159, R159, -INF , !P2 ;  /* 0xff8000009f9f7808 */ /* 0x000fe40005000000 */
[----:B------:R-:W-:Y:S02]  /*173b0*/  ISETP.GT.AND P2, PT, R22, 0x50, !P6 ;  /* 0x000000501600780c */ /* 0x000fe40007744270 */
[----:B------:R-:W-:Y:S02]  /*173c0*/  LOP3.LUT P6, RZ, R169, 0x2, RZ, 0xc0, !PT ;  /* 0x00000002a9ff7812 */ /* 0x000fe400078cc0ff */
[----:B------:R-:W-:-:S04]  /*173d0*/  ISETP.LT.OR P2, PT, R23, 0x51, P2 ;  /* 0x000000511700780c */ /* 0x000fc80001741670 */
[----:B------:R-:W-:Y:S02]  /*173e0*/  FSEL R162, R162, -INF , !P2 ;  /* 0xff800000a2a27808 */ /* 0x000fe40005000000 */
[C---:B------:R-:W-:Y:S02]  /*173f0*/  ISETP.GT.AND P2, PT, R22.reuse, RZ, !P6 ;  /* 0x000000ff1600720c */ /* 0x040fe40007744270 */
[----:B------:R-:W-:Y:S02]  /*17400*/  LOP3.LUT P6, RZ, R169, 0x1, RZ, 0xc0, !PT ;  /* 0x00000001a9ff7812 */ /* 0x000fe400078cc0ff */
[----:B------:R-:W-:Y:S02]  /*17410*/  ISETP.LT.OR P2, PT, R23, 0x1, P2 ;  /* 0x000000011700780c */ /* 0x000fe40001741670 */
[----:B------:R-:W-:Y:S02]  /*17420*/  ISETP.GT.AND P3, PT, R22, 0x59, !P6 ;  /* 0x000000591600780c */ /* 0x000fe40007764270 */
[----:B------:R-:W-:-:S02]  /*17430*/  FSEL R122, R122, -INF , !P2 ;  /* 0xff8000007a7a7808 */ /* 0x000fc40005000000 */
[----:B------:R-:W-:Y:S02]  /*17440*/  ISETP.LT.OR P3, PT, R23, 0x5a, P3 ;  /* 0x0000005a1700780c */ /* 0x000fe40001f61670 */
[----:B------:R-:W-:Y:S02]  /*17450*/  FMNMX.FTZ R2, R122, R3, !PT ;  /* 0x000000037a027209 */ /* 0x000fe40007810000 */
[----:B------:R-:W-:Y:S02]  /*17460*/  FSEL R167, R167, -INF , !P3 ;  /* 0xff800000a7a77808 */ /* 0x000fe40005800000 */
[----:B------:R-:W-:Y:S02]  /*17470*/  FMNMX.FTZ R2, R123, R2, !PT ;  /* 0x000000027b027209 */ /* 0x000fe40007810000 */
[----:B------:R-:W-:Y:S02]  /*17480*/  FSETP.NEU.FTZ.AND P2, PT, R11, -INF , PT ;  /* 0xff8000000b00780b */ /* 0x000fe40003f5d000 */
[----:B------:R-:W-:-:S02]  /*17490*/  FMNMX.FTZ R2, R126, R2, !PT ;  /* 0x000000027e027209 */ /* 0x000fc40007810000 */
[----:B------:R-:W-:Y:S02]  /*174a0*/  FSEL R9, R9, RZ, P2 ;  /* 0x000000ff09097208 */ /* 0x000fe40001000000 */
[----:B------:R-:W-:-:S03]  /*174b0*/  FMNMX.FTZ R2, R127, R2, !PT ;  /* 0x000000027f027209 */ /* 0x000fc60007810000 */
[--C-:B------:R-:W-:Y:S01]  /*174c0*/  FFMA.FTZ R180, R136, R0, -R9.reuse ;  /* 0x0000000088b47223 */ /* 0x100fe20000010809 */
[----:B------:R-:W-:Y:S01]  /*174d0*/  FMNMX.FTZ R2, R130, R2, !PT ;  /* 0x0000000282027209 */ /* 0x000fe20007810000 */
[-CC-:B------:R-:W-:Y:S01]  /*174e0*/  FFMA.FTZ R188, R120, R0.reuse, -R9.reuse ;  /* 0x0000000078bc7223 */ /* 0x180fe20000010809 */
[----:B------:R-:W-:Y:S01]  /*174f0*/  FSEL R136, R11, RZ, P2 ;  /* 0x000000ff0b887208 */ /* 0x000fe20001000000 */
[--C-:B------:R-:W-:Y:S01]  /*17500*/  FFMA.FTZ R120, R125, R0, -R9.reuse ;  /* 0x000000007d787223 */ /* 0x100fe20000010809 */
[----:B------:R-:W-:Y:S01]  /*17510*/  FMNMX.FTZ R2, R131, R2, !PT ;  /* 0x0000000283027209 */ /* 0x000fe20007810000 */
[-CC-:B------:R-:W-:Y:S01]  /*17520*/  FFMA.FTZ R12, R121, R0.reuse, -R9.reuse ;  /* 0x00000000790c7223 */ /* 0x180fe20000010809 */
[-CC-:B------:R-:W-:Y:S01]  /*17530*/  FFMA.FTZ R190, R124, R0.reuse, -R9.reuse ;  /* 0x000000007cbe7223 */ /* 0x180fe20000010809 */
[--C-:B------:R-:W-:Y:S01]  /*17540*/  FFMA.FTZ R125, R137, R0, -R9.reuse ;  /* 0x00000000897d7223 */ /* 0x100fe20000010809 */
[----:B------:R-:W-:Y:S01]  /*17550*/  FMNMX.FTZ R2, R134, R2, !PT ;  /* 0x0000000286027209 */ /* 0x000fe20007810000 */
[-CC-:B------:R-:W-:Y:S01]  /*17560*/  FFMA.FTZ R184, R128, R0.reuse, -R9.reuse ;  /* 0x0000000080b87223 */ /* 0x180fe20000010809 */
[-CC-:B------:R-:W-:Y:S01]  /*17570*/  FFMA.FTZ R121, R129, R0.reuse, -R9.reuse ;  /* 0x0000000081797223 */ /* 0x180fe20000010809 */
[--C-:B------:R-:W-:Y:S01]  /*17580*/  FFMA.FTZ R186, R132, R0, -R9.reuse ;  /* 0x0000000084ba7223 */ /* 0x100fe20000010809 */
[----:B------:R-:W-:Y:S01]  /*17590*/  FMNMX.FTZ R2, R135, R2, !PT ;  /* 0x0000000287027209 */ /* 0x000fe20007810000 */
[-CC-:B------:R-:W-:Y:S01]  /*175a0*/  FFMA.FTZ R124, R133, R0.reuse, -R9.reuse ;  /* 0x00000000857c7223 */ /* 0x180fe20000010809 */
[----:B------:R-:W-:Y:S01]  /*175b0*/  FADD.FTZ R137, -R136, R4 ;  /* 0x0000000488897221 */ /* 0x000fe20000010100 */
        /* <DEDUP_REMOVED lines=18> */
[----:B------:R-:W-:Y:S01]  /*176e0*/  FFMA.FTZ R9, R165, R0, -R9 ;  /* 0x00000000a5097223 */ /* 0x000fe20000010809 */
[----:B------:R-:W-:Y:S02]  /*176f0*/  MUFU.EX2 R188, R188 ;  /* 0x000000bc00bc7308 */ /* 0x000fe40000000800 */
[----:B------:R-:W-:-:S04]  /*17700*/  FMNMX.FTZ R2, R147, R2, !PT ;  /* 0x0000000293027209 */ /* 0x000fc80007810000 */
[----:B------:R-:W-:Y:S02]  /*17710*/  FMNMX.FTZ R2, R150, R2, !PT ;  /* 0x0000000296027209 */ /* 0x000fe40007810000 */
        /* <DEDUP_REMOVED lines=13> */
[----:B------:R-:W-:-:S05]  /*177f0*/  FMNMX.FTZ R2, R167, R2, !PT ;  /* 0x00000002a7027209 */ /* 0x000fca0007810000 */
[----:B------:R-:W0:Y:S01]  /*17800*/  SHFL.BFLY PT, R13, R2, 0x2, 0x1f ;  /* 0x0c401f00020d7f89 */ /* 0x000e2200000e0000 */
[----:B------:R-:W-:Y:S08]  /*17810*/  MUFU.EX2 R121, R121 ;  /* 0x0000007900797308 */ /* 0x000ff00000000800 */
[----:B------:R-:W-:Y:S08]  /*17820*/  MUFU.EX2 R186, R186 ;  /* 0x000000ba00ba7308 */ /* 0x000ff00000000800 */
[----:B------:R-:W-:Y:S01]  /*17830*/  MUFU.EX2 R124, R124 ;  /* 0x0000007c007c7308 */ /* 0x000fe20000000800 */
[----:B0-----:R-:W-:-:S07]  /*17840*/  FMNMX.FTZ R2, R2, R13, !PT ;  /* 0x0000000d02027209 */ /* 0x001fce0007810000 */
[----:B------:R-:W-:Y:S01]  /*17850*/  MUFU.EX2 R180, R180 ;  /* 0x000000b400b47308 */ /* 0x000fe20000000800 */
[----:B------:R-:W0:Y:S07]  /*17860*/  SHFL.BFLY PT, R13, R2, 0x1, 0x1f ;  /* 0x0c201f00020d7f89 */ /* 0x000e2e00000e0000 */
[----:B------:R-:W-:Y:S08]  /*17870*/  MUFU.EX2 R125, R125 ;  /* 0x0000007d007d7308 */ /* 0x000ff00000000800 */
[----:B------:R-:W-:Y:S08]  /*17880*/  MUFU.EX2 R182, R182 ;  /* 0x000000b600b67308 */ /* 0x000ff00000000800 */
[----:B------:R-:W-:Y:S01]  /*17890*/  MUFU.EX2 R22, R22 ;  /* 0x0000001600167308 */ /* 0x000fe20000000800 */
[----:B0-----:R-:W-:Y:S01]  /*178a0*/  FMNMX.FTZ R13, R2, R13, !PT ;  /* 0x0000000d020d7209 */ /* 0x001fe20007810000 */
[----:B------:R-:W-:-:S03]  /*178b0*/  FMUL.FTZ R2, R137, R0 ;  /* 0x0000000089027220 */ /* 0x000fc60000410000 */
[C---:B------:R-:W-:Y:S01]  /*178c0*/  FSETP.NEU.FTZ.AND P2, PT, R13.reuse, -INF , PT ;  /* 0xff8000000d00780b */ /* 0x040fe20003f5d000 */
[----:B------:R-:W-:Y:S02]  /*178d0*/  FMUL.FTZ R136, R13, R0 ;  /* 0x000000000d887220 */ /* 0x000fe40000410000 */
[----:B------:R0:W2:Y:S03]  /*178e0*/  MUFU.EX2 R9, R2 ;  /* 0x0000000200097308 */ /* 0x0000a60000000800 */
[----:B------:R-:W-:-:S05]  /*178f0*/  FSEL R137, R136, RZ, P2 ;  /* 0x000000ff88897208 */ /* 0x000fca0001000000 */
[----:B------:R-:W-:Y:S01]  /*17900*/  MUFU.EX2 R176, R176 ;  /* 0x000000b000b07308 */ /* 0x000fe20000000800 */
[----:B0-----:R-:W-:Y:S01]  /*17910*/  FSEL R2, R13, RZ, P2 ;  /* 0x000000ff0d027208 */ /* 0x001fe20001000000 */
[-CC-:B------:R-:W-:Y:S01]  /*17920*/  FFMA.FTZ R191, R126, R0.reuse, -R137.reuse ;  /* 0x000000007ebf7223 */ /* 0x180fe20000010889 */
[-CC-:B------:R-:W-:Y:S01]  /*17930*/  FFMA.FTZ R126, R131, R0.reuse, -R137.reuse ;  /* 0x00000000837e7223 */ /* 0x180fe20000010889 */
[-CC-:B------:R-:W-:Y:S01]  /*17940*/  FFMA.FTZ R189, R122, R0.reuse, -R137.reuse ;  /* 0x000000007abd7223 */ /* 0x180fe20000010889 */
[-C--:B------:R-:W-:Y:S01]  /*17950*/  FFMA.FTZ R122, R123, R0.reuse, -R137 ;  /* 0x000000007b7a7223 */ /* 0x080fe20000010889 */
[----:B------:R-:W-:Y:S01]  /*17960*/  FADD.FTZ R131, -R2, R3 ;  /* 0x0000000302837221 */ /* 0x000fe20000010100 */
[-CC-:B------:R-:W-:Y:S01]  /*17970*/  FFMA.FTZ R123, R127, R0.reuse, -R137.reuse ;  /* 0x000000007f7b7223 */ /* 0x180fe20000010889 */
[-CC-:B------:R-:W-:Y:S01]  /*17980*/  FFMA.FTZ R127, R135, R0.reuse, -R137.reuse ;  /* 0x00000000877f7223 */ /* 0x180fe20000010889 */
[----:B------:R-:W-:Y:S01]  /*17990*/  MUFU.EX2 R191, R191 ;  /* 0x000000bf00bf7308 */ /* 0x000fe20000000800 */
[----:B------:R-:W-:Y:S01]  /*179a0*/  FMUL.FTZ R2, R131, R0 ;  /* 0x0000000083027220 */ /* 0x000fe20000410000 */
[----:B--2---:R-:W-:Y:S01]  /*179b0*/  FFMA.FTZ R131, R9, R6, R188 ;  /* 0x0000000609837223 */ /* 0x004fe200000100bc */
[-CC-:B------:R-:W-:Y:S01]  /*179c0*/  FFMA.FTZ R185, R130, R0.reuse, -R137.reuse ;  /* 0x0000000082b97223 */ /* 0x180fe20000010889 */
[-CC-:B------:R-:W-:Y:S01]  /*179d0*/  FFMA.FTZ R187, R134, R0.reuse, -R137.reuse ;  /* 0x0000000086bb7223 */ /* 0x180fe20000010889 */
[-C--:B------:R-:W-:Y:S01]  /*179e0*/  FFMA.FTZ R181, R138, R0.reuse, -R137 ;  /* 0x000000008ab57223 */ /* 0x080fe20000010889 */
[----:B------:R-:W-:Y:S01]  /*179f0*/  FADD.FTZ R131, R12, R131 ;  /* 0x000000830c837221 */ /* 0x000fe20000010000 */
[-CC-:B------:R-:W-:Y:S01]  /*17a00*/  FFMA.FTZ R130, R139, R0.reuse, -R137.reuse ;  /* 0x000000008b827223 */ /* 0x180fe20000010889 */
[----:B------:R-:W-:Y:S01]  /*17a10*/  MUFU.EX2 R189, R189 ;  /* 0x000000bd00bd7308 */ /* 0x000fe20000000800 */
[-C--:B------:R-:W-:Y:S01]  /*17a20*/  FFMA.FTZ R183, R142, R0.reuse, -R137 ;  /* 0x000000008eb77223 */ /* 0x080fe20000010889 */
[----:B------:R-:W-:Y:S01]  /*17a30*/  FADD.FTZ R135, R190, R131 ;  /* 0x00000083be877221 */ /* 0x000fe20000010000 */
[-CC-:B------:R-:W-:Y:S01]  /*17a40*/  FFMA.FTZ R143, R143, R0.reuse, -R137.reuse ;  /* 0x000000008f8f7223 */ /* 0x180fe20000010889 */
[-CC-:B------:R-:W-:Y:S01]  /*17a50*/  FFMA.FTZ R177, R146, R0.reuse, -R137.reuse ;  /* 0x0000000092b17223 */ /* 0x180fe20000010889 */
[-C--:B------:R-:W-:Y:S01]  /*17a60*/  FFMA.FTZ R131, R147, R0.reuse, -R137 ;  /* 0x0000000093837223 */ /* 0x080fe20000010889 */
[----:B------:R-:W-:Y:S01]  /*17a70*/  FADD.FTZ R135, R120, R135 ;  /* 0x0000008778877221 */ /* 0x000fe20000010000 */
[-CC-:B------:R-:W-:Y:S01]  /*17a80*/  FFMA.FTZ R179, R150, R0.reuse, -R137.reuse ;  /* 0x0000000096b37223 */ /* 0x180fe20000010889 */
[----:B------:R-:W0:Y:S01]  /*17a90*/  MUFU.EX2 R2, R2 ;  /* 0x0000000200027308 */ /* 0x000e220000000800 */
[-C--:B------:R-:W-:Y:S01]  /*17aa0*/  FFMA.FTZ R173, R154, R0.reuse, -R137 ;  /* 0x000000009aad7223 */ /* 0x080fe20000010889 */
[----:B------:R-:W-:Y:S01]  /*17ab0*/  FADD.FTZ R6, R184, R135 ;  /* 0x00000087b8067221 */ /* 0x000fe20000010000 */
[-CC-:B------:R-:W-:Y:S01]  /*17ac0*/  FFMA.FTZ R155, R155, R0.reuse, -R137.reuse ;  /* 0x000000009b9b7223 */ /* 0x180fe20000010889 */
[-CC-:B------:R-:W-:Y:S01]  /*17ad0*/  FFMA.FTZ R175, R158, R0.reuse, -R137.reuse ;  /* 0x000000009eaf7223 */ /* 0x180fe20000010889 */
[-CC-:B------:R-:W-:Y:S01]  /*17ae0*/  FFMA.FTZ R169, R162, R0.reuse, -R137.reuse ;  /* 0x00000000a2a97223 */ /* 0x180fe20000010889 */
[----:B------:R-:W-:Y:S01]  /*17af0*/  FADD.FTZ R135, R121, R6 ;  /* 0x0000000679877221 */ /* 0x000fe20000010000 */
[-CC-:B------:R-:W-:Y:S01]  /*17b00*/  FFMA.FTZ R163, R163, R0.reuse, -R137.reuse ;  /* 0x00000000a3a37223 */ /* 0x180fe20000010889 */
[----:B------:R-:W2:Y:S01]  /*17b10*/  MUFU.EX2 R122, R122 ;  /* 0x0000007a007a7308 */ /* 0x000ea20000000800 */
[----:B------:R-:W-:Y:S01]  /*17b20*/  FFMA.FTZ R166, R166, R0, -R137 ;  /* 0x00000000a6a67223 */ /* 0x000fe20000010889 */
[----:B------:R-:W-:Y:S01]  /*17b30*/  FADD.FTZ R135, R186, R135 ;  /* 0x00000087ba877221 */ /* 0x000fe20000010000 */
[----:B------:R-:W-:-:S02]  /*17b40*/  F2FP.F16.F32.PACK_AB R188, R12, R188 ;  /* 0x000000bc0cbc723e */ /* 0x000fc400000000ff */
[----:B------:R-:W-:Y:S01]  /*17b50*/  F2FP.F16.F32.PACK_AB R184, R121, R184 ;  /* 0x000000b879b8723e */ /* 0x000fe200000000ff */
[----:B------:R-:W-:Y:S01]  /*17b60*/  FADD.FTZ R135, R124, R135 ;  /* 0x000000877c877221 */ /* 0x000fe20000010000 */
[C---:B------:R-:W-:Y:S01]  /*17b70*/  ISETP.GT.AND P2, PT, R7.reuse, R14, PT ;  /* 0x0000000e0700720c */ /* 0x040fe20003f44270 */
[----:B------:R-:W3:Y:S01]  /*17b80*/  MUFU.EX2 R123, R123 ;  /* 0x0000007b007b7308 */ /* 0x000ee20000000800 */
[----:B0-----:R-:W-:Y:S01]  /*17b90*/  FFMA.FTZ R5, R2, R5, R189 ;  /* 0x0000000502057223 */ /* 0x001fe200000100bd */
[----:B------:R-:W-:Y:S01]  /*17ba0*/  FADD.FTZ R134, R180, R135 ;  /* 0x00000087b4867221 */ /* 0x000fe20000010000 */
[----:B------:R-:W-:Y:S01]  /*17bb0*/  F2FP.F16.F32.PACK_AB R190, R120, R190 ;  /* 0x000000be78be723e */ /* 0x000fe200000000ff */
[----:B------:R-:W-:Y:S01]  /*17bc0*/  VIADD R7, R7, 0xffffffff ;  /* 0xffffffff07077836 */ /* 0x000fe20000000000 */
[----:B------:R-:W-:Y:S01]  /*17bd0*/  F2FP.F16.F32.PACK_AB R186, R124, R186 ;  /* 0x000000ba7cba723e */ /* 0x000fe200000000ff */
[----:B------:R-:W-:Y:S01]  /*17be0*/  FADD.FTZ R139, R125, R134 ;  /* 0x000000867d8b7221 */ /* 0x000fe20000010000 */
[-C--:B------:R-:W-:Y:S01]  /*17bf0*/  FFMA.FTZ R134, R159, R0.reuse, -R137 ;  /* 0x000000009f867223 */ /* 0x080fe20000010889 */
[----:B------:R-:W0:Y:S01]  /*17c00*/  MUFU.EX2 R185, R185 ;  /* 0x000000b900b97308 */ /* 0x000e220000000800 */
[----:B--2---:R-:W-:Y:S01]  /*17c10*/  FADD.FTZ R6, R122, R5 ;  /* 0x000000057a067221 */ /* 0x004fe20000010000 */
[----:B------:R-:W-:Y:S01]  /*17c20*/  FADD.FTZ R139, R182, R139 ;  /* 0x0000008bb68b7221 */ /* 0x000fe20000010000 */
[----:B------:R-:W-:Y:S01]  /*17c30*/  FFMA.FTZ R5, R151, R0, -R137 ;  /* 0x0000000097057223 */ /* 0x000fe20000010889 */
[C---:B------:R-:W-:Y:S01]  /*17c40*/  F2FP.F16.F32.PACK_AB R182, R22.reuse, R182 ;  /* 0x000000b616b6723e */ /* 0x040fe200000000ff */
[----:B------:R-:W-:Y:S01]  /*17c50*/  FADD.FTZ R6, R191, R6 ;  /* 0x00000006bf067221 */ /* 0x000fe20000010000 */
[----:B------:R-:W-:Y:S01]  /*17c60*/  FADD.FTZ R139, R22, R139 ;  /* 0x0000008b168b7221 */ /* 0x000fe20000010000 */
[----:B------:R-:W-:Y:S01]  /*17c70*/  FFMA.FTZ R137, R167, R0, -R137 ;  /* 0x00000000a7897223 */ /* 0x000fe20000010889 */
[----:B------:R-:W2:Y:S01]  /*17c80*/  MUFU.EX2 R126, R126 ;  /* 0x0000007e007e7308 */ /* 0x000ea20000000800 */
[----:B---3--:R-:W-:Y:S01]  /*17c90*/  FADD.FTZ R6, R123, R6 ;  /* 0x000000067b067221 */ /* 0x008fe20000010000 */
[----:B------:R-:W-:Y:S01]  /*17ca0*/  FADD.FTZ R136, R176, R139 ;  /* 0x0000008bb0887221 */ /* 0x000fe20000010000 */
[----:B------:R-:W-:-:S02]  /*17cb0*/  F2FP.F16.F32.PACK_AB R180, R125, R180 ;  /* 0x000000b47db4723e */ /* 0x000fc400000000ff */
[----:B------:R-:W-:Y:S02]  /*17cc0*/  F2FP.F16.F32.PACK_AB R189, R122, R189 ;  /* 0x000000bd7abd723e */ /* 0x000fe400000000ff */
[----:B------:R-:W-:Y:S01]  /*17cd0*/  F2FP.F16.F32.PACK_AB R191, R123, R191 ;  /* 0x000000bf7bbf723e */ /* 0x000fe200000000ff */
[----:B------:R-:W3:Y:S01]  /*17ce0*/  MUFU.EX2 R187, R187 ;  /* 0x000000bb00bb7308 */ /* 0x000ee20000000800 */
[----:B0-----:R-:W-:-:S07]  /*17cf0*/  FADD.FTZ R135, R185, R6 ;  /* 0x00000006b9877221 */ /* 0x001fce0000010000 */
[----:B------:R-:W0:Y:S01]  /*17d00*/  MUFU.EX2 R127, R127 ;  /* 0x0000007f007f7308 */ /* 0x000e220000000800 */
[C---:B--2---:R-:W-:Y:S01]  /*17d10*/  FADD.FTZ R6, R126.reuse, R135 ;  /* 0x000000877e067221 */ /* 0x044fe20000010000 */
[----:B------:R-:W-:-:S06]  /*17d20*/  F2FP.F16.F32.PACK_AB R185, R126, R185 ;  /* 0x000000b97eb9723e */ /* 0x000fcc00000000ff */
[----:B------:R-:W2:Y:S01]  /*17d30*/  MUFU.EX2 R181, R181 ;  /* 0x000000b500b57308 */ /* 0x000ea20000000800 */
[----:B---3--:R-:W-:-:S07]  /*17d40*/  FADD.FTZ R6, R187, R6 ;  /* 0x00000006bb067221 */ /* 0x008fce0000010000 */
[----:B------:R-:W3:Y:S01]  /*17d50*/  MUFU.EX2 R23, R23 ;  /* 0x0000001700177308 */ /* 0x000ee20000000800 */
[C---:B0-----:R-:W-:Y:S01]  /*17d60*/  FADD.FTZ R6, R127.reuse, R6 ;  /* 0x000000067f067221 */ /* 0x041fe20000010000 */
[----:B------:R-:W-:-:S06]  /*17d70*/  F2FP.F16.F32.PACK_AB R187, R127, R187 ;  /* 0x000000bb7fbb723e */ /* 0x000fcc00000000ff */
[----:B------:R-:W0:Y:S01]  /*17d80*/  MUFU.EX2 R130, R130 ;  /* 0x0000008200827308 */ /* 0x000e220000000800 */
[----:B--2---:R-:W-:-:S07]  /*17d90*/  FADD.FTZ R135, R181, R6 ;  /* 0x00000006b5877221 */ /* 0x004fce0000010000 */
[----:B------:R-:W2:Y:S01]  /*17da0*/  MUFU.EX2 R178, R178 ;  /* 0x000000b200b27308 */ /* 0x000ea20000000800 */
[C---:B---3--:R-:W-:Y:S01]  /*17db0*/  FADD.FTZ R139, R23.reuse, R136 ;  /* 0x00000088178b7221 */ /* 0x048fe20000010000 */
[----:B------:R-:W-:-:S06]  /*17dc0*/  F2FP.F16.F32.PACK_AB R176, R23, R176 ;  /* 0x000000b017b0723e */ /* 0x000fcc00000000ff */
[----:B------:R-:W3:Y:S01]  /*17dd0*/  MUFU.EX2 R183, R183 ;  /* 0x000000b700b77308 */ /* 0x000ee20000000800 */
[C---:B0-----:R-:W-:Y:S01]  /*17de0*/  FADD.FTZ R6, R130.reuse, R135 ;  /* 0x0000008782067221 */ /* 0x041fe20000010000 */
[----:B------:R-:W-:-:S06]  /*17df0*/  F2FP.F16.F32.PACK_AB R181, R130, R181 ;  /* 0x000000b582b5723e */ /* 0x000fcc00000000ff */
[----:B------:R-:W0:Y:S01]  /*17e00*/  MUFU.EX2 R128, R128 ;  /* 0x0000008000807308 */ /* 0x000e220000000800 */
[----:B--2---:R-:W-:-:S07]  /*17e10*/  FADD.FTZ R139, R178, R139 ;  /* 0x0000008bb28b7221 */ /* 0x004fce0000010000 */
[----:B------:R-:W2:Y:S01]  /*17e20*/  MUFU.EX2 R3, R143 ;  /* 0x0000008f00037308 */ /* 0x000ea20000000800 */
[----:B---3--:R-:W-:-:S07]  /*17e30*/  FADD.FTZ R6, R183, R6 ;  /* 0x00000006b7067221 */ /* 0x008fce0000010000 */
[----:B------:R-:W3:Y:S01]  /*17e40*/  MUFU.EX2 R172, R172 ;  /* 0x000000ac00ac7308 */ /* 0x000ee20000000800 */
[C---:B0-----:R-:W-:Y:S01]  /*17e50*/  FADD.FTZ R139, R128.reuse, R139 ;  /* 0x0000008b808b7221 */ /* 0x041fe20000010000 */
[----:B------:R-:W-:-:S06]  /*17e60*/  F2FP.F16.F32.PACK_AB R178, R128, R178 ;  /* 0x000000b280b2723e */ /* 0x000fcc00000000ff */
[----:B------:R-:W0:Y:S01]  /*17e70*/  MUFU.EX2 R177, R177 ;  /* 0x000000b100b17308 */ /* 0x000e220000000800 */
[C---:B--2---:R-:W-:Y:S01]  /*17e80*/  FADD.FTZ R6, R3.reuse, R6 ;  /* 0x0000000603067221 */ /* 0x044fe20000010000 */
[----:B------:R-:W-:Y:S01]  /*17e90*/  F2FP.F16.F32.PACK_AB R183, R3, R183 ;  /* 0x000000b703b7723e */ /* 0x000fe200000000ff */
[----:B------:R-:W-:-:S05]  /*17ea0*/  IMAD.MOV.U32 R3, RZ, RZ, R13 ;  /* 0x000000ffff037224 */ /* 0x000fca00078e000d */
[----:B------:R-:W2:Y:S01]  /*17eb0*/  MUFU.EX2 R129, R129 ;  /* 0x0000008100817308 */ /* 0x000ea20000000800 */
[----:B---3--:R-:W-:-:S07]  /*17ec0*/  FADD.FTZ R136, R172, R139 ;  /* 0x0000008bac887221 */ /* 0x008fce0000010000 */
[----:B------:R-:W3:Y:S01]  /*17ed0*/  MUFU.EX2 R131, R131 ;  /* 0x0000008300837308 */ /* 0x000ee20000000800 */
[----:B0-----:R-:W-:-:S07]  /*17ee0*/  FADD.FTZ R6, R177, R6 ;  /* 0x00000006b1067221 */ /* 0x001fce0000010000 */
[----:B------:R-:W0:Y:S01]  /*17ef0*/  MUFU.EX2 R174, R174 ;  /* 0x000000ae00ae7308 */ /* 0x000e220000000800 */
[C---:B--2---:R-:W-:Y:S01]  /*17f00*/  FADD.FTZ R135, R129.reuse, R136 ;  /* 0x0000008881877221 */ /* 0x044fe20000010000 */
[----:B------:R-:W-:-:S06]  /*17f10*/  F2FP.F16.F32.PACK_AB R172, R129, R172 ;  /* 0x000000ac81ac723e */ /* 0x000fcc00000000ff */
[----:B------:R-:W2:Y:S01]  /*17f20*/  MUFU.EX2 R179, R179 ;  /* 0x000000b300b37308 */ /* 0x000ea20000000800 */
[C---:B---3--:R-:W-:Y:S01]  /*17f30*/  FADD.FTZ R6, R131.reuse, R6 ;  /* 0x0000000683067221 */ /* 0x048fe20000010000 */
[----:B------:R-:W-:-:S06]  /*17f40*/  F2FP.F16.F32.PACK_AB R177, R131, R177 ;  /* 0x000000b183b1723e */ /* 0x000fcc00000000ff */
[----:B------:R-:W3:Y:S01]  /*17f50*/  MUFU.EX2 R132, R132 ;  /* 0x0000008400847308 */ /* 0x000ee20000000800 */
[----:B0-----:R-:W-:-:S07]  /*17f60*/  FADD.FTZ R135, R174, R135 ;  /* 0x00000087ae877221 */ /* 0x001fce0000010000 */
        /* <DEDUP_REMOVED lines=10> */
[----:B-1----:R-:W1:Y:S01]  /*18010*/  MUFU.EX2 R21, R155 ;  /* 0x0000009b00157308 */ /* 0x002e620000000800 */
[----:B---3--:R-:W-:-:S07]  /*18020*/  FADD.FTZ R6, R173, R6 ;  /* 0x00000006ad067221 */ /* 0x008fce0000010000 */
[----:B------:R-:W2:Y:S01]  /*18030*/  MUFU.EX2 R170, R170 ;  /* 0x000000aa00aa7308 */ /* 0x000ea20000000800 */
[C---:B0-----:R-:W-:Y:S01]  /*18040*/  FADD.FTZ R23, R133.reuse, R22 ;  /* 0x0000001685177221 */ /* 0x041fe20000010000 */
[----:B------:R-:W-:Y:S01]  /*18050*/  F2FP.F16.F32.PACK_AB R168, R133, R168 ;  /* 0x000000a885a8723e */ /* 0x000fe200000000ff */
[----:B------:R-:W-:-:S05]  /*18060*/  IMAD.MOV.U32 R22, RZ, RZ, R15 ;  /* 0x000000ffff167224 */ /* 0x000fca00078e000f */
[----:B------:R-:W0:Y:S01]  /*18070*/  MUFU.EX2 R175, R175 ;  /* 0x000000af00af7308 */ /* 0x000e220000000800 */
[C---:B-1----:R-:W-:Y:S01]  /*18080*/  FADD.FTZ R6, R21.reuse, R6 ;  /* 0x0000000615067221 */ /* 0x042fe20000010000 */
[----:B------:R-:W-:-:S06]  /*18090*/  F2FP.F16.F32.PACK_AB R173, R21, R173 ;  /* 0x000000ad15ad723e */ /* 0x000fcc00000000ff */
[----:B------:R-:W1:Y:S01]  /*180a0*/  MUFU.EX2 R134, R134 ;  /* 0x0000008600867308 */ /* 0x000e620000000800 */
[----:B--2---:R-:W-:Y:S01]  /*180b0*/  FADD.FTZ R121, R170, R23 ;  /* 0x00000017aa797221 */ /* 0x004fe20000010000 */
[----:B------:R-:W-:-:S06]  /*180c0*/  F2FP.F16.F32.PACK_AB R170, R4, R170 ;  /* 0x000000aa04aa723e */ /* 0x000fcc00000000ff */
[----:B------:R-:W2:Y:S01]  /*180d0*/  MUFU.EX2 R169, R169 ;  /* 0x000000a900a97308 */ /* 0x000ea20000000800 */
[----:B0-----:R-:W-:Y:S01]  /*180e0*/  FADD.FTZ R23, R175, R6 ;  /* 0x00000006af177221 */ /* 0x001fe20000010000 */
[----:B------:R-:W-:-:S06]  /*180f0*/  FADD.FTZ R6, R4, R121 ;  /* 0x0000007904067221 */ /* 0x000fcc0000010000 */
[----:B------:R-:W0:Y:S01]  /*18100*/  MUFU.EX2 R12, R163 ;  /* 0x000000a3000c7308 */ /* 0x000e220000000800 */
[C---:B-1----:R-:W-:Y:S01]  /*18110*/  FADD.FTZ R4, R134.reuse, R23 ;  /* 0x0000001786047221 */ /* 0x042fe20000010000 */
[----:B------:R-:W-:-:S06]  /*18120*/  F2FP.F16.F32.PACK_AB R175, R134, R175 ;  /* 0x000000af86af723e */ /* 0x000fcc00000000ff */
[----:B------:R-:W1:Y:S01]  /*18130*/  MUFU.EX2 R166, R166 ;  /* 0x000000a600a67308 */ /* 0x000e620000000800 */
[----:B--2---:R-:W-:Y:S01]  /*18140*/  FADD.FTZ R23, R169, R4 ;  /* 0x00000004a9177221 */ /* 0x004fe20000010000 */
[----:B------:R-:W-:-:S06]  /*18150*/  IMAD.MOV.U32 R4, RZ, RZ, R11 ;  /* 0x000000ffff047224 */ /* 0x000fcc00078e000b */
[----:B------:R-:W2:Y:S01]  /*18160*/  MUFU.EX2 R137, R137 ;  /* 0x0000008900897308 */ /* 0x000ea20000000800 */
[C---:B0-----:R-:W-:Y:S01]  /*18170*/  FADD.FTZ R23, R12.reuse, R23 ;  /* 0x000000170c177221 */ /* 0x041fe20000010000 */
[----:B------:R-:W-:-:S03]  /*18180*/  F2FP.F16.F32.PACK_AB R169, R12, R169 ;  /* 0x000000a90ca9723e */ /* 0x000fc600000000ff */
[----:B-1----:R-:W-:-:S04]  /*18190*/  FADD.FTZ R23, R166, R23 ;  /* 0x00000017a6177221 */ /* 0x002fc80000010000 */
[C---:B--2---:R-:W-:Y:S01]  /*181a0*/  FADD.FTZ R5, R137.reuse, R23 ;  /* 0x0000001789057221 */ /* 0x044fe20000010000 */
[----:B------:R-:W-:Y:S01]  /*181b0*/  F2FP.F16.F32.PACK_AB R171, R137, R166 ;  /* 0x000000a689ab723e */ /* 0x000fe200000000ff */
[----:B------:R-:W-:Y:S01]  /*181c0*/  IMAD.MOV.U32 R23, RZ, RZ, R20 ;  /* 0x000000ffff177224 */ /* 0x000fe200078e0014 */
[----:B------:R-:W-:Y:S06]  /*181d0*/  @P2 BRA `(.L_x_1903) ;  /* 0xffffffc800f82947 */ /* 0x000fec000383ffff */
[----:B------:R-:W-:Y:S05]  /*181e0*/  BSYNC B1 ;  /* 0x0000000000017941 */ /* 0x000fea0003800000 */
.L_x_1884:
[----:B------:R-:W-:Y:S01]  /*181f0*/  IMAD.MOV.U32 R3, RZ, RZ, R13 ;  /* 0x000000ffff037224 */ /* 0x000fe200078e000d */
[----:B------:R-:W-:Y:S01]  /*18200*/  MOV R22, R15 ;  /* 0x0000000f00167202 */ /* 0x000fe20000000f00 */
[----:B------:R-:W-:Y:S02]  /*18210*/  IMAD.MOV.U32 R4, RZ, RZ, R11 ;  /* 0x000000ffff047224 */ /* 0x000fe400078e000b */
[----:B------:R-:W-:-:S07]  /*18220*/  IMAD.MOV.U32 R23, RZ, RZ, R20 ;  /* 0x000000ffff177224 */ /* 0x000fce00078e0014 */
.L_x_1883:
[----:B------:R-:W-:Y:S05]  /*18230*/  BSYNC B0 ;  /* 0x0000000000007941 */ /* 0x000fea0003800000 */
.L_x_1882:
[----:B------:R-:W2:Y:S01]  /*18240*/  LDL.LU R15, [R1] ;  /* 0x00000000010f7983 */ /* 0x000ea20000300800 */
[----:B------:R-:W0:Y:S01]  /*18250*/  LDC R11, c[0x0][0x448] ;  /* 0x00011200ff0b7b82 */ /* 0x000e220000000800 */
[----:B------:R-:W-:-:S07]  /*18260*/  IADD3 R14, R196, 0x1, -R194 ;  /* 0x00000001c40e7810 */ /* 0x000fce0007ffe8c2 */
[----:B------:R-:W1:Y:S01]  /*18270*/  LDC R227, c[0x0][0x9e4] ;  /* 0x00027900ffe37b82 */ /* 0x000e620000000800 */
[----:B0-----:R-:W-:Y:S01]  /*18280*/  ISETP.NE.AND P2, PT, R11, 0x1, PT ;  /* 0x000000010b00780c */ /* 0x001fe20003f45270 */
[----:B------:R-:W-:-:S12]  /*18290*/  VIADD R11, R209, 0x7f ;  /* 0x0000007fd10b7836 */ /* 0x000fd80000000000 */
[----:B------:R-:W0:Y:S08]  /*182a0*/  @P2 LDC R12, c[0x0][0x44c] ;  /* 0x00011300ff0c2b82 */ /* 0x000e300000000800 */
[----:B------:R-:W3:Y:S01]  /*182b0*/  @P2 LDC R13, c[0x0][0x450] ;  /* 0x00011400ff0d2b82 */ /* 0x000ee20000000800 */
[----:B0-----:R-:W-:-:S05]  /*182c0*/  @P2 IMAD.HI.U32 R12, R11, R12, RZ ;  /* 0x0000000c0b0c2227 */ /* 0x001fca00078e00ff */
[----:B---3--:R-:W-:-:S05]  /*182d0*/  @P2 SHF.R.U32.HI R11, RZ, R13, R12 ;  /* 0x0000000dff0b2219 */ /* 0x008fca000001160c */
[----:B------:R-:W-:-:S04]  /*182e0*/  IMAD.IADD R11, R14, 0x1, R11 ;  /* 0x000000010e0b7824 */ /* 0x000fc800078e020b */
[----:B------:R-:W-:Y:S01]  /*182f0*/  IMAD.IADD R13, R11, 0x1, -R10 ;  /* 0x000000010b0d7824 */ /* 0x000fe200078e0a0a */
[----:B--2---:R-:W-:-:S04]  /*18300*/  LOP3.LUT R15, R15, 0xffefffff, RZ, 0xc0, !PT ;  /* 0xffefffff0f0f7812 */ /* 0x004fc800078ec0ff */
[----:B------:R-:W-:Y:S02]  /*18310*/  @P2 LOP3.LUT R15, R15, 0x100000, RZ, 0xfc, !PT ;  /* 0x001000000f0f2812 */ /* 0x000fe400078efcff */
[----:B-1----:R-:W-:Y:S02]  /*18320*/  ISETP.GE.AND P2, PT, R227, 0x1, PT ;  /* 0x00000001e300780c */ /* 0x002fe40003f46270 */
[----:B------:R-:W-:-:S11]  /*18330*/  LOP3.LUT R15, R15, 0xffdfffff, RZ, 0xc0, !PT ;  /* 0xffdfffff0f0f7812 */ /* 0x000fd600078ec0ff */
[----:B------:R-:W-:-:S05]  /*18340*/  @P2 LOP3.LUT R15, R15, 0x200000, RZ, 0xfc, !PT ;  /* 0x002000000f0f2812 */ /* 0x000fca00078efcff */
[----:B------:R0:W-:Y:S01]  /*18350*/  STL [R1], R15 ;  /* 0x0000000f01007387 */ /* 0x0001e20000100800 */
[----:B------:R-:W-:Y:S05]  /*18360*/  @!P2 BRA `(.L_x_1904) ;  /* 0x000000000048a947 */ /* 0x000fea0003800000 */
[----:B------:R-:W-:Y:S01]  /*18370*/  IMAD.MOV.U32 R12, RZ, RZ, R11 ;  /* 0x000000ffff0c7224 */ /* 0x000fe200078e000b */
[----:B------:R-:W-:Y:S04]  /*18380*/  BSSY B0, `(.L_x_1905) ;  /* 0x000000e000007945 */ /* 0x000fe80003800000 */
[----:B------:R-:W-:-:S13]  /*18390*/  ISETP.GT.AND P2, PT, R12, -0x1, PT ;  /* 0xffffffff0c00780c */ /* 0x000fda0003f44270 */
[----:B------:R-:W-:Y:S05]  /*183a0*/  @P2 BRA `(.L_x_1906) ;  /* 0x00000000001c2947 */ /* 0x000fea0003800000 */
[----:B------:R-:W-:Y:S02]  /*183b0*/  ISETP.NE.AND P2, PT, R227, 0x1, PT ;  /* 0x00000001e300780c */ /* 0x000fe40003f45270 */
[----:B0-----:R-:W-:-:S11]  /*183c0*/  LOP3.LUT R15, RZ, R12, RZ, 0x33, !PT ;  /* 0x0000000cff0f7212 */ /* 0x001fd600078e33ff */
[----:B------:R-:W0:Y:S02]  /*183d0*/  @P2 LDC.64 R10, c[0x0][0x9e8] ;  /* 0x00027a00ff0a2b82 */ /* 0x000e240000000a00 */
[----:B0-----:R-:W-:-:S05]  /*183e0*/  @P2 IMAD.HI.U32 R10, R15, R10, RZ ;  /* 0x0000000a0f0a2227 */ /* 0x001fca00078e00ff */
[----:B------:R-:W-:-:S04]  /*183f0*/  @P2 SHF.R.U32.HI R15, RZ, R11, R10 ;  /* 0x0000000bff0f2219 */ /* 0x000fc8000001160a */
[----:B------:R-:W-:Y:S01]  /*18400*/  LOP3.LUT R12, RZ, R15, RZ, 0x33, !PT ;  /* 0x0000000fff0c7212 */ /* 0x000fe200078e33ff */
[----:B------:R-:W-:Y:S06]  /*18410*/  BRA `(.L_x_1907) ;  /* 0x0000000000107947 */ /* 0x000fec0003800000 */
.L_x_1906:
[----:B------:R-:W-:-:S13]  /*18420*/  ISETP.NE.AND P2, PT, R227, 0x1, PT ;  /* 0x00000001e300780c */ /* 0x000fda0003f45270 */
[----:B------:R-:W1:Y:S02]  /*18430*/  @P2 LDC.64 R10, c[0x0][0x9e8] ;  /* 0x00027a00ff0a2b82 */ /* 0x000e640000000a00 */
[----:B-1----:R-:W-:-:S05]  /*18440*/  @P2 IMAD.HI.U32 R10, R12, R10, RZ ;  /* 0x0000000a0c0a2227 */ /* 0x002fca00078e00ff */
[----:B------:R-:W-:-:S07]  /*18450*/  @P2 SHF.R.U32.HI R12, RZ, R11, R10 ;  /* 0x0000000bff0c2219 */ /* 0x000fce000001160a */
.L_x_1907:
[----:B------:R-:W-:Y:S05]  /*18460*/  BSYNC B0 ;  /* 0x0000000000007941 */ /* 0x000fea0003800000 */
.L_x_1905:
[----:B------:R-:W-:-:S05]  /*18470*/  IMAD R12, R12, R227, RZ ;  /* 0x000000e30c0c7224 */ /* 0x000fca00078e02ff */
[----:B------:R-:W-:-:S07]  /*18480*/  VIMNMX R13, R13, R12, !PT ;  /* 0x0000000c0d0d7248 */ /* 0x000fce0007fe0100 */
.L_x_1904:
[----:B------:R-:W-:Y:S01]  /*18490*/  VIADD R13, R13, 0x5f ;  /* 0x0000005f0d0d7836 */ /* 0x000fe20000000000 */
[----:B------:R-:W-:Y:S03]  /*184a0*/  BSSY B0, `(.L_x_1908) ;  /* 0x0000221000007945 */ /* 0x000fe60003800000 */
[----:B------:R-:W-:-:S05]  /*184b0*/  IMAD.HI R13, R13, 0x2aaaaaab, RZ ;  /* 0x2aaaaaab0d0d7827 */ /* 0x000fca00078e02ff */
[----:B------:R-:W-:-:S04]  /*184c0*/  SHF.R.U32.HI R10, RZ, 0x1f, R13 ;  /* 0x0000001fff0a7819 */ /* 0x000fc8000001160d */
[----:B------:R-:W-:-:S04]  /*184d0*/  LEA.HI.SX32 R10, R13, R10, 0x1c ;  /* 0x0000000a0d0a7211 */ /* 0x000fc800078fe2ff */
[----:B------:R-:W-:-:S04]  /*184e0*/  VIMNMX R14, R211, R10, !PT ;  /* 0x0000000ad30e7248 */ /* 0x000fc80007fe0100 */
[----:B------:R-:W-:-:S13]  /*184f0*/  ISETP.GE.AND P2, PT, R7, R14, PT ;  /* 0x0000000e0700720c */ /* 0x000fda0003f46270 */
[----:B------:R-:W-:Y:S05]  /*18500*/  @!P2 BRA `(.L_x_1909) ;  /* 0x000000200068a947 */ /* 0x000fea0003800000 */
[----:B------:R-:W-:Y:S01]  /*18510*/  BSSY B1, `(.L_x_1909) ;  /* 0x0000219000017945 */ /* 0x000fe20003800000 */
[----:B------:R-:W-:Y:S01]  /*18520*/  IMAD.MOV.U32 R13, RZ, RZ, R3 ;  /* 0x000000ffff0d7224 */ /* 0x000fe200078e0003 */
[----:B------:R-:W-:Y:S01]  /*18530*/  MOV R11, R23 ;  /* 0x00000017000b7202 */ /* 0x000fe20000000f00 */
[----:B------:R-:W-:Y:S02]  /*18540*/  IMAD.MOV.U32 R12, RZ, RZ, R4 ;  /* 0x000000ffff0c7224 */ /* 0x000fe400078e0004 */
[----:B------:R-:W-:-:S07]  /*18550*/  IMAD.MOV.U32 R10, RZ, RZ, R22 ;  /* 0x000000ffff0a7224 */ /* 0x000fce00078e0016 */
.L_x_1920:
[----:B------:R-:W-:-:S05]  /*18560*/  VIADD R20, R10, 0x1 ;  /* 0x000000010a147836 */ /* 0x000fca0000000000 */
[----:B------:R-:W-:-:S04]  /*18570*/  ISETP.NE.AND P2, PT, R20, 0x2, PT ;  /* 0x000000021400780c */ /* 0x000fc80003f45270 */
[----:B------:R-:W-:Y:S02]  /*18580*/  SEL R20, R20, RZ, P2 ;  /* 0x000000ff14147207 */ /* 0x000fe40001000000 */
[----:B------:R-:W-:-:S03]  /*18590*/  SEL R0, RZ, 0x1, P2 ;  /* 0x00000001ff007807 */ /* 0x000fc60001000000 */
[----:B------:R-:W-:Y:S01]  /*185a0*/  IMAD.MOV.U32 R22, RZ, RZ, R20 ;  /* 0x000000ffff167224 */ /* 0x000fe200078e0014 */
[----:B------:R-:W-:Y:S01]  /*185b0*/  LOP3.LUT R23, R11, R0, RZ, 0x3c, !PT ;  /* 0x000000000b177212 */ /* 0x000fe200078e3cff */
[----:B------:R-:W-:Y:S06]  /*185c0*/  @!P0 BRA `(.L_x_1910) ;  /* 0x0000000000048947 */ /* 0x000fec0003800000 */
[----:B------:R-:W-:Y:S01]  /*185d0*/  BPT.TRAP 0x1 ;  /* 0x000000040000795c */ /* 0x000fe20000300000 */
.L_x_1910:
[----:B------:R-:W-:Y:S01]  /*185e0*/  IMAD R0, R22, 0x8, R16 ;  /* 0x0000000816007824 */ /* 0x000fe200078e0210 */
[----:B------:R-:W-:-:S04]  /*185f0*/  SHF.L.U32 R3, R23, 0x1f, RZ ;  /* 0x0000001f17037819 */ /* 0x000fc800000006ff */
[----:B------:R1:W2:Y:S01]  /*18600*/  SYNCS.PHASECHK.TRANS64.TRYWAIT P2, [R0+URZ+0x30830], R3 ;  /* 0x03083003000075a7 */ /* 0x0002a2000804017f */
[----:B------:R-:W-:Y:S05]  /*18610*/  @!P0 BRA `(.L_x_1911) ;  /* 0x0000000000048947 */ /* 0x000fea0003800000 */
[----:B------:R-:W-:Y:S01]  /*18620*/  BPT.TRAP 0x1 ;  /* 0x000000040000795c */ /* 0x000fe20000300000 */
.L_x_1911:
[----:B------:R-:W-:Y:S01]  /*18630*/  IMAD R126, R22, 0x900, R8 ;  /* 0x00000900167e7824 */ /* 0x000fe200078e0208 */
[----:B------:R-:W-:Y:S03]  /*18640*/  BSSY B2, `(.L_x_1912) ;  /* 0x0000006000027945 */ /* 0x000fe60003800000 */
[C---:B------:R-:W-:Y:S02]  /*18650*/  VIADD R122, R126.reuse, 0x2 ;  /* 0x000000027e7a7836 */ /* 0x040fe40000000000 */
[----:B------:R-:W-:Y:S01]  /*18660*/  VIADD R4, R126, 0x4 ;  /* 0x000000047e047836 */ /* 0x000fe20000000000 */
[----:B--2---:R-:W-:Y:S06]  /*18670*/  @P2 BRA `(.L_x_1913) ;  /* 0x0000000000082947 */ /* 0x004fec0003800000 */
[----:B------:R-:W2:Y:S02]  /*18680*/  SYNCS.PHASECHK.TRANS64.TRYWAIT P2, [R0+URZ+0x30830], R3 ;  /* 0x03083003000075a7 */ /* 0x000ea4000804017f */
[----:B--2---:R-:W-:Y:S05]  /*18690*/  @!P2 BRA `(.L_x_1914) ;  /* 0x0000011c00b0a947 */ /* 0x004fea0003800000 */
.L_x_1913:
[----:B------:R-:W-:Y:S05]  /*186a0*/  BSYNC B2 ;  /* 0x0000000000027941 */ /* 0x000fea0003800000 */
.L_x_1912:
[----:B------:R3:W-:Y:S01]  /*186b0*/  STL.64 [R1+0x80], R16 ;  /* 0x0000801001007387 */ /* 0x0007e20000100a00 */
        /* <DEDUP_REMOVED lines=11> */
[----:B---3--:R-:W3:Y:S01]  /*18770*/  LDL.64 R16, [R1+0x30] ;  /* 0x0000300001107983 */ /* 0x008ee20000100a00 */
[-C--:B------:R-:W-:Y:S01]  /*18780*/  FMUL.FTZ R47, R47, R2.reuse ;  /* 0x000000022f2f7220 */ /* 0x080fe20000410000 */
[-C--:B------:R-:W-:Y:S01]  /*18790*/  FMUL.FTZ R50, R50, R2.reuse ;  /* 0x0000000232327220 */ /* 0x080fe20000410000 */
[-C--:B------:R-:W-:Y:S01]  /*187a0*/  FMUL.FTZ R51, R51, R2.reuse ;  /* 0x0000000233337220 */ /* 0x080fe20000410000 */
[----:B------:R0:W-:Y:S01]  /*187b0*/  STL [R1+0x78], R14 ;  /* 0x0000780e01007387 */ /* 0x0001e20000100800 */
        /* <DEDUP_REMOVED lines=34> */
[----:B0-----:R-:W4:Y:S01]  /*189e0*/  LDL.64 R14, [R1+0x28] ;  /* 0x00002800010e7983 */ /* 0x001f220000100a00 */
[----:B------:R-:W-:-:S02]  /*189f0*/  VIADD R2, R126, 0x306 ;  /* 0x000003067e027836 */ /* 0x000fc40000000000 */
[----:B-12---:R-:W-:Y:S01]  /*18a00*/  IMAD.MOV.U32 R3, RZ, RZ, 0x40000040 ;  /* 0x40000040ff037424 */ /* 0x006fe200078e00ff */
[----:B------:R0:W-:Y:S02]  /*18a10*/  STL.64 [R1+0x70], R12 ;  /* 0x0000700c01007387 */ /* 0x0001e40000100a00 */
[----:B------:R-:W-:Y:S02]  /*18a20*/  R2UR UR14, R2 ;  /* 0x00000000020e72ca */ /* 0x000fe400000e0000 */
[----:B------:R-:W-:Y:S01]  /*18a30*/  R2UR UR15, R3 ;  /* 0x00000000030f72ca */ /* 0x000fe200000e0000 */
[----:B0-----:R-:W2:Y:S04]  /*18a40*/  LDL.64 R12, [R1+0x20] ;  /* 0x00002000010c7983 */ /* 0x001ea80000100a00 */
[----:B------:R0:W-:Y:S04]  /*18a50*/  STL.64 [R1+0x68], R10 ;  /* 0x0000680a01007387 */ /* 0x0001e80000100a00 */
[----:B0-----:R-:W2:Y:S04]  /*18a60*/  LDL.64 R10, [R1+0x18] ;  /* 0x00001800010a7983 */ /* 0x001ea80000100a00 */
[----:B------:R0:W-:Y:S04]  /*18a70*/  STL.64 [R1+0x60], R6 ;  /* 0x0000600601007387 */ /* 0x0001e80000100a00 */
[----:B------:R-:W3:Y:S01]  /*18a80*/  LDL.64 R2, [R1+0x38] ;  /* 0x0000380001027983 */ /* 0x000ee20000100a00 */
[----:B------:R-:W-:-:S02]  /*18a90*/  IMAD.MOV.U32 R120, RZ, RZ, R126 ;  /* 0x000000ffff787224 */ /* 0x000fc400078e007e */
[----:B------:R-:W-:-:S03]  /*18aa0*/  VIADD R124, R126, 0x6 ;  /* 0x000000067e7c7836 */ /* 0x000fc60000000000 */
[----:B------:R-:W-:Y:S01]  /*18ab0*/  R2UR UR54, R120 ;  /* 0x00000000783672ca */ /* 0x000fe200000e0000 */
[----:B------:R-:W-:Y:S01]  /*18ac0*/  IMAD.MOV.U32 R120, RZ, RZ, R4 ;  /* 0x000000ffff787224 */ /* 0x000fe200078e0004 */
[----:B------:R-:W-:Y:S01]  /*18ad0*/  R2UR UR50, R122 ;  /* 0x000000007a3272ca */ /* 0x000fe200000e0000 */
[----:B------:R-:W-:Y:S01]  /*18ae0*/  VIADD R122, R126, 0x300 ;  /* 0x000003007e7a7836 */ /* 0x000fe20000000000 */
[----:B------:R-:W-:Y:S01]  /*18af0*/  R2UR UR30, R124 ;  /* 0x000000007c1e72ca */ /* 0x000fe200000e0000 */
[----:B------:R-:W-:Y:S01]  /*18b00*/  VIADD R124, R126, 0x304 ;  /* 0x000003047e7c7836 */ /* 0x000fe20000000000 */
[----:B------:R-:W-:Y:S01]  /*18b10*/  R2UR UR34, R120 ;  /* 0x00000000782272ca */ /* 0x000fe200000e0000 */
[----:B------:R-:W-:Y:S02]  /*18b20*/  VIADD R120, R126, 0x302 ;  /* 0x000003027e787836 */ /* 0x000fe40000000000 */
[----:B------:R-:W-:Y:S01]  /*18b30*/  IMAD.MOV.U32 R121, RZ, RZ, 0x40000040 ;  /* 0x40000040ff797424 */ /* 0x000fe200078e00ff */
[----:B------:R-:W-:Y:S01]  /*18b40*/  R2UR UR26, R122 ;  /* 0x000000007a1a72ca */ /* 0x000fe200000e0000 */
[----:B------:R-:W-:Y:S01]  /*18b50*/  IMAD.MOV.U32 R125, RZ, RZ, 0x40000040 ;  /* 0x40000040ff7d7424 */ /* 0x000fe200078e00ff */
[----:B------:R-:W-:Y:S01]  /*18b60*/  R2UR UR22, R120 ;  /* 0x00000000781672ca */ /* 0x000fe200000e0000 */
[----:B------:R-:W-:Y:S01]  /*18b70*/  VIADD R120, R126, 0x600 ;  /* 0x000006007e787836 */ /* 0x000fe20000000000 */
[----:B------:R-:W-:Y:S01]  /*18b80*/  R2UR UR18, R124 ;  /* 0x000000007c1272ca */ /* 0x000fe200000e0000 */
[C---:B------:R-:W-:Y:S01]  /*18b90*/  VIADD R124, R126.reuse, 0x604 ;  /* 0x000006047e7c7836 */ /* 0x040fe20000000000 */
[C---:B------:R-:W-:Y:S01]  /*18ba0*/  R2UR UR55, R121.reuse ;  /* 0x00000000793772ca */ /* 0x040fe200000e0000 */
[----:B------:R-:W-:Y:S01]  /*18bb0*/  IMAD.MOV.U32 R127, RZ, RZ, 0x40000040 ;  /* 0x40000040ff7f7424 */ /* 0x000fe200078e00ff */
[C---:B------:R-:W-:Y:S01]  /*18bc0*/  IADD3 R122, R126.reuse, 0x602, RZ ;  /* 0x000006027e7a7810 */ /* 0x040fe20007ffe0ff */
[----:B------:R-:W-:Y:S01]  /*18bd0*/  VIADD R126, R126, 0x606 ;  /* 0x000006067e7e7836 */ /* 0x000fe20000000000 */
[----:B------:R-:W-:Y:S01]  /*18be0*/  MOV R123, 0x40000040 ;  /* 0x40000040007b7802 */ /* 0x000fe20000000f00 */
[----:B0-----:R-:W2:Y:S01]  /*18bf0*/  LDL.64 R6, [R1+0x10] ;  /* 0x0000100001067983 */ /* 0x001ea20000100a00 */
        /* <DEDUP_REMOVED lines=29> */
[-C--:B------:R-:W-:Y:S01]  /*18dd0*/  FMUL.FTZ R52, R52, R9.reuse ;  /* 0x0000000934347220 */ /* 0x080fe20000410000 */
[-C--:B------:R-:W-:Y:S01]  /*18de0*/  FMUL.FTZ R53, R53, R9.reuse ;  /* 0x0000000935357220 */ /* 0x080fe20000410000 */
[-C--:B------:R-:W-:Y:S01]  /*18df0*/  FMUL.FTZ R56, R56, R9.reuse ;  /* 0x0000000938387220 */ /* 0x080fe20000410000 */
        /* <DEDUP_REMOVED lines=37> */
[----:B---3--:R-:W-:Y:S02]  /*19050*/  R2UR UR32, R2 ;  /* 0x00000000022072ca */ /* 0x008fe400000e0000 */
[----:B------:R-:W-:Y:S02]  /*19060*/  R2UR UR33, R3 ;  /* 0x00000000032172ca */ /* 0x000fe400000e0000 */
[----:B------:R-:W-:Y:S01]  /*19070*/  R2UR UR28, R16 ;  /* 0x00000000101c72ca */ /* 0x000fe200000e0000 */
[----:B------:R-:W3:Y:S10]  /*19080*/  LDL.64 R2, [R1+0x8] ;  /* 0x0000080001027983 */ /* 0x000ef40000100a00 */
[----:B------:R-:W-:Y:S01]  /*19090*/  HGMMA.64x96x16.F32 R120, gdesc[UR32], R120, gsb0 ;  /* 0x01600000207879f0 */ /* 0x000fe20008000878 */
[----:B------:R-:W-:-:S02]  /*190a0*/  R2UR UR29, R17 ;  /* 0x00000000111d72ca */ /* 0x000fc400000e0000 */
[----:B----4-:R-:W-:Y:S01]  /*190b0*/  R2UR UR24, R14 ;  /* 0x000000000e1872ca */ /* 0x010fe200000e0000 */
[----:B------:R0:W5:Y:S01]  /*190c0*/  LDL.LU.64 R16, [R1+0x80] ;  /* 0x0000800001107983 */ /* 0x0001620000300a00 */
[----:B------:R-:W-:Y:S02]  /*190d0*/  R2UR UR25, R15 ;  /* 0x000000000f1972ca */ /* 0x000fe400000e0000 */
[----:B--2---:R-:W-:Y:S01]  /*190e0*/  R2UR UR20, R12 ;  /* 0x000000000c1472ca */ /* 0x004fe200000e0000 */
[----:B------:R0:W5:Y:S01]  /*190f0*/  LDL.LU R14, [R1+0x78] ;  /* 0x00007800010e7983 */ /* 0x0001620000300800 */
[----:B------:R-:W-:Y:S02]  /*19100*/  WARPGROUP.DEPBAR.LE gsb0, 0x0 ;  /* 0x00008000000079c5 */ /* 0x000fe40000010000 */
[----:B------:R-:W-:-:S06]  /*19110*/  WARPGROUP.ARRIVE ;  /* 0x00000000000079c5 */ /* 0x000fcc0000000000 */
[----:B------:R-:W-:Y:S01]  /*19120*/  HGMMA.64x96x16.F32 R120, gdesc[UR28], R120, gsb0 ;  /* 0x016000001c7879f0 */ /* 0x000fe20008000878 */
[----:B------:R-:W-:Y:S02]  /*19130*/  R2UR UR21, R13 ;  /* 0x000000000d1572ca */ /* 0x000fe400000e0000 */
[----:B------:R-:W-:Y:S01]  /*19140*/  R2UR UR16, R10 ;  /* 0x000000000a1072ca */ /* 0x000fe200000e0000 */
[----:B------:R0:W5:Y:S01]  /*19150*/  LDL.LU.64 R12, [R1+0x70] ;  /* 0x00007000010c7983 */ /* 0x0001620000300a00 */
        /* <DEDUP_REMOVED lines=10> */
[----:B---3--:R-:W-:Y:S01]  /*19200*/  R2UR UR8, R2 ;  /* 0x00000000020872ca */ /* 0x008fe200000e0000 */
[----:B------:R0:W5:Y:S01]  /*19210*/  LDL.LU.64 R6, [R1+0x60] ;  /* 0x0000600001067983 */ /* 0x0001620000300a00 */
[----:B------:R-:W-:Y:S02]  /*19220*/  WARPGROUP.DEPBAR.LE gsb0, 0x0 ;  /* 0x00008000000079c5 */ /* 0x000fe40000010000 */
[----:B------:R-:W-:-:S06]  /*19230*/  WARPGROUP.ARRIVE ;  /* 0x00000000000079c5 */ /* 0x000fcc0000000000 */
[----:B------:R-:W-:Y:S01]  /*19240*/  HGMMA.64x96x16.F32 R120, gdesc[UR16], R120, gsb0 ;  /* 0x01600000107879f0 */ /* 0x000fe20008000878 */
[----:B------:R-:W-:Y:S02]  /*19250*/  R2UR UR9, R3 ;  /* 0x00000000030972ca */ /* 0x000fe400000e0000 */
[----:B------:R-:W-:Y:S02]  /*19260*/  WARPGROUP.DEPBAR.LE gsb0, 0x0 ;  /* 0x00008000000079c5 */ /* 0x000fe40000010000 */
[----:B------:R-:W-:-:S06]  /*19270*/  WARPGROUP.ARRIVE ;  /* 0x00000000000079c5 */ /* 0x000fcc0000000000 */
[----:B------:R-:W-:Y:S03]  /*19280*/  HGMMA.64x96x16.F32 R120, gdesc[UR12], R120, gsb0 ;  /* 0x016000000c7879f0 */ /* 0x000fe60008000878 */
[----:B------:R-:W-:Y:S02]  /*19290*/  WARPGROUP.DEPBAR.LE gsb0, 0x0 ;  /* 0x00008000000079c5 */ /* 0x000fe40000010000 */
[----:B------:R-:W-:-:S06]  /*192a0*/  WARPGROUP.ARRIVE ;  /* 0x00000000000079c5 */ /* 0x000fcc0000000000 */
[----:B------:R-:W-:Y:S01]  /*192b0*/  HGMMA.64x96x16.F32 R120, gdesc[UR8], R120, gsb0 ;  /* 0x01600000087879f0 */ /* 0x000fe20008000878 */
[----:B------:R-:W-:Y:S01]  /*192c0*/  UMOV UR4, UR56 ;  /* 0x0000003800047c82 */ /* 0x000fe20008000000 */
[----:B------:R-:W-:Y:S01]  /*192d0*/  UMOV UR5, UR57 ;  /* 0x0000003900057c82 */ /* 0x000fe20008000000 */
        /* <DEDUP_REMOVED lines=12> */
.L_x_1915:
[----:B-----5:R-:W-:Y:S01]  /*193a0*/  SHF.L.U32 R0, R11, 0x1f, RZ ;  /* 0x0000001f0b007819 */ /* 0x020fe200000006ff */
[----:B------:R-:W-:-:S04]  /*193b0*/  IMAD R15, R10, 0x8, R16 ;  /* 0x000000080a0f7824 */ /* 0x000fc800078e0210 */
[----:B------:R0:W1:Y:S01]  /*193c0*/  SYNCS.PHASECHK.TRANS64.TRYWAIT P2, [R15+URZ+0x30850], R0 ;  /* 0x030850000f0075a7 */ /* 0x000062000804017f */
[----:B------:R-:W-:Y:S05]  /*193d0*/  @!P0 BRA `(.L_x_1916) ;  /* 0x0000000000048947 */ /* 0x000fea0003800000 */
[----:B------:R-:W-:Y:S01]  /*193e0*/  BPT.TRAP 0x1 ;  /* 0x000000040000795c */ /* 0x000fe20000300000 */
.L_x_1916:
[----:B------:R-:W-:Y:S04]  /*193f0*/  BSSY B2, `(.L_x_1917) ;  /* 0x0000004000027945 */ /* 0x000fe80003800000 */
[----:B-1----:R-:W-:Y:S05]  /*19400*/  @P2 BRA `(.L_x_1918) ;  /* 0x0000000000082947 */ /* 0x002fea0003800000 */
[----:B------:R-:W1:Y:S02]  /*19410*/  SYNCS.PHASECHK.TRANS64.TRYWAIT P2, [R15+URZ+0x30850], R0 ;  /* 0x030850000f0075a7 */ /* 0x000e64000804017f */
[----:B-1----:R-:W-:Y:S05]  /*19420*/  @!P2 BRA `(.L_x_1919) ;  /* 0x000001100060a947 */ /* 0x002fea0003800000 */
.L_x_1918:
[----:B------:R-:W-:Y:S05]  /*19430*/  BSYNC B2 ;  /* 0x0000000000027941 */ /* 0x000fea0003800000 */
.L_x_1917:
[----:B01----:R-:W-:Y:S01]  /*19440*/  VIADD R0, R16, 0x400 ;  /* 0x0000040010007836 */ /* 0x003fe20000000000 */
[----:B------:R-:W-:Y:S01]  /*19450*/  WARPGROUP.ARRIVE ;  /* 0x00000000000079c5 */ /* 0x000fe20000000000 */
[----:B------:R-:W-:Y:S01]  /*19460*/  IMAD.MOV.U32 R11, RZ, RZ, 0x40000040 ;  /* 0x40000040ff0b7424 */ /* 0x000fe200078e00ff */
[----:B------:R-:W-:Y:S01]  /*19470*/  MOV R3, 0x40000040 ;  /* 0x4000004000037802 */ /* 0x000fe20000000f00 */
[----:B------:R-:W-:Y:S01]  /*19480*/  ULDC UR4, c[0x0][0x988] ;  /* 0x0002620000047ab9 */ /* 0x000fe20000000800 */
[----:B------:R-:W-:Y:S01]  /*19490*/  SHF.R.U32.HI R0, RZ, 0x4, R0 ;  /* 0x00000004ff007819 */ /* 0x000fe20000011600 */
[----:B------:R-:W-:Y:S01]  /*194a0*/  @!P1 IMAD R20, R20, 0x8, R16 ;  /* 0x0000000814149824 */ /* 0x000fe200078e0210 */
[----:B------:R-:W-:Y:S01]  /*194b0*/  R2UR UR7, R11 ;  /* 0x000000000b0772ca */ /* 0x000fe200000e0000 */
[----:B------:R-:W-:Y:S01]  /*194c0*/  @!P1 VIADD R15, R15, 0x30860 ;  /* 0x000308600f0f9836 */ /* 0x000fe20000000000 */
[----:B------:R-:W-:Y:S01]  /*194d0*/  LOP3.LUT R0, R0, 0x3fff, RZ, 0xc0, !PT ;  /* 0x00003fff00007812 */ /* 0x000fe200078ec0ff */
[----:B------:R-:W-:Y:S01]  /*194e0*/  @!P1 VIADD R20, R20, 0x30840 ;  /* 0x0003084014149836 */ /* 0x000fe20000000000 */
[C---:B------:R-:W-:Y:S01]  /*194f0*/  ISETP.GT.AND P2, PT, R7.reuse, R14, PT ;  /* 0x0000000e0700720c */ /* 0x040fe20003f44270 */
[----:B------:R-:W-:Y:S01]  /*19500*/  VIADD R7, R7, 0xffffffff ;  /* 0xffffffff07077836 */ /* 0x000fe20000000000 */
[----:B------:R-:W-:-:S02]  /*19510*/  LOP3.LUT R0, R0, 0x3000000, RZ, 0xfc, !PT ;  /* 0x0300000000007812 */ /* 0x000fc400078efcff */
[----:B------:R-:W-:-:S03]  /*19520*/  @!P1 PRMT R15, RZ, 0x654, R15 ;  /* 0x00000654ff0f9816 */ /* 0x000fc6000000000f */
[----:B------:R-:W-:Y:S01]  /*19530*/  IMAD R10, R10, 0x900, R0 ;  /* 0x000009000a0a7824 */ /* 0x000fe200078e0200 */
[----:B------:R-:W-:-:S03]  /*19540*/  FMNMX.FTZ R0, R120, R12, !PT ;  /* 0x0000000c78007209 */ /* 0x000fc60007810000 */
[C---:B------:R-:W-:Y:S01]  /*19550*/  VIADD R2, R10.reuse, 0x80 ;  /* 0x000000800a027836 */ /* 0x040fe20000000000 */
[----:B------:R-:W-:Y:S02]  /*19560*/  R2UR UR6, R10 ;  /* 0x000000000a0672ca */ /* 0x000fe400000e0000 */
[----:B------:R-:W-:-:S04]  /*19570*/  FMNMX.FTZ R0, R121, R0, !PT ;  /* 0x0000000079007209 */ /* 0x000fc80007810000 */
[----:B------:R-:W-:-:S04]  /*19580*/  FMNMX.FTZ R0, R124, R0, !PT ;  /* 0x000000007c007209 */ /* 0x000fc80007810000 */
[----:B------:R-:W-:-:S03]  /*19590*/  FMNMX.FTZ R0, R125, R0, !PT ;  /* 0x000000007d007209 */ /* 0x000fc60007810000 */
        /* <DEDUP_REMOVED lines=30> */
[C---:B------:R-:W-:Y:S01]  /*19780*/  FMUL.FTZ R11, R4.reuse, R0 ;  /* 0x00000000040b7220 */ /* 0x040fe20000410000 */
[----:B------:R-:W-:-:S03]  /*19790*/  FADD.FTZ R9, -R4, R12 ;  /* 0x0000000c04097221 */ /* 0x000fc60000010100 */
[-CC-:B------:R-:W-:Y:S01]  /*197a0*/  FFMA.FTZ R21, R133, R0.reuse, -R11.reuse ;  /* 0x0000000085157223 */ /* 0x180fe2000001080b */
[-CC-:B------:R-:W-:Y:S01]  /*197b0*/  FFMA.FTZ R121, R121, R0.reuse, -R11.reuse ;  /* 0x0000000079797223 */ /* 0x180fe2000001080b */
[-CC-:B------:R-:W-:Y:S01]  /*197c0*/  FFMA.FTZ R133, R141, R0.reuse, -R11.reuse ;  /* 0x000000008d857223 */ /* 0x180fe2000001080b */
[-C--:B------:R-:W-:Y:S01]  /*197d0*/  FFMA.FTZ R12, R160, R0.reuse, -R11 ;  /* 0x00000000a00c7223 */ /* 0x080fe2000001080b */
[----:B------:R-:W-:Y:S02]  /*197e0*/  FMUL.FTZ R9, R9, R0 ;  /* 0x0000000009097220 */ /* 0x000fe40000410000 */
        /* <DEDUP_REMOVED lines=10> */
[----:B------:R-:W-:Y:S02]  /*19890*/  FFMA.FTZ R120, R145, R0, -R11 ;  /* 0x0000000091787223 */ /* 0x000fe4000001080b */
[----:B------:R-:W-:Y:S01]  /*198a0*/  HGMMA.64x192x16.F32 R24, R184, gdesc[UR4].tnspB, R24, gsb0 ;  /* 0x42e00004b8187df0 */ /* 0x000fe20008000818 */
[----:B------:R-:W-:Y:S01]  /*198b0*/  R2UR UR6, R2 ;  /* 0x00000000020672ca */ /* 0x000fe200000e0000 */
[----:B------:R-:W-:Y:S01]  /*198c0*/  VIADD R2, R10, 0x180 ;  /* 0x000001800a027836 */ /* 0x000fe20000000000 */
[----:B------:R-:W-:Y:S01]  /*198d0*/  R2UR UR7, R3 ;  /* 0x00000000030772ca */ /* 0x000fe200000e0000 */
[----:B------:R-:W-:Y:S01]  /*198e0*/  IMAD.MOV.U32 R3, RZ, RZ, 0x40000040 ;  /* 0x40000040ff037424 */ /* 0x000fe200078e00ff */
[----:B------:R-:W0:Y:S08]  /*198f0*/  MUFU.EX2 R188, R188 ;  /* 0x000000bc00bc7308 */ /* 0x000e300000000800 */
[----:B------:R-:W-:Y:S08]  /*19900*/  MUFU.EX2 R190, R190 ;  /* 0x000000be00be7308 */ /* 0x000ff00000000800 */
[----:B------:R-:W-:Y:S01]  /*19910*/  MUFU.EX2 R124, R124 ;  /* 0x0000007c007c7308 */ /* 0x000fe20000000800 */
[----:B0-----:R-:W-:Y:S01]  /*19920*/  FFMA.FTZ R6, R9, R6, R188 ;  /* 0x0000000609067223 */ /* 0x001fe200000100bc */
[----:B------:R-:W-:-:S06]  /*19930*/  F2FP.F16.F32.PACK_AB R188, R121, R188 ;  /* 0x000000bc79bc723e */ /* 0x000fcc00000000ff */
        /* <DEDUP_REMOVED lines=9> */
[C---:B------:R-:W-:Y:S01]  /*199d0*/  VIADD R2, R10.reuse, 0x200 ;  /* 0x000002000a027836 */ /* 0x040fe20000000000 */
[----:B------:R-:W-:Y:S01]  /*199e0*/  R2UR UR7, R3 ;  /* 0x00000000030772ca */ /* 0x000fe200000e0000 */
[----:B------:R-:W-:Y:S01]  /*199f0*/  IMAD.MOV.U32 R3, RZ, RZ, 0x40000040 ;  /* 0x40000040ff037424 */ /* 0x000fe200078e00ff */
[----:B------:R-:W-:Y:S01]  /*19a00*/  MUFU.EX2 R184, R184 ;  /* 0x000000b800b87308 */ /* 0x000fe20000000800 */
[----:B------:R-:W-:-:S07]  /*19a10*/  VIADD R10, R10, 0x280 ;  /* 0x000002800a0a7836 */ /* 0x000fce0000000000 */
[----:B------:R-:W-:Y:S08]  /*19a20*/  MUFU.EX2 R186, R186 ;  /* 0x000000ba00ba7308 */ /* 0x000ff00000000800 */
        /* <DEDUP_REMOVED lines=13> */
[----:B------:R-:W-:Y:S01]  /*19b00*/  MUFU.EX2 R182, R182 ;  /* 0x000000b600b67308 */ /* 0x000fe20000000800 */
[----:B------:R-:W-:-:S04]  /*19b10*/  FMNMX.FTZ R2, R126, R2, !PT ;  /* 0x000000027e027209 */ /* 0x000fc80007810000 */
[----:B------:R-:W-:-:S03]  /*19b20*/  FMNMX.FTZ R2, R127, R2, !PT ;  /* 0x000000027f027209 */ /* 0x000fc60007810000 */
[----:B------:R-:W-:Y:S01]  /*19b30*/  MUFU.EX2 R136, R136 ;  /* 0x0000008800887308 */ /* 0x000fe20000000800 */
        /* <DEDUP_REMOVED lines=35> */
[----:B------:R-:W-:Y:S01]  /*19d70*/  @!P1 PRMT R130, RZ, 0x654, R20 ;  /* 0x00000654ff829816 */ /* 0x000fe20000000014 */
[----:B------:R-:W-:Y:S01]  /*19d80*/  FADD.FTZ R131, R121, R6 ;  /* 0x0000000679837221 */ /* 0x000fe20000010000 */
[-CC-:B------:R-:W-:Y:S01]  /*19d90*/  FFMA.FTZ R127, R135, R0.reuse, -R137.reuse ;  /* 0x00000000877f7223 */ /* 0x180fe20000010889 */
[-CC-:B------:R-:W-:Y:S01]  /*19da0*/  FFMA.FTZ R181, R138, R0.reuse, -R137.reuse ;  /* 0x000000008ab57223 */ /* 0x180fe20000010889 */
[-CC-:B------:R-:W-:Y:S01]  /*19db0*/  FFMA.FTZ R183, R142, R0.reuse, -R137.reuse ;  /* 0x000000008eb77223 */ /* 0x180fe20000010889 */
[----:B------:R-:W0:Y:S01]  /*19dc0*/  MUFU.EX2 R189, R189 ;  /* 0x000000bd00bd7308 */ /* 0x000e220000000800 */
[-CC-:B------:R-:W-:Y:S01]  /*19dd0*/  FFMA.FTZ R147, R147, R0.reuse, -R137.reuse ;  /* 0x0000000093937223 */ /* 0x180fe20000010889 */
[-CC-:B------:R-:W-:Y:S01]  /*19de0*/  FFMA.FTZ R154, R154, R0.reuse, -R137.reuse ;  /* 0x000000009a9a7223 */ /* 0x180fe20000010889 */
[-CC-:B------:R-:W-:Y:S01]  /*19df0*/  FFMA.FTZ R158, R158, R0.reuse, -R137.reuse ;  /* 0x000000009e9e7223 */ /* 0x180fe20000010889 */
[-CC-:B------:R-:W-:Y:S01]  /*19e00*/  FFMA.FTZ R159, R159, R0.reuse, -R137.reuse ;  /* 0x000000009f9f7223 */ /* 0x180fe20000010889 */
[-CC-:B------:R-:W-:Y:S01]  /*19e10*/  FFMA.FTZ R162, R162, R0.reuse, -R137.reuse ;  /* 0x00000000a2a27223 */ /* 0x180fe20000010889 */
[-CC-:B------:R-:W-:Y:S01]  /*19e20*/  FFMA.FTZ R163, R163, R0.reuse, -R137.reuse ;  /* 0x00000000a3a37223 */ /* 0x180fe20000010889 */
[----:B------:R-:W-:Y:S01]  /*19e30*/  FFMA.FTZ R166, R166, R0, -R137 ;  /* 0x00000000a6a67223 */ /* 0x000fe20000010889 */
[----:B------:R-:W1:Y:S08]  /*19e40*/  MUFU.EX2 R122, R122 ;  /* 0x0000007a007a7308 */ /* 0x000e700000000800 */
[----:B------:R-:W2:Y:S01]  /*19e50*/  MUFU.EX2 R191, R191 ;  /* 0x000000bf00bf7308 */ /* 0x000ea20000000800 */
[----:B0-----:R-:W-:-:S07]  /*19e60*/  FFMA.FTZ R5, R2, R5, R189 ;  /* 0x0000000502057223 */ /* 0x001fce00000100bd */
[----:B------:R-:W0:Y:S01]  /*19e70*/  MUFU.EX2 R123, R123 ;  /* 0x0000007b007b7308 */ /* 0x000e220000000800 */
[C---:B-1----:R-:W-:Y:S01]  /*19e80*/  FADD.FTZ R6, R122.reuse, R5 ;  /* 0x000000057a067221 */ /* 0x042fe20000010000 */
[-C--:B------:R-:W-:Y:S01]  /*19e90*/  FFMA.FTZ R5, R151, R0.reuse, -R137 ;  /* 0x0000000097057223 */ /* 0x080fe20000010889 */
[----:B------:R-:W-:Y:S01]  /*19ea0*/  F2FP.F16.F32.PACK_AB R189, R122, R189 ;  /* 0x000000bd7abd723e */ /* 0x000fe200000000ff */
[----:B------:R-:W-:Y:S02]  /*19eb0*/  WARPGROUP.DEPBAR.LE gsb0, 0x0 ;  /* 0x00008000000079c5 */ /* 0x000fe40000010000 */
[----:B------:R-:W-:Y:S01]  /*19ec0*/  WARPGROUP.ARRIVE ;  /* 0x00000000000079c5 */ /* 0x000fe20000000000 */
[-CC-:B------:R-:W-:Y:S01]  /*19ed0*/  FFMA.FTZ R176, R144, R0.reuse, -R11.reuse ;  /* 0x0000000090b07223 */ /* 0x180fe2000001080b */
[-C--:B------:R-:W-:Y:S01]  /*19ee0*/  FFMA.FTZ R178, R148, R0.reuse, -R11 ;  /* 0x0000000094b27223 */ /* 0x080fe2000001080b */
[----:B------:R-:W-:Y:S01]  /*19ef0*/  MUFU.EX2 R185, R185 ;  /* 0x000000b900b97308 */ /* 0x000fe20000000800 */
[----:B--2---:R-:W-:Y:S01]  /*19f00*/  FADD.FTZ R6, R191, R6 ;  /* 0x00000006bf067221 */ /* 0x004fe20000010000 */
[-CC-:B------:R-:W-:Y:S01]  /*19f10*/  FFMA.FTZ R177, R146, R0.reuse, -R137.reuse ;  /* 0x0000000092b17223 */ /* 0x180fe20000010889 */
[----:B------:R-:W-:Y:S01]  /*19f20*/  HGMMA.64x192x16.F32 R24, R172, gdesc[UR4].tnspB, R24, gsb0 ;  /* 0x42e00004ac187df0 */ /* 0x000fe20008000818 */
[----:B------:R-:W-:Y:S01]  /*19f30*/  R2UR UR6, R10 ;  /* 0x000000000a0672ca */ /* 0x000fe200000e0000 */
[-CC-:B------:R-:W-:Y:S01]  /*19f40*/  FFMA.FTZ R10, R139, R0.reuse, -R137.reuse ;  /* 0x000000008b0a7223 */ /* 0x180fe20000010889 */
[C---:B0-----:R-:W-:Y:S01]  /*19f50*/  FADD.FTZ R6, R123.reuse, R6 ;  /* 0x000000067b067221 */ /* 0x041fe20000010000 */
[----:B------:R-:W-:Y:S01]  /*19f60*/  FFMA.FTZ R179, R150, R0, -R137 ;  /* 0x0000000096b37223 */ /* 0x000fe20000010889 */
[----:B------:R-:W-:Y:S01]  /*19f70*/  MUFU.EX2 R126, R126 ;  /* 0x0000007e007e7308 */ /* 0x000fe20000000800 */
[----:B------:R-:W-:-:S07]  /*19f80*/  F2FP.F16.F32.PACK_AB R191, R123, R191 ;  /* 0x000000bf7bbf723e */ /* 0x000fce00000000ff */
        /* <DEDUP_REMOVED lines=16> */
[-CC-:B------:R-:W-:Y:S01]  /*1a090*/  FFMA.FTZ R175, R125, R0.reuse, -R11.reuse ;  /* 0x000000007daf7223 */ /* 0x180fe2000001080b */
[-CC-:B------:R-:W-:Y:S01]  /*1a0a0*/  FFMA.FTZ R173, R129, R0.reuse, -R11.reuse ;  /* 0x0000000081ad7223 */ /* 0x180fe2000001080b */
[-CC-:B------:R-:W-:Y:S01]  /*1a0b0*/  FFMA.FTZ R125, R149, R0.reuse, -R11.reuse ;  /* 0x00000000957d7223 */ /* 0x180fe2000001080b */
[-CC-:B------:R-:W-:Y:S01]  /*1a0c0*/  FFMA.FTZ R172, R152, R0.reuse, -R11.reuse ;  /* 0x0000000098ac7223 */ /* 0x180fe2000001080b */
[-CC-:B------:R-:W-:Y:S01]  /*1a0d0*/  FFMA.FTZ R174, R156, R0.reuse, -R11.reuse ;  /* 0x000000009cae7223 */ /* 0x180fe2000001080b */
[-CC-:B------:R-:W-:Y:S01]  /*1a0e0*/  FFMA.FTZ R129, R157, R0.reuse, -R11.reuse ;  /* 0x000000009d817223 */ /* 0x180fe2000001080b */
[----:B------:R-:W-:Y:S01]  /*1a0f0*/  FFMA.FTZ R11, R165, R0, -R11 ;  /* 0x00000000a50b7223 */ /* 0x000fe2000001080b */
[----:B------:R-:W-:Y:S01]  /*1a100*/  WARPGROUP.ARRIVE ;  /* 0x00000000000079c5 */ /* 0x000fe20000000000 */
[----:B------:R-:W-:Y:S08]  /*1a110*/  MUFU.EX2 R175, R175 ;  /* 0x000000af00af7308 */ /* 0x000ff00000000800 */
[----:B------:R0:W1:Y:S08]  /*1a120*/  MUFU.EX2 R13, R11 ;  /* 0x0000000b000d7308 */ /* 0x0000700000000800 */
[----:B------:R-:W2:Y:S01]  /*1a130*/  MUFU.EX2 R173, R173 ;  /* 0x000000ad00ad7308 */ /* 0x000ea20000000800 */
[----:B0-----:R-:W-:-:S04]  /*1a140*/  MOV R11, 0x40000040 ;  /* 0x40000040000b7802 */ /* 0x001fc80000000f00 */
[----:B------:R-:W-:Y:S01]  /*1a150*/  R2UR UR7, R11 ;  /* 0x000000000b0772ca */ /* 0x000fe200000e0000 */
[----:B------:R-:W-:Y:S02]  /*1a160*/  FFMA.FTZ R11, R143, R0, -R137 ;  /* 0x000000008f0b7223 */ /* 0x000fe40000010889 */
[----:B------:R-:W-:Y:S08]  /*1a170*/  MUFU.EX2 R125, R125 ;  /* 0x0000007d007d7308 */ /* 0x000ff00000000800 */
[----:B------:R-:W0:Y:S02]  /*1a180*/  MUFU.EX2 R11, R11 ;  /* 0x0000000b000b7308 */ /* 0x000e240000000800 */
[----:B------:R-:W-:Y:S06]  /*1a190*/  HGMMA.64x192x16.F32 R24, R168, gdesc[UR4].tnspB, R24, gsb0 ;  /* 0x42e00004a8187df0 */ /* 0x000fec0008000818 */
[----:B------:R-:W-:Y:S08]  /*1a1a0*/  MUFU.EX2 R172, R172 ;  /* 0x000000ac00ac7308 */ /* 0x000ff00000000800 */
[----:B------:R-:W-:Y:S08]  /*1a1b0*/  MUFU.EX2 R174, R174 ;  /* 0x000000ae00ae7308 */ /* 0x000ff00000000800 */
[----:B------:R-:W-:Y:S01]  /*1a1c0*/  MUFU.EX2 R129, R129 ;  /* 0x0000008100817308 */ /* 0x000fe20000000800 */
[----:B------:R-:W-:-:S02]  /*1a1d0*/  WARPGROUP.DEPBAR.LE gsb0, 0x0 ;  /* 0x00008000000079c5 */ /* 0x000fc40000010000 */
[----:B------:R3:W-:Y:S01]  /*1a1e0*/  @!P1 SYNCS.ARRIVE.TRANS64.RED.A1T0 RZ, [R130+URZ], RZ ;  /* 0x000000ff82ff99a7 */ /* 0x0007e2000810043f */
[----:B------:R-:W-:Y:S02]  /*1a1f0*/  F2FP.F16.F32.PACK_AB R168, R132, R12 ;  /* 0x0000000c84a8723e */ /* 0x000fe400000000ff */
[----:B-1----:R-:W-:Y:S02]  /*1a200*/  F2FP.F16.F32.PACK_AB R170, R13, R136 ;  /* 0x000000880daa723e */ /* 0x002fe400000000ff */
[----:B------:R-:W-:Y:S01]  /*1a210*/  F2FP.F16.F32.PACK_AB R169, R163, R162 ;  /* 0x000000a2a3a9723e */ /* 0x000fe200000000ff */
[----:B---3--:R-:W-:Y:S01]  /*1a220*/  FADD.FTZ R130, R190, R131 ;  /* 0x00000083be827221 */ /* 0x008fe20000010000 */
[----:B------:R1:W-:Y:S01]  /*1a230*/  @!P1 SYNCS.ARRIVE.TRANS64.RED.A1T0 RZ, [R15+URZ], RZ ;  /* 0x000000ff0fff99a7 */ /* 0x0003e2000810043f */
[C---:B------:R-:W-:Y:S02]  /*1a240*/  F2FP.F16.F32.PACK_AB R190, R175.reuse, R190 ;  /* 0x000000beafbe723e */ /* 0x040fe400000000ff */
[----:B------:R-:W-:-:S02]  /*1a250*/  FADD.FTZ R131, R175, R130 ;  /* 0x00000082af837221 */ /* 0x000fc40000010000 */
[----:B------:R-:W-:Y:S02]  /*1a260*/  MUFU.EX2 R175, R159 ;  /* 0x0000009f00af7308 */ /* 0x000fe40000000800 */
[----:B------:R-:W-:Y:S01]  /*1a270*/  FADD.FTZ R130, R184, R131 ;  /* 0x00000083b8827221 */ /* 0x000fe20000010000 */
[----:B------:R-:W-:Y:S01]  /*1a280*/  FADD.FTZ R131, R185, R6 ;  /* 0x00000006b9837221 */ /* 0x000fe20000010000 */
[-C--:B-1----:R-:W-:Y:S01]  /*1a290*/  FFMA.FTZ R15, R155, R0.reuse, -R137 ;  /* 0x000000009b0f7223 */ /* 0x082fe20000010889 */
[C---:B------:R-:W-:Y:S01]  /*1a2a0*/  F2FP.F16.F32.PACK_AB R185, R126.reuse, R185 ;  /* 0x000000b97eb9723e */ /* 0x040fe200000000ff */
[----:B--2---:R-:W-:Y:S01]  /*1a2b0*/  FADD.FTZ R135, R173, R130 ;  /* 0x00000082ad877221 */ /* 0x004fe20000010000 */
[----:B------:R-:W-:Y:S01]  /*1a2c0*/  FADD.FTZ R130, R126, R131 ;  /* 0x000000837e827221 */ /* 0x000fe20000010000 */
[----:B------:R-:W-:Y:S01]  /*1a2d0*/  MUFU.EX2 R6, R154 ;  /* 0x0000009a00067308 */ /* 0x000fe20000000800 */
[----:B------:R-:W-:Y:S01]  /*1a2e0*/  FFMA.FTZ R137, R167, R0, -R137 ;  /* 0x00000000a7897223 */ /* 0x000fe20000010889 */
[----:B------:R-:W-:Y:S01]  /*1a2f0*/  FADD.FTZ R134, R186, R135 ;  /* 0x00000087ba867221 */ /* 0x000fe20000010000 */
[----:B------:R-:W-:Y:S01]  /*1a300*/  FADD.FTZ R130, R187, R130 ;  /* 0x00000082bb827221 */ /* 0x000fe20000010000 */
[----:B------:R-:W-:-:S02]  /*1a310*/  F2FP.F16.F32.PACK_AB R186, R21, R186 ;  /* 0x000000ba15ba723e */ /* 0x000fc400000000ff */
[----:B------:R-:W-:Y:S01]  /*1a320*/  FADD.FTZ R131, R21, R134 ;  /* 0x0000008615837221 */ /* 0x000fe20000010000 */
[----:B------:R-:W-:Y:S01]  /*1a330*/  FADD.FTZ R130, R127, R130 ;  /* 0x000000827f827221 */ /* 0x000fe20000010000 */
[----:B------:R-:W1:Y:S01]  /*1a340*/  MUFU.EX2 R15, R15 ;  /* 0x0000000f000f7308 */ /* 0x000e620000000800 */
[----:B------:R-:W-:Y:S01]  /*1a350*/  F2FP.F16.F32.PACK_AB R184, R173, R184 ;  /* 0x000000b8adb8723e */ /* 0x000fe200000000ff */
[----:B------:R-:W-:Y:S01]  /*1a360*/  FADD.FTZ R131, R180, R131 ;  /* 0x00000083b4837221 */ /* 0x000fe20000010000 */
[----:B------:R-:W-:Y:S01]  /*1a370*/  FADD.FTZ R135, R181, R130 ;  /* 0x00000082b5877221 */ /* 0x000fe20000010000 */
[----:B------:R-:W-:Y:S02]  /*1a380*/  F2FP.F16.F32.PACK_AB R181, R10, R181 ;  /* 0x000000b50ab5723e */ /* 0x000fe400000000ff */
[----:B------:R-:W-:Y:S01]  /*1a390*/  FADD.FTZ R131, R124, R131 ;  /* 0x000000837c837221 */ /* 0x000fe20000010000 */
[----:B------:R-:W-:Y:S01]  /*1a3a0*/  FADD.FTZ R130, R10, R135 ;  /* 0x000000870a827221 */ /* 0x000fe20000010000 */
[----:B------:R-:W2:Y:S01]  /*1a3b0*/  MUFU.EX2 R137, R137 ;  /* 0x0000008900897308 */ /* 0x000ea20000000800 */
[----:B------:R-:W-:Y:S01]  /*1a3c0*/  F2FP.F16.F32.PACK_AB R187, R127, R187 ;  /* 0x000000bb7fbb723e */ /* 0x000fe200000000ff */
        /* <DEDUP_REMOVED lines=8> */
[C---:B------:R-:W-:Y:S02]  /*1a450*/  F2FP.F16.F32.PACK_AB R176, R120.reuse, R176 ;  /* 0x000000b078b0723e */ /* 0x040fe400000000ff */
[----:B------:R-:W-:Y:S01]  /*1a460*/  FADD.FTZ R131, R120, R131 ;  /* 0x0000008378837221 */ /* 0x000fe20000010000 */
[----:B------:R-:W-:Y:S01]  /*1a470*/  FADD.FTZ R122, R20, R123 ;  /* 0x0000007b147a7221 */ /* 0x000fe20000010000 */
[----:B-1----:R-:W-:-:S02]  /*1a480*/  F2FP.F16.F32.PACK_AB R173, R15, R6 ;  /* 0x000000060fad723e */ /* 0x002fc400000000ff */
        /* <DEDUP_REMOVED lines=17> */
[----:B------:R-:W-:Y:S01]  /*1a5a0*/  F2FP.F16.F32.PACK_AB R174, R129, R174 ;  /* 0x000000ae81ae723e */ /* 0x000fe200000000ff */
[----:B------:R-:W-:-:S02]  /*1a5b0*/  IMAD.MOV.U32 R10, RZ, RZ, R22 ;  /* 0x000000ffff0a7224 */ /* 0x000fc400078e0016 */
[----:B------:R-:W-:Y:S01]  /*1a5c0*/  FADD.FTZ R11, R12, R11 ;  /* 0x0000000b0c0b7221 */ /* 0x000fe20000010000 */
[----:B------:R-:W-:Y:S01]  /*1a5d0*/  FADD.FTZ R6, R162, R5 ;  /* 0x00000005a2067221 */ /* 0x000fe20000010000 */
[----:B------:R-:W-:Y:S01]  /*1a5e0*/  F2FP.F16.F32.PACK_AB R175, R175, R121 ;  /* 0x00000079afaf723e */ /* 0x000fe200000000ff */
[----:B------:R-:W-:Y:S02]  /*1a5f0*/  IMAD.MOV.U32 R12, RZ, RZ, R4 ;  /* 0x000000ffff0c7224 */ /* 0x000fe400078e0004 */
[----:B------:R-:W-:Y:S01]  /*1a600*/  FADD.FTZ R11, R132, R11 ;  /* 0x0000000b840b7221 */ /* 0x000fe20000010000 */
[----:B------:R-:W-:Y:S01]  /*1a610*/  FADD.FTZ R5, R163, R6 ;  /* 0x00000006a3057221 */ /* 0x000fe20000010000 */
[----:B--2---:R-:W-:Y:S02]  /*1a620*/  F2FP.F16.F32.PACK_AB R171, R137, R166 ;  /* 0x000000a689ab723e */ /* 0x004fe400000000ff */
[----:B------:R-:W-:Y:S01]  /*1a630*/  FADD.FTZ R6, R136, R11 ;  /* 0x0000000b88067221 */ /* 0x000fe20000010000 */
[----:B------:R-:W-:Y:S01]  /*1a640*/  FADD.FTZ R5, R166, R5 ;  /* 0x00000005a6057221 */ /* 0x000fe20000010000 */
[----:B------:R-:W-:-:S02]  /*1a650*/  IMAD.MOV.U32 R11, RZ, RZ, R23 ;  /* 0x000000ffff0b7224 */ /* 0x000fc400078e0017 */
[----:B------:R-:W-:Y:S01]  /*1a660*/  FADD.FTZ R6, R13, R6 ;  /* 0x000000060d067221 */ /* 0x000fe20000010000 */
[----:B------:R-:W-:Y:S01]  /*1a670*/  FADD.FTZ R5, R137, R5 ;  /* 0x0000000589057221 */ /* 0x000fe20000010000 */
[----:B------:R-:W-:Y:S01]  /*1a680*/  IMAD.MOV.U32 R13, RZ, RZ, R3 ;  /* 0x000000ffff0d7224 */ /* 0x000fe200078e0003 */
[----:B------:R-:W-:Y:S06]  /*1a690*/  @P2 BRA `(.L_x_1920) ;  /* 0xffffffdc00b02947 */ /* 0x000fec000383ffff */
[----:B------:R-:W-:Y:S05]  /*1a6a0*/  BSYNC B1 ;  /* 0x0000000000017941 */ /* 0x000fea0003800000 */
.L_x_1909:
[----:B------:R-:W-:Y:S05]  /*1a6b0*/  BSYNC B0 ;  /* 0x0000000000007941 */ /* 0x000fea0003800000 */
.L_x_1908:
[----:B------:R-:W-:Y:S01]  /*1a6c0*/  ISETP.GE.AND P2, PT, R7, R211, PT ;  /* 0x000000d30700720c */ /* 0x000fe20003f46270 */
[----:B------:R-:W-:-:S12]  /*1a6d0*/  BSSY B0, `(.L_x_1921) ;  /* 0x0000347000007945 */ /* 0x000fd80003800000 */
[----:B------:R-:W-:Y:S05]  /*1a6e0*/  @!P2 BRA `(.L_x_1922) ;  /* 0x000000340014a947 */ /* 0x000fea0003800000 */
[----:B------:R-:W-:Y:S01]  /*1a6f0*/  MOV R12, R3 ;  /* 0x00000003000c7202 */ /* 0x000fe20000000f00 */
[----:B------:R-:W-:Y:S02]  /*1a700*/  IMAD.MOV.U32 R13, RZ, RZ, R4 ;  /* 0x000000ffff0d7224 */ /* 0x000fe400078e0004 */
[----:B------:R-:W-:Y:S02]  /*1a710*/  IMAD.MOV.U32 R11, RZ, RZ, R23 ;  /* 0x000000ffff0b7224 */ /* 0x000fe400078e0017 */
[----:B------:R-:W-:-:S07]  /*1a720*/  IMAD.MOV.U32 R10, RZ, RZ, R22 ;  /* 0x000000ffff0a7224 */ /* 0x000fce00078e0016 */
.L_x_1941:
        /* <DEDUP_REMOVED lines=8> */
.L_x_1923:
[----:B------:R-:W-:Y:S01]  /*1a7b0*/  IMAD R3, R22, 0x8, R16 ;  /* 0x0000000816037824 */ /* 0x000fe200078e0210 */
[----:B------:R-:W-:-:S04]  /*1a7c0*/  SHF.L.U32 R4, R23, 0x1f, RZ ;  /* 0x0000001f17047819 */ /* 0x000fc800000006ff */
[----:B------:R1:W2:Y:S01]  /*1a7d0*/  SYNCS.PHASECHK.TRANS64.TRYWAIT P2, [R3+URZ+0x30830], R4 ;  /* 0x03083004030075a7 */ /* 0x0002a2000804017f */
[----:B------:R-:W-:Y:S05]  /*1a7e0*/  @!P0 BRA `(.L_x_1924) ;  /* 0x0000000000048947 */ /* 0x000fea0003800000 */
[----:B------:R-:W-:Y:S01]  /*1a7f0*/  BPT.TRAP 0x1 ;  /* 0x000000040000795c */ /* 0x000fe20000300000 */
.L_x_1924:
[----:B------:R-:W-:Y:S01]  /*1a800*/  IMAD R122, R22, 0x900, R8 ;  /* 0x00000900167a7824 */ /* 0x000fe200078e0208 */
[----:B------:R-:W-:Y:S03]  /*1a810*/  BSSY B1, `(.L_x_1925) ;  /* 0x0000006000017945 */ /* 0x000fe60003800000 */
[C---:B------:R-:W-:Y:S02]  /*1a820*/  VIADD R20, R122.reuse, 0x2 ;  /* 0x000000027a147836 */ /* 0x040fe40000000000 */
[----:B------:R-:W-:Y:S01]  /*1a830*/  VIADD R121, R122, 0x4 ;  /* 0x000000047a797836 */ /* 0x000fe20000000000 */
[----:B--2---:R-:W-:Y:S06]  /*1a840*/  @P2 BRA `(.L_x_1926) ;  /* 0x0000000000082947 */ /* 0x004fec0003800000 */
[----:B------:R-:W2:Y:S02]  /*1a850*/  SYNCS.PHASECHK.TRANS64.TRYWAIT P2, [R3+URZ+0x30830], R4 ;  /* 0x03083004030075a7 */ /* 0x000ea4000804017f */
[----:B--2---:R-:W-:Y:S05]  /*1a860*/  @!P2 BRA `(.L_x_1927) ;  /* 0x000000fc0064a947 */ /* 0x004fea0003800000 */
.L_x_1926:
[----:B------:R-:W-:Y:S05]  /*1a870*/  BSYNC B1 ;  /* 0x0000000000017941 */ /* 0x000fea0003800000 */
.L_x_1925:
        /* <DEDUP_REMOVED lines=48> */
[----:B------:R-:W-:Y:S01]  /*1ab80*/  IADD3 R2, R122, 0x306, RZ ;  /* 0x000003067a027810 */ /* 0x000fe20007ffe0ff */
[----:B-12---:R-:W-:Y:S01]  /*1ab90*/  IMAD.MOV.U32 R3, RZ, RZ, 0x40000040 ;  /* 0x40000040ff037424 */ /* 0x006fe200078e00ff */
[----:B------:R1:W-:Y:S02]  /*1aba0*/  STL.64 [R1+0x70], R10 ;  /* 0x0000700a01007387 */ /* 0x0003e40000100a00 */
[----:B------:R-:W-:-:S02]  /*1abb0*/  R2UR UR14, R2 ;  /* 0x00000000020e72ca */ /* 0x000fc400000e0000 */
[----:B------:R-:W-:Y:S01]  /*1abc0*/  R2UR UR15, R3 ;  /* 0x00000000030f72ca */ /* 0x000fe200000e0000 */
[----:B-1----:R-:W2:Y:S04]  /*1abd0*/  LDL.64 R10, [R1+0x30] ;  /* 0x00003000010a7983 */ /* 0x002ea80000100a00 */
[----:B------:R1:W-:Y:S04]  /*1abe0*/  STL.64 [R1+0x68], R6 ;  /* 0x0000680601007387 */ /* 0x0003e80000100a00 */
[----:B-1----:R-:W3:Y:S04]  /*1abf0*/  LDL.64 R6, [R1+0x28] ;  /* 0x0000280001067983 */ /* 0x002ee80000100a00 */
[----:B------:R1:W-:Y:S04]  /*1ac00*/  STL [R1+0x60], R5 ;  /* 0x0000600501007387 */ /* 0x0003e80000100800 */
[----:B------:R-:W4:Y:S01]  /*1ac10*/  LDL.64 R2, [R1+0x38] ;  /* 0x0000380001027983 */ /* 0x000f220000100a00 */
[----:B------:R-:W-:Y:S01]  /*1ac20*/  MOV R14, R122 ;  /* 0x0000007a000e7202 */ /* 0x000fe20000000f00 */
        /* <DEDUP_REMOVED lines=9> */
[----:B0-----:R-:W-:Y:S01]  /*1acc0*/  IMAD.MOV.U32 R15, RZ, RZ, 0x40000040 ;  /* 0x40000040ff0f7424 */ /* 0x001fe200078e00ff */
[----:B------:R-:W-:Y:S01]  /*1acd0*/  R2UR UR26, R20 ;  /* 0x00000000141a72ca */ /* 0x000fe200000e0000 */
[----:B------:R-:W-:Y:S01]  /*1ace0*/  VIADD R20, R122, 0x602 ;  /* 0x000006027a147836 */ /* 0x000fe20000000000 */
[----:B------:R-:W-:Y:S01]  /*1acf0*/  R2UR UR22, R14 ;  /* 0x000000000e1672ca */ /* 0x000fe200000e0000 */
[----:B------:R-:W-:Y:S01]  /*1ad00*/  VIADD R14, R122, 0x600 ;  /* 0x000006007a0e7836 */ /* 0x000fe20000000000 */
[----:B------:R-:W-:Y:S01]  /*1ad10*/  R2UR UR18, R120 ;  /* 0x00000000781272ca */ /* 0x000fe200000e0000 */
[C---:B------:R-:W-:Y:S01]  /*1ad20*/  VIADD R120, R122.reuse, 0x604 ;  /* 0x000006047a787836 */ /* 0x040fe20000000000 */
[----:B------:R-:W-:Y:S01]  /*1ad30*/  R2UR UR55, R15 ;  /* 0x000000000f3772ca */ /* 0x000fe200000e0000 */
[----:B------:R-:W-:Y:S01]  /*1ad40*/  IMAD.MOV.U32 R121, RZ, RZ, 0x40000040 ;  /* 0x40000040ff797424 */ /* 0x000fe200078e00ff */
[----:B-1----:R-:W3:Y:S01]  /*1ad50*/  LDL.64 R4, [R1+0x20] ;  /* 0x0000200001047983 */ /* 0x002ee20000100a00 */
[----:B------:R-:W-:-:S02]  /*1ad60*/  VIADD R122, R122, 0x606 ;  /* 0x000006067a7a7836 */ /* 0x000fc40000000000 */
[-C--:B------:R-:W-:Y:S01]  /*1ad70*/  FMUL.FTZ R24, R24, R9.reuse ;  /* 0x0000000918187220 */ /* 0x080fe20000410000 */
        /* <DEDUP_REMOVED lines=14> */
[----:B------:R-:W-:Y:S01]  /*1ae60*/  R2UR UR51, R21 ;  /* 0x00000000153372ca */ /* 0x000fe200000e0000 */
[-C--:B------:R-:W-:Y:S01]  /*1ae70*/  FMUL.FTZ R36, R36, R9.reuse ;  /* 0x0000000924247220 */ /* 0x080fe20000410000 */
[----:B------:R-:W-:Y:S01]  /*1ae80*/  R2UR UR35, R15 ;  /* 0x000000000f2372ca */ /* 0x000fe200000e0000 */
[-C--:B------:R-:W-:Y:S01]  /*1ae90*/  FMUL.FTZ R37, R37, R9.reuse ;  /* 0x0000000925257220 */ /* 0x080fe20000410000 */
[----:B------:R-:W-:Y:S01]  /*1aea0*/  R2UR UR27, R21 ;  /* 0x00000000151b72ca */ /* 0x000fe200000e0000 */
[----:B------:R-:W-:Y:S01]  /*1aeb0*/  HGMMA.64x96x16.F32 R120, gdesc[UR52], RZ, !UPT, gsb0 ;  /* 0x01600000347879f0 */ /* 0x000fe2000c0008ff */
[----:B------:R-:W-:Y:S01]  /*1aec0*/  R2UR UR23, R15 ;  /* 0x000000000f1772ca */ /* 0x000fe200000e0000 */
        /* <DEDUP_REMOVED lines=42> */
[----:B------:R-:W-:Y:S01]  /*1b170*/  HGMMA.64x96x16.F32 R120, gdesc[UR48], R120, gsb0 ;  /* 0x01600000307879f0 */ /* 0x000fe20008000878 */
[----:B------:R-:W-:Y:S02]  /*1b180*/  R2UR UR6, R20 ;  /* 0x00000000140672ca */ /* 0x000fe400000e0000 */
[----:B------:R-:W-:Y:S02]  /*1b190*/  R2UR UR7, R21 ;  /* 0x00000000150772ca */ /* 0x000fe400000e0000 */
[----:B------:R-:W3:Y:S01]  /*1b1a0*/  LDL.64 R20, [R1+0x18] ;  /* 0x0000180001147983 */ /* 0x000ee20000100a00 */
[----:B------:R-:W-:Y:S02]  /*1b1b0*/  WARPGROUP.DEPBAR.LE gsb0, 0x0 ;  /* 0x00008000000079c5 */ /* 0x000fe40000010000 */
[----:B------:R-:W-:Y:S01]  /*1b1c0*/  WARPGROUP.ARRIVE ;  /* 0x00000000000079c5 */ /* 0x000fe20000000000 */
[----:B----4-:R-:W-:Y:S02]  /*1b1d0*/  R2UR UR32, R2 ;  /* 0x00000000022072ca */ /* 0x010fe400000e0000 */
[----:B------:R-:W-:-:S02]  /*1b1e0*/  R2UR UR33, R3 ;  /* 0x00000000032172ca */ /* 0x000fc400000e0000 */
[----:B--2---:R-:W-:Y:S01]  /*1b1f0*/  R2UR UR28, R10 ;  /* 0x000000000a1c72ca */ /* 0x004fe200000e0000 */
[----:B------:R-:W2:Y:S10]  /*1b200*/  LDL.64 R2, [R1+0x8] ;  /* 0x0000080001027983 */ /* 0x000eb40000100a00 */
[----:B------:R-:W-:Y:S01]  /*1b210*/  HGMMA.64x96x16.F32 R120, gdesc[UR32], R120, gsb0 ;  /* 0x01600000207879f0 */ /* 0x000fe20008000878 */
[----:B------:R-:W-:-:S02]  /*1b220*/  R2UR UR29, R11 ;  /* 0x000000000b1d72ca */ /* 0x000fc400000e0000 */
[----:B------:R-:W-:Y:S02]  /*1b230*/  R2UR UR10, R14 ;  /* 0x000000000e0a72ca */ /* 0x000fe400000e0000 */
[----:B------:R-:W-:Y:S02]  /*1b240*/  R2UR UR11, R15 ;  /* 0x000000000f0b72ca */ /* 0x000fe400000e0000 */
[----:B------:R-:W4:Y:S01]  /*1b250*/  LDL.64 R14, [R1+0x10] ;  /* 0x00001000010e7983 */ /* 0x000f220000100a00 */
[----:B---3--:R-:W-:Y:S02]  /*1b260*/  R2UR UR24, R6 ;  /* 0x00000000061872ca */ /* 0x008fe400000e0000 */
[----:B------:R-:W-:Y:S01]  /*1b270*/  R2UR UR25, R7 ;  /* 0x00000000071972ca */ /* 0x000fe200000e0000 */
[----:B------:R0:W5:Y:S01]  /*1b280*/  LDL.LU.64 R10, [R1+0x70] ;  /* 0x00007000010a7983 */ /* 0x0001620000300a00 */
[----:B------:R-:W-:Y:S02]  /*1b290*/  R2UR UR20, R4 ;  /* 0x00000000041472ca */ /* 0x000fe400000e0000 */
[----:B------:R-:W-:Y:S01]  /*1b2a0*/  R2UR UR21, R5 ;  /* 0x00000000051572ca */ /* 0x000fe200000e0000 */
[----:B------:R0:W5:Y:S01]  /*1b2b0*/  LDL.LU.64 R6, [R1+0x68] ;  /* 0x0000680001067983 */ /* 0x0001620000300a00 */
[----:B------:R-:W-:Y:S01]  /*1b2c0*/  UMOV UR4, UR56 ;  /* 0x0000003800047c82 */ /* 0x000fe20008000000 */
[----:B------:R-:W-:-:S02]  /*1b2d0*/  UMOV UR5, UR57 ;  /* 0x0000003900057c82 */ /* 0x000fc40008000000 */
[----:B------:R0:W5:Y:S01]  /*1b2e0*/  LDL.LU R5, [R1+0x60] ;  /* 0x0000600001057983 */ /* 0x0001620000300800 */
[----:B------:R-:W-:Y:S02]  /*1b2f0*/  WARPGROUP.DEPBAR.LE gsb0, 0x0 ;  /* 0x00008000000079c5 */ /* 0x000fe40000010000 */
[----:B------:R-:W-:-:S06]  /*1b300*/  WARPGROUP.ARRIVE ;  /* 0x00000000000079c5 */ /* 0x000fcc0000000000 */
[----:B------:R-:W-:Y:S03]  /*1b310*/  HGMMA.64x96x16.F32 R120, gdesc[UR28], R120, gsb0 ;  /* 0x016000001c7879f0 */ /* 0x000fe60008000878 */
[----:B------:R-:W-:Y:S02]  /*1b320*/  WARPGROUP.DEPBAR.LE gsb0, 0x0 ;  /* 0x00008000000079c5 */ /* 0x000fe40000010000 */
[----:B------:R-:W-:-:S06]  /*1b330*/  WARPGROUP.ARRIVE ;  /* 0x00000000000079c5 */ /* 0x000fcc0000000000 */
[----:B------:R-:W-:Y:S01]  /*1b340*/  HGMMA.64x96x16.F32 R120, gdesc[UR24], R120, gsb0 ;  /* 0x01600000187879f0 */ /* 0x000fe20008000878 */
[----:B------:R-:W-:Y:S02]  /*1b350*/  R2UR UR16, R20 ;  /* 0x00000000141072ca */ /* 0x000fe400000e0000 */
[----:B------:R-:W-:Y:S01]  /*1b360*/  R2UR UR17, R21 ;  /* 0x00000000151172ca */ /* 0x000fe200000e0000 */
[----:B------:R-:W-:Y:S02]  /*1b370*/  WARPGROUP.DEPBAR.LE gsb0, 0x0 ;  /* 0x00008000000079c5 */ /* 0x000fe40000010000 */
[----:B------:R-:W-:-:S06]  /*1b380*/  WARPGROUP.ARRIVE ;  /* 0x00000000000079c5 */ /* 0x000fcc0000000000 */
[----:B------:R-:W-:Y:S01]  /*1b390*/  HGMMA.64x96x16.F32 R120, gdesc[UR20], R120, gsb0 ;  /* 0x01600000147879f0 */ /* 0x000fe20008000878 */
[----:B----4-:R-:W-:Y:S02]  /*1b3a0*/  R2UR UR12, R14 ;  /* 0x000000000e0c72ca */ /* 0x010fe400000e0000 */
[----:B------:R-:W-:Y:S01]  /*1b3b0*/  R2UR UR13, R15 ;  /* 0x000000000f0d72ca */ /* 0x000fe200000e0000 */
[----:B------:R-:W-:Y:S02]  /*1b3c0*/  WARPGROUP.DEPBAR.LE gsb0, 0x0 ;  /* 0x00008000000079c5 */ /* 0x000fe40000010000 */
[----:B------:R-:W-:-:S06]  /*1b3d0*/  WARPGROUP.ARRIVE ;  /* 0x00000000000079c5 */ /* 0x000fcc0000000000 */
[----:B------:R-:W-:Y:S01]  /*1b3e0*/  HGMMA.64x96x16.F32 R120, gdesc[UR16], R120, gsb0 ;  /* 0x01600000107879f0 */ /* 0x000fe20008000878 */
[----:B--2---:R-:W-:Y:S02]  /*1b3f0*/  R2UR UR8, R2 ;  /* 0x00000000020872ca */ /* 0x004fe400000e0000 */
        /* <DEDUP_REMOVED lines=19> */
.L_x_1928:
[----:B-----5:R-:W-:Y:S01]  /*1b530*/  SHF.L.U32 R2, R11, 0x1f, RZ ;  /* 0x0000001f0b027819 */ /* 0x020fe200000006ff */
[----:B------:R-:W-:-:S04]  /*1b540*/  IMAD R14, R10, 0x8, R16 ;  /* 0x000000080a0e7824 */ /* 0x000fc800078e0210 */
[----:B------:R0:W1:Y:S01]  /*1b550*/  SYNCS.PHASECHK.TRANS64.TRYWAIT P2, [R14+URZ+0x30850], R2 ;  /* 0x030850020e0075a7 */ /* 0x000062000804017f */
[----:B------:R-:W-:Y:S05]  /*1b560*/  @!P0 BRA `(.L_x_1929) ;  /* 0x0000000000048947 */ /* 0x000fea0003800000 */
[----:B------:R-:W-:Y:S01]  /*1b570*/  BPT.TRAP 0x1 ;  /* 0x000000040000795c */ /* 0x000fe20000300000 */
.L_x_1929:
[----:B------:R-:W-:Y:S04]  /*1b580*/  BSSY B1, `(.L_x_1930) ;  /* 0x0000004000017945 */ /* 0x000fe80003800000 */
[----:B-1----:R-:W-:Y:S05]  /*1b590*/  @P2 BRA `(.L_x_1931) ;  /* 0x0000000000082947 */ /* 0x002fea0003800000 */
[----:B------:R-:W1:Y:S02]  /*1b5a0*/  SYNCS.PHASECHK.TRANS64.TRYWAIT P2, [R14+URZ+0x30850], R2 ;  /* 0x030850020e0075a7 */ /* 0x000e64000804017f */
[----:B-1----:R-:W-:Y:S05]  /*1b5b0*/  @!P2 BRA `(.L_x_1932) ;  /* 0x000000f00024a947 */ /* 0x002fea0003800000 */
.L_x_1931:
[----:B------:R-:W-:Y:S05]  /*1b5c0*/  BSYNC B1 ;  /* 0x0000000000017941 */ /* 0x000fea0003800000 */
.L_x_1930:
[----:B01----:R-:W-:Y:S01]  /*1b5d0*/  VIADD R2, R16, 0x400 ;  /* 0x0000040010027836 */ /* 0x003fe20000000000 */
[----:B------:R-:W-:Y:S01]  /*1b5e0*/  MOV R3, 0x40000040 ;  /* 0x4000004000037802 */ /* 0x000fe20000000f00 */
[----:B------:R-:W-:Y:S01]  /*1b5f0*/  WARPGROUP.ARRIVE ;  /* 0x00000000000079c5 */ /* 0x000fe20000000000 */
[----:B------:R-:W-:Y:S01]  /*1b600*/  IMAD.MOV.U32 R11, RZ, RZ, 0x40000040 ;  /* 0x40000040ff0b7424 */ /* 0x000fe200078e00ff */
[----:B------:R-:W0:Y:S01]  /*1b610*/  LDC R4, c[0x0][0x448] ;  /* 0x00011200ff047b82 */ /* 0x000e220000000800 */
[----:B------:R-:W-:Y:S01]  /*1b620*/  SHF.R.U32.HI R2, RZ, 0x4, R2 ;  /* 0x00000004ff027819 */ /* 0x000fe20000011602 */
[----:B------:R-:W-:Y:S01]  /*1b630*/  IMAD R20, R7, -0x60, RZ ;  /* 0xffffffa007147824 */ /* 0x000fe200078e02ff */
[----:B------:R-:W-:Y:S01]  /*1b640*/  R2UR UR7, R3 ;  /* 0x00000000030772ca */ /* 0x000fe200000e0000 */
[----:B------:R-:W-:Y:S01]  /*1b650*/  IMAD.MOV.U32 R3, RZ, RZ, 0x40000040 ;  /* 0x40000040ff037424 */ /* 0x000fe200078e00ff */
[----:B------:R-:W-:Y:S01]  /*1b660*/  LOP3.LUT R2, R2, 0x3fff, RZ, 0xc0, !PT ;  /* 0x00003fff02027812 */ /* 0x000fe200078ec0ff */
[----:B------:R-:W-:Y:S01]  /*1b670*/  @!P1 IMAD R0, R0, 0x8, R16 ;  /* 0x0000000800009824 */ /* 0x000fe200078e0210 */
[----:B------:R-:W-:Y:S01]  /*1b680*/  ULDC UR4, c[0x0][0x9dc] ;  /* 0x0002770000047ab9 */ /* 0x000fe20000000800 */
[----:B------:R-:W-:Y:S01]  /*1b690*/  ULDC UR5, c[0x0][0x9e0] ;  /* 0x0002780000057ab9 */ /* 0x000fe20000000800 */
[----:B------:R-:W-:Y:S01]  /*1b6a0*/  LOP3.LUT R2, R2, 0x3000000, RZ, 0xfc, !PT ;  /* 0x0300000002027812 */ /* 0x000fe200078efcff */
[----:B------:R-:W-:Y:S01]  /*1b6b0*/  @!P1 VIADD R0, R0, 0x30840 ;  /* 0x0003084000009836 */ /* 0x000fe20000000000 */
[----:B------:R-:W-:-:S03]  /*1b6c0*/  ULOP3.LUT UR4, URZ, UR4, URZ, 0x33, !UPT ;  /* 0x000000043f047292 */ /* 0x000fc6000f8e333f */
[----:B------:R-:W-:Y:S01]  /*1b6d0*/  IMAD R2, R10, 0x900, R2 ;  /* 0x000009000a027824 */ /* 0x000fe200078e0202 */
[----:B------:R-:W-:-:S03]  /*1b6e0*/  @!P1 PRMT R0, RZ, 0x654, R0 ;  /* 0x00000654ff009816 */ /* 0x000fc60000000000 */
[C---:B------:R-:W-:Y:S01]  /*1b6f0*/  VIADD R10, R2.reuse, 0x80 ;  /* 0x00000080020a7836 */ /* 0x040fe20000000000 */
[----:B------:R-:W-:Y:S02]  /*1b700*/  R2UR UR6, R2 ;  /* 0x00000000020672ca */ /* 0x000fe400000e0000 */
[----:B0-----:R-:W-:Y:S01]  /*1b710*/  ISETP.NE.AND P2, PT, R4, 0x1, PT ;  /* 0x000000010400780c */ /* 0x001fe20003f45270 */
[----:B------:R-:W-:-:S10]  /*1b720*/  IMAD.IADD R4, R213, 0x1, R209 ;  /* 0x00000001d5047824 */ /* 0x000fd400078e02d1 */
        /* <DEDUP_REMOVED lines=18> */
[----:B------:R-:W-:Y:S01]  /*1b850*/  IMAD.MOV.U32 R11, RZ, RZ, 0x40000040 ;  /* 0x40000040ff0b7424 */ /* 0x000fe200078e00ff */
[----:B------:R-:W-:Y:S01]  /*1b860*/  IADD3 R2, R2, 0x280, RZ ;  /* 0x0000028002027810 */ /* 0x000fe20007ffe0ff */
        /* <DEDUP_REMOVED lines=10> */
[----:B------:R-:W0:Y:S08]  /*1b910*/  @P2 LDC R2, c[0x0][0x450] ;  /* 0x00011400ff022b82 */ /* 0x000e300000000800 */
[----:B------:R-:W1:Y:S02]  /*1b920*/  @P2 LDC R3, c[0x0][0x44c] ;  /* 0x00011300ff032b82 */ /* 0x000e640000000800 */
[----:B-1----:R-:W-:-:S05]  /*1b930*/  @P2 IMAD.HI.U32 R3, R4, R3, RZ ;  /* 0x0000000304032227 */ /* 0x002fca00078e00ff */
[----:B0-----:R-:W-:Y:S01]  /*1b940*/  @P2 SHF.R.U32.HI R4, RZ, R2, R3 ;  /* 0x00000002ff042219 */ /* 0x001fe20000011603 */
[----:B------:R-:W-:Y:S01]  /*1b950*/  VIADD R3, R20, 0x1 ;  /* 0x0000000114037836 */ /* 0x000fe20000000000 */
[----:B------:R-:W-:-:S03]  /*1b960*/  ISETP.GE.AND P2, PT, R227, 0x1, PT ;  /* 0x00000001e300780c */ /* 0x000fc60003f46270 */
[----:B------:R-:W0:Y:S01]  /*1b970*/  SHFL.IDX PT, R21, R4, RZ, 0x1c1f ;  /* 0x001c1fff04157589 */ /* 0x000e2200000e0000 */
[----:B------:R-:W-:-:S05]  /*1b980*/  IMAD R3, R212, -0x2, R3 ;  /* 0xfffffffed4037824 */ /* 0x000fca00078e0203 */
[----:B------:R-:W-:-:S05]  /*1b990*/  IADD3 R11, -R194, R3, R196 ;  /* 0x00000003c20b7210 */ /* 0x000fca0007ffe1c4 */
[C---:B------:R-:W-:Y:S02]  /*1b9a0*/  VIADD R15, R11.reuse, UR5 ;  /* 0x000000050b0f7c36 */ /* 0x040fe40008000000 */
[----:B------:R-:W-:-:S03]  /*1b9b0*/  VIADD R11, R11, UR4 ;  /* 0x000000040b0b7c36 */ /* 0x000fc60008000000 */
[----:B0-----:R-:W-:Y:S01]  /*1b9c0*/  IADD3 R10, R15, R21, RZ ;  /* 0x000000150f0a7210 */ /* 0x001fe20007ffe0ff */
[----:B------:R-:W-:Y:S01]  /*1b9d0*/  IMAD.IADD R9, R11, 0x1, R21 ;  /* 0x000000010b097824 */ /* 0x000fe200078e0215 */
[----:B------:R-:W-:Y:S02]  /*1b9e0*/  WARPGROUP.DEPBAR.LE gsb0, 0x0 ;  /* 0x00008000000079c5 */ /* 0x000fe40000010000 */
[----:B------:R-:W-:-:S06]  /*1b9f0*/  WARPGROUP.ARRIVE ;  /* 0x00000000000079c5 */ /* 0x000fcc0000000000 */
[----:B------:R-:W-:Y:S03]  /*1ba00*/  HGMMA.64x192x16.F32 R24, R168, gdesc[UR4].tnspB, R24, gsb0 ;  /* 0x42e00004a8187df0 */ /* 0x000fe60008000818 */
[----:B------:R-:W-:Y:S02]  /*1ba10*/  WARPGROUP.DEPBAR.LE gsb0, 0x0 ;  /* 0x00008000000079c5 */ /* 0x000fe40000010000 */
[----:B------:R0:W-:Y:S02]  /*1ba20*/  @!P1 SYNCS.ARRIVE.TRANS64.RED.A1T0 RZ, [R0+URZ], RZ ;  /* 0x000000ff00ff99a7 */ /* 0x0001e4000810043f */
[----:B0-----:R-:W-:Y:S01]  /*1ba30*/  VIADD R0, R3, 0xffffffff ;  /* 0xffffffff03007836 */ /* 0x001fe20000000000 */
        /* <DEDUP_REMOVED lines=13> */
.L_x_1935:
[----:B------:R-:W-:-:S05]  /*1bb10*/  IMAD.U32 R168, RZ, RZ, UR58 ;  /* 0x0000003affa87e24 */ /* 0x000fca000f8e00ff */
[----:B------:R-:W-:-:S13]  /*1bb20*/  ISETP.NE.AND P2, PT, R168, 0x1, PT ;  /* 0x00000001a800780c */ /* 0x000fda0003f45270 */
[----:B------:R-:W0:Y:S02]  /*1bb30*/  @P2 LDC.64 R2, c[0x0][0x9e8] ;  /* 0x00027a00ff022b82 */ /* 0x000e240000000a00 */
[----:B0-----:R-:W-:-:S05]  /*1bb40*/  @P2 IMAD.HI.U32 R2, R21, R2, RZ ;  /* 0x0000000215022227 */ /* 0x001fca00078e00ff */
[----:B------:R-:W-:-:S07]  /*1bb50*/  @P2 SHF.R.U32.HI R21, RZ, R3, R2 ;  /* 0x00000003ff152219 */ /* 0x000fce0000011602 */
.L_x_1936:
[----:B------:R-:W-:Y:S05]  /*1bb60*/  BSYNC B1 ;  /* 0x0000000000017941 */ /* 0x000fea0003800000 */
.L_x_1934:
[----:B------:R-:W-:-:S05]  /*1bb70*/  IMAD R21, R21, R168, R0 ;  /* 0x000000a815157224 */ /* 0x000fca00078e0200 */
[----:B------:R-:W-:Y:S02]  /*1bb80*/  VIADDMNMX R10, R21, R168, R10, PT ;  /* 0x000000a8150a7246 */ /* 0x000fe4000380010a */
[----:B------:R-:W-:-:S07]  /*1bb90*/  VIMNMX R9, R9, R21, !PT ;  /* 0x0000001509097248 */ /* 0x000fce0007fe0100 */
.L_x_1933:
        /* <DEDUP_REMOVED lines=141> */
[----:B------:R-:W-:-:S13]  /*1c470*/  ISETP.GE.AND P6, PT, R227, 0x1, PT ;  /* 0x00000001e300780c */ /* 0x000fda0003fc6270 */
        /* <DEDUP_REMOVED lines=13> */
.L_x_1939:
[----:B------:R-:W-:-:S05]  /*1c550*/  IMAD.U32 R9, RZ, RZ, UR58 ;  /* 0x0000003aff097e24 */ /* 0x000fca000f8e00ff */
[----:B------:R-:W-:-:S13]  /*1c560*/  ISETP.NE.AND P6, PT, R9, 0x1, PT ;  /* 0x000000010900780c */ /* 0x000fda0003fc5270 */
[----:B------:R-:W0:Y:S02]  /*1c570*/  @P6 LDC.64 R2, c[0x0][0x9e8] ;  /* 0x00027a00ff026b82 */ /* 0x000e240000000a00 */
[----:B0-----:R-:W-:-:S05]  /*1c580*/  @P6 IMAD.HI.U32 R2, R4, R2, RZ ;  /* 0x0000000204026227 */ /* 0x001fca00078e00ff */
[----:B------:R-:W-:-:S07]  /*1c590*/  @P6 SHF.R.U32.HI R4, RZ, R3, R2 ;  /* 0x00000003ff046219 */ /* 0x000fce0000011602 */
.L_x_1940:
[----:B------:R-:W-:Y:S05]  /*1c5a0*/  BSYNC B1 ;  /* 0x0000000000017941 */ /* 0x000fea0003800000 */
.L_x_1938:
[----:B------:R-:W-:-:S05]  /*1c5b0*/  IMAD R0, R4, R9, R0 ;  /* 0x0000000904007224 */ /* 0x000fca00078e0200 */
[----:B------:R-:W-:Y:S02]  /*1c5c0*/  VIADDMNMX R15, R0, R9, R15, PT ;  /* 0x00000009000f7246 */ /* 0x000fe4000380010f */
[----:B------:R-:W-:-:S07]  /*1c5d0*/  VIMNMX R11, R11, R0, !PT ;  /* 0x000000000b0b7248 */ /* 0x000fce0007fe0100 */
.L_x_1937:
[C---:B------:R-:W-:Y:S01]  /*1c5e0*/  ISETP.GT.AND P2, PT, R11.reuse, 0x1, !P2 ;  /* 0x000000010b00780c */ /* 0x040fe20005744270 */
[----:B------:R-:W-:Y:S01]  /*1c5f0*/  ULDC UR4, c[0x0][0x988] ;  /* 0x0002620000047ab9 */ /* 0x000fe20000000800 */
[----:B------:R-:W-:Y:S02]  /*1c600*/  ISETP.GT.AND P3, PT, R11, 0x8, !P3 ;  /* 0x000000080b00780c */ /* 0x000fe40005f64270 */
        /* <DEDUP_REMOVED lines=67> */
[----:B------:R-:W-:Y:S01]  /*1ca40*/  FMNMX.FTZ R2, R165, R0, !PT ;  /* 0x00000000a5027209 */ /* 0x000fe20007810000 */
[----:B------:R-:W-:Y:S01]  /*1ca50*/  IMAD.U32 R0, RZ, RZ, UR4 ;  /* 0x00000004ff007e24 */ /* 0x000fe2000f8e00ff */
        /* <DEDUP_REMOVED lines=22> */
[----:B------:R-:W-:-:S02]  /*1cbc0*/  @!P1 IADD3 R14, R14, 0x30860, RZ ;  /* 0x000308600e0e9810 */ /* 0x000fc40007ffe0ff */
        /* <DEDUP_REMOVED lines=24> */
[----:B------:R-:W-:Y:S02]  /*1cd50*/  ISETP.GT.AND P2, PT, R11, RZ, !P6 ;  /* 0x000000ff0b00720c */ /* 0x000fe40007744270 */
        /* <DEDUP_REMOVED lines=43> */
[----:B------:R-:W-:Y:S01]  /*1d010*/  FFMA.FTZ R165, R165, R0, -R3 ;  /* 0x00000000a5a57223 */ /* 0x000fe20000010803 */
[----:B------:R-:W-:Y:S01]  /*1d020*/  FSEL R132, R4, RZ, P2 ;  /* 0x000000ff04847208 */ /* 0x000fe20001000000 */
        /* <DEDUP_REMOVED lines=29> */
[----:B------:R-:W-:-:S06]  /*1d200*/  FADD.FTZ R9, -R132, R13 ;  /* 0x0000000d84097221 */ /* 0x000fcc0000010100 */
[----:B------:R-:W-:Y:S01]  /*1d210*/  MUFU.EX2 R15, R15 ;  /* 0x0000000f000f7308 */ /* 0x000fe20000000800 */
[C---:B------:R-:W-:Y:S01]  /*1d220*/  FSETP.NEU.FTZ.AND P2, PT, R3.reuse, -INF , PT ;  /* 0xff8000000300780b */ /* 0x040fe20003f5d000 */
[-C--:B------:R-:W-:Y:S01]  /*1d230*/  FMUL.FTZ R133, R3, R0.reuse ;  /* 0x0000000003857220 */ /* 0x080fe20000410000 */
[----:B------:R-:W-:-:S04]  /*1d240*/  FMUL.FTZ R9, R9, R0 ;  /* 0x0000000009097220 */ /* 0x000fc80000410000 */
[----:B------:R-:W-:Y:S01]  /*1d250*/  FSEL R133, R133, RZ, P2 ;  /* 0x000000ff85857208 */ /* 0x000fe20001000000 */
[----:B------:R-:W-:Y:S04]  /*1d260*/  MUFU.EX2 R178, R178 ;  /* 0x000000b200b27308 */ /* 0x000fe80000000800 */
[-CC-:B------:R-:W-:Y:S01]  /*1d270*/  FFMA.FTZ R191, R126, R0.reuse, -R133.reuse ;  /* 0x000000007ebf7223 */ /* 0x180fe20000010885 */
[-CC-:B------:R-:W-:Y:S01]  /*1d280*/  FFMA.FTZ R126, R131, R0.reuse, -R133.reuse ;  /* 0x00000000837e7223 */ /* 0x180fe20000010885 */
[----:B------:R-:W-:Y:S01]  /*1d290*/  FSEL R131, R3, RZ, P2 ;  /* 0x000000ff03837208 */ /* 0x000fe20001000000 */
[-CC-:B------:R-:W-:Y:S01]  /*1d2a0*/  FFMA.FTZ R189, R122, R0.reuse, -R133.reuse ;  /* 0x000000007abd7223 */ /* 0x180fe20000010885 */
[----:B------:R-:W0:Y:S01]  /*1d2b0*/  MUFU.EX2 R9, R9 ;  /* 0x0000000900097308 */ /* 0x000e220000000800 */
[-CC-:B------:R-:W-:Y:S01]  /*1d2c0*/  FFMA.FTZ R122, R123, R0.reuse, -R133.reuse ;  /* 0x000000007b7a7223 */ /* 0x180fe20000010885 */
[-CC-:B------:R-:W-:Y:S01]  /*1d2d0*/  FFMA.FTZ R123, R127, R0.reuse, -R133.reuse ;  /* 0x000000007f7b7223 */ /* 0x180fe20000010885 */
[----:B------:R-:W-:Y:S01]  /*1d2e0*/  FADD.FTZ R131, -R131, R12 ;  /* 0x0000000c83837221 */ /* 0x000fe20000010100 */
[-CC-:B------:R-:W-:Y:S01]  /*1d2f0*/  FFMA.FTZ R127, R135, R0.reuse, -R133.reuse ;  /* 0x00000000877f7223 */ /* 0x180fe20000010885 */
[-CC-:B------:R-:W-:Y:S01]  /*1d300*/  FFMA.FTZ R185, R130, R0.reuse, -R133.reuse ;  /* 0x0000000082b97223 */ /* 0x180fe20000010885 */
[-CC-:B------:R-:W-:Y:S01]  /*1d310*/  FFMA.FTZ R187, R134, R0.reuse, -R133.reuse ;  /* 0x0000000086bb7223 */ /* 0x180fe20000010885 */
[-C--:B------:R-:W-:Y:S01]  /*1d320*/  FMUL.FTZ R2, R131, R0.reuse ;  /* 0x0000000083027220 */ /* 0x080fe20000410000 */
[----:B------:R-:W-:Y:S01]  /*1d330*/  MUFU.EX2 R189, R189 ;  /* 0x000000bd00bd7308 */ /* 0x000fe20000000800 */
[-CC-:B------:R-:W-:Y:S01]  /*1d340*/  FFMA.FTZ R181, R138, R0.reuse, -R133.reuse ;  /* 0x000000008ab57223 */ /* 0x180fe20000010885 */
[-CC-:B------:R-:W-:Y:S01]  /*1d350*/  FFMA.FTZ R130, R139, R0.reuse, -R133.reuse ;  /* 0x000000008b827223 */ /* 0x180fe20000010885 */
[-CC-:B------:R-:W-:Y:S01]  /*1d360*/  FFMA.FTZ R183, R142, R0.reuse, -R133.reuse ;  /* 0x000000008eb77223 */ /* 0x180fe20000010885 */
[-CC-:B------:R-:W-:Y:S01]  /*1d370*/  FFMA.FTZ R143, R143, R0.reuse, -R133.reuse ;  /* 0x000000008f8f7223 */ /* 0x180fe20000010885 */
[-CC-:B------:R-:W-:Y:S01]  /*1d380*/  FFMA.FTZ R177, R146, R0.reuse, -R133.reuse ;  /* 0x0000000092b17223 */ /* 0x180fe20000010885 */
[-CC-:B------:R-:W-:Y:S01]  /*1d390*/  FFMA.FTZ R179, R150, R0.reuse, -R133.reuse ;  /* 0x0000000096b37223 */ /* 0x180fe20000010885 */
[--C-:B------:R-:W-:Y:S01]  /*1d3a0*/  FFMA.FTZ R173, R154, R0, -R133.reuse ;  /* 0x000000009aad7223 */ /* 0x100fe20000010885 */
[----:B------:R-:W2:Y:S01]  /*1d3b0*/  MUFU.EX2 R2, R2 ;  /* 0x0000000200027308 */ /* 0x000ea20000000800 */
[----:B0-----:R-:W-:Y:S01]  /*1d3c0*/  FFMA.FTZ R131, R9, R6, R188 ;  /* 0x0000000609837223 */ /* 0x001fe200000100bc */
[-CC-:B------:R-:W-:Y:S01]  /*1d3d0*/  FFMA.FTZ R155, R155, R0.reuse, -R133.reuse ;  /* 0x000000009b9b7223 */ /* 0x180fe20000010885 */
[-CC-:B------:R-:W-:Y:S01]  /*1d3e0*/  FFMA.FTZ R175, R158, R0.reuse, -R133.reuse ;  /* 0x000000009eaf7223 */ /* 0x180fe20000010885 */
[-C--:B------:R-:W-:Y:S01]  /*1d3f0*/  FFMA.FTZ R169, R162, R0.reuse, -R133 ;  /* 0x00000000a2a97223 */ /* 0x080fe20000010885 */
[----:B------:R-:W-:Y:S01]  /*1d400*/  FADD.FTZ R131, R10, R131 ;  /* 0x000000830a837221 */ /* 0x000fe20000010000 */
[-CC-:B------:R-:W-:Y:S01]  /*1d410*/  FFMA.FTZ R163, R163, R0.reuse, -R133.reuse ;  /* 0x00000000a3a37223 */ /* 0x180fe20000010885 */
[-C--:B------:R-:W-:Y:S01]  /*1d420*/  FFMA.FTZ R166, R166, R0.reuse, -R133 ;  /* 0x00000000a6a67223 */ /* 0x080fe20000010885 */
[----:B------:R-:W0:Y:S01]  /*1d430*/  MUFU.EX2 R122, R122 ;  /* 0x0000007a007a7308 */ /* 0x000e220000000800 */
[----:B------:R-:W-:Y:S01]  /*1d440*/  FADD.FTZ R135, R190, R131 ;  /* 0x00000083be877221 */ /* 0x000fe20000010000 */
[----:B------:R-:W-:Y:S01]  /*1d450*/  FFMA.FTZ R131, R147, R0, -R133 ;  /* 0x0000000093837223 */ /* 0x000fe20000010885 */
[----:B------:R-:W-:-:S02]  /*1d460*/  F2FP.F16.F32.PACK_AB R190, R20, R190 ;  /* 0x000000be14be723e */ /* 0x000fc400000000ff */
[----:B------:R-:W-:Y:S01]  /*1d470*/  FADD.FTZ R135, R20, R135 ;  /* 0x0000008714877221 */ /* 0x000fe20000010000 */
[----:B------:R-:W-:Y:S02]  /*1d480*/  F2FP.F16.F32.PACK_AB R188, R10, R188 ;  /* 0x000000bc0abc723e */ /* 0x000fe400000000ff */
[----:B------:R-:W3:Y:S01]  /*1d490*/  MUFU.EX2 R191, R191 ;  /* 0x000000bf00bf7308 */ /* 0x000ee20000000800 */
[----:B------:R-:W-:Y:S01]  /*1d4a0*/  FADD.FTZ R6, R184, R135 ;  /* 0x00000087b8067221 */ /* 0x000fe20000010000 */
[----:B--2---:R-:W-:Y:S01]  /*1d4b0*/  FFMA.FTZ R5, R2, R5, R189 ;  /* 0x0000000502057223 */ /* 0x004fe200000100bd */
[C---:B------:R-:W-:Y:S01]  /*1d4c0*/  ISETP.GT.AND P2, PT, R7.reuse, R211, PT ;  /* 0x000000d30700720c */ /* 0x040fe20003f44270 */
[----:B------:R-:W-:Y:S02]  /*1d4d0*/  VIADD R7, R7, 0xffffffff ;  /* 0xffffffff07077836 */ /* 0x000fe40000000000 */
[C---:B------:R-:W-:Y:S01]  /*1d4e0*/  FADD.FTZ R135, R21.reuse, R6 ;  /* 0x0000000615877221 */ /* 0x040fe20000010000 */
[----:B------:R-:W-:Y:S01]  /*1d4f0*/  F2FP.F16.F32.PACK_AB R184, R21, R184 ;  /* 0x000000b815b8723e */ /* 0x000fe200000000ff */
[----:B------:R-:W2:Y:S01]  /*1d500*/  MUFU.EX2 R123, R123 ;  /* 0x0000007b007b7308 */ /* 0x000ea20000000800 */
[----:B0-----:R-:W-:Y:S01]  /*1d510*/  FADD.FTZ R6, R122, R5 ;  /* 0x000000057a067221 */ /* 0x001fe20000010000 */
[----:B------:R-:W-:Y:S01]  /*1d520*/  FADD.FTZ R135, R186, R135 ;  /* 0x00000087ba877221 */ /* 0x000fe20000010000 */
[----:B------:R-:W-:Y:S01]  /*1d530*/  FFMA.FTZ R5, R151, R0, -R133 ;  /* 0x0000000097057223 */ /* 0x000fe20000010885 */
[----:B------:R-:W-:-:S02]  /*1d540*/  F2FP.F16.F32.PACK_AB R186, R120, R186 ;  /* 0x000000ba78ba723e */ /* 0x000fc400000000ff */
[----:B------:R-:W-:Y:S01]  /*1d550*/  FADD.FTZ R135, R120, R135 ;  /* 0x0000008778877221 */ /* 0x000fe20000010000 */
[----:B------:R-:W-:Y:S01]  /*1d560*/  F2FP.F16.F32.PACK_AB R189, R122, R189 ;  /* 0x000000bd7abd723e */ /* 0x000fe200000000ff */
[----:B------:R-:W0:Y:S01]  /*1d570*/  MUFU.EX2 R185, R185 ;  /* 0x000000b900b97308 */ /* 0x000e220000000800 */
[----:B---3--:R-:W-:Y:S01]  /*1d580*/  FADD.FTZ R6, R191, R6 ;  /* 0x00000006bf067221 */ /* 0x008fe20000010000 */
[----:B------:R-:W-:Y:S01]  /*1d590*/  FADD.FTZ R132, R180, R135 ;  /* 0x00000087b4847221 */ /* 0x000fe20000010000 */
[----:B------:R-:W-:-:S03]  /*1d5a0*/  F2FP.F16.F32.PACK_AB R180, R121, R180 ;  /* 0x000000b479b4723e */ /* 0x000fc600000000ff */
[----:B------:R-:W-:Y:S02]  /*1d5b0*/  FADD.FTZ R135, R121, R132 ;  /* 0x0000008479877221 */ /* 0x000fe40000010000 */
[----:B------:R-:W3:Y:S01]  /*1d5c0*/  MUFU.EX2 R126, R126 ;  /* 0x0000007e007e7308 */ /* 0x000ee20000000800 */
[----:B--2---:R-:W-:Y:S01]  /*1d5d0*/  FADD.FTZ R6, R123, R6 ;  /* 0x000000067b067221 */ /* 0x004fe20000010000 */
[----:B------:R-:W-:Y:S01]  /*1d5e0*/  FADD.FTZ R132, R182, R135 ;  /* 0x00000087b6847221 */ /* 0x000fe20000010000 */
[----:B------:R-:W-:Y:S02]  /*1d5f0*/  F2FP.F16.F32.PACK_AB R182, R11, R182 ;  /* 0x000000b60bb6723e */ /* 0x000fe400000000ff */
[----:B------:R-:W-:Y:S01]  /*1d600*/  F2FP.F16.F32.PACK_AB R191, R123, R191 ;  /* 0x000000bf7bbf723e */ /* 0x000fe200000000ff */
[----:B------:R-:W-:Y:S01]  /*1d610*/  FADD.FTZ R135, R11, R132 ;  /* 0x000000840b877221 */ /* 0x000fe20000010000 */
[----:B------:R-:W-:Y:S01]  /*1d620*/  FFMA.FTZ R132, R159, R0, -R133 ;  /* 0x000000009f847223 */ /* 0x000fe20000010885 */
[----:B------:R-:W2:Y:S01]  /*1d630*/  MUFU.EX2 R187, R187 ;  /* 0x000000bb00bb7308 */ /* 0x000ea20000000800 */
[----:B0-----:R-:W-:Y:S01]  /*1d640*/  FADD.FTZ R137, R185, R6 ;  /* 0x00000006b9897221 */ /* 0x001fe20000010000 */
[----:B------:R-:W-:Y:S01]  /*1d650*/  FADD.FTZ R134, R176, R135 ;  /* 0x00000087b0867221 */ /* 0x000fe20000010000 */
[----:B------:R-:W-:Y:S01]  /*1d660*/  F2FP.F16.F32.PACK_AB R176, R15, R176 ;  /* 0x000000b00fb0723e */ /* 0x000fe200000000ff */
[----:B------:R-:W-:-:S04]  /*1d670*/  FFMA.FTZ R133, R167, R0, -R133 ;  /* 0x00000000a7857223 */ /* 0x000fc80000010885 */
[----:B------:R-:W0:Y:S01]  /*1d680*/  MUFU.EX2 R127, R127 ;  /* 0x0000007f007f7308 */ /* 0x000e220000000800 */
[C---:B---3--:R-:W-:Y:S01]  /*1d690*/  FADD.FTZ R6, R126.reuse, R137 ;  /* 0x000000897e067221 */ /* 0x048fe20000010000 */
[----:B------:R-:W-:Y:S01]  /*1d6a0*/  FADD.FTZ R137, R15, R134 ;  /* 0x000000860f897221 */ /* 0x000fe20000010000 */
[----:B------:R-:W-:-:S03]  /*1d6b0*/  F2FP.F16.F32.PACK_AB R185, R126, R185 ;  /* 0x000000b97eb9723e */ /* 0x000fc600000000ff */
[----:B------:R-:W-:Y:S02]  /*1d6c0*/  FADD.FTZ R137, R178, R137 ;  /* 0x00000089b2897221 */ /* 0x000fe40000010000 */
        /* <DEDUP_REMOVED lines=14> */
[----:B------:R-:W-:-:S06]  /*1d7b0*/  F2FP.F16.F32.PACK_AB R178, R124, R178 ;  /* 0x000000b27cb2723e */ /* 0x000fcc00000000ff */
[----:B------:R-:W3:Y:S01]  /*1d7c0*/  MUFU.EX2 R177, R177 ;  /* 0x000000b100b17308 */ /* 0x000ee20000000800 */
[C---:B--2---:R-:W-:Y:S01]  /*1d7d0*/  FADD.FTZ R6, R12.reuse, R135 ;  /* 0x000000870c067221 */ /* 0x044fe20000010000 */
[----:B------:R-:W-:Y:S01]  /*1d7e0*/  F2FP.F16.F32.PACK_AB R183, R12, R183 ;  /* 0x000000b70cb7723e */ /* 0x000fe200000000ff */
[----:B------:R-:W-:-:S05]  /*1d7f0*/  IMAD.MOV.U32 R12, RZ, RZ, R3 ;  /* 0x000000ffff0c7224 */ /* 0x000fca00078e0003 */
[----:B------:R-:W2:Y:S01]  /*1d800*/  MUFU.EX2 R125, R125 ;  /* 0x0000007d007d7308 */ /* 0x000ea20000000800 */
[----:B0-----:R-:W-:-:S07]  /*1d810*/  FADD.FTZ R134, R172, R137 ;  /* 0x00000089ac867221 */ /* 0x001fce0000010000 */
[----:B------:R-:W0:Y:S01]  /*1d820*/  MUFU.EX2 R131, R131 ;  /* 0x0000008300837308 */ /* 0x000e220000000800 */
[----:B---3--:R-:W-:-:S07]  /*1d830*/  FADD.FTZ R6, R177, R6 ;  /* 0x00000006b1067221 */ /* 0x008fce0000010000 */
[----:B------:R-:W3:Y:S01]  /*1d840*/  MUFU.EX2 R174, R174 ;  /* 0x000000ae00ae7308 */ /* 0x000ee20000000800 */
[C---:B--2---:R-:W-:Y:S01]  /*1d850*/  FADD.FTZ R135, R125.reuse, R134 ;  /* 0x000000867d877221 */ /* 0x044fe20000010000 */
[----:B------:R-:W-:-:S06]  /*1d860*/  F2FP.F16.F32.PACK_AB R172, R125, R172 ;  /* 0x000000ac7dac723e */ /* 0x000fcc00000000ff */
        /* <DEDUP_REMOVED lines=8> */
[C---:B0-----:R-:W-:Y:S01]  /*1d8f0*/  FADD.FTZ R135, R128.reuse, R135 ;  /* 0x0000008780877221 */ /* 0x041fe20000010000 */
[----:B------:R-:W-:-:S06]  /*1d900*/  F2FP.F16.F32.PACK_AB R174, R128, R174 ;  /* 0x000000ae80ae723e */ /* 0x000fcc00000000ff */
[----:B------:R-:W0:Y:S01]  /*1d910*/  MUFU.EX2 R173, R173 ;  /* 0x000000ad00ad7308 */ /* 0x000e220000000800 */
[C---:B---3--:R-:W-:Y:S01]  /*1d920*/  FADD.FTZ R6, R5.reuse, R6 ;  /* 0x0000000605067221 */ /* 0x048fe20000010000 */
[----:B------:R-:W-:-:S06]  /*1d930*/  F2FP.F16.F32.PACK_AB R179, R5, R179 ;  /* 0x000000b305b3723e */ /* 0x000fcc00000000ff */
[----:B------:R-:W3:Y:S01]  /*1d940*/  MUFU.EX2 R129, R129 ;  /* 0x0000008100817308 */ /* 0x000ee20000000800 */
[----:B--2---:R-:W-:-:S07]  /*1d950*/  FADD.FTZ R20, R168, R135 ;  /* 0x00000087a8147221 */ /* 0x004fce0000010000 */
[----:B-1----:R-:W1:Y:S01]  /*1d960*/  MUFU.EX2 R14, R155 ;  /* 0x0000009b000e7308 */ /* 0x002e620000000800 */
[----:B0-----:R-:W-:-:S07]  /*1d970*/  FADD.FTZ R11, R173, R6 ;  /* 0x00000006ad0b7221 */ /* 0x001fce0000010000 */
[----:B------:R-:W0:Y:S01]  /*1d980*/  MUFU.EX2 R170, R170 ;  /* 0x000000aa00aa7308 */ /* 0x000e220000000800 */
[C---:B---3--:R-:W-:Y:S01]  /*1d990*/  FADD.FTZ R15, R129.reuse, R20 ;  /* 0x00000014810f7221 */ /* 0x048fe20000010000 */
[----:B------:R-:W-:-:S06]  /*1d9a0*/  F2FP.F16.F32.PACK_AB R168, R129, R168 ;  /* 0x000000a881a8723e */ /* 0x000fcc00000000ff */
[----:B------:R-:W2:Y:S01]  /*1d9b0*/  MUFU.EX2 R175, R175 ;  /* 0x000000af00af7308 */ /* 0x000ea20000000800 */
[C---:B-1----:R-:W-:Y:S01]  /*1d9c0*/  FADD.FTZ R6, R14.reuse, R11 ;  /* 0x0000000b0e067221 */ /* 0x042fe20000010000 */
[----:B------:R-:W-:-:S06]  /*1d9d0*/  F2FP.F16.F32.PACK_AB R173, R14, R173 ;  /* 0x000000ad0ead723e */ /* 0x000fcc00000000ff */
[----:B------:R-:W1:Y:S01]  /*1d9e0*/  MUFU.EX2 R13, R165 ;  /* 0x000000a5000d7308 */ /* 0x000e620000000800 */
[----:B0-----:R-:W-:-:S07]  /*1d9f0*/  FADD.FTZ R20, R170, R15 ;  /* 0x0000000faa147221 */ /* 0x001fce0000010000 */
[----:B------:R-:W0:Y:S01]  /*1da00*/  MUFU.EX2 R132, R132 ;  /* 0x0000008400847308 */ /* 0x000e220000000800 */
[----:B--2---:R-:W-:-:S07]  /*1da10*/  FADD.FTZ R11, R175, R6 ;  /* 0x00000006af0b7221 */ /* 0x004fce0000010000 */
[----:B------:R-:W2:Y:S01]  /*1da20*/  MUFU.EX2 R169, R169 ;  /* 0x000000a900a97308 */ /* 0x000ea20000000800 */
[C---:B-1----:R-:W-:Y:S01]  /*1da30*/  FADD.FTZ R6, R13.reuse, R20 ;  /* 0x000000140d067221 */ /* 0x042fe20000010000 */
[----:B------:R-:W-:Y:S01]  /*1da40*/  F2FP.F16.F32.PACK_AB R170, R13, R170 ;  /* 0x000000aa0daa723e */ /* 0x000fe200000000ff */
[----:B------:R-:W-:-:S05]  /*1da50*/  IMAD.MOV.U32 R13, RZ, RZ, R4 ;  /* 0x000000ffff0d7224 */ /* 0x000fca00078e0004 */
[----:B------:R-:W1:Y:S01]  /*1da60*/  MUFU.EX2 R10, R163 ;  /* 0x000000a3000a7308 */ /* 0x000e620000000800 */
[C---:B0-----:R-:W-:Y:S01]  /*1da70*/  FADD.FTZ R20, R132.reuse, R11 ;  /* 0x0000000b84147221 */ /* 0x041fe20000010000 */
[----:B------:R-:W-:-:S06]  /*1da80*/  F2FP.F16.F32.PACK_AB R175, R132, R175 ;  /* 0x000000af84af723e */ /* 0x000fcc00000000ff */
[----:B------:R-:W0:Y:S01]  /*1da90*/  MUFU.EX2 R166, R166 ;  /* 0x000000a600a67308 */ /* 0x000e220000000800 */
[----:B--2---:R-:W-:-:S07]  /*1daa0*/  FADD.FTZ R11, R169, R20 ;  /* 0x00000014a90b7221 */ /* 0x004fce0000010000 */
[----:B------:R-:W2:Y:S01]  /*1dab0*/  MUFU.EX2 R133, R133 ;  /* 0x0000008500857308 */ /* 0x000ea20000000800 */
[C---:B-1----:R-:W-:Y:S01]  /*1dac0*/  FADD.FTZ R11, R10.reuse, R11 ;  /* 0x0000000b0a0b7221 */ /* 0x042fe20000010000 */
[----:B------:R-:W-:Y:S01]  /*1dad0*/  F2FP.F16.F32.PACK_AB R169, R10, R169 ;  /* 0x000000a90aa9723e */ /* 0x000fe200000000ff */
[----:B------:R-:W-:Y:S02]  /*1dae0*/  IMAD.MOV.U32 R10, RZ, RZ, R22 ;  /* 0x000000ffff0a7224 */ /* 0x000fe400078e0016 */
[----:B0-----:R-:W-:-:S04]  /*1daf0*/  FADD.FTZ R11, R166, R11 ;  /* 0x0000000ba60b7221 */ /* 0x001fc80000010000 */
[C---:B--2---:R-:W-:Y:S01]  /*1db00*/  FADD.FTZ R5, R133.reuse, R11 ;  /* 0x0000000b85057221 */ /* 0x044fe20000010000 */
[----:B------:R-:W-:Y:S01]  /*1db10*/  F2FP.F16.F32.PACK_AB R171, R133, R166 ;  /* 0x000000a685ab723e */ /* 0x000fe200000000ff */
[----:B------:R-:W-:Y:S01]  /*1db20*/  IMAD.MOV.U32 R11, RZ, RZ, R23 ;  /* 0x000000ffff0b7224 */ /* 0x000fe200078e0017 */
[----:B------:R-:W-:Y:S06]  /*1db30*/  @P2 BRA `(.L_x_1941) ;  /* 0xffffffc800fc2947 */ /* 0x000fec000383ffff */
.L_x_1922:
[----:B------:R-:W-:Y:S05]  /*1db40*/  BSYNC B0 ;  /* 0x0000000000007941 */ /* 0x000fea0003800000 */
.L_x_1921:
        /* <DEDUP_REMOVED lines=99> */
.L_x_1942:
[----:B------:R-:W-:Y:S01]  /*1e180*/  IMAD R12, R22, 0x8, R16 ;  /* 0x00000008160c7824 */ /* 0x000fe200078e0210 */
[----:B------:R-:W-:-:S04]  /*1e190*/  SHF.L.U32 R7, R23, 0x1f, RZ ;  /* 0x0000001f17077819 */ /* 0x000fc800000006ff */
[----:B------:R1:W2:Y:S01]  /*1e1a0*/  SYNCS.PHASECHK.TRANS64.TRYWAIT P2, [R12+URZ+0x30850], R7 ;  /* 0x030850070c0075a7 */ /* 0x0002a2000804017f */
[----:B------:R-:W-:Y:S05]  /*1e1b0*/  @!P0 BRA `(.L_x_1943) ;  /* 0x0000000000048947 */ /* 0x000fea0003800000 */
[----:B------:R-:W-:Y:S01]  /*1e1c0*/  BPT.TRAP 0x1 ;  /* 0x000000040000795c */ /* 0x000fe20000300000 */
.L_x_1943:
[----:B------:R-:W-:Y:S01]  /*1e1d0*/  VIADD R16, R16, 0x400 ;  /* 0x0000040010107836 */ /* 0x000fe20000000000 */
[----:B------:R-:W-:Y:S04]  /*1e1e0*/  BSSY B0, `(.L_x_1944) ;  /* 0x0000008000007945 */ /* 0x000fe80003800000 */
[----:B------:R-:W-:-:S04]  /*1e1f0*/  SHF.R.U32.HI R16, RZ, 0x4, R16 ;  /* 0x00000004ff107819 */ /* 0x000fc80000011610 */
[----:B------:R-:W-:-:S04]  /*1e200*/  LOP3.LUT R16, R16, 0x3fff, RZ, 0xc0, !PT ;  /* 0x00003fff10107812 */ /* 0x000fc800078ec0ff */
[----:B------:R-:W-:-:S05]  /*1e210*/  LOP3.LUT R9, R16, 0x3000000, RZ, 0xfc, !PT ;  /* 0x0300000010097812 */ /* 0x000fca00078efcff */
[----:B------:R-:W-:Y:S01]  /*1e220*/  IMAD R2, R22, 0x900, R9 ;  /* 0x0000090016027824 */ /* 0x000fe200078e0209 */
[----:B--2---:R-:W-:Y:S06]  /*1e230*/  @P2 BRA `(.L_x_1945) ;  /* 0x0000000000082947 */ /* 0x004fec0003800000 */
[----:B------:R-:W2:Y:S02]  /*1e240*/  SYNCS.PHASECHK.TRANS64.TRYWAIT P0, [R12+URZ+0x30850], R7 ;  /* 0x030850070c0075a7 */ /* 0x000ea4000800017f */
[----:B--2---:R-:W-:Y:S05]  /*1e250*/  @!P0 BRA `(.L_x_1946) ;  /* 0x000000c400108947 */ /* 0x004fea0003800000 */
.L_x_1945:
[----:B------:R-:W-:Y:S05]  /*1e260*/  BSYNC B0 ;  /* 0x0000000000007941 */ /* 0x000fea0003800000 */
.L_x_1944:
[----:B------:R-:W-:Y:S01]  /*1e270*/  IMAD.MOV.U32 R8, RZ, RZ, R2 ;  /* 0x000000ffff087224 */ /* 0x000fe200078e0002 */
[----:B------:R-:W-:Y:S01]  /*1e280*/  MOV R9, 0x40000040 ;  /* 0x4000004000097802 */ /* 0x000fe20000000f00 */
[----:B------:R-:W-:Y:S01]  /*1e290*/  WARPGROUP.ARRIVE ;  /* 0x00000000000079c5 */ /* 0x000fe20000000000 */
[----:B-12---:R-:W1:Y:S01]  /*1e2a0*/  SHFL.BFLY PT, R7, R6, 0x2, 0x1f ;  /* 0x0c401f0006077f89 */ /* 0x006e6200000e0000 */
[----:B------:R-:W-:Y:S01]  /*1e2b0*/  VIADD R22, R22, 0x1 ;  /* 0x0000000116167836 */ /* 0x000fe20000000000 */
[----:B------:R-:W-:Y:S01]  /*1e2c0*/  R2UR UR6, R8 ;  /* 0x00000000080672ca */ /* 0x000fe200000e0000 */
[----:B------:R-:W-:Y:S01]  /*1e2d0*/  VIADD R8, R2, 0x80 ;  /* 0x0000008002087836 */ /* 0x000fe20000000000 */
[----:B------:R-:W-:Y:S01]  /*1e2e0*/  R2UR UR7, R9 ;  /* 0x00000000090772ca */ /* 0x000fe200000e0000 */
[----:B------:R-:W-:Y:S01]  /*1e2f0*/  IMAD.MOV.U32 R9, RZ, RZ, 0x40000040 ;  /* 0x40000040ff097424 */ /* 0x000fe200078e00ff */
[----:B------:R-:W-:Y:S01]  /*1e300*/  ISETP.NE.AND P2, PT, R22, 0x2, PT ;  /* 0x000000021600780c */ /* 0x000fe20003f45270 */
[----:B------:R-:W-:-:S03]  /*1e310*/  VIADD R221, R221, 0x1 ;  /* 0x00000001dddd7836 */ /* 0x000fc60000000000 */
[----:B------:R-:W-:-:S07]  /*1e320*/  SEL R22, R22, RZ, P2 ;  /* 0x000000ff16167207 */ /* 0x000fce0001000000 */
[----:B------:R-:W-:Y:S01]  /*1e330*/  HGMMA.64x192x16.F32 R24, R188, gdesc[UR4].tnspB, R24, gsb0 ;  /* 0x42e00004bc187df0 */ /* 0x000fe20008000818 */
[----:B------:R-:W-:Y:S01]  /*1e340*/  R2UR UR6, R8 ;  /* 0x00000000080672ca */ /* 0x000fe200000e0000 */
[----:B------:R-:W-:Y:S01]  /*1e350*/  VIADD R8, R2, 0x100 ;  /* 0x0000010002087836 */ /* 0x000fe20000000000 */
[----:B------:R-:W-:Y:S01]  /*1e360*/  R2UR UR7, R9 ;  /* 0x00000000090772ca */ /* 0x000fe200000e0000 */
[----:B------:R-:W-:Y:S02]  /*1e370*/  IMAD.MOV.U32 R9, RZ, RZ, 0x40000040 ;  /* 0x40000040ff097424 */ /* 0x000fe400078e00ff */
[----:B-1----:R-:W-:Y:S01]  /*1e380*/  FADD.FTZ R7, R7, R6 ;  /* 0x0000000607077221 */ /* 0x002fe20000010000 */
[----:B------:R-:W-:Y:S01]  /*1e390*/  IMAD.MOV.U32 R6, RZ, RZ, RZ ;  /* 0x000000ffff067224 */ /* 0x000fe200078e00ff */
[----:B------:R-:W-:Y:S02]  /*1e3a0*/  WARPGROUP.DEPBAR.LE gsb0, 0x0 ;  /* 0x00008000000079c5 */ /* 0x000fe40000010000 */
[----:B------:R-:W-:-:S10]  /*1e3b0*/  WARPGROUP.ARRIVE ;  /* 0x00000000000079c5 */ /* 0x000fd40000000000 */
        /* <DEDUP_REMOVED lines=18> */
[----:B------:R-:W-:Y:S02]  /*1e4e0*/  IADD3 R8, R2, 0x280, RZ ;  /* 0x0000028002087810 */ /* 0x000fe40007ffe0ff */
[----:B------:R-:W1:Y:S01]  /*1e4f0*/  SHFL.BFLY PT, R2, R5, 0x2, 0x1f ;  /* 0x0c401f0005027f89 */ /* 0x000e6200000e0000 */
[----:B------:R-:W-:Y:S02]  /*1e500*/  WARPGROUP.DEPBAR.LE gsb0, 0x0 ;  /* 0x00008000000079c5 */ /* 0x000fe40000010000 */
[----:B------:R-:W-:-:S10]  /*1e510*/  WARPGROUP.ARRIVE ;  /* 0x00000000000079c5 */ /* 0x000fd40000000000 */
[----:B------:R-:W-:Y:S01]  /*1e520*/  HGMMA.64x192x16.F32 R24, R172, gdesc[UR4].tnspB, R24, gsb0 ;  /* 0x42e00004ac187df0 */ /* 0x000fe20008000818 */
[----:B------:R-:W-:Y:S01]  /*1e530*/  R2UR UR6, R8 ;  /* 0x00000000080672ca */ /* 0x000fe200000e0000 */
[----:B-1----:R-:W-:Y:S01]  /*1e540*/  FADD.FTZ R8, R2, R5 ;  /* 0x0000000502087221 */ /* 0x002fe20000010000 */
[----:B------:R-:W-:Y:S01]  /*1e550*/  R2UR UR7, R9 ;  /* 0x00000000090772ca */ /* 0x000fe200000e0000 */
[----:B------:R-:W1:Y:S01]  /*1e560*/  SHFL.BFLY PT, R2, R7, 0x1, 0x1f ;  /* 0x0c201f0007027f89 */ /* 0x000e6200000e0000 */
[----:B------:R-:W-:-:S03]  /*1e570*/  IMAD.MOV.U32 R5, RZ, RZ, -0x800000 ;  /* 0xff800000ff057424 */ /* 0x000fc600078e00ff */
[----:B------:R-:W2:Y:S01]  /*1e580*/  SHFL.BFLY PT, R9, R8, 0x1, 0x1f ;  /* 0x0c201f0008097f89 */ /* 0x000ea200000e0000 */
[----:B-1----:R-:W-:Y:S01]  /*1e590*/  FADD.FTZ R13, R7, R2 ;  /* 0x00000002070d7221 */ /* 0x002fe20000010000 */
[----:B------:R-:W-:Y:S01]  /*1e5a0*/  SEL R2, RZ, 0x1, P2 ;  /* 0x00000001ff027807 */ /* 0x000fe20001000000 */
[----:B--2---:R-:W-:-:S03]  /*1e5b0*/  FADD.FTZ R14, R8, R9 ;  /* 0x00000009080e7221 */ /* 0x004fc60000010000 */
[----:B------:R-:W-:Y:S01]  /*1e5c0*/  FSETP.NE.FTZ.AND P0, PT, R13, RZ, PT ;  /* 0x000000ff0d00720b */ /* 0x000fe20003f15000 */
[----:B------:R-:W-:Y:S01]  /*1e5d0*/  @!P1 VIADD R8, R12, 0x30860 ;  /* 0x000308600c089836 */ /* 0x000fe20000000000 */
[----:B------:R-:W-:Y:S01]  /*1e5e0*/  LOP3.LUT R23, R23, R2, RZ, 0x3c, !PT ;  /* 0x0000000217177212 */ /* 0x000fe200078e3cff */
[----:B------:R-:W-:Y:S01]  /*1e5f0*/  IMAD.MOV.U32 R9, RZ, RZ, RZ ;  /* 0x000000ffff097224 */ /* 0x000fe200078e00ff */
[----:B------:R-:W-:Y:S01]  /*1e600*/  FSETP.NE.FTZ.AND P3, PT, R14, RZ, PT ;  /* 0x000000ff0e00720b */ /* 0x000fe20003f75000 */
[----:B------:R-:W-:Y:S01]  /*1e610*/  IMAD.MOV.U32 R2, RZ, RZ, -0x800000 ;  /* 0xff800000ff027424 */ /* 0x000fe200078e00ff */
[----:B------:R-:W-:-:S07]  /*1e620*/  @!P1 PRMT R8, RZ, 0x654, R8 ;  /* 0x00000654ff089816 */ /* 0x000fce0000000008 */
[----:B------:R-:W1:Y:S01]  /*1e630*/  @P0 MUFU.LG2 R10, R13 ;  /* 0x0000000d000a0308 */ /* 0x000e620000000c00 */
[----:B------:R-:W-:-:S03]  /*1e640*/  @P0 FMUL.FTZ R7, R0, 0.69314718246459960938 ;  /* 0x3f31721800070820 */ /* 0x000fc60000410000 */
[----:B0-----:R-:W-:-:S04]  /*1e650*/  @P3 FMUL.FTZ R15, R0, 0.69314718246459960938 ;  /* 0x3f317218000f3820 */ /* 0x001fc80000410000 */
[----:B------:R-:W0:Y:S08]  /*1e660*/  @P3 MUFU.LG2 R11, R14 ;  /* 0x0000000e000b3308 */ /* 0x000e300000000c00 */
[----:B------:R-:W2:Y:S01]  /*1e670*/  @P3 MUFU.RCP R6, R14 ;  /* 0x0000000e00063308 */ /* 0x000ea20000001000 */
[----:B-1----:R-:W-:-:S04]  /*1e680*/  @P0 FMUL.FTZ R10, R10, 0.69314718246459960938 ;  /* 0x3f3172180a0a0820 */ /* 0x002fc80000410000 */
[----:B------:R-:W-:-:S03]  /*1e690*/  @P0 FFMA.FTZ R5, R7, R4, R10 ;  /* 0x0000000407050223 */ /* 0x000fc6000001000a */
[----:B------:R-:W1:Y:S01]  /*1e6a0*/  @P0 MUFU.RCP R9, R13 ;  /* 0x0000000d00090308 */ /* 0x000e620000001000 */
[----:B0-----:R-:W-:Y:S01]  /*1e6b0*/  @P3 FMUL.FTZ R0, R11, 0.69314718246459960938 ;  /* 0x3f3172180b003820 */ /* 0x001fe20000410000 */
        /* <DEDUP_REMOVED lines=17> */
[-C--:B-1----:R-:W-:Y:S01]  /*1e7d0*/  FMUL.FTZ R0, R24, R9.reuse ;  /* 0x0000000918007220 */ /* 0x082fe20000410000 */
        /* <DEDUP_REMOVED lines=84> */
[----:B0-----:R-:W-:-:S07]  /*1ed20*/  FMUL.FTZ R119, R119, R6 ;  /* 0x0000000677777220 */ /* 0x001fce0000410000 */
.L_x_1807:
[----:B------:R-:W0:Y:S08]  /*1ed30*/  S2UR UR5, SR_CgaCtaId ;  /* 0x00000000000579c3 */ /* 0x000e300000008800 */
[----:B------:R-:W-:Y:S06]  /*1ed40*/  BAR.SYNC.DEFER_BLOCKING 0x5, 0x180 ;  /* 0x0146000000007b1d */ /* 0x000fec0000010000 */
[----:B------:R-:W-:Y:S01]  /*1ed50*/  UMOV UR4, 0x400 ;  /* 0x0000040000047882 */ /* 0x000fe20000000000 */
[----:B------:R-:W-:Y:S01]  /*1ed60*/  BSSY B0, `(.L_x_1947) ;  /* 0x000025f000007945 */ /* 0x000fe20003800000 */
[----:B0-----:R-:W-:-:S06]  /*1ed70*/  ULEA UR4, UR5, UR4, 0x18 ;  /* 0x0000000405047291 */ /* 0x001fcc000f8ec03f */
[----:B------:R-:W-:-:S05]  /*1ed80*/  MOV R16, UR4 ;  /* 0x0000000400107c02 */ /* 0x000fca0008000f00 */
        /* <DEDUP_REMOVED lines=44> */
[----:B------:R-:W-:Y:S01]  /*1f050*/  F2FP.F16.F32.PACK_AB R115, R119, R118 ;  /* 0x000000767773723e */ /* 0x000fe200000000ff */
[----:B------:R-:W-:Y:S01]  /*1f060*/  BAR.SYNC.DEFER_BLOCKING 0x1, 0x100 ;  /* 0x0044000000007b1d */ /* 0x000fe20000010000 */
[----:B--2---:R-:W-:-:S03]  /*1f070*/  IMAD.WIDE R8, R8, 0x2, R6 ;  /* 0x0000000208087825 */ /* 0x004fc600078e0206 */
        /* <DEDUP_REMOVED lines=9> */
[C---:B-----5:R-:W-:Y:S01]  /*1f110*/  IADD3 R145, P0, R8.reuse, 0x4020, RZ ;  /* 0x0000402008917810 */ /* 0x060fe20007f1e0ff */
[----:B------:R-:W-:Y:S01]  /*1f120*/  IMAD.X R35, RZ, RZ, R9, P5 ;  /* 0x000000ffff237224 */ /* 0x000fe200028e0609 */
[----:B------:R-:W-:-:S02]  /*1f130*/  IADD3 R147, P4, R8, 0x4040, RZ ;  /* 0x0000404008937810 */ /* 0x000fc40007f9e0ff */
[C---:B------:R-:W-:Y:S01]  /*1f140*/  IADD3 R149, P3, R8.reuse, 0x4060, RZ ;  /* 0x0000406008957810 */ /* 0x040fe20007f7e0ff */
[--C-:B------:R-:W-:Y:S01]  /*1f150*/  IMAD.X R39, RZ, RZ, R9.reuse, P0 ;  /* 0x000000ffff277224 */ /* 0x100fe200000e0609 */
[C---:B------:R-:W-:Y:S01]  /*1f160*/  IADD3 R151, P2, R8.reuse, 0x8000, RZ ;  /* 0x0000800008977810 */ /* 0x040fe20007f5e0ff */
[--C-:B------:R-:W-:Y:S01]  /*1f170*/  IMAD.X R43, RZ, RZ, R9.reuse, P4 ;  /* 0x000000ffff2b7224 */ /* 0x100fe200020e0609 */
[C---:B-1----:R-:W-:Y:S01]  /*1f180*/  IADD3 R24, P1, R8.reuse, 0x8020, RZ ;  /* 0x0000802008187810 */ /* 0x042fe20007f3e0ff */
[--C-:B------:R-:W-:Y:S01]  /*1f190*/  IMAD.X R47, RZ, RZ, R9.reuse, P3 ;  /* 0x000000ffff2f7224 */ /* 0x100fe200018e0609 */
[C---:B------:R-:W-:Y:S01]  /*1f1a0*/  IADD3 R58, P6, R8.reuse, 0x8040, RZ ;  /* 0x00008040083a7810 */ /* 0x040fe20007fde0ff */
[--C-:B------:R-:W-:Y:S01]  /*1f1b0*/  IMAD.X R51, RZ, RZ, R9.reuse, P2 ;  /* 0x000000ffff337224 */ /* 0x100fe200010e0609 */
[----:B------:R-:W-:Y:S02]  /*1f1c0*/  IADD3 R86, P5, R8, 0x8060, RZ ;  /* 0x0000806008567810 */ /* 0x000fe40007fbe0ff */
[----:B------:R-:W-:Y:S01]  /*1f1d0*/  LOP3.LUT R8, R13, R8, RZ, 0x3c, !PT ;  /* 0x000000080d087212 */ /* 0x000fe200078e3cff */
[--C-:B------:R-:W-:Y:S01]  /*1f1e0*/  IMAD.X R59, RZ, RZ, R9.reuse, P6 ;  /* 0x000000ffff3b7224 */ /* 0x100fe200030e0609 */
[-C--:B------:R-:W-:Y:S01]  /*1f1f0*/  IADD3.X R55, RZ, R9.reuse, RZ, P1, !PT ;  /* 0x00000009ff377210 */ /* 0x080fe20000ffe4ff */
[----:B------:R-:W-:Y:S01]  /*1f200*/  IMAD.X R13, RZ, RZ, R9, P5 ;  /* 0x000000ffff0d7224 */ /* 0x000fe200028e0609 */
[----:B------:R-:W-:-:S02]  /*1f210*/  MOV R94, R8 ;  /* 0x00000008005e7202 */ /* 0x000fc40000000f00 */
[----:B------:R-:W-:Y:S02]  /*1f220*/  F2FP.F16.F32.PACK_AB R9, R137, R10 ;  /* 0x0000000a8909723e */ /* 0x000fe400000000ff */
[----:B------:R-:W-:Y:S02]  /*1f230*/  F2FP.F16.F32.PACK_AB R8, R3, R0 ;  /* 0x000000000308723e */ /* 0x000fe400000000ff */
[----:B------:R-:W-:Y:S02]  /*1f240*/  F2FP.F16.F32.PACK_AB R10, R29, R28 ;  /* 0x0000001c1d0a723e */ /* 0x000fe400000000ff */
[----:B------:R-:W-:Y:S02]  /*1f250*/  LOP3.LUT R14, R111, 0x380, RZ, 0xc0, !PT ;  /* 0x000003806f0e7812 */ /* 0x000fe400078ec0ff */
[----:B------:R-:W-:Y:S01]  /*1f260*/  LOP3.LUT R34, R143, 0x380, RZ, 0xc0, !PT ;  /* 0x000003808f227812 */ /* 0x000fe200078ec0ff */
[----:B------:R1:W-:Y:S01]  /*1f270*/  STSM.16.M88.4 [R94], R8 ;  /* 0x000000085e007844 */ /* 0x0003e20000000200 */
[----:B------:R-:W-:-:S02]  /*1f280*/  ISETP.NE.U32.AND P0, PT, RZ, UR4, PT ;  /* 0x00000004ff007c0c */ /* 0x000fc4000bf05070 */
[----:B------:R-:W-:Y:S02]  /*1f290*/  LOP3.LUT R42, R147, 0x380, RZ, 0xc0, !PT ;  /* 0x00000380932a7812 */ /* 0x000fe400078ec0ff */
[----:B------:R-:W-:Y:S02]  /*1f2a0*/  LOP3.LUT R20, R139, 0x380, RZ, 0xc0, !PT ;  /* 0x000003808b147812 */ /* 0x000fe400078ec0ff */
[----:B------:R-:W-:Y:S02]  /*1f2b0*/  LOP3.LUT R50, R151, 0x380, RZ, 0xc0, !PT ;  /* 0x0000038097327812 */ /* 0x000fe400078ec0ff */
[----:B------:R-:W-:Y:S02]  /*1f2c0*/  LOP3.LUT R3, R24, 0x380, RZ, 0xc0, !PT ;  /* 0x0000038018037812 */ /* 0x000fe400078ec0ff */
[----:B------:R-:W-:Y:S02]  /*1f2d0*/  LOP3.LUT R30, R141, 0x380, RZ, 0xc0, !PT ;  /* 0x000003808d1e7812 */ /* 0x000fe400078ec0ff */
[----:B------:R-:W-:-:S02]  /*1f2e0*/  SHF.R.U64 R14, R14, 0x3, RZ ;  /* 0x000000030e0e7819 */ /* 0x000fc400000012ff */
[----:B------:R-:W-:Y:S01]  /*1f2f0*/  LOP3.LUT R0, R58, 0x380, RZ, 0xc0, !PT ;  /* 0x000003803a007812 */ /* 0x000fe200078ec0ff */
[----:B-1----:R-:W1:Y:S01]  /*1f300*/  LDC.64 R8, c[0x0][0xc00] ;  /* 0x00030000ff087b82 */ /* 0x002e620000000a00 */
[----:B------:R-:W-:Y:S02]  /*1f310*/  SHF.R.U64 R34, R34, 0x3, RZ ;  /* 0x0000000322227819 */ /* 0x000fe400000012ff */
[----:B------:R-:W-:Y:S01]  /*1f320*/  ISETP.NE.AND.EX P0, PT, RZ, UR5, PT, P0 ;  /* 0x00000005ff007c0c */ /* 0x000fe2000bf05300 */
[----:B------:R-:W-:Y:S01]  /*1f330*/  ULDC.64 UR4, c[0x0][0xc08] ;  /* 0x0003020000047ab9 */ /* 0x000fe20000000a00 */
[----:B------:R-:W-:Y:S02]  /*1f340*/  LOP3.LUT R38, R145, 0x380, RZ, 0xc0, !PT ;  /* 0x0000038091267812 */ /* 0x000fe400078ec0ff */
[----:B------:R-:W-:Y:S02]  /*1f350*/  SHF.R.U64 R42, R42, 0x3, RZ ;  /* 0x000000032a2a7819 */ /* 0x000fe400000012ff */
[----:B------:R-:W-:-:S02]  /*1f360*/  SHF.R.U64 R20, R20, 0x3, RZ ;  /* 0x0000000314147819 */ /* 0x000fc400000012ff */
[----:B------:R-:W-:Y:S02]  /*1f370*/  SHF.R.U64 R50, R50, 0x3, RZ ;  /* 0x0000000332327819 */ /* 0x000fe400000012ff */
[----:B------:R-:W-:Y:S02]  /*1f380*/  SHF.R.U64 R3, R3, 0x3, RZ ;  /* 0x0000000303037819 */ /* 0x000fe400000012ff */
[----:B------:R-:W-:Y:S02]  /*1f390*/  SHF.R.U64 R30, R30, 0x3, RZ ;  /* 0x000000031e1e7819 */ /* 0x000fe400000012ff */
[----:B------:R-:W-:Y:S02]  /*1f3a0*/  LOP3.LUT R14, R14, R111, RZ, 0x3c, !PT ;  /* 0x0000006f0e0e7212 */ /* 0x000fe400078e3cff */
[----:B------:R-:W-:Y:S02]  /*1f3b0*/  LOP3.LUT R46, R149, 0x380, RZ, 0xc0, !PT ;  /* 0x00000380952e7812 */ /* 0x000fe400078ec0ff */
[----:B------:R-:W-:-:S02]  /*1f3c0*/  SHF.R.U64 R29, R0, 0x3, RZ ;  /* 0x00000003001d7819 */ /* 0x000fc400000012ff */
[----:B------:R-:W-:Y:S01]  /*1f3d0*/  ISETP.NE.U32.AND P2, PT, RZ, UR4, PT ;  /* 0x00000004ff007c0c */ /* 0x000fe2000bf45070 */
[----:B-1----:R-:W-:Y:S01]  /*1f3e0*/  IMAD.WIDE R10, R220, 0x4, R8 ;  /* 0x00000004dc0a7825 */ /* 0x002fe200078e0208 */
[----:B------:R-:W-:Y:S02]  /*1f3f0*/  LOP3.LUT R34, R34, R143, RZ, 0x3c, !PT ;  /* 0x0000008f22227212 */ /* 0x000fe400078e3cff */
[----:B------:R-:W-:Y:S02]  /*1f400*/  SHF.R.U64 R38, R38, 0x3, RZ ;  /* 0x0000000326267819 */ /* 0x000fe400000012ff */
[----:B------:R-:W-:Y:S02]  /*1f410*/  LOP3.LUT R42, R42, R147, RZ, 0x3c, !PT ;  /* 0x000000932a2a7212 */ /* 0x000fe400078e3cff */
[----:B------:R-:W-:Y:S02]  /*1f420*/  LOP3.LUT R20, R20, R139, RZ, 0x3c, !PT ;  /* 0x0000008b14147212 */ /* 0x000fe400078e3cff */
[----:B------:R-:W-:-:S02]  /*1f430*/  LOP3.LUT R50, R50, R151, RZ, 0x3c, !PT ;  /* 0x0000009732327212 */ /* 0x000fc400078e3cff */
[----:B------:R-:W-:Y:S02]  /*1f440*/  LOP3.LUT R54, R3, R24, RZ, 0x3c, !PT ;  /* 0x0000001803367212 */ /* 0x000fe400078e3cff */
[----:B------:R-:W-:Y:S02]  /*1f450*/  LOP3.LUT R30, R30, R141, RZ, 0x3c, !PT ;  /* 0x0000008d1e1e7212 */ /* 0x000fe400078e3cff */
[----:B------:R-:W-:Y:S02]  /*1f460*/  SHF.R.U64 R46, R46, 0x3, RZ ;  /* 0x000000032e2e7819 */ /* 0x000fe400000012ff */
[----:B------:R-:W-:Y:S02]  /*1f470*/  LOP3.LUT R111, R86, 0x380, RZ, 0xc0, !PT ;  /* 0x00000380566f7812 */ /* 0x000fe400078ec0ff */
[----:B------:R-:W-:Y:S02]  /*1f480*/  LOP3.LUT R58, R29, R58, RZ, 0x3c, !PT ;  /* 0x0000003a1d3a7212 */ /* 0x000fe400078e3cff */
[----:B------:R-:W-:-:S02]  /*1f490*/  MOV R24, R14 ;  /* 0x0000000e00187202 */ /* 0x000fc40000000f00 */
[----:B------:R-:W-:Y:S02]  /*1f4a0*/  ISETP.NE.AND.EX P2, PT, RZ, UR5, PT, P2 ;  /* 0x00000005ff007c0c */ /* 0x000fe4000bf45320 */
[----:B------:R-:W-:Y:S02]  /*1f4b0*/  MOV R15, R34 ;  /* 0x00000022000f7202 */ /* 0x000fe40000000f00 */
[----:B------:R-:W-:Y:S02]  /*1f4c0*/  LOP3.LUT R38, R38, R145, RZ, 0x3c, !PT ;  /* 0x0000009126267212 */ /* 0x000fe400078e3cff */
[----:B------:R-:W-:Y:S02]  /*1f4d0*/  MOV R14, R42 ;  /* 0x0000002a000e7202 */ /* 0x000fe40000000f00 */
[----:B------:R-:W-:Y:S02]  /*1f4e0*/  F2FP.F16.F32.PACK_AB R34, R37, R36 ;  /* 0x000000242522723e */ /* 0x000fe400000000ff */
[----:B------:R-:W-:-:S02]  /*1f4f0*/  F2FP.F16.F32.PACK_AB R35, R135, R124 ;  /* 0x0000007c8723723e */ /* 0x000fc400000000ff */
[----:B------:R-:W-:Y:S01]  /*1f500*/  MOV R20, R20 ;  /* 0x0000001400147202 */ /* 0x000fe20000000f00 */
[----:B------:R-:W1:Y:S01]  /*1f510*/  @P2 LDC.64 R8, c[0x0][0xc08] ;  /* 0x00030200ff082b82 */ /* 0x000e620000000a00 */
[----:B------:R-:W-:Y:S01]  /*1f520*/  MOV R0, R50 ;  /* 0x0000003200007202 */ /* 0x000fe20000000f00 */
[----:B------:R-:W-:Y:S01]  /*1f530*/  STSM.16.M88.4 [R24], R32 ;  /* 0x0000002018007844 */ /* 0x000fe20000000200 */
[----:B------:R-:W-:Y:S02]  /*1f540*/  F2FP.F16.F32.PACK_AB R42, R45, R44 ;  /* 0x0000002c2d2a723e */ /* 0x000fe400000000ff */
[----:B------:R-:W-:Y:S02]  /*1f550*/  F2FP.F16.F32.PACK_AB R43, R133, R122 ;  /* 0x0000007a852b723e */ /* 0x000fe400000000ff */
[----:B------:R-:W-:Y:S02]  /*1f560*/  LOP3.LUT R46, R46, R149, RZ, 0x3c, !PT ;  /* 0x000000952e2e7212 */ /* 0x000fe400078e3cff */
[----:B------:R-:W-:Y:S01]  /*1f570*/  SHF.R.U64 R111, R111, 0x3, RZ ;  /* 0x000000036f6f7819 */ /* 0x000fe200000012ff */
[----:B------:R2:W-:Y:S01]  /*1f580*/  STSM.16.M88.4 [R20], R40 ;  /* 0x0000002814007844 */ /* 0x0005e20000000200 */
[----:B------:R-:W-:-:S02]  /*1f590*/  MOV R30, R30 ;  /* 0x0000001e001e7202 */ /* 0x000fc40000000f00 */
[----:B------:R-:W-:Y:S02]  /*1f5a0*/  MOV R3, R58 ;  /* 0x0000003a00037202 */ /* 0x000fe40000000f00 */
[----:B------:R-:W-:Y:S02]  /*1f5b0*/  F2FP.F16.F32.PACK_AB R50, R53, R52 ;  /* 0x000000343532723e */ /* 0x000fe400000000ff */
[----:B------:R-:W-:Y:S02]  /*1f5c0*/  F2FP.F16.F32.PACK_AB R51, R131, R120 ;  /* 0x000000788333723e */ /* 0x000fe400000000ff */
[----:B------:R-:W-:Y:S02]  /*1f5d0*/  F2FP.F16.F32.PACK_AB R58, R61, R60 ;  /* 0x0000003c3d3a723e */ /* 0x000fe400000000ff */
[----:B------:R-:W-:Y:S01]  /*1f5e0*/  F2FP.F16.F32.PACK_AB R59, R129, R62 ;  /* 0x0000003e813b723e */ /* 0x000fe200000000ff */
[----:B------:R-:W-:Y:S01]  /*1f5f0*/  STSM.16.M88.4 [R30], R48 ;  /* 0x000000301e007844 */ /* 0x000fe20000000200 */
[----:B------:R-:W-:-:S02]  /*1f600*/  MOV R38, R38 ;  /* 0x0000002600267202 */ /* 0x000fc40000000f00 */
[----:B------:R-:W-:Y:S01]  /*1f610*/  LOP3.LUT R12, R111, R86, RZ, 0x3c, !PT ;  /* 0x000000566f0c7212 */ /* 0x000fe200078e3cff */
[----:B------:R-:W-:Y:S01]  /*1f620*/  STSM.16.M88.4 [R15], R56 ;  /* 0x000000380f007844 */ /* 0x000fe20000000200 */
[----:B------:R-:W-:Y:S01]  /*1f630*/  MOV R46, R46 ;  /* 0x0000002e002e7202 */ /* 0x000fe20000000f00 */
[----:B------:R-:W-:Y:S01]  /*1f640*/  ULDC UR4, c[0x0][0xa88] ;  /* 0x0002a20000047ab9 */ /* 0x000fe20000000800 */
[----:B------:R-:W-:Y:S01]  /*1f650*/  MOV R54, R54 ;  /* 0x0000003600367202 */ /* 0x000fe20000000f00 */
[----:B------:R3:W-:Y:S01]  /*1f660*/  STSM.16.M88.4 [R38], R64 ;  /* 0x0000004026007844 */ /* 0x0007e20000000200 */
[----:B------:R-:W-:Y:S01]  /*1f670*/  MOV R12, R12 ;  /* 0x0000000c000c7202 */ /* 0x000fe20000000f00 */
[----:B--2---:R-:W-:Y:S02]  /*1f680*/  IMAD.MOV.U32 R20, RZ, RZ, RZ ;  /* 0x000000ffff147224 */ /* 0x004fe400078e00ff */
[----:B------:R-:W-:Y:S04]  /*1f690*/  STSM.16.M88.4 [R14], R72 ;  /* 0x000000480e007844 */ /* 0x000fe80000000200 */
[----:B------:R-:W-:Y:S04]  /*1f6a0*/  STSM.16.M88.4 [R46], R80 ;  /* 0x000000502e007844 */ /* 0x000fe80000000200 */
[----:B------:R2:W-:Y:S04]  /*1f6b0*/  STSM.16.M88.4 [R0], R88 ;  /* 0x0000005800007844 */ /* 0x0005e80000000200 */
[----:B------:R4:W-:Y:S04]  /*1f6c0*/  STSM.16.M88.4 [R54], R96 ;  /* 0x0000006036007844 */ /* 0x0009e80000000200 */
[----:B------:R4:W-:Y:S04]  /*1f6d0*/  STSM.16.M88.4 [R3], R104 ;  /* 0x0000006803007844 */ /* 0x0009e80000000200 */
[----:B------:R4:W-:Y:S01]  /*1f6e0*/  STSM.16.M88.4 [R12], R112 ;  /* 0x000000700c007844 */ /* 0x0009e20000000200 */
[----:B------:R-:W-:Y:S01]  /*1f6f0*/  BAR.SYNC.DEFER_BLOCKING 0x1, 0x100 ;  /* 0x0044000000007b1d */ /* 0x000fe20000010000 */
[----:B---3--:R-:W-:-:S02]  /*1f700*/  IMAD.U32 R65, RZ, RZ, UR4 ;  /* 0x00000004ff417e24 */ /* 0x008fc4000f8e00ff */
[----:B-1----:R-:W-:-:S05]  /*1f710*/  @P2 IMAD.WIDE R8, R220, 0x4, R8 ;  /* 0x00000004dc082825 */ /* 0x002fca00078e0208 */
[----:B--2---:R-:W1:Y:S01]  /*1f720*/  LDC R0, c[0x0][0xbe8] ;  /* 0x0002fa00ff007b82 */ /* 0x004e620000000800 */
[----:B------:R4:W5:Y:S04]  /*1f730*/  @P0 LDG.E R20, desc[UR60][R10.64] ;  /* 0x0000003c0a140981 */ /* 0x000968000c1e1900 */
[----:B------:R4:W5:Y:S01]  /*1f740*/  @P2 LDG.E R65, desc[UR60][R8.64] ;  /* 0x0000003c08412981 */ /* 0x000962000c1e1900 */
[----:B-1----:R-:W-:-:S13]  /*1f750*/  ISETP.NE.AND P1, PT, R0, 0x1, PT ;  /* 0x000000010000780c */ /* 0x002fda0003f25270 */
[----:B------:R-:W1:Y:S08]  /*1f760*/  @P1 LDC R13, c[0x0][0xbec] ;  /* 0x0002fb00ff0d1b82 */ /* 0x000e700000000800 */
[----:B------:R-:W2:Y:S01]  /*1f770*/  @P1 LDC R14, c[0x0][0xbf0] ;  /* 0x0002fc00ff0e1b82 */ /* 0x000ea20000000800 */
[----:B----4-:R-:W-:Y:S05]  /*1f780*/  @P2 BRA `(.L_x_1949) ;  /* 0x0000000000102947 */ /* 0x010fea0003800000 */
[----:B------:R-:W-:Y:S05]  /*1f790*/  @!P0 BRA `(.L_x_1949) ;  /* 0x00000000000c8947 */ /* 0x000fea0003800000 */
[----:B------:R-:W3:Y:S04]  /*1f7a0*/  LDG.E R4, desc[UR60][R10.64] ;  /* 0x0000003c0a047981 */ /* 0x000ee8000c1e1900 */
[----:B-----5:R-:W3:Y:S02]  /*1f7b0*/  LDG.E R65, desc[UR60][R10.64+0x4] ;  /* 0x0000043c0a417981 */ /* 0x020ee4000c1e1900 */
[----:B---3--:R-:W-:-:S07]  /*1f7c0*/  IMAD.IADD R65, R65, 0x1, -R4 ;  /* 0x0000000141417824 */ /* 0x008fce00078e0a04 */
.L_x_1949:
[----:B------:R-:W3:Y:S01]  /*1f7d0*/  LDL R30, [R1+0x54] ;  /* 0x00005400011e7983 */ /* 0x000ee20000100800 */
[----:B------:R-:W-:Y:S01]  /*1f7e0*/  SHF.R.S32.HI R64, RZ, 0x1f, R219 ;  /* 0x0000001fff407819 */ /* 0x000fe200000114db */
[----:B------:R-:W-:Y:S01]  /*1f7f0*/  IMAD.IADD R10, R213, 0x1, R209 ;  /* 0x00000001d50a7824 */ /* 0x000fe200078e02d1 */
[----:B------:R-:W-:Y:S01]  /*1f800*/  ULDC.64 UR4, c[0x0][0xb90] ;  /* 0x0002e40000047ab9 */ /* 0x000fe20000000a00 */
[----:B-----5:R-:W-:Y:S01]  /*1f810*/  SHF.R.S32.HI R21, RZ, 0x1f, R20 ;  /* 0x0000001fff157819 */ /* 0x020fe20000011414 */
[----:B------:R-:W-:Y:S01]  /*1f820*/  IMAD R65, R65, R0, RZ ;  /* 0x0000000041417224 */ /* 0x000fe200078e02ff */
[----:B------:R-:W-:Y:S01]  /*1f830*/  SEL R24, R220, RZ, !P0 ;  /* 0x000000ffdc187207 */ /* 0x000fe20004000000 */
[----:B------:R-:W-:Y:S01]  /*1f840*/  IMAD R4, R64, UR4, RZ ;  /* 0x0000000440047c24 */ /* 0x000fe2000f8e02ff */
[----:B------:R-:W4:Y:S01]  /*1f850*/  @P1 LDC R69, c[0x0][0xbec] ;  /* 0x0002fb00ff451b82 */ /* 0x000f220000000800 */
[----:B-1----:R-:W-:-:S04]  /*1f860*/  @P1 IMAD.HI.U32 R3, R10, R13, RZ ;  /* 0x0000000d0a031227 */ /* 0x002fc800078e00ff */
[----:B------:R-:W-:Y:S01]  /*1f870*/  IMAD.MOV.U32 R11, RZ, RZ, R10 ;  /* 0x000000ffff0b7224 */ /* 0x000fe200078e000a */
[----:B--2---:R-:W-:Y:S01]  /*1f880*/  @P1 SHF.R.U32.HI R11, RZ, R14, R3 ;  /* 0x0000000eff0b1219 */ /* 0x004fe20000011603 */
[C---:B------:R-:W-:Y:S01]  /*1f890*/  IMAD R15, R219.reuse, UR5, R4 ;  /* 0x00000005db0f7c24 */ /* 0x040fe2000f8e0204 */
[----:B------:R-:W-:Y:S01]  /*1f8a0*/  SHF.R.S32.HI R4, RZ, 0x1f, R220 ;  /* 0x0000001fff047819 */ /* 0x000fe200000114dc */
[----:B------:R-:W-:Y:S01]  /*1f8b0*/  IMAD.WIDE.U32 R8, R219, UR4, R20 ;  /* 0x00000004db087c25 */ /* 0x000fe2000f8e0014 */
[----:B------:R-:W-:Y:S01]  /*1f8c0*/  ULDC.64 UR4, c[0x0][0xb98] ;  /* 0x0002e60000047ab9 */ /* 0x000fe20000000a00 */
[----:B------:R-:W1:Y:S01]  /*1f8d0*/  @P1 LDC R71, c[0x0][0xbf0] ;  /* 0x0002fc00ff471b82 */ /* 0x000e620000000800 */
[----:B------:R-:W-:Y:S01]  /*1f8e0*/  SEL R3, R4, RZ, !P0 ;  /* 0x000000ff04037207 */ /* 0x000fe20004000000 */
[----:B------:R-:W-:Y:S01]  /*1f8f0*/  IMAD R13, R224, 0x40, R214 ;  /* 0x00000040e00d7824 */ /* 0x000fe200078e02d6 */
[----:B------:R-:W-:Y:S01]  /*1f900*/  IADD3 R9, R9, R15, RZ ;  /* 0x0000000f09097210 */ /* 0x000fe20007ffe0ff */
[----:B------:R-:W-:-:S02]  /*1f910*/  IMAD.MOV R29, RZ, RZ, -R11 ;  /* 0x000000ffff1d7224 */ /* 0x000fc400078e0a0b */
[----:B------:R-:W-:-:S04]  /*1f920*/  IMAD.WIDE R6, R13, 0x2, R6 ;  /* 0x000000020d067825 */ /* 0x000fc800078e0206 */
[----:B------:R-:W-:Y:S01]  /*1f930*/  IMAD R15, R3, UR4, RZ ;  /* 0x00000004030f7c24 */ /* 0x000fe2000f8e02ff */
[----:B------:R-:W-:Y:S01]  /*1f940*/  IADD3 R33, P4, R6, 0x4000, RZ ;  /* 0x0000400006217810 */ /* 0x000fe20007f9e0ff */
[----:B------:R-:W-:Y:S01]  /*1f950*/  IMAD.WIDE.U32 R8, R24, UR4, R8 ;  /* 0x0000000418087c25 */ /* 0x000fe2000f8e0008 */
[----:B------:R-:W-:Y:S02]  /*1f960*/  IADD3 R41, P3, R6, 0x6000, RZ ;  /* 0x0000600006297810 */ /* 0x000fe40007f7e0ff */
[----:B------:R-:W-:Y:S01]  /*1f970*/  LOP3.LUT R32, R33, 0x380, RZ, 0xc0, !PT ;  /* 0x0000038021207812 */ /* 0x000fe200078ec0ff */
[----:B------:R-:W-:Y:S01]  /*1f980*/  IMAD R13, R0, R29, R10 ;  /* 0x0000001d000d7224 */ /* 0x000fe200078e020a */
[----:B------:R-:W-:Y:S01]  /*1f990*/  IADD3 R10, P0, R11, R8, RZ ;  /* 0x000000080b0a7210 */ /* 0x000fe20007f1e0ff */
[----:B------:R-:W-:Y:S01]  /*1f9a0*/  IMAD R12, R24, UR5, R15 ;  /* 0x00000005180c7c24 */ /* 0x000fe2000f8e020f */
[----:B------:R-:W-:Y:S01]  /*1f9b0*/  SHF.R.S32.HI R15, RZ, 0x1f, R11 ;  /* 0x0000001fff0f7819 */ /* 0x000fe2000001140b */
[----:B------:R-:W-:Y:S01]  /*1f9c0*/  ULDC.64 UR4, c[0x0][0xb88] ;  /* 0x0002e20000047ab9 */ /* 0x000fe20000000a00 */
[----:B------:R-:W-:-:S02]  /*1f9d0*/  SHF.R.S32.HI R4, RZ, 0x1f, R13 ;  /* 0x0000001fff047819 */ /* 0x000fc4000001140d */
[----:B------:R-:W-:Y:S02]  /*1f9e0*/  IADD3.X R11, R15, R9, R12, P0, !PT ;  /* 0x000000090f0b7210 */ /* 0x000fe400007fe40c */
[----:B------:R-:W-:Y:S01]  /*1f9f0*/  IADD3 R9, P6, R6, 0x2000, RZ ;  /* 0x0000200006097810 */ /* 0x000fe20007fde0ff */
[----:B------:R-:W-:Y:S01]  /*1fa00*/  IMAD R4, R4, UR4, RZ ;  /* 0x0000000404047c24 */ /* 0x000fe2000f8e02ff */
[----:B------:R-:W-:Y:S01]  /*1fa10*/  IADD3 R29, P2, R6, 0x1000, RZ ;  /* 0x00001000061d7810 */ /* 0x000fe20007f5e0ff */
[----:B------:R-:W-:Y:S01]  /*1fa20*/  IMAD.WIDE.U32 R10, R13, UR4, R10 ;  /* 0x000000040d0a7c25 */ /* 0x000fe2000f8e000a */
[----:B------:R-:W-:Y:S02]  /*1fa30*/  LOP3.LUT R12, R9, 0x380, RZ, 0xc0, !PT ;  /* 0x00000380090c7812 */ /* 0x000fe400078ec0ff */
[----:B------:R-:W-:Y:S01]  /*1fa40*/  LOP3.LUT R8, R29, 0x380, RZ, 0xc0, !PT ;  /* 0x000003801d087812 */ /* 0x000fe200078ec0ff */
[----:B------:R-:W-:Y:S01]  /*1fa50*/  IMAD R15, R13, UR5, R4 ;  /* 0x000000050d0f7c24 */ /* 0x000fe2000f8e0204 */
[----:B------:R-:W-:Y:S01]  /*1fa60*/  ULDC.64 UR4, c[0x0][0xb50] ;  /* 0x0002d40000047ab9 */ /* 0x000fe20000000a00 */
[----:B------:R-:W-:Y:S01]  /*1fa70*/  SHF.R.U64 R12, R12, 0x3, RZ ;  /* 0x000000030c0c7819 */ /* 0x000fe200000012ff */
[----:B------:R-:W-:Y:S01]  /*1fa80*/  IMAD.X R13, RZ, RZ, R7, P6 ;  /* 0x000000ffff0d7224 */ /* 0x000fe200030e0607 */
[----:B------:R-:W-:Y:S01]  /*1fa90*/  LEA R14, P0, R10, UR4, 0x2 ;  /* 0x000000040a0e7c11 */ /* 0x000fe2000f8010ff */
[----:B------:R-:W-:Y:S01]  /*1faa0*/  IMAD.IADD R11, R11, 0x1, R15 ;  /* 0x000000010b0b7824 */ /* 0x000fe200078e020f */
[----:B------:R-:W-:Y:S01]  /*1fab0*/  LOP3.LUT R12, R12, R9, RZ, 0x3c, !PT ;  /* 0x000000090c0c7212 */ /* 0x000fe200078e3cff */
[----:B------:R-:W-:Y:S01]  /*1fac0*/  IMAD.X R9, RZ, RZ, R7, P2 ;  /* 0x000000ffff097224 */ /* 0x000fe200010e0607 */
[----:B------:R-:W-:Y:S01]  /*1fad0*/  IADD3 R45, P2, R6, 0x7000, RZ ;  /* 0x00007000062d7810 */ /* 0x000fe20007f5e0ff */
[----:B------:R-:W-:Y:S01]  /*1fae0*/  SHFL.IDX PT, R54, R14, RZ, 0x1c1f ;  /* 0x001c1fff0e367589 */ /* 0x000fe200000e0000 */
[----:B------:R-:W-:Y:S01]  /*1faf0*/  LEA.HI.X R10, R10, UR5, R11, 0x2, P0 ;  /* 0x000000050a0a7c11 */ /* 0x000fe200080f140b */
[----:B------:R-:W-:Y:S01]  /*1fb00*/  ULDC.64 UR4, c[0x0][0xaa0] ;  /* 0x0002a80000047ab9 */ /* 0x000fe20000000a00 */
[----:B------:R-:W-:Y:S01]  /*1fb10*/  IADD3 R37, P0, R6, 0x5000, RZ ;  /* 0x0000500006257810 */ /* 0x000fe20007f1e0ff */
[----:B------:R-:W-:Y:S01]  /*1fb20*/  SHFL.IDX PT, R58, R14, 0x1, 0x1c1f ;  /* 0x003c1f000e3a7f89 */ /* 0x000fe200000e0000 */
[----:B------:R-:W-:-:S02]  /*1fb30*/  LOP3.LUT R44, R45, 0x380, RZ, 0xc0, !PT ;  /* 0x000003802d2c7812 */ /* 0x000fc400078ec0ff */
[----:B------:R-:W-:Y:S01]  /*1fb40*/  LOP3.LUT R36, R37, 0x380, RZ, 0xc0, !PT ;  /* 0x0000038025247812 */ /* 0x000fe200078ec0ff */
[----:B------:R-:W2:Y:S01]  /*1fb50*/  SHFL.IDX PT, R55, R10, RZ, 0x1c1f ;  /* 0x001c1fff0a377589 */ /* 0x000ea200000e0000 */
[----:B------:R-:W-:Y:S02]  /*1fb60*/  SHF.R.U64 R44, R44, 0x3, RZ ;  /* 0x000000032c2c7819 */ /* 0x000fe400000012ff */
[----:B------:R-:W-:Y:S01]  /*1fb70*/  SHF.R.U64 R36, R36, 0x3, RZ ;  /* 0x0000000324247819 */ /* 0x000fe200000012ff */
[----:B------:R-:W0:Y:S01]  /*1fb80*/  SHFL.IDX PT, R59, R10, 0x1, 0x1c1f ;  /* 0x003c1f000a3b7f89 */ /* 0x000e2200000e0000 */
[----:B------:R-:W-:Y:S01]  /*1fb90*/  LOP3.LUT R44, R44, R45, RZ, 0x3c, !PT ;  /* 0x0000002d2c2c7212 */ /* 0x000fe200078e3cff */
[--C-:B------:R-:W-:Y:S01]  /*1fba0*/  IMAD.X R45, RZ, RZ, R7.reuse, P2 ;  /* 0x000000ffff2d7224 */ /* 0x100fe200010e0607 */
[----:B------:R-:W-:Y:S01]  /*1fbb0*/  LOP3.LUT R36, R36, R37, RZ, 0x3c, !PT ;  /* 0x0000002524247212 */ /* 0x000fe200078e3cff */
[----:B------:R-:W-:Y:S01]  /*1fbc0*/  IMAD.X R37, RZ, RZ, R7, P0 ;  /* 0x000000ffff257224 */ /* 0x000fe200000e0607 */
[----:B------:R-:W-:-:S02]  /*1fbd0*/  LOP3.LUT P0, RZ, R233, 0x3, RZ, 0xc0, !PT ;  /* 0x00000003e9ff7812 */ /* 0x000fc4000780c0ff */
[----:B------:R-:W-:Y:S01]  /*1fbe0*/  SHF.R.U64 R8, R8, 0x3, RZ ;  /* 0x0000000308087819 */ /* 0x000fe200000012ff */
[----:B------:R-:W-:Y:S01]  /*1fbf0*/  IMAD R21, R21, UR4, RZ ;  /* 0x0000000415157c24 */ /* 0x000fe2000f8e02ff */
[----:B------:R-:W-:Y:S02]  /*1fc00*/  LOP3.LUT R40, R41, 0x380, RZ, 0xc0, !PT ;  /* 0x0000038029287812 */ /* 0x000fe400078ec0ff */
[----:B------:R-:W-:Y:S02]  /*1fc10*/  LOP3.LUT R8, R8, R29, RZ, 0x3c, !PT ;  /* 0x0000001d08087212 */ /* 0x000fe400078e3cff */
[----:B------:R-:W-:Y:S01]  /*1fc20*/  IADD3 R29, P5, R6, 0x3000, RZ ;  /* 0x00003000061d7810 */ /* 0x000fe20007fbe0ff */
[----:B------:R-:W-:Y:S01]  /*1fc30*/  IMAD R67, R20, UR5, R21 ;  /* 0x0000000514437c24 */ /* 0x000fe2000f8e0215 */
[----:B------:R-:W-:Y:S02]  /*1fc40*/  SHF.R.U64 R32, R32, 0x3, RZ ;  /* 0x0000000320207819 */ /* 0x000fe400000012ff */
[----:B------:R-:W-:Y:S01]  /*1fc50*/  LOP3.LUT R28, R29, 0x380, RZ, 0xc0, !PT ;  /* 0x000003801d1c7812 */ /* 0x000fe200078ec0ff */
[----:B------:R-:W-:Y:S01]  /*1fc60*/  IMAD.WIDE.U32 R20, R20, UR4, RZ ;  /* 0x0000000414147c25 */ /* 0x000fe2000f8e00ff */
[----:B------:R-:W-:Y:S01]  /*1fc70*/  SHF.R.U64 R40, R40, 0x3, RZ ;  /* 0x0000000328287819 */ /* 0x000fe200000012ff */
[----:B------:R-:W-:Y:S01]  /*1fc80*/  ULDC.64 UR4, c[0x0][0xae8] ;  /* 0x0002ba0000047ab9 */ /* 0x000fe20000000a00 */
[----:B------:R-:W-:Y:S01]  /*1fc90*/  SHF.R.U64 R28, R28, 0x3, RZ ;  /* 0x000000031c1c7819 */ /* 0x000fe200000012ff */
[----:B------:R-:W-:Y:S01]  /*1fca0*/  IMAD.IADD R21, R21, 0x1, R67 ;  /* 0x0000000115157824 */ /* 0x000fe200078e0243 */
[----:B------:R-:W-:Y:S01]  /*1fcb0*/  LOP3.LUT R32, R32, R33, RZ, 0x3c, !PT ;  /* 0x0000002120207212 */ /* 0x000fe200078e3cff */
[----:B------:R-:W-:Y:S01]  /*1fcc0*/  IMAD R64, R64, UR4, RZ ;  /* 0x0000000440407c24 */ /* 0x000fe2000f8e02ff */
[----:B------:R-:W-:Y:S01]  /*1fcd0*/  LOP3.LUT R28, R28, R29, RZ, 0x3c, !PT ;  /* 0x0000001d1c1c7212 */ /* 0x000fe200078e3cff */
[--C-:B------:R-:W-:Y:S01]  /*1fce0*/  IMAD.X R29, RZ, RZ, R7.reuse, P5 ;  /* 0x000000ffff1d7224 */ /* 0x100fe200028e0607 */
[----:B------:R-:W-:Y:S01]  /*1fcf0*/  LOP3.LUT R40, R40, R41, RZ, 0x3c, !PT ;  /* 0x0000002928287212 */ /* 0x000fe200078e3cff */
[--C-:B------:R-:W-:Y:S01]  /*1fd00*/  IMAD.X R33, RZ, RZ, R7.reuse, P4 ;  /* 0x000000ffff217224 */ /* 0x100fe200020e0607 */
[C---:B------:R-:W-:Y:S01]  /*1fd10*/  IADD3 R49, P6, R6.reuse, 0x8000, RZ ;  /* 0x0000800006317810 */ /* 0x040fe20007fde0ff */
[----:B------:R-:W-:Y:S01]  /*1fd20*/  IMAD.X R41, RZ, RZ, R7, P3 ;  /* 0x000000ffff297224 */ /* 0x000fe200018e0607 */
[C---:B------:R-:W-:Y:S01]  /*1fd30*/  IADD3 R53, P5, R6.reuse, 0x9000, RZ ;  /* 0x0000900006357810 */ /* 0x040fe20007fbe0ff */
[C---:B------:R-:W-:Y:S01]  /*1fd40*/  IMAD R67, R219.reuse, UR5, R64 ;  /* 0x00000005db437c24 */ /* 0x040fe2000f8e0240 */
[C---:B------:R-:W-:Y:S01]  /*1fd50*/  IADD3 R57, P4, R6.reuse, 0xa000, RZ ;  /* 0x0000a00006397810 */ /* 0x040fe20007f9e0ff */
[----:B------:R-:W-:Y:S01]  /*1fd60*/  IMAD.WIDE.U32 R20, R219, UR4, R20 ;  /* 0x00000004db147c25 */ /* 0x000fe2000f8e0014 */
[----:B------:R-:W-:Y:S01]  /*1fd70*/  IADD3 R11, P3, R6, 0xb000, RZ ;  /* 0x0000b000060b7810 */ /* 0x000fe20007f7e0ff */
[----:B------:R-:W-:Y:S01]  /*1fd80*/  ULDC.64 UR4, c[0x0][0xaf0] ;  /* 0x0002bc0000047ab9 */ /* 0x000fe20000000a00 */
[----:B------:R-:W-:Y:S01]  /*1fd90*/  LOP3.LUT R48, R49, 0x380, RZ, 0xc0, !PT ;  /* 0x0000038031307812 */ /* 0x000fe200078ec0ff */
[----:B------:R-:W-:Y:S01]  /*1fda0*/  IMAD.IADD R21, R21, 0x1, R67 ;  /* 0x0000000115157824 */ /* 0x000fe200078e0243 */
[----:B------:R-:W-:-:S02]  /*1fdb0*/  LOP3.LUT R52, R53, 0x380, RZ, 0xc0, !PT ;  /* 0x0000038035347812 */ /* 0x000fc400078ec0ff */
[----:B------:R-:W-:Y:S01]  /*1fdc0*/  LOP3.LUT R56, R57, 0x380, RZ, 0xc0, !PT ;  /* 0x0000038039387812 */ /* 0x000fe200078ec0ff */
[----:B------:R-:W-:Y:S01]  /*1fdd0*/  IMAD R3, R3, UR4, RZ ;  /* 0x0000000403037c24 */ /* 0x000fe2000f8e02ff */
[----:B------:R-:W-:Y:S01]  /*1fde0*/  LOP3.LUT R15, R6, 0x380, RZ, 0xc0, !PT ;  /* 0x00000380060f7812 */ /* 0x000fe200078ec0ff */
[----:B------:R-:W-:Y:S01]  /*1fdf0*/  IMAD.X R61, RZ, RZ, R7, P3 ;  /* 0x000000ffff3d7224 */ /* 0x000fe200018e0607 */
[----:B------:R-:W-:Y:S02]  /*1fe00*/  SHF.R.U64 R48, R48, 0x3, RZ ;  /* 0x0000000330307819 */ /* 0x000fe400000012ff */
[----:B------:R-:W-:Y:S02]  /*1fe10*/  SHF.R.U64 R52, R52, 0x3, RZ ;  /* 0x0000000334347819 */ /* 0x000fe400000012ff */
[----:B------:R-:W-:Y:S02]  /*1fe20*/  SHF.R.U64 R56, R56, 0x3, RZ ;  /* 0x0000000338387819 */ /* 0x000fe400000012ff */
[----:B------:R-:W-:-:S02]  /*1fe30*/  SHF.R.U64 R15, R15, 0x3, RZ ;  /* 0x000000030f0f7819 */ /* 0x000fc400000012ff */
[----:B------:R-:W-:Y:S01]  /*1fe40*/  LOP3.LUT R48, R48, R49, RZ, 0x3c, !PT ;  /* 0x0000003130307212 */ /* 0x000fe200078e3cff */
[--C-:B------:R-:W-:Y:S01]  /*1fe50*/  IMAD.X R49, RZ, RZ, R7.reuse, P6 ;  /* 0x000000ffff317224 */ /* 0x100fe200030e0607 */
[----:B------:R-:W-:Y:S01]  /*1fe60*/  LOP3.LUT R52, R52, R53, RZ, 0x3c, !PT ;  /* 0x0000003534347212 */ /* 0x000fe200078e3cff */
[--C-:B------:R-:W-:Y:S01]  /*1fe70*/  IMAD.X R53, RZ, RZ, R7.reuse, P5 ;  /* 0x000000ffff357224 */ /* 0x100fe200028e0607 */
[----:B------:R-:W-:Y:S01]  /*1fe80*/  LOP3.LUT R56, R56, R57, RZ, 0x3c, !PT ;  /* 0x0000003938387212 */ /* 0x000fe200078e3cff */
[----:B------:R-:W-:Y:S01]  /*1fe90*/  IMAD.X R57, RZ, RZ, R7, P4 ;  /* 0x000000ffff397224 */ /* 0x000fe200020e0607 */
[----:B------:R-:W-:Y:S01]  /*1fea0*/  LOP3.LUT R6, R15, R6, RZ, 0x3c, !PT ;  /* 0x000000060f067212 */ /* 0x000fe200078e3cff */
[----:B------:R-:W-:Y:S01]  /*1feb0*/  IMAD.IADD R68, R224, 0x1, R209 ;  /* 0x00000001e0447824 */ /* 0x000fe200078e02d1 */
[----:B------:R-:W-:Y:S01]  /*1fec0*/  BSSY B1, `(.L_x_1950) ;  /* 0x0000050000017945 */ /* 0x000fe20003800000 */
[----:B------:R-:W-:Y:S02]  /*1fed0*/  SHF.R.S32.HI R70, RZ, 0x1f, R217 ;  /* 0x0000001fff467819 */ /* 0x000fe400000114d9 */
[----:B------:R-:W-:-:S02]  /*1fee0*/  SHF.R.S32.HI R72, RZ, 0x1f, R216 ;  /* 0x0000001fff487819 */ /* 0x000fc400000114d8 */
[----:B------:R-:W-:Y:S01]  /*1fef0*/  SHF.R.S32.HI R73, RZ, 0x1f, R214 ;  /* 0x0000001fff497819 */ /* 0x000fe200000114d6 */
[----:B---3--:R-:W-:-:S05]  /*1ff00*/  IMAD.IADD R30, R30, 0x1, R209 ;  /* 0x000000011e1e7824 */ /* 0x008fca00078e02d1 */
[C---:B------:R-:W-:Y:S02]  /*1ff10*/  IADD3 R4, R30.reuse, 0x8, RZ ;  /* 0x000000081e047810 */ /* 0x040fe40007ffe0ff */
[-C--:B------:R-:W-:Y:S02]  /*1ff20*/  ISETP.GE.OR P2, PT, R30, R65.reuse, P0 ;  /* 0x000000411e00720c */ /* 0x080fe40000746670 */
[----:B------:R-:W-:Y:S02]  /*1ff30*/  ISETP.GE.OR P0, PT, R4, R65, P0 ;  /* 0x000000410400720c */ /* 0x000fe40000706670 */
[----:B------:R-:W-:-:S04]  /*1ff40*/  LOP3.LUT R4, R11, 0x380, RZ, 0xc0, !PT ;  /* 0x000003800b047812 */ /* 0x000fc800078ec0ff */
[----:B------:R-:W-:-:S04]  /*1ff50*/  SHF.R.U64 R4, R4, 0x3, RZ ;  /* 0x0000000304047819 */ /* 0x000fc800000012ff */
[----:B------:R-:W-:Y:S01]  /*1ff60*/  LOP3.LUT R60, R4, R11, RZ, 0x3c, !PT ;  /* 0x0000000b043c7212 */ /* 0x000fe200078e3cff */
[----:B--2---:R2:W-:Y:S04]  /*1ff70*/  @!P2 ST.E desc[UR60][R54.64], R5 ;  /* 0x000000053600a985 */ /* 0x0045e8000c10193c */
[----:B0-----:R0:W-:Y:S04]  /*1ff80*/  @!P0 ST.E desc[UR60][R58.64], R2 ;  /* 0x000000023a008985 */ /* 0x0011e8000c10193c */
[----:B------:R-:W5:Y:S04]  /*1ff90*/  LD.E.128 R8, desc[UR60][R8.64] ;  /* 0x0000003c08087980 */ /* 0x000f68000c101d00 */
[----:B--2---:R-:W5:Y:S01]  /*1ffa0*/  LD.E.128 R4, desc[UR60][R6.64] ;  /* 0x0000003c06047980 */ /* 0x004f62000c101d00 */
[----:B0-----:R-:W-:-:S03]  /*1ffb0*/  IMAD R2, R218, 0x20, R224 ;  /* 0x00000020da027824 */ /* 0x001fc600078e02e0 */
[----:B------:R-:W5:Y:S02]  /*1ffc0*/  LD.E.128 R12, desc[UR60][R12.64] ;  /* 0x0000003c0c0c7980 */ /* 0x000f64000c101d00 */
[----:B------:R-:W-:Y:S02]  /*1ffd0*/  IADD3 R66, R209, R2, RZ ;  /* 0x00000002d1427210 */ /* 0x000fe40007ffe0ff */
[----:B------:R-:W5:Y:S03]  /*1ffe0*/  LD.E.128 R28, desc[UR60][R28.64] ;  /* 0x0000003c1c1c7980 */ /* 0x000f66000c101d00 */
[----:B----4-:R-:W-:Y:S01]  /*1fff0*/  @P1 IMAD.HI.U32 R2, R66, R69, RZ ;  /* 0x0000004542021227 */ /* 0x010fe200078e00ff */
[----:B------:R-:W5:Y:S03]  /*20000*/  LD.E.128 R32, desc[UR60][R32.64] ;  /* 0x0000003c20207980 */ /* 0x000f66000c101d00 */
[----:B------:R-:W-:Y:S01]  /*20010*/  IMAD.MOV.U32 R67, RZ, RZ, R66 ;  /* 0x000000ffff437224 */ /* 0x000fe200078e0042 */
[----:B-1----:R-:W-:Y:S01]  /*20020*/  @P1 SHF.R.U32.HI R67, RZ, R71, R2 ;  /* 0x00000047ff431219 */ /* 0x002fe20000011602 */
[C---:B------:R-:W-:Y:S01]  /*20030*/  IMAD R69, R24.reuse, UR5, R3 ;  /* 0x0000000518457c24 */ /* 0x040fe2000f8e0203 */
[----:B------:R-:W5:Y:S01]  /*20040*/  LD.E.128 R36, desc[UR60][R36.64] ;  /* 0x0000003c24247980 */ /* 0x000f62000c101d00 */
[----:B------:R-:W-:Y:S01]  /*20050*/  IMAD.WIDE.U32 R2, R24, UR4, R20 ;  /* 0x0000000418027c25 */ /* 0x000fe2000f8e0014 */
[--C-:B------:R-:W-:Y:S01]  /*20060*/  SHF.R.S32.HI R20, RZ, 0x1f, R67.reuse ;  /* 0x0000001fff147819 */ /* 0x100fe20000011443 */
[----:B------:R-:W-:Y:S01]  /*20070*/  ULDC.64 UR4, c[0x0][0xae0] ;  /* 0x0002b80000047ab9 */ /* 0x000fe20000000a00 */
[----:B------:R-:W5:Y:S01]  /*20080*/  LD.E.128 R40, desc[UR60][R40.64] ;  /* 0x0000003c28287980 */ /* 0x000f62000c101d00 */
[----:B------:R-:W-:-:S02]  /*20090*/  IMAD.MOV R21, RZ, RZ, -R67 ;  /* 0x000000ffff157224 */ /* 0x000fc400078e0a43 */
[----:B------:R-:W-:Y:S01]  /*200a0*/  IMAD.IADD R3, R3, 0x1, R69 ;  /* 0x0000000103037824 */ /* 0x000fe200078e0245 */
[----:B------:R-:W5:Y:S01]  /*200b0*/  LD.E.128 R44, desc[UR60][R44.64] ;  /* 0x0000003c2c2c7980 */ /* 0x000f62000c101d00 */
[----:B------:R-:W-:Y:S02]  /*200c0*/  IMAD R21, R0, R21, R66 ;  /* 0x0000001500157224 */ /* 0x000fe400078e0242 */
[----:B------:R-:W-:Y:S01]  /*200d0*/  IMAD R20, R20, UR4, RZ ;  /* 0x0000000414147c24 */ /* 0x000fe2000f8e02ff */
[----:B------:R-:W5:Y:S01]  /*200e0*/  LD.E.128 R48, desc[UR60][R48.64] ;  /* 0x0000003c30307980 */ /* 0x000f62000c101d00 */
[C---:B------:R-:W-:Y:S01]  /*200f0*/  IMAD.WIDE.U32 R2, R67.reuse, UR4, R2 ;  /* 0x0000000443027c25 */ /* 0x040fe2000f8e0002 */
[----:B------:R-:W-:Y:S02]  /*20100*/  SHF.R.S32.HI R0, RZ, 0x1f, R21 ;  /* 0x0000001fff007819 */ /* 0x000fe40000011415 */
[----:B------:R-:W5:Y:S01]  /*20110*/  LD.E.128 R52, desc[UR60][R52.64] ;  /* 0x0000003c34347980 */ /* 0x000f62000c101d00 */
[----:B------:R-:W-:Y:S01]  /*20120*/  IMAD R69, R67, UR5, R20 ;  /* 0x0000000543457c24 */ /* 0x000fe2000f8e0214 */
[----:B------:R-:W-:-:S02]  /*20130*/  ULDC.64 UR4, c[0x0][0xad8] ;  /* 0x0002b60000047ab9 */ /* 0x000fc40000000a00 */
[----:B------:R-:W5:Y:S04]  /*20140*/  LD.E.128 R56, desc[UR60][R56.64] ;  /* 0x0000003c38387980 */ /* 0x000f68000c101d00 */
[----:B------:R-:W5:Y:S01]  /*20150*/  LD.E.128 R60, desc[UR60][R60.64] ;  /* 0x0000003c3c3c7980 */ /* 0x000f62000c101d00 */
[----:B------:R-:W-:Y:S01]  /*20160*/  @!PT LDS RZ, [RZ] ;  /* 0x00000000fffff984 */ /* 0x000fe20000000800 */
[----:B------:R-:W-:Y:S01]  /*20170*/  @!PT LDS RZ, [RZ] ;  /* 0x00000000fffff984 */ /* 0x000fe20000000800 */
[----:B------:R-:W-:Y:S01]  /*20180*/  @!PT LDS RZ, [RZ] ;  /* 0x00000000fffff984 */ /* 0x000fe20000000800 */
[----:B------:R-:W-:Y:S01]  /*20190*/  @!PT LDS RZ, [RZ] ;  /* 0x00000000fffff984 */ /* 0x000fe20000000800 */
[----:B------:R0:W-:Y:S06]  /*201a0*/  MEMBAR.ALL.CTA ;  /* 0x0000000000007992 */ /* 0x0001ec0000008000 */
[----:B0-----:R-:W0:Y:S01]  /*201b0*/  FENCE.VIEW.ASYNC.S ;  /* 0x00000000000073c6 */ /* 0x001e220000000000 */
[----:B------:R-:W-:-:S02]  /*201c0*/  IMAD.IADD R3, R3, 0x1, R69 ;  /* 0x0000000103037824 */ /* 0x000fc400078e0245 */
[----:B------:R-:W-:Y:S02]  /*201d0*/  IMAD R20, R0, UR4, RZ ;  /* 0x0000000400147c24 */ /* 0x000fe4000f8e02ff */
[C---:B------:R-:W-:Y:S02]  /*201e0*/  VIADD R0, R68.reuse, 0x20 ;  /* 0x0000002044007836 */ /* 0x040fe40000000000 */
[C---:B------:R-:W-:Y:S02]  /*201f0*/  IMAD R67, R21.reuse, UR5, R20 ;  /* 0x0000000515437c24 */ /* 0x040fe4000f8e0214 */
[----:B------:R-:W-:Y:S01]  /*20200*/  IMAD.WIDE.U32 R2, R21, UR4, R2 ;  /* 0x0000000415027c25 */ /* 0x000fe2000f8e0002 */
[-C--:B------:R-:W-:Y:S01]  /*20210*/  ISETP.GE.AND P2, PT, R68, R65.reuse, PT ;  /* 0x000000414400720c */ /* 0x080fe20003f46270 */
[----:B------:R-:W-:Y:S01]  /*20220*/  ULDC.64 UR4, c[0x0][0xa80] ;  /* 0x0002a00000047ab9 */ /* 0x000fe20000000a00 */
[----:B------:R-:W-:Y:S01]  /*20230*/  ISETP.GE.AND P1, PT, R0, R65, PT ;  /* 0x000000410000720c */ /* 0x000fe20003f26270 */
[----:B------:R-:W-:Y:S01]  /*20240*/  IMAD.IADD R3, R3, 0x1, R67 ;  /* 0x0000000103037824 */ /* 0x000fe200078e0243 */
[----:B------:R-:W-:Y:S01]  /*20250*/  LEA R24, P3, R2, UR4, 0x1 ;  /* 0x0000000402187c11 */ /* 0x000fe2000f8608ff */
[----:B------:R-:W-:-:S03]  /*20260*/  VIADD R0, R16, 0x30820 ;  /* 0x0003082010007836 */ /* 0x000fc60000000000 */
[----:B------:R-:W-:Y:S02]  /*20270*/  LEA.HI.X R64, R2, UR5, R3, 0x1, P3 ;  /* 0x0000000502407c11 */ /* 0x000fe400098f0c03 */
[----:B------:R-:W-:Y:S01]  /*20280*/  PRMT R0, RZ, 0x654, R0 ;  /* 0x00000654ff007816 */ /* 0x000fe20000000000 */
[----:B0-----:R0:W1:Y:S01]  /*20290*/  SHFL.IDX PT, R21, R24, RZ, 0x181f ;  /* 0x00181fff18157589 */ /* 0x00106200000e0000 */
[----:B------:R-:W-:Y:S02]  /*202a0*/  IADD3 R20, R68, 0x40, RZ ;  /* 0x0000004044147810 */ /* 0x000fe40007ffe0ff */
[----:B------:R0:W-:Y:S01]  /*202b0*/  SYNCS.ARRIVE.TRANS64.RED.A1T0 RZ, [R0+URZ], RZ ;  /* 0x000000ff00ff79a7 */ /* 0x0001e2000810043f */
[----:B------:R0:W2:Y:S01]  /*202c0*/  SHFL.IDX PT, R67, R64, RZ, 0x181f ;  /* 0x00181fff40437589 */ /* 0x0000a200000e0000 */
[----:B------:R-:W-:Y:S01]  /*202d0*/  ISETP.GE.AND P0, PT, R20, R65, PT ;  /* 0x000000411400720c */ /* 0x000fe20003f06270 */
[----:B------:R-:W-:-:S12]  /*202e0*/  @P2 BRA `(.L_x_1951) ;  /* 0x0000000000342947 */ /* 0x000fd80003800000 */
        /* <DEDUP_REMOVED lines=13> */
.L_x_1951:
[----:B------:R-:W-:Y:S05]  /*203c0*/  BSYNC B1 ;  /* 0x0000000000017941 */ /* 0x000fea0003800000 */
.L_x_1950:
[----:B---3-5:R3:W4:Y:S01]  /*203d0*/  SHFL.IDX PT, R7, R64, 0x1, 0x181f ;  /* 0x00381f0040077f89 */ /* 0x02872200000e0000 */
[----:B------:R-:W-:Y:S03]  /*203e0*/  BSSY B1, `(.L_x_1952) ;  /* 0x0000010000017945 */ /* 0x000fe60003800000 */
[----:B------:R3:W0:Y:S01]  /*203f0*/  SHFL.IDX PT, R3, R24, 0x1, 0x181f ;  /* 0x00381f0018037f89 */ /* 0x00062200000e0000 */
[----:B------:R-:W-:Y:S05]  /*20400*/  @P1 BRA `(.L_x_1953) ;  /* 0x0000000000341947 */ /* 0x000fea0003800000 */
[----:B------:R-:W-:Y:S02]  /*20410*/  ULDC UR4, c[0x0][0xac8] ;  /* 0x0002b20000047ab9 */ /* 0x000fe40000000800 */
[----:B------:R-:W-:Y:S02]  /*20420*/  ISETP.GE.AND P4, PT, R214, UR4, PT ;  /* 0x00000004d6007c0c */ /* 0x000fe4000bf86270 */
[----:B------:R-:W-:Y:S02]  /*20430*/  ISETP.GE.AND P5, PT, R216, UR4, PT ;  /* 0x00000004d8007c0c */ /* 0x000fe4000bfa6270 */
[----:B------:R-:W-:-:S09]  /*20440*/  ISETP.GE.AND P6, PT, R217, UR4, PT ;  /* 0x00000004d9007c0c */ /* 0x000fd2000bfc6270 */
[-C--:B0-----:R-:W-:Y:S02]  /*20450*/  @!P4 LEA R2, P1, R214, R3.reuse, 0x1 ;  /* 0x00000003d602c211 */ /* 0x081fe400078208ff */
        /* <DEDUP_REMOVED lines=8> */
.L_x_1953:
[----:B------:R-:W-:Y:S05]  /*204e0*/  BSYNC B1 ;  /* 0x0000000000017941 */ /* 0x000fea0003800000 */
.L_x_1952:
[----:B0---4-:R0:W4:Y:S01]  /*204f0*/  SHFL.IDX PT, R7, R64, 0x2, 0x181f ;  /* 0x00581f0040077f89 */ /* 0x01112200000e0000 */
        /* <DEDUP_REMOVED lines=16> */
.L_x_1955:
[----:B------:R-:W-:Y:S05]  /*20600*/  BSYNC B1 ;  /* 0x0000000000017941 */ /* 0x000fea0003800000 */
.L_x_1954:
[----:B------:R-:W-:Y:S01]  /*20610*/  VIADD R0, R68, 0x60 ;  /* 0x0000006044007836 */ /* 0x000fe20000000000 */
[----:B0---4-:R4:W0:Y:S04]  /*20620*/  SHFL.IDX PT, R7, R64, 0x3, 0x181f ;  /* 0x00781f0040077f89 */ /* 0x01182800000e0000 */
[----:B------:R-:W-:Y:S01]  /*20630*/  ISETP.GE.AND P0, PT, R0, R65, PT ;  /* 0x000000410000720c */ /* 0x000fe20003f06270 */
[----:B------:R4:W0:-:S12]  /*20640*/  SHFL.IDX PT, R9, R24, 0x3, 0x181f ;  /* 0x00781f0018097f89 */ /* 0x00081800000e0000 */
[----:B----4-:R-:W-:Y:S05]  /*20650*/  @P0 BRA `(.L_x_1956) ;  /* 0x0000000c003c0947 */ /* 0x010fea0003800000 */
[----:B------:R-:W-:Y:S02]  /*20660*/  ULDC UR4, c[0x0][0xac8] ;  /* 0x0002b20000047ab9 */ /* 0x000fe40000000800 */
[----:B------:R-:W-:Y:S02]  /*20670*/  ISETP.GE.AND P2, PT, R214, UR4, PT ;  /* 0x00000004d6007c0c */ /* 0x000fe4000bf46270 */
[----:B------:R-:W-:-:S11]  /*20680*/  ISETP.GE.AND P3, PT, R216, UR4, PT ;  /* 0x00000004d8007c0c */ /* 0x000fd6000bf66270 */
[-C--:B0-----:R-:W-:Y:S02]  /*20690*/  @!P2 LEA R2, P0, R214, R9.reuse, 0x1 ;  /* 0x00000009d602a211 */ /* 0x081fe400078008ff */
[----:B------:R-:W-:Y:S02]  /*206a0*/  @!P3 LEA R4, P1, R216, R9, 0x1 ;  /* 0x00000009d804b211 */ /* 0x000fe400078208ff */
[-C--:B------:R-:W-:Y:S02]  /*206b0*/  @!P2 LEA.HI.X R3, R214, R7.reuse, R73, 0x1, P0 ;  /* 0x00000007d603a211 */ /* 0x080fe400000f0c49 */
        /* <DEDUP_REMOVED lines=9> */
.L_x_1948:
[----:B------:R-:W-:Y:S01]  /*20750*/  ULDC.64 UR4, c[0x0][0xc00] ;  /* 0x0003000000047ab9 */ /* 0x000fe20000000a00 */
[----:B------:R-:W2:Y:S01]  /*20760*/  LDC.64 R2, c[0x0][0xc00] ;  /* 0x00030000ff027b82 */ /* 0x000ea20000000a00 */
[----:B------:R-:W-:Y:S01]  /*20770*/  ISETP.NE.U32.AND P0, PT, RZ, UR4, PT ;  /* 0x00000004ff007c0c */ /* 0x000fe2000bf05070 */
[----:B------:R-:W-:-:S03]  /*20780*/  IMAD.MOV.U32 R6, RZ, RZ, RZ ;  /* 0x000000ffff067224 */ /* 0x000fc600078e00ff */
[----:B------:R-:W-:Y:S01]  /*20790*/  ISETP.NE.AND.EX P0, PT, RZ, UR5, PT, P0 ;  /* 0x00000005ff007c0c */ /* 0x000fe2000bf05300 */
[----:B------:R-:W-:Y:S02]  /*207a0*/  ULDC.64 UR4, c[0x0][0xc08] ;  /* 0x0003020000047ab9 */ /* 0x000fe40000000a00 */
[----:B------:R-:W-:Y:S01]  /*207b0*/  ISETP.NE.U32.AND P1, PT, RZ, UR4, PT ;  /* 0x00000004ff007c0c */ /* 0x000fe2000bf25070 */
[----:B------:R-:W3:Y:S03]  /*207c0*/  LDC R21, c[0x0][0xbe8] ;  /* 0x0002fa00ff157b82 */ /* 0x000ee60000000800 */
[----:B------:R-:W-:Y:S01]  /*207d0*/  ISETP.NE.AND.EX P1, PT, RZ, UR5, PT, P1 ;  /* 0x00000005ff007c0c */ /* 0x000fe2000bf25310 */
[----:B--2---:R-:W-:-:S12]  /*207e0*/  IMAD.WIDE R2, R220, 0x4, R2 ;  /* 0x00000004dc027825 */ /* 0x004fd800078e0202 */
[----:B------:R-:W2:Y:S01]  /*207f0*/  @P1 LDC.64 R4, c[0x0][0xc08] ;  /* 0x00030200ff041b82 */ /* 0x000ea20000000a00 */
[----:B------:R-:W-:Y:S02]  /*20800*/  ULDC UR4, c[0x0][0xa88] ;  /* 0x0002a20000047ab9 */ /* 0x000fe40000000800 */
[----:B------:R-:W-:Y:S01]  /*20810*/  IMAD.U32 R0, RZ, RZ, UR4 ;  /* 0x00000004ff007e24 */ /* 0x000fe2000f8e00ff */
[----:B------:R4:W5:Y:S01]  /*20820*/  @P0 LDG.E R6, desc[UR60][R2.64] ;  /* 0x0000003c02060981 */ /* 0x000962000c1e1900 */
[----:B--2---:R-:W-:-:S05]  /*20830*/  @P1 IMAD.WIDE R4, R220, 0x4, R4 ;  /* 0x00000004dc041825 */ /* 0x004fca00078e0204 */
[----:B------:R4:W5:Y:S01]  /*20840*/  @P1 LDG.E R0, desc[UR60][R4.64] ;  /* 0x0000003c04001981 */ /* 0x000962000c1e1900 */
[----:B---3--:R-:W-:Y:S01]  /*20850*/  ISETP.NE.AND P2, PT, R21, 0x1, PT ;  /* 0x000000011500780c */ /* 0x008fe20003f45270 */
[----:B------:R-:W2:-:S12]  /*20860*/  S2R R8, SR_TID.X ;  /* 0x0000000000087919 */ /* 0x000e980000002100 */
[----:B------:R-:W3:Y:S08]  /*20870*/  @P2 LDC R20, c[0x0][0xbec] ;  /* 0x0002fb00ff142b82 */ /* 0x000ef00000000800 */
[----:B------:R-:W0:Y:S01]  /*20880*/  @P2 LDC R29, c[0x0][0xbf0] ;  /* 0x0002fc00ff1d2b82 */ /* 0x000e220000000800 */
[----:B--2---:R-:W-:-:S05]  /*20890*/  VIADD R7, R8, 0xffffff80 ;  /* 0xffffff8008077836 */ /* 0x004fca0000000000 */
[----:B------:R-:W-:Y:S02]  /*208a0*/  ISETP.GE.AND P3, PT, R7, 0x80, PT ;  /* 0x000000800700780c */ /* 0x000fe40003f66270 */
[----:B------:R-:W-:Y:S01]  /*208b0*/  SHF.R.S32.HI R7, RZ, 0x1f, R220 ;  /* 0x0000001fff077819 */ /* 0x000fe200000114dc */
[----:B----4-:R-:W-:Y:S10]  /*208c0*/  @P1 BRA `(.L_x_1957) ;  /* 0x0000000000101947 */ /* 0x010ff40003800000 */
[----:B------:R-:W-:Y:S05]  /*208d0*/  @!P0 BRA `(.L_x_1957) ;  /* 0x00000000000c8947 */ /* 0x000fea0003800000 */
[----:B------:R-:W2:Y:S04]  /*208e0*/  LDG.E R5, desc[UR60][R2.64] ;  /* 0x0000003c02057981 */ /* 0x000ea8000c1e1900 */
[----:B-----5:R-:W2:Y:S02]  /*208f0*/  LDG.E R0, desc[UR60][R2.64+0x4] ;  /* 0x0000043c02007981 */ /* 0x020ea4000c1e1900 */
[----:B--2---:R-:W-:-:S07]  /*20900*/  IMAD.IADD R0, R0, 0x1, -R5 ;  /* 0x0000000100007824 */ /* 0x004fce00078e0a05 */
.L_x_1957:
[----:B------:R-:W-:Y:S01]  /*20910*/  BSSY B1, `(.L_x_1958) ;  /* 0x000002c000017945 */ /* 0x000fe20003800000 */
[----:B------:R-:W-:Y:S02]  /*20920*/  SHF.R.S32.HI R10, RZ, 0x1f, R219 ;  /* 0x0000001fff0a7819 */ /* 0x000fe400000114db */
[----:B------:R-:W-:Y:S02]  /*20930*/  SEL R13, R220, RZ, !P0 ;  /* 0x000000ffdc0d7207 */ /* 0x000fe40004000000 */
[----:B------:R-:W-:Y:S02]  /*20940*/  SEL R12, R7, RZ, !P0 ;  /* 0x000000ff070c7207 */ /* 0x000fe40004000000 */
[----:B-----5:R-:W-:Y:S01]  /*20950*/  SHF.R.S32.HI R11, RZ, 0x1f, R6 ;  /* 0x0000001fff0b7819 */ /* 0x020fe20000011406 */
[----:B------:R-:W-:Y:S06]  /*20960*/  @P3 BRA `(.L_x_1959) ;  /* 0x0000000000983947 */ /* 0x000fec0003800000 */
[----:B------:R-:W2:Y:S01]  /*20970*/  LDC R14, c[0x0][0xbe8] ;  /* 0x0002fa00ff0e7b82 */ /* 0x000ea20000000800 */
[----:B------:R-:W-:Y:S01]  /*20980*/  IADD3 R9, R209, -0x80, R8 ;  /* 0xffffff80d1097810 */ /* 0x000fe20007ffe008 */
[----:B--2---:R-:W-:-:S05]  /*20990*/  IMAD R2, R0, R14, RZ ;  /* 0x0000000e00027224 */ /* 0x004fca00078e02ff */
[----:B------:R-:W-:-:S13]  /*209a0*/  ISETP.GE.AND P0, PT, R9, R2, PT ;  /* 0x000000020900720c */ /* 0x000fda0003f06270 */
[----:B------:R-:W-:Y:S05]  /*209b0*/  @P0 BRA `(.L_x_1959) ;  /* 0x0000000000840947 */ /* 0x000fea0003800000 */
[----:B------:R-:W-:Y:S01]  /*209c0*/  ISETP.NE.AND P0, PT, R14, 0x1, PT ;  /* 0x000000010e00780c */ /* 0x000fe20003f05270 */
[----:B------:R-:W-:Y:S01]  /*209d0*/  ULDC.64 UR4, c[0x0][0xb90] ;  /* 0x0002e40000047ab9 */ /* 0x000fe20000000a00 */
[----:B------:R-:W-:Y:S01]  /*209e0*/  MOV R3, R11 ;  /* 0x0000000b00037202 */ /* 0x000fe20000000f00 */
[----:B------:R-:W-:Y:S02]  /*209f0*/  IMAD R8, R10, UR4, RZ ;  /* 0x000000040a087c24 */ /* 0x000fe4000f8e02ff */
[----:B------:R-:W-:Y:S02]  /*20a00*/  IMAD.MOV.U32 R2, RZ, RZ, R6 ;  /* 0x000000ffff027224 */ /* 0x000fe400078e0006 */
[----:B------:R-:W-:Y:S02]  /*20a10*/  IMAD.MOV.U32 R5, RZ, RZ, R9 ;  /* 0x000000ffff057224 */ /* 0x000fe400078e0009 */
[----:B------:R-:W-:-:S04]  /*20a20*/  IMAD.WIDE.U32 R2, R219, UR4, R2 ;  /* 0x00000004db027c25 */ /* 0x000fc8000f8e0002 */
[----:B------:R-:W2:Y:S01]  /*20a30*/  @P0 LDC R4, c[0x0][0xbec] ;  /* 0x0002fb00ff040b82 */ /* 0x000ea20000000800 */
[----:B------:R-:W-:Y:S01]  /*20a40*/  IMAD R7, R219, UR5, R8 ;  /* 0x00000005db077c24 */ /* 0x000fe2000f8e0208 */
[----:B------:R-:W-:-:S03]  /*20a50*/  ULDC.64 UR4, c[0x0][0xb98] ;  /* 0x0002e60000047ab9 */ /* 0x000fc60000000a00 */
[----:B------:R-:W-:-:S03]  /*20a60*/  IMAD.IADD R3, R3, 0x1, R7 ;  /* 0x0000000103037824 */ /* 0x000fc600078e0207 */
[----:B------:R-:W4:Y:S01]  /*20a70*/  @P0 LDC R15, c[0x0][0xbf0] ;  /* 0x0002fc00ff0f0b82 */ /* 0x000f220000000800 */
[----:B------:R-:W-:-:S04]  /*20a80*/  IMAD.WIDE.U32 R2, R13, UR4, R2 ;  /* 0x000000040d027c25 */ /* 0x000fc8000f8e0002 */
[----:B--2---:R-:W-:-:S05]  /*20a90*/  @P0 IMAD.HI.U32 R4, R9, R4, RZ ;  /* 0x0000000409040227 */ /* 0x004fca00078e00ff */
[----:B----4-:R-:W-:Y:S01]  /*20aa0*/  @P0 SHF.R.U32.HI R5, RZ, R15, R4 ;  /* 0x0000000fff050219 */ /* 0x010fe20000011604 */
[----:B------:R-:W-:-:S03]  /*20ab0*/  IMAD R4, R12, UR4, RZ ;  /* 0x000000040c047c24 */ /* 0x000fc6000f8e02ff */
[----:B------:R-:W-:Y:S01]  /*20ac0*/  IADD3 R2, P0, R5, R2, RZ ;  /* 0x0000000205027210 */ /* 0x000fe20007f1e0ff */
[----:B------:R-:W-:Y:S02]  /*20ad0*/  IMAD.MOV R7, RZ, RZ, -R5 ;  /* 0x000000ffff077224 */ /* 0x000fe400078e0a05 */
[----:B------:R-:W-:Y:S01]  /*20ae0*/  IMAD R8, R13, UR5, R4 ;  /* 0x000000050d087c24 */ /* 0x000fe2000f8e0204 */
[----:B------:R-:W-:Y:S01]  /*20af0*/  ULDC.64 UR4, c[0x0][0xb88] ;  /* 0x0002e20000047ab9 */ /* 0x000fe20000000a00 */
[----:B------:R-:W-:Y:S01]  /*20b00*/  IMAD R7, R14, R7, R9 ;  /* 0x000000070e077224 */ /* 0x000fe200078e0209 */
[----:B------:R-:W-:-:S04]  /*20b10*/  SHF.R.S32.HI R9, RZ, 0x1f, R5 ;  /* 0x0000001fff097819 */ /* 0x000fc80000011405 */
        /* <DEDUP_REMOVED lines=11> */
.L_x_1959:
[----:B------:R-:W-:Y:S05]  /*20bd0*/  BSYNC B1 ;  /* 0x0000000000017941 */ /* 0x000fea0003800000 */
.L_x_1958:
[----:B------:R-:W-:Y:S01]  /*20be0*/  ULDC.64 UR4, c[0x0][0xaa0] ;  /* 0x0002a80000047ab9 */ /* 0x000fe20000000a00 */
[----:B--2---:R-:W-:Y:S01]  /*20bf0*/  IMAD R4, R218, 0x20, R224 ;  /* 0x00000020da047824 */ /* 0x004fe200078e02e0 */
[----:B------:R-:W-:Y:S01]  /*20c00*/  BSSY B1, `(.L_x_1960) ;  /* 0x000003e000017945 */ /* 0x000fe20003800000 */
[----:B------:R-:W-:Y:S01]  /*20c10*/  IMAD R3, R11, UR4, RZ ;  /* 0x000000040b037c24 */ /* 0x000fe2000f8e02ff */
[----:B------:R-:W-:Y:S01]  /*20c20*/  SHF.R.S32.HI R14, RZ, 0x1f, R217 ;  /* 0x0000001fff0e7819 */ /* 0x000fe200000114d9 */
[----:B------:R-:W-:Y:S01]  /*20c30*/  IMAD.IADD R9, R209, 0x1, R4 ;  /* 0x00000001d1097824 */ /* 0x000fe200078e0204 */
[----:B------:R-:W-:Y:S01]  /*20c40*/  SHF.R.S32.HI R15, RZ, 0x1f, R216 ;  /* 0x0000001fff0f7819 */ /* 0x000fe200000114d8 */
[C---:B------:R-:W-:Y:S01]  /*20c50*/  IMAD R5, R6.reuse, UR5, R3 ;  /* 0x0000000506057c24 */ /* 0x040fe2000f8e0203 */
[----:B-1----:R-:W-:Y:S01]  /*20c60*/  SHF.R.S32.HI R24, RZ, 0x1f, R214 ;  /* 0x0000001fff187819 */ /* 0x002fe200000114d6 */
[----:B------:R-:W-:Y:S01]  /*20c70*/  IMAD.WIDE.U32 R2, R6, UR4, RZ ;  /* 0x0000000406027c25 */ /* 0x000fe2000f8e00ff */
[----:B------:R-:W-:-:S03]  /*20c80*/  ULDC.64 UR4, c[0x0][0xae8] ;  /* 0x0002ba0000047ab9 */ /* 0x000fc60000000a00 */
[----:B------:R-:W-:Y:S02]  /*20c90*/  IMAD.IADD R3, R3, 0x1, R5 ;  /* 0x0000000103037824 */ /* 0x000fe400078e0205 */
[----:B------:R-:W-:Y:S02]  /*20ca0*/  IMAD R6, R10, UR4, RZ ;  /* 0x000000040a067c24 */ /* 0x000fe4000f8e02ff */
[----:B------:R-:W-:-:S04]  /*20cb0*/  IMAD.WIDE.U32 R2, R219, UR4, R2 ;  /* 0x00000004db027c25 */ /* 0x000fc8000f8e0002 */
[----:B------:R-:W-:Y:S01]  /*20cc0*/  IMAD R7, R219, UR5, R6 ;  /* 0x00000005db077c24 */ /* 0x000fe2000f8e0206 */
[----:B------:R-:W-:Y:S01]  /*20cd0*/  ULDC.64 UR4, c[0x0][0xaf0] ;  /* 0x0002bc0000047ab9 */ /* 0x000fe20000000a00 */
[----:B---3--:R-:W-:-:S03]  /*20ce0*/  @P2 IMAD.HI.U32 R4, R9, R20, RZ ;  /* 0x0000001409042227 */ /* 0x008fc600078e00ff */
        /* <DEDUP_REMOVED lines=18> */
[----:B------:R-:W-:Y:S02]  /*20e10*/  IMAD.IADD R6, R224, 0x1, R209 ;  /* 0x00000001e0067824 */ /* 0x000fe400078e02d1 */
[----:B------:R-:W-:-:S02]  /*20e20*/  IMAD R21, R0, R21, RZ ;  /* 0x0000001500157224 */ /* 0x000fc400078e02ff */
[C---:B------:R-:W-:Y:S02]  /*20e30*/  IMAD R5, R7.reuse, UR5, R4 ;  /* 0x0000000507057c24 */ /* 0x040fe4000f8e0204 */
[----:B------:R-:W-:Y:S01]  /*20e40*/  IMAD.WIDE.U32 R2, R7, UR4, R2 ;  /* 0x0000000407027c25 */ /* 0x000fe2000f8e0002 */
[----:B------:R-:W-:Y:S01]  /*20e50*/  ISETP.GE.AND P2, PT, R6, R21, PT ;  /* 0x000000150600720c */ /* 0x000fe20003f46270 */
[----:B------:R-:W-:Y:S02]  /*20e60*/  ULDC.64 UR4, c[0x0][0xa80] ;  /* 0x0002a00000047ab9 */ /* 0x000fe40000000a00 */
[----:B------:R-:W-:Y:S01]  /*20e70*/  IMAD.IADD R3, R3, 0x1, R5 ;  /* 0x0000000103037824 */ /* 0x000fe200078e0205 */
[----:B------:R-:W-:Y:S01]  /*20e80*/  LEA R4, P3, R2, UR4, 0x1 ;  /* 0x0000000402047c11 */ /* 0x000fe2000f8608ff */
[----:B------:R-:W-:-:S03]  /*20e90*/  VIADD R0, R6, 0x20 ;  /* 0x0000002006007836 */ /* 0x000fc60000000000 */
[----:B------:R-:W-:Y:S01]  /*20ea0*/  LEA.HI.X R5, R2, UR5, R3, 0x1, P3 ;  /* 0x0000000502057c11 */ /* 0x000fe200098f0c03 */
[----:B------:R0:W1:Y:S01]  /*20eb0*/  SHFL.IDX PT, R7, R4, RZ, 0x181f ;  /* 0x00181fff04077589 */ /* 0x00006200000e0000 */
[-C--:B------:R-:W-:Y:S01]  /*20ec0*/  ISETP.GE.AND P1, PT, R0, R21.reuse, PT ;  /* 0x000000150000720c */ /* 0x080fe20003f26270 */
[----:B------:R-:W-:Y:S02]  /*20ed0*/  VIADD R0, R6, 0x40 ;  /* 0x0000004006007836 */ /* 0x000fe40000000000 */
[----:B------:R0:W2:Y:S03]  /*20ee0*/  SHFL.IDX PT, R3, R5, RZ, 0x181f ;  /* 0x00181fff05037589 */ /* 0x0000a600000e0000 */
        /* <DEDUP_REMOVED lines=11> */
[----:B------:R3:W-:Y:S01]  /*20fa0*/  @!P4 ST.E.128 desc[UR60][R8.64], RZ ;  /* 0x000000ff0800c985 */ /* 0x0007e2000c101d3c */
[----:B------:R-:W-:-:S03]  /*20fb0*/  @!P2 LEA.HI.X R3, R217, R3, R14, 0x1, P6 ;  /* 0x00000003d903a211 */ /* 0x000fc600030f0c0e */
[----:B------:R3:W-:Y:S04]  /*20fc0*/  @!P3 ST.E.128 desc[UR60][R10.64], RZ ;  /* 0x000000ff0a00b985 */ /* 0x0007e8000c101d3c */
[----:B------:R3:W-:Y:S02]  /*20fd0*/  @!P2 ST.E.128 desc[UR60][R2.64], RZ ;  /* 0x000000ff0200a985 */ /* 0x0007e4000c101d3c */
.L_x_1961:
[----:B------:R-:W-:Y:S05]  /*20fe0*/  BSYNC B1 ;  /* 0x0000000000017941 */ /* 0x000fea0003800000 */
.L_x_1960:
[----:B--23--:R2:W3:Y:S01]  /*20ff0*/  SHFL.IDX PT, R3, R5, 0x1, 0x181f ;  /* 0x00381f0005037f89 */ /* 0x00c4e200000e0000 */
[----:B------:R-:W-:Y:S03]  /*21000*/  BSSY B1, `(.L_x_1962) ;  /* 0x0000010000017945 */ /* 0x000fe60003800000 */
[----:B-1----:R2:W1:Y:S01]  /*21010*/  SHFL.IDX PT, R7, R4, 0x1, 0x181f ;  /* 0x00381f0004077f89 */ /* 0x00246200000e0000 */
[----:B------:R-:W-:Y:S05]  /*21020*/  @P1 BRA `(.L_x_1963) ;  /* 0x0000000000341947 */ /* 0x000fea0003800000 */
[----:B------:R-:W-:Y:S02]  /*21030*/  ULDC UR4, c[0x0][0xac8] ;  /* 0x0002b20000047ab9 */ /* 0x000fe40000000800 */
[----:B------:R-:W-:Y:S02]  /*21040*/  ISETP.GE.AND P4, PT, R214, UR4, PT ;  /* 0x00000004d6007c0c */ /* 0x000fe4000bf86270 */
[----:B------:R-:W-:Y:S02]  /*21050*/  ISETP.GE.AND P5, PT, R216, UR4, PT ;  /* 0x00000004d8007c0c */ /* 0x000fe4000bfa6270 */
[----:B------:R-:W-:-:S09]  /*21060*/  ISETP.GE.AND P6, PT, R217, UR4, PT ;  /* 0x00000004d9007c0c */ /* 0x000fd2000bfc6270 */
[-C--:B-1----:R-:W-:Y:S02]  /*21070*/  @!P4 LEA R8, P1, R214, R7.reuse, 0x1 ;  /* 0x00000007d608c211 */ /* 0x082fe400078208ff */
[-C--:B------:R-:W-:Y:S02]  /*21080*/  @!P5 LEA R10, P2, R216, R7.reuse, 0x1 ;  /* 0x00000007d80ad211 */ /* 0x080fe400078408ff */
[C---:B------:R-:W-:Y:S02]  /*21090*/  @!P6 LEA R2, P3, R217.reuse, R7, 0x1 ;  /* 0x00000007d902e211 */ /* 0x040fe400078608ff */
[-C--:B---3--:R-:W-:Y:S02]  /*210a0*/  @!P4 LEA.HI.X R9, R214, R3.reuse, R24, 0x1, P1 ;  /* 0x00000003d609c211 */ /* 0x088fe400008f0c18 */
[-C--:B------:R-:W-:Y:S02]  /*210b0*/  @!P5 LEA.HI.X R11, R216, R3.reuse, R15, 0x1, P2 ;  /* 0x00000003d80bd211 */ /* 0x080fe400010f0c0f */
[----:B------:R-:W-:Y:S01]  /*210c0*/  @!P6 LEA.HI.X R3, R217, R3, R14, 0x1, P3 ;  /* 0x00000003d903e211 */ /* 0x000fe200018f0c0e */
[----:B------:R4:W-:Y:S04]  /*210d0*/  @!P4 ST.E.128 desc[UR60][R8.64], RZ ;  /* 0x000000ff0800c985 */ /* 0x0009e8000c101d3c */
[----:B------:R4:W-:Y:S04]  /*210e0*/  @!P5 ST.E.128 desc[UR60][R10.64], RZ ;  /* 0x000000ff0a00d985 */ /* 0x0009e8000c101d3c */
[----:B------:R4:W-:Y:S02]  /*210f0*/  @!P6 ST.E.128 desc[UR60][R2.64], RZ ;  /* 0x000000ff0200e985 */ /* 0x0009e4000c101d3c */
.L_x_1963:
[----:B------:R-:W-:Y:S05]  /*21100*/  BSYNC B1 ;  /* 0x0000000000017941 */ /* 0x000fea0003800000 */
.L_x_1962:
[----:B---34-:R3:W4:Y:S01]  /*21110*/  SHFL.IDX PT, R3, R5, 0x2, 0x181f ;  /* 0x00581f0005037f89 */ /* 0x01872200000e0000 */
        /* <DEDUP_REMOVED lines=10> */
[-C--:B----4-:R-:W-:Y:S02]  /*211c0*/  @!P3 LEA.HI.X R9, R214, R3.reuse, R24, 0x1, P0 ;  /* 0x00000003d609b211 */ /* 0x090fe400000f0c18 */
[-C--:B------:R-:W-:Y:S02]  /*211d0*/  @!P4 LEA.HI.X R11, R216, R3.reuse, R15, 0x1, P1 ;  /* 0x00000003d80bc211 */ /* 0x080fe400008f0c0f */
[----:B------:R-:W-:Y:S01]  /*211e0*/  @!P5 LEA.HI.X R3, R217, R3, R14, 0x1, P2 ;  /* 0x00000003d903d211 */ /* 0x000fe200010f0c0e */
[----:B------:R1:W-:Y:S04]  /*211f0*/  @!P3 ST.E.128 desc[UR60][R8.64], RZ ;  /* 0x000000ff0800b985 */ /* 0x0003e8000c101d3c */
[----:B------:R1:W-:Y:S04]  /*21200*/  @!P4 ST.E.128 desc[UR60][R10.64], RZ ;  /* 0x000000ff0a00c985 */ /* 0x0003e8000c101d3c */
[----:B------:R1:W-:Y:S02]  /*21210*/  @!P5 ST.E.128 desc[UR60][R2.64], RZ ;  /* 0x000000ff0200d985 */ /* 0x0003e4000c101d3c */
.L_x_1965:
[----:B------:R-:W-:Y:S05]  /*21220*/  BSYNC B1 ;  /* 0x0000000000017941 */ /* 0x000fea0003800000 */
.L_x_1964:
[----:B------:R-:W-:Y:S01]  /*21230*/  VIADD R0, R6, 0x60 ;  /* 0x0000006006007836 */ /* 0x000fe20000000000 */
[----:B0-23--:R-:W0:Y:S04]  /*21240*/  SHFL.IDX PT, R5, R5, 0x3, 0x181f ;  /* 0x00781f0005057f89 */ /* 0x00de2800000e0000 */
[----:B------:R-:W-:Y:S01]  /*21250*/  ISETP.GE.AND P0, PT, R0, R21, PT ;  /* 0x000000150000720c */ /* 0x000fe20003f06270 */
[----:B-1--4-:R1:W2:-:S12]  /*21260*/  SHFL.IDX PT, R3, R4, 0x3, 0x181f ;  /* 0x00781f0004037f89 */ /* 0x01229800000e0000 */
[----:B-1----:R-:W-:Y:S05]  /*21270*/  @P0 BRA `(.L_x_1956) ;  /* 0x0000000000340947 */ /* 0x002fea0003800000 */
        /* <DEDUP_REMOVED lines=13> */
.L_x_1956:
[----:B------:R-:W-:Y:S05]  /*21350*/  BSYNC B0 ;  /* 0x0000000000007941 */ /* 0x000fea0003800000 */
.L_x_1947:
[----:B------:R-:W-:Y:S02]  /*21360*/  ULDC UR4, c[0x0][0xc3c] ;  /* 0x00030f0000047ab9 */ /* 0x000fe40000000800 */
[----:B------:R-:W-:-:S13]  /*21370*/  ISETP.GE.AND P0, PT, R27, UR4, PT ;  /* 0x000000041b007c0c */ /* 0x000fda000bf06270 */
[----:B------:R-:W-:Y:S05]  /*21380*/  @!P0 BRA `(.L_x_1966) ;  /* 0xfffffdfc00e08947 */ /* 0x000fea000383ffff */
[----:B------:R-:W-:Y:S05]  /*21390*/  BRA `(.L_x_1680) ;  /* 0x0000008400e07947 */ /* 0x000fea0003800000 */
.L_x_1678:
[----:B------:R-:W-:-:S08]  /*213a0*/  NOP ;  /* 0x0000000000007918 */ /* 0x000fd00000000000 */
[----:B0-----:R-:W0:-:S00]  /*213b0*/  USETMAXREG.DEALLOC.CTAPOOL 0x18 ;  /* 0x00000018000079c8 */ /* 0x001e0000080e0500 */
[----:B0-----:R-:W2:Y:S01]  /*213c0*/  LDL.LU R2, [R1] ;  /* 0x0000000001027983 */ /* 0x001ea20000300800 */
[----:B------:R-:W-:Y:S02]  /*213d0*/  LOP3.LUT R0, R0, 0x3, RZ, 0xc0, !PT ;  /* 0x0000000300007812 */ /* 0x000fe400078ec0ff */
[----:B------:R-:W-:-:S04]  /*213e0*/  MOV R6, RZ ;  /* 0x000000ff00067202 */ /* 0x000fc80000000f00 */
[----:B------:R-:W0:Y:S02]  /*213f0*/  SHFL.IDX PT, R0, R0, RZ, 0x1f ;  /* 0x00001fff00007589 */ /* 0x000e2400000e0000 */
[----:B0-----:R-:W-:Y:S02]  /*21400*/  ISETP.NE.AND P0, PT, R0, RZ, PT ;  /* 0x000000ff0000720c */ /* 0x001fe40003f05270 */
[----:B--2---:R-:W-:-:S11]  /*21410*/  LOP3.LUT R2, R2, 0xfffffffd, RZ, 0xc0, !PT ;  /* 0xfffffffd02027812 */ /* 0x004fd600078ec0ff */
[----:B------:R-:W-:-:S05]  /*21420*/  @P0 LOP3.LUT R2, R2, 0x2, RZ, 0xfc, !PT ;  /* 0x0000000202020812 */ /* 0x000fca00078efcff */
[----:B------:R0:W-:Y:S01]  /*21430*/  STL [R1], R2 ;  /* 0x0000000201007387 */ /* 0x0001e20000100800 */
        /* <DEDUP_REMOVED lines=8> */
.L_x_1967:
        /* <DEDUP_REMOVED lines=41> */
.L_x_1973:
[----:B------:R-:W-:Y:S01]  /*21750*/  UIADD3 UR4, UR4, 0x1f, URZ ;  /* 0x0000001f04047890 */ /* 0x000fe2000fffe03f */
[----:B------:R-:W-:-:S05]  /*21760*/  MOV R19, UR7 ;  /* 0x0000000700137c02 */ /* 0x000fca0008000f00 */
        /* <DEDUP_REMOVED lines=10> */
.L_x_1972:
[----:B------:R-:W-:Y:S05]  /*21810*/  BSYNC B0 ;  /* 0x0000000000007941 */ /* 0x000fea0003800000 */
.L_x_1971:
        /* <DEDUP_REMOVED lines=20> */
[----:B------:R-:W-:-:S07]  /*21960*/  MOV R5, R11 ;  /* 0x0000000b00057202 */ /* 0x000fce0000000f00 */
.L_x_1969:
[----:B------:R-:W-:-:S04]  /*21970*/  IMAD.IADD R8, R7, 0x1, -R8 ;  /* 0x0000000107087824 */ /* 0x000fc800078e0a08 */
        /* <DEDUP_REMOVED lines=17> */
[----:B------:R-:W-:-:S06]  /*21a90*/  VIADD R16, R7, 0xffffffff ;  /* 0xffffffff07107836 */ /* 0x000fcc0000000000 */
[----:B------:R2:W3:Y:S02]  /*21aa0*/  SHFL.IDX PT, R16, R5, R16, 0x1f ;  /* 0x00001f1005107589 */ /* 0x0004e400000e0000 */
.L_x_1974:
[----:B-12---:R-:W-:Y:S01]  /*21ab0*/  IMAD.MOV R5, RZ, RZ, -R3 ;  /* 0x000000ffff057224 */ /* 0x006fe200078e0a03 */
[----:B------:R-:W-:Y:S01]  /*21ac0*/  IABS R7, R9 ;  /* 0x0000000900077213 */ /* 0x000fe20000000000 */
        /* <DEDUP_REMOVED lines=8> */
[----:B------:R-:W-:-:S05]  /*21b50*/  IMAD R3, R8, R7, R5 ;  /* 0x0000000708037224 */ /* 0x000fca00078e0205 */
[----:B------:R-:W-:-:S13]  /*21b60*/  ISETP.GT.U32.AND P1, PT, R10, R3, PT ;  /* 0x000000030a00720c */ /* 0x000fda0003f24070 */
[----:B------:R-:W-:Y:S01]  /*21b70*/  @!P1 IMAD.IADD R3, R3, 0x1, -R10 ;  /* 0x0000000103039824 */ /* 0x000fe200078e0a0a */
[----:B------:R-:W-:Y:S02]  /*21b80*/  @!P1 IADD3 R8, R8, 0x1, RZ ;  /* 0x0000000108089810 */ /* 0x000fe40007ffe0ff */
        /* <DEDUP_REMOVED lines=11> */
[----:B------:R-:W-:Y:S01]  /*21c40*/  VIADDMNMX R11, R10, UR5, R11, PT ;  /* 0x000000050a0b7c46 */ /* 0x000fe2000b80010b */
[----:B------:R-:W-:-:S03]  /*21c50*/  IMAD.IADD R5, R8, 0x1, R5 ;  /* 0x0000000108057824 */ /* 0x000fc600078e0205 */
[----:B------:R-:W-:-:S04]  /*21c60*/  IABS R7, R11 ;  /* 0x0000000b00077213 */ /* 0x000fc80000000000 */
[----:B------:R-:W1:Y:S08]  /*21c70*/  I2F.RP R10, R7 ;  /* 0x00000007000a7306 */ /* 0x000e700000209400 */
[----:B-1----:R-:W1:Y:S02]  /*21c80*/  MUFU.RCP R10, R10 ;  /* 0x0000000a000a7308 */ /* 0x002e640000001000 */
[----:B-1----:R-:W-:Y:S01]  /*21c90*/  VIADD R3, R10, 0xffffffe ;  /* 0x0ffffffe0a037836 */ /* 0x002fe20000000000 */
[----:B------:R-:W-:-:S05]  /*21ca0*/  IABS R10, R11 ;  /* 0x0000000b000a7213 */ /* 0x000fca0000000000 */
[----:B------:R-:W1:Y:S01]  /*21cb0*/  F2I.FTZ.U32.TRUNC.NTZ R3, R3 ;  /* 0x0000000300037305 */ /* 0x000e62000021f000 */
[----:B------:R-:W-:Y:S02]  /*21cc0*/  IMAD.MOV R10, RZ, RZ, -R10 ;  /* 0x000000ffff0a7224 */ /* 0x000fe400078e0a0a */
[----:B-1----:R-:W-:-:S04]  /*21cd0*/  IMAD.MOV R2, RZ, RZ, -R3 ;  /* 0x000000ffff027224 */ /* 0x002fc800078e0a03 */
[----:B------:R-:W-:Y:S02]  /*21ce0*/  IMAD R9, R2, R7, RZ ;  /* 0x0000000702097224 */ /* 0x000fe400078e02ff */
[----:B------:R-:W-:-:S04]  /*21cf0*/  IMAD.MOV.U32 R2, RZ, RZ, RZ ;  /* 0x000000ffff027224 */ /* 0x000fc800078e00ff */
[----:B------:R-:W-:Y:S01]  /*21d00*/  IMAD.HI.U32 R2, R3, R9, R2 ;  /* 0x0000000903027227 */ /* 0x000fe200078e0002 */
[----:B------:R-:W-:Y:S02]  /*21d10*/  IABS R9, R8 ;  /* 0x0000000800097213 */ /* 0x000fe40000000000 */
[----:B------:R-:W-:-:S03]  /*21d20*/  LOP3.LUT R3, R8, R11, RZ, 0x3c, !PT ;  /* 0x0000000b08037212 */ /* 0x000fc600078e3cff */
[----:B------:R-:W-:Y:S01]  /*21d30*/  IMAD.HI.U32 R2, R2, R9, RZ ;  /* 0x0000000902027227 */ /* 0x000fe200078e00ff */
[----:B------:R-:W-:-:S03]  /*21d40*/  ISETP.GE.AND P2, PT, R3, RZ, PT ;  /* 0x000000ff0300720c */ /* 0x000fc60003f46270 */
[----:B------:R-:W-:-:S05]  /*21d50*/  IMAD R10, R2, R10, R9 ;  /* 0x0000000a020a7224 */ /* 0x000fca00078e0209 */
[----:B------:R-:W-:-:S13]  /*21d60*/  ISETP.GT.U32.AND P1, PT, R7, R10, PT ;  /* 0x0000000a0700720c */ /* 0x000fda0003f24070 */
[-C--:B------:R-:W-:Y:S01]  /*21d70*/  @!P1 IADD3 R10, R10, -R7.reuse, RZ ;  /* 0x800000070a0a9210 */ /* 0x080fe20007ffe0ff */
        /* <DEDUP_REMOVED lines=11> */
.L_x_1970:
[----:B------:R-:W-:Y:S01]  /*21e30*/  IMAD.MOV.U32 R17, RZ, RZ, RZ ;  /* 0x000000ffff117224 */ /* 0x000fe200078e00ff */
[----:B------:R-:W-:Y:S01]  /*21e40*/  MOV R18, RZ ;  /* 0x000000ff00127202 */ /* 0x000fe20000000f00 */
[----:B------:R-:W-:-:S07]  /*21e50*/  IMAD.U32 R16, RZ, RZ, UR6 ;  /* 0x00000006ff107e24 */ /* 0x000fce000f8e00ff */
.L_x_1975:
[----:B------:R-:W-:-:S13]  /*21e60*/  ISETP.NE.AND P0, PT, R0, RZ, PT ;  /* 0x000000ff0000720c */ /* 0x000fda0003f05270 */
[----:B------:R-:W1:Y:S01]  /*21e70*/  @!P0 S2R R3, SR_CgaCtaId ;  /* 0x0000000000038919 */ /* 0x000e620000008800 */
[----:B------:R-:W-:-:S04]  /*21e80*/  @!P0 MOV R0, 0x400 ;  /* 0x0000040000008802 */ /* 0x000fc80000000f00 */
[----:B-1----:R-:W-:-:S05]  /*21e90*/  @!P0 LEA R0, R3, R0, 0x18 ;  /* 0x0000000003008211 */ /* 0x002fca00078ec0ff */
[----:B------:R2:W-:Y:S01]  /*21ea0*/  @!P0 STS.128 [R0+0x308d0], R16 ;  /* 0x0308d01000008388 */ /* 0x0005e20000000c00 */
[----:B------:R-:W-:Y:S06]  /*21eb0*/  BAR.ARV 0x5, 0x180 ;  /* 0x0146000000007b1d */ /* 0x000fec0000002000 */
.L_x_1968:
[----:B--2---:R-:W-:Y:S01]  /*21ec0*/  IMAD.MOV.U32 R0, RZ, RZ, 0x1 ;  /* 0x00000001ff007424 */ /* 0x004fe200078e00ff */
        /* <DEDUP_REMOVED lines=12> */
[C---:B------:R-:W-:Y:S01]  /*21f90*/  LOP3.LUT R3, R0.reuse, 0x1f8, RZ, 0xc0, !PT ;  /* 0x000001f800037812 */ /* 0x040fe200078ec0ff */
[----:B0-----:R-:W-:Y:S01]  /*21fa0*/  IMAD.SHL.U32 R2, R5, 0x8, RZ ;  /* 0x0000000805027824 */ /* 0x001fe200078e00ff */
[----:B------:R-:W-:Y:S01]  /*21fb0*/  LOP3.LUT R0, R0, 0x38, RZ, 0xc0, !PT ;  /* 0x0000003800007812 */ /* 0x000fe200078ec0ff */
[----:B------:R-:W-:Y:S01]  /*21fc0*/  ULDC UR38, c[0x0][0xc] ;  /* 0x0000030000267ab9 */ /* 0x000fe20000000800 */
[----:B------:R-:W-:Y:S01]  /*21fd0*/  LOP3.LUT R3, R3, 0x38, R4, 0x78, !PT ;  /* 0x0000003803037812 */ /* 0x000fe200078e7804 */
[----:B------:R-:W-:Y:S01]  /*21fe0*/  IMAD.SHL.U32 R4, R4, 0x10, RZ ;  /* 0x0000001004047824 */ /* 0x000fe200078e00ff */
[----:B------:R-:W-:-:S02]  /*21ff0*/  SHF.R.U32.HI R5, RZ, 0x3, R5 ;  /* 0x00000003ff057819 */ /* 0x000fc40000011605 */
[----:B------:R-:W-:Y:S02]  /*22000*/  LOP3.LUT R2, R3, 0x200, R2, 0xf8, !PT ;  /* 0x0000020003027812 */ /* 0x000fe400078ef802 */
[----:B------:R-:W-:Y:S01]  /*22010*/  LOP3.LUT R4, R5, 0x70, R4, 0xf8, !PT ;  /* 0x0000007005047812 */ /* 0x000fe200078ef804 */
[----:B-1----:R-:W-:-:S06]  /*22020*/  ULEA UR4, UR5, UR4, 0x18 ;  /* 0x0000000405047291 */ /* 0x002fcc000f8ec03f */
[----:B------:R-:W-:-:S05]  /*22030*/  IMAD.U32 R3, RZ, RZ, UR4 ;  /* 0x00000004ff037e24 */ /* 0x000fca000f8e00ff */
[----:B------:R0:W-:Y:S02]  /*22040*/  STL [R1+0x4], R3 ;  /* 0x0000040301007387 */ /* 0x0001e40000100800 */
[----:B0-----:R-:W-:Y:S02]  /*22050*/  IMAD R3, R2, 0x2, R3 ;  /* 0x0000000202037824 */ /* 0x001fe400078e0203 */
[----:B------:R-:W-:-:S03]  /*22060*/  IMAD.MOV.U32 R2, RZ, RZ, 0x1 ;  /* 0x00000001ff027424 */ /* 0x000fc600078e00ff */
[----:B------:R0:W-:Y:S04]  /*22070*/  STL [R1+0x28], R3 ;  /* 0x0000280301007387 */ /* 0x0001e80000100800 */
[----:B------:R-:W-:Y:S04]  /*22080*/  STL [R1+0x48], RZ ;  /* 0x000048ff01007387 */ /* 0x000fe80000100800 */
[----:B------:R1:W-:Y:S01]  /*22090*/  STL [R1+0x20], R2 ;  /* 0x0000200201007387 */ /* 0x0003e20000100800 */
[----:B0-----:R-:W-:-:S03]  /*220a0*/  IMAD.MOV.U32 R3, RZ, RZ, 0x1 ;  /* 0x00000001ff037424 */ /* 0x001fc600078e00ff */
[----:B------:R0:W-:Y:S04]  /*220b0*/  STL [R1+0x1c], RZ ;  /* 0x00001cff01007387 */ /* 0x0001e80000100800 */
[----:B------:R0:W-:Y:S01]  /*220c0*/  STL [R1+0x8], RZ ;  /* 0x000008ff01007387 */ /* 0x0001e20000100800 */
[----:B-1----:R-:W-:-:S03]  /*220d0*/  LOP3.LUT R2, R0, 0x40, RZ, 0xfc, !PT ;  /* 0x0000004000027812 */ /* 0x002fc600078efcff */
[----:B------:R0:W-:Y:S01]  /*220e0*/  STL [R1+0x14], R3 ;  /* 0x0000140301007387 */ /* 0x0001e20000100800 */
[----:B------:R-:W-:-:S07]  /*220f0*/  LOP3.LUT R0, R0, 0x80, RZ, 0xfc, !PT ;  /* 0x0000008000007812 */ /* 0x000fce00078efcff */
.L_x_2138:
[----:B------:R-:W-:Y:S05]  /*22100*/  YIELD ;  /* 0x0000000000007946 */ /* 0x000fea0003800000 */
[----:B------:R-:W-:Y:S01]  /*22110*/  ULDC.64 UR4, c[0x0][0xa28] ;  /* 0x00028a0000047ab9 */ /* 0x000fe20000000a00 */
[----:B------:R-:W-:Y:S02]  /*22120*/  CS2R R6, SRZ ;  /* 0x0000000000067805 */ /* 0x000fe4000001ff00 */
[----:B------:R-:W-:Y:S01]  /*22130*/  ISETP.NE.U32.AND P0, PT, RZ, UR4, PT ;  /* 0x00000004ff007c0c */ /* 0x000fe2000bf05070 */
[----:B01----:R-:W1:Y:S01]  /*22140*/  LDC.64 R12, c[0x0][0xa00] ;  /* 0x00028000ff0c7b82 */ /* 0x003e620000000a00 */
[----:B------:R-:W-:Y:S01]  /*22150*/  ULDC.64 UR6, c[0x0][0xa08] ;  /* 0x0002820000067ab9 */ /* 0x000fe20000000a00 */
[----:B------:R-:W-:Y:S01]  /*22160*/  ULDC.64 UR8, c[0x0][0xa10] ;  /* 0x0002840000087ab9 */ /* 0x000fe20000000a00 */
[----:B------:R-:W-:Y:S01]  /*22170*/  ISETP.NE.AND.EX P0, PT, RZ, UR5, PT, P0 ;  /* 0x00000005ff007c0c */ /* 0x000fe2000bf05300 */
[----:B------:R-:W-:-:S04]  /*22180*/  ULDC.64 UR4, c[0x0][0xa18] ;  /* 0x0002860000047ab9 */ /* 0x000fc80000000a00 */
[----:B--2---:R-:W2:Y:S08]  /*22190*/  LDC.64 R4, c[0x0][0xa08] ;  /* 0x00028200ff047b82 */ /* 0x004eb00000000a00 */
[----:B0-----:R-:W0:Y:S02]  /*221a0*/  @P0 LDC.64 R2, c[0x0][0xa28] ;  /* 0x00028a00ff020b82 */ /* 0x001e240000000a00 */
[----:B0-----:R-:W-:-:S05]  /*221b0*/  @P0 IMAD.WIDE R2, R19, 0x4, R2 ;  /* 0x0000000413020825 */ /* 0x001fca00078e0202 */
[----:B------:R0:W5:Y:S01]  /*221c0*/  @P0 LDG.E R6, desc[UR60][R2.64] ;  /* 0x0000003c02060981 */ /* 0x000162000c1e1900 */
[----:B------:R-:W-:Y:S01]  /*221d0*/  ISETP.NE.U32.AND P0, PT, RZ, UR4, PT ;  /* 0x00000004ff007c0c */ /* 0x000fe2000bf05070 */
[C---:B-1----:R-:W-:Y:S01]  /*221e0*/  IMAD.WIDE R12, R19.reuse, 0x4, R12 ;  /* 0x00000004130c7825 */ /* 0x042fe200078e020c */
[----:B------:R-:W-:Y:S02]  /*221f0*/  ISETP.NE.U32.AND P2, PT, RZ, UR6, PT ;  /* 0x00000006ff007c0c */ /* 0x000fe4000bf45070 */
[----:B------:R-:W-:Y:S01]  /*22200*/  ISETP.NE.AND.EX P0, PT, RZ, UR5, PT, P0 ;  /* 0x00000005ff007c0c */ /* 0x000fe2000bf05300 */
[----:B------:R-:W-:Y:S01]  /*22210*/  ULDC.64 UR4, c[0x0][0xa00] ;  /* 0x0002800000047ab9 */ /* 0x000fe20000000a00 */
[----:B------:R-:W-:Y:S01]  /*22220*/  ISETP.NE.U32.AND P4, PT, RZ, UR8, PT ;  /* 0x00000008ff007c0c */ /* 0x000fe2000bf85070 */
[----:B---3--:R-:W-:Y:S01]  /*22230*/  IMAD.MOV.U32 R0, RZ, RZ, RZ ;  /* 0x000000ffff007224 */ /* 0x008fe200078e00ff */
[----:B------:R-:W-:Y:S01]  /*22240*/  ISETP.NE.U32.AND P1, PT, RZ, UR4, PT ;  /* 0x00000004ff007c0c */ /* 0x000fe2000bf25070 */
[----:B0-----:R-:W0:Y:S01]  /*22250*/  LDC.64 R2, c[0x0][0xa10] ;  /* 0x00028400ff027b82 */ /* 0x001e220000000a00 */
[----:B------:R-:W-:Y:S01]  /*22260*/  MOV R8, RZ ;  /* 0x000000ff00087202 */ /* 0x000fe20000000f00 */
[----:B--2---:R-:W-:Y:S01]  /*22270*/  IMAD.WIDE R4, R19, 0x4, R4 ;  /* 0x0000000413047825 */ /* 0x004fe200078e0204 */
[----:B------:R-:W-:-:S05]  /*22280*/  ISETP.NE.AND.EX P3, PT, RZ, UR5, PT, P1 ;  /* 0x00000005ff007c0c */ /* 0x000fca000bf65310 */
[----:B------:R-:W1:Y:S01]  /*22290*/  @P0 LDC.64 R10, c[0x0][0xa18] ;  /* 0x00028600ff0a0b82 */ /* 0x000e620000000a00 */
[----:B------:R-:W-:Y:S01]  /*222a0*/  ULDC UR4, c[0x0][0x288] ;  /* 0x0000a20000047ab9 */ /* 0x000fe20000000800 */
[----:B------:R-:W-:Y:S02]  /*222b0*/  ISETP.NE.AND.EX P1, PT, RZ, UR7, PT, P2 ;  /* 0x00000007ff007c0c */ /* 0x000fe4000bf25320 */
[----:B------:R-:W-:-:S04]  /*222c0*/  ISETP.NE.AND.EX P2, PT, RZ, UR9, PT, P4 ;  /* 0x00000009ff007c0c */ /* 0x000fc8000bf45340 */
[----:B------:R-:W2:Y:S07]  /*222d0*/  @P3 LDG.E R7, desc[UR60][R12.64] ;  /* 0x0000003c0c073981 */ /* 0x000eae000c1e1900 */
[----:B------:R-:W5:Y:S01]  /*222e0*/  @P1 LDG.E R8, desc[UR60][R4.64] ;  /* 0x0000003c04081981 */ /* 0x000f62000c1e1900 */
        /* <DEDUP_REMOVED lines=15> */
[----:B--2---:R0:W-:Y:S01]  /*223e0*/  STL [R1+0x3c], R7 ;  /* 0x00003c0701007387 */ /* 0x0041e20000100800 */
[----:B------:R-:W-:Y:S02]  /*223f0*/  IMAD.MOV.U32 R11, RZ, RZ, R7 ;  /* 0x000000ffff0b7224 */ /* 0x000fe400078e0007 */
[----:B0-----:R-:W-:Y:S01]  /*22400*/  IMAD.U32 R7, RZ, RZ, UR4 ;  /* 0x00000004ff077e24 */ /* 0x001fe2000f8e00ff */
[----:B------:R-:W-:Y:S06]  /*22410*/  @P0 BRA `(.L_x_1977) ;  /* 0x0000000000140947 */ /* 0x000fec0003800000 */
[----:B------:R-:W-:Y:S05]  /*22420*/  @!P3 BRA `(.L_x_1977) ;  /* 0x000000000010b947 */ /* 0x000fea0003800000 */
[----:B------:R-:W2:Y:S04]  /*22430*/  LDG.E R9, desc[UR60][R12.64] ;  /* 0x0000003c0c097981 */ /* 0x000ea8000c1e1900 */
[----:B------:R-:W2:Y:S02]  /*22440*/  LDG.E R12, desc[UR60][R12.64+0x4] ;  /* 0x0000043c0c0c7981 */ /* 0x000ea4000c1e1900 */
[----:B--2---:R-:W-:-:S05]  /*22450*/  IMAD.IADD R11, R12, 0x1, -R9 ;  /* 0x000000010c0b7824 */ /* 0x004fca00078e0a09 */
[----:B------:R0:W-:Y:S02]  /*22460*/  STL [R1+0x3c], R11 ;  /* 0x00003c0b01007387 */ /* 0x0001e40000100800 */
.L_x_1977:
[----:B-----5:R-:W-:Y:S01]  /*22470*/  IMAD.IADD R8, R8, 0x1, R6 ;  /* 0x0000000108087824 */ /* 0x020fe200078e0206 */
[----:B------:R-:W-:Y:S02]  /*22480*/  ULDC.64 UR4, c[0x0][0xa20] ;  /* 0x0002880000047ab9 */ /* 0x000fe40000000a00 */
[----:B------:R-:W-:Y:S02]  /*22490*/  ISETP.NE.U32.AND P0, PT, RZ, UR4, PT ;  /* 0x00000004ff007c0c */ /* 0x000fe4000bf05070 */
[----:B------:R1:W-:Y:S02]  /*224a0*/  STL [R1+0x18], R8 ;  /* 0x0000180801007387 */ /* 0x0003e40000100800 */
[----:B------:R-:W-:-:S13]  /*224b0*/  ISETP.NE.AND.EX P0, PT, RZ, UR5, PT, P0 ;  /* 0x00000005ff007c0c */ /* 0x000fda000bf05300 */
[----:B-1----:R-:W-:Y:S05]  /*224c0*/  @!P0 BRA `(.L_x_1978) ;  /* 0x0000000000108947 */ /* 0x002fea0003800000 */
[----:B------:R-:W1:Y:S02]  /*224d0*/  LDC.64 R4, c[0x0][0xa20] ;  /* 0x00028800ff047b82 */ /* 0x000e640000000a00 */
[----:B-1----:R-:W-:-:S05]  /*224e0*/  IMAD.WIDE R4, R19, 0x4, R4 ;  /* 0x0000000413047825 */ /* 0x002fca00078e0204 */
[----:B------:R1:W5:Y:S01]  /*224f0*/  LDG.E R7, desc[UR60][R4.64] ;  /* 0x0000003c04077981 */ /* 0x000362000c1e1900 */
[----:B------:R-:W-:Y:S05]  /*22500*/  BRA `(.L_x_1979) ;  /* 0x0000000000107947 */ /* 0x000fea0003800000 */
.L_x_1978:
[----:B------:R-:W-:Y:S05]  /*22510*/  @!P1 BRA `(.L_x_1979) ;  /* 0x00000000000c9947 */ /* 0x000fea0003800000 */
[----:B------:R-:W2:Y:S04]  /*22520*/  LDG.E R7, desc[UR60][R4.64] ;  /* 0x0000003c04077981 */ /* 0x000ea8000c1e1900 */
[----:B------:R-:W2:Y:S02]  /*22530*/  LDG.E R4, desc[UR60][R4.64+0x4] ;  /* 0x0000043c04047981 */ /* 0x000ea4000c1e1900 */
[----:B--2---:R-:W-:-:S07]  /*22540*/  IMAD.IADD R7, R4, 0x1, -R7 ;  /* 0x0000000104077824 */ /* 0x004fce00078e0a07 */
.L_x_1979:
[----:B-1----:R-:W2:Y:S04]  /*22550*/  @P2 LDG.E R4, desc[UR60][R2.64] ;  /* 0x0000003c02042981 */ /* 0x002ea8000c1e1900 */
[----:B------:R1:W2:Y:S01]  /*22560*/  @P2 LDG.E R2, desc[UR60][R2.64+0x4] ;  /* 0x0000043c02022981 */ /* 0x0002a2000c1e1900 */
[----:B------:R-:W-:Y:S02]  /*22570*/  IMAD.SHL.U32 R12, R17, 0x80, RZ ;  /* 0x00000080110c7824 */ /* 0x000fe400078e00ff */
[----:B-----5:R-:W-:Y:S02]  /*22580*/  IMAD.IADD R9, R7, 0x1, -R6 ;  /* 0x0000000107097824 */ /* 0x020fe400078e0a06 */
[----:B------:R-:W-:Y:S01]  /*22590*/  VIADD R7, R12, 0x7f ;  /* 0x0000007f0c077836 */ /* 0x000fe20000000000 */
[----:B------:R3:W-:Y:S01]  /*225a0*/  STL [R1+0x30], R12 ;  /* 0x0000300c01007387 */ /* 0x0007e20000100800 */
[----:B-1----:R-:W1:Y:S02]  /*225b0*/  LDC R3, c[0x0][0x448] ;  /* 0x00011200ff037b82 */ /* 0x002e640000000800 */
[----:B-1----:R-:W-:-:S13]  /*225c0*/  ISETP.NE.AND P1, PT, R3, 0x1, PT ;  /* 0x000000010300780c */ /* 0x002fda0003f25270 */
[----:B------:R-:W1:Y:S08]  /*225d0*/  @P1 LDC R3, c[0x0][0x44c] ;  /* 0x00011300ff031b82 */ /* 0x000e700000000800 */
[----:B------:R-:W4:Y:S01]  /*225e0*/  @P1 LDC R5, c[0x0][0x450] ;  /* 0x00011400ff051b82 */ /* 0x000f220000000800 */
[----:B--2---:R-:W-:Y:S01]  /*225f0*/  @P2 IADD3 R10, -R4, R2, RZ ;  /* 0x00000002040a2210 */ /* 0x004fe20007ffe1ff */
[----:B-1----:R-:W-:-:S04]  /*22600*/  @P1 IMAD.HI.U32 R2, R7, R3, RZ ;  /* 0x0000000307021227 */ /* 0x002fc800078e00ff */
[----:B------:R-:W-:Y:S01]  /*22610*/  IMAD.IADD R6, R9, 0x1, R10 ;  /* 0x0000000109067824 */ /* 0x000fe200078e020a */
[----:B----4-:R-:W-:-:S03]  /*22620*/  @P1 SHF.R.U32.HI R7, RZ, R5, R2 ;  /* 0x00000005ff071219 */ /* 0x010fc60000011602 */
[C---:B------:R-:W-:Y:S01]  /*22630*/  VIADD R2, R6.reuse, 0x5f ;  /* 0x0000005f06027836 */ /* 0x040fe20000000000 */
[----:B------:R-:W-:-:S03]  /*22640*/  IADD3 R17, R6, 0x1, -R11 ;  /* 0x0000000106117810 */ /* 0x000fc60007ffe80b */
[----:B------:R-:W-:-:S04]  /*22650*/  IMAD.HI R2, R2, 0x2aaaaaab, RZ ;  /* 0x2aaaaaab02027827 */ /* 0x000fc800078e02ff */
[----:B------:R-:W-:Y:S01]  /*22660*/  IMAD.IADD R7, R17, 0x1, R7 ;  /* 0x0000000111077824 */ /* 0x000fe200078e0207 */
[----:B------:R-:W-:-:S04]  /*22670*/  SHF.R.U32.HI R21, RZ, 0x1f, R2 ;  /* 0x0000001fff157819 */ /* 0x000fc80000011602 */
[----:B------:R-:W-:Y:S02]  /*22680*/  LEA.HI.SX32 R21, R2, R21, 0x1c ;  /* 0x0000001502157211 */ /* 0x000fe400078fe2ff */
[----:B------:R-:W1:Y:S02]  /*22690*/  LDC.64 R2, c[0x0][0x9e0] ;  /* 0x00027800ff027b82 */ /* 0x000e640000000a00 */
[----:B-1----:R-:W-:Y:S01]  /*226a0*/  ISETP.GE.AND P3, PT, R3, 0x1, PT ;  /* 0x000000010300780c */ /* 0x002fe20003f66270 */
[----:B------:R-:W-:-:S12]  /*226b0*/  IMAD.IADD R8, R7, 0x1, R2 ;  /* 0x0000000107087824 */ /* 0x000fd800078e0202 */
[----:B---3--:R-:W-:Y:S05]  /*226c0*/  @!P3 BRA `(.L_x_1980) ;  /* 0x000000000048b947 */ /* 0x008fea0003800000 */
[C---:B------:R-:W-:Y:S01]  /*226d0*/  ISETP.GT.AND P0, PT, R7.reuse, RZ, PT ;  /* 0x000000ff0700720c */ /* 0x040fe20003f04270 */
[----:B------:R-:W-:Y:S01]  /*226e0*/  BSSY B0, `(.L_x_1981) ;  /* 0x000000e000007945 */ /* 0x000fe20003800000 */
[----:B------:R-:W-:-:S11]  /*226f0*/  VIADD R2, R7, 0xffffffff ;  /* 0xffffffff07027836 */ /* 0x000fd60000000000 */
[----:B------:R-:W-:Y:S05]  /*22700*/  @P0 BRA `(.L_x_1982) ;  /* 0x00000000001c0947 */ /* 0x000fea0003800000 */
[----:B------:R-:W-:Y:S02]  /*22710*/  ISETP.NE.AND P0, PT, R3, 0x1, PT ;  /* 0x000000010300780c */ /* 0x000fe40003f05270 */
[----:B------:R-:W-:-:S11]  /*22720*/  IADD3 R2, -R7, RZ, RZ ;  /* 0x000000ff07027210 */ /* 0x000fd60007ffe1ff */
[----:B------:R-:W1:Y:S02]  /*22730*/  @P0 LDC.64 R4, c[0x0][0x9e8] ;  /* 0x00027a00ff040b82 */ /* 0x000e640000000a00 */
[----:B-1----:R-:W-:-:S05]  /*22740*/  @P0 IMAD.HI.U32 R4, R2, R4, RZ ;  /* 0x0000000402040227 */ /* 0x002fca00078e00ff */
[----:B------:R-:W-:-:S04]  /*22750*/  @P0 SHF.R.U32.HI R2, RZ, R5, R4 ;  /* 0x00000005ff020219 */ /* 0x000fc80000011604 */
[----:B------:R-:W-:Y:S01]  /*22760*/  LOP3.LUT R2, RZ, R2, RZ, 0x33, !PT ;  /* 0x00000002ff027212 */ /* 0x000fe200078e33ff */
[----:B------:R-:W-:Y:S06]  /*22770*/  BRA `(.L_x_1983) ;  /* 0x0000000000107947 */ /* 0x000fec0003800000 */
.L_x_1982:
[----:B------:R-:W-:-:S13]  /*22780*/  ISETP.NE.AND P0, PT, R3, 0x1, PT ;  /* 0x000000010300780c */ /* 0x000fda0003f05270 */
[----:B------:R-:W1:Y:S02]  /*22790*/  @P0 LDC.64 R4, c[0x0][0x9e8] ;  /* 0x00027a00ff040b82 */ /* 0x000e640000000a00 */
[----:B-1----:R-:W-:-:S05]  /*227a0*/  @P0 IMAD.HI.U32 R4, R2, R4, RZ ;  /* 0x0000000402040227 */ /* 0x002fca00078e00ff */
[----:B------:R-:W-:-:S07]  /*227b0*/  @P0 SHF.R.U32.HI R2, RZ, R5, R4 ;  /* 0x00000005ff020219 */ /* 0x000fce0000011604 */
.L_x_1983:
[----:B------:R-:W-:Y:S05]  /*227c0*/  BSYNC B0 ;  /* 0x0000000000007941 */ /* 0x000fea0003800000 */
.L_x_1981:
[----:B------:R-:W-:-:S05]  /*227d0*/  IMAD R2, R2, R3, R3 ;  /* 0x0000000302027224 */ /* 0x000fca00078e0203 */
[----:B------:R-:W-:-:S07]  /*227e0*/  VIMNMX R8, R8, R2, PT ;  /* 0x0000000208087248 */ /* 0x000fce0003fe0100 */
.L_x_1980:
[----:B------:R-:W1:Y:S01]  /*227f0*/  @P1 LDC R4, c[0x0][0x44c] ;  /* 0x00011300ff041b82 */ /* 0x000e620000000800 */
[----:B------:R-:W-:Y:S01]  /*22800*/  IMAD.MOV.U32 R2, RZ, RZ, R12 ;  /* 0x000000ffff027224 */ /* 0x000fe200078e000c */
[----:B------:R-:W-:Y:S01]  /*22810*/  ULDC UR4, c[0x0][0x9dc] ;  /* 0x0002770000047ab9 */ /* 0x000fe20000000800 */
[----:B------:R-:W-:-:S05]  /*22820*/  IMAD.IADD R20, R6, 0x1, -R11 ;  /* 0x0000000106147824 */ /* 0x000fca00078e0a0b */
[----:B------:R-:W2:Y:S01]  /*22830*/  @P1 LDC R5, c[0x0][0x450] ;  /* 0x00011400ff051b82 */ /* 0x000ea20000000800 */
[----:B-1----:R-:W-:-:S05]  /*22840*/  @P1 IMAD.HI.U32 R4, R12, R4, RZ ;  /* 0x000000040c041227 */ /* 0x002fca00078e00ff */
[----:B--2---:R-:W-:-:S05]  /*22850*/  @P1 SHF.R.U32.HI R2, RZ, R5, R4 ;  /* 0x00000005ff021219 */ /* 0x004fca0000011604 */
        /* <DEDUP_REMOVED lines=8> */
[----:B------:R-:W1:Y:S02]  /*228e0*/  @P0 LDC.64 R4, c[0x0][0x9e8] ;  /* 0x00027a00ff040b82 */ /* 0x000e640000000a00 */
[----:B-1----:R-:W-:-:S05]  /*228f0*/  @P0 IMAD.HI.U32 R4, R2, R4, RZ ;  /* 0x0000000402040227 */ /* 0x002fca00078e00ff */
[----:B------:R-:W-:-:S04]  /*22900*/  @P0 SHF.R.U32.HI R2, RZ, R5, R4 ;  /* 0x00000005ff020219 */ /* 0x000fc80000011604 */
[----:B------:R-:W-:Y:S01]  /*22910*/  LOP3.LUT R2, RZ, R2, RZ, 0x33, !PT ;  /* 0x00000002ff027212 */ /* 0x000fe200078e33ff */
[----:B------:R-:W-:Y:S06]  /*22920*/  BRA `(.L_x_1987) ;  /* 0x0000000000107947 */ /* 0x000fec0003800000 */
.L_x_1986:
[----:B------:R-:W-:-:S13]  /*22930*/  ISETP.NE.AND P0, PT, R3, 0x1, PT ;  /* 0x000000010300780c */ /* 0x000fda0003f05270 */
[----:B------:R-:W1:Y:S02]  /*22940*/  @P0 LDC.64 R4, c[0x0][0x9e8] ;  /* 0x00027a00ff040b82 */ /* 0x000e640000000a00 */
[----:B-1----:R-:W-:-:S05]  /*22950*/  @P0 IMAD.HI.U32 R4, R2, R4, RZ ;  /* 0x0000000402040227 */ /* 0x002fca00078e00ff */
[----:B------:R-:W-:-:S07]  /*22960*/  @P0 SHF.R.U32.HI R2, RZ, R5, R4 ;  /* 0x00000005ff020219 */ /* 0x000fce0000011604 */
.L_x_1987:
[----:B------:R-:W-:Y:S05]  /*22970*/  BSYNC B0 ;  /* 0x0000000000007941 */ /* 0x000fea0003800000 */
.L_x_1985:
[----:B------:R-:W-:-:S05]  /*22980*/  IMAD R2, R2, R3, RZ ;  /* 0x0000000302027224 */ /* 0x000fca00078e02ff */
[----:B------:R-:W-:-:S07]  /*22990*/  VIMNMX R6, R6, R2, !PT ;  /* 0x0000000206067248 */ /* 0x000fce0007fe0100 */
.L_x_1984:
[----:B------:R-:W-:Y:S01]  /*229a0*/  VIADD R8, R8, 0x5f ;  /* 0x0000005f08087836 */ /* 0x000fe20000000000 */
[----:B------:R-:W-:Y:S01]  /*229b0*/  BSSY B0, `(.L_x_1988) ;  /* 0x000016b000007945 */ /* 0x000fe20003800000 */
        /* <DEDUP_REMOVED lines=11> */
[----:B------:R-:W-:-:S03]  /*22a70*/  VIMNMX R10, R9, R10, PT ;  /* 0x0000000a090a7248 */ /* 0x000fc60003fe0100 */
[----:B------:R-:W-:Y:S01]  /*22a80*/  IMAD.WIDE.U32 R4, R2, -0x55555555, RZ ;  /* 0xaaaaaaab02047825 */ /* 0x000fe200078e00ff */
[----:B------:R-:W-:-:S04]  /*22a90*/  ISETP.GT.AND P0, PT, R10, R2, PT ;  /* 0x000000020a00720c */ /* 0x000fc80003f04270 */
[----:B------:R-:W-:-:S05]  /*22aa0*/  SHF.R.U32.HI R3, RZ, 0x6, R5 ;  /* 0x00000006ff037819 */ /* 0x000fca0000011605 */
[----:B------:R-:W-:-:S04]  /*22ab0*/  IMAD.MOV.U32 R9, RZ, RZ, R3 ;  /* 0x000000ffff097224 */ /* 0x000fc800078e0003 */
[----:B------:R-:W-:-:S04]  /*22ac0*/  @P0 VIADD R2, R10, 0x5f ;  /* 0x0000005f0a020836 */ /* 0x000fc80000000000 */
[----:B------:R-:W-:-:S05]  /*22ad0*/  @P0 IMAD.HI R2, R2, 0x2aaaaaab, RZ ;  /* 0x2aaaaaab02020827 */ /* 0x000fca00078e02ff */
[----:B------:R-:W-:-:S04]  /*22ae0*/  @P0 SHF.R.U32.HI R4, RZ, 0x1f, R2 ;  /* 0x0000001fff040819 */ /* 0x000fc80000011602 */
[----:B------:R-:W-:Y:S02]  /*22af0*/  @P0 LEA.HI.SX32 R9, R2, R4, 0x1c ;  /* 0x0000000402090211 */ /* 0x000fe400078fe2ff */
[----:B------:R-:W-:Y:S02]  /*22b00*/  PLOP3.LUT P0, PT, PT, PT, PT, 0x80, 0x0 ;  /* 0x000000000000781c */ /* 0x000fe40003f0f070 */
[----:B------:R-:W-:-:S13]  /*22b10*/  ISETP.GT.AND P1, PT, R9, R3, PT ;  /* 0x000000030900720c */ /* 0x000fda0003f24270 */
[----:B------:R-:W-:Y:S05]  /*22b20*/  @!P1 BRA `(.L_x_1989) ;  /* 0x00000014004c9947 */ /* 0x000fea0003800000 */
[----:B------:R-:W-:Y:S01]  /*22b30*/  UMOV UR4, 0xffffffff ;  /* 0xffffffff00047882 */ /* 0x000fe20000000000 */
[----:B------:R-:W-:Y:S02]  /*22b40*/  SEL R2, R19, RZ, !P2 ;  /* 0x000000ff13027207 */ /* 0x000fe40005000000 */
[----:B------:R-:W-:Y:S05]  /*22b50*/  BRA.DIV UR4, `(.L_x_1990) ;  /* 0x0000007a04e47947 */ /* 0x000fea000b800000 */
[----:B------:R-:W1:Y:S02]  /*22b60*/  S2R R4, SR_TID.X ;  /* 0x0000000000047919 */ /* 0x000e640000002100 */
[----:B-1----:R-:W-:-:S04]  /*22b70*/  SHF.R.U32.HI R4, RZ, 0x5, R4 ;  /* 0x00000005ff047819 */ /* 0x002fc80000011604 */
[----:B------:R-:W-:-:S05]  /*22b80*/  LOP3.LUT R4, R4, 0x3, RZ, 0xc0, !PT ;  /* 0x0000000304047812 */ /* 0x000fca00078ec0ff */
[----:B------:R1:W2:Y:S02]  /*22b90*/  SHFL.IDX PT, R14, R4, RZ, 0x1f ;  /* 0x00001fff040e7589 */ /* 0x0002a400000e0000 */
.L_x_2181:
[----:B--2---:R-:W-:Y:S02]  /*22ba0*/  ISETP.NE.AND P0, PT, R14, RZ, PT ;  /* 0x000000ff0e00720c */ /* 0x004fe40003f05270 */
[----:B------:R-:W-:-:S11]  /*22bb0*/  PLOP3.LUT P6, PT, PT, PT, PT, 0x8, 0x0 ;  /* 0x000000000000781c */ /* 0x000fd60003fce170 */
[----:B------:R-:W-:Y:S05]  /*22bc0*/  @P0 BRA `(.L_x_1991) ;  /* 0x00000000000c0947 */ /* 0x000fea0003800000 */
[----:B------:R-:W-:-:S03]  /*22bd0*/  UMOV UR4, 0xffffffff ;  /* 0xffffffff00047882 */ /* 0x000fc60000000000 */
[----:B------:R-:W-:Y:S05]  /*22be0*/  BRA.DIV UR4, `(.L_x_1992) ;  /* 0x0000007a04f47947 */ /* 0x000fea000b800000 */
[----:B------:R-:W-:-:S13]  /*22bf0*/  ELECT P6, URZ, PT ;  /* 0x00000000003f782f */ /* 0x000fda00038c0000 */
.L_x_1991:
[----:B-1----:R-:W2:Y:S04]  /*22c00*/  LDL R4, [R1+0x48] ;  /* 0x0000480001047983 */ /* 0x002ea80000100800 */
[----:B------:R-:W3:Y:S01]  /*22c10*/  LDL R6, [R1+0x4] ;  /* 0x0000040001067983 */ /* 0x000ee20000100800 */
[----:B------:R-:W-:Y:S01]  /*22c20*/  BSSY B1, `(.L_x_1993) ;  /* 0x0000008000017945 */ /* 0x000fe20003800000 */
[----:B--2---:R-:W-:-:S05]  /*22c30*/  VIADD R4, R4, 0x1 ;  /* 0x0000000104047836 */ /* 0x004fca0000000000 */
[----:B------:R-:W-:-:S04]  /*22c40*/  LEA.HI R5, R4, R4, RZ, 0x1 ;  /* 0x0000000404057211 */ /* 0x000fc800078f08ff */
[----:B------:R-:W-:-:S04]  /*22c50*/  LOP3.LUT R5, R5, 0xfffffffe, RZ, 0xc0, !PT ;  /* 0xfffffffe05057812 */ /* 0x000fc800078ec0ff */
[----:B------:R-:W-:-:S04]  /*22c60*/  IADD3 R4, R4, -R5, RZ ;  /* 0x8000000504047210 */ /* 0x000fc80007ffe0ff */
[----:B------:R-:W-:-:S04]  /*22c70*/  SHF.L.U32 R4, R4, 0x1f, RZ ;  /* 0x0000001f04047819 */ /* 0x000fc800000006ff */
[----:B---3--:R-:W1:Y:S02]  /*22c80*/  SYNCS.PHASECHK.TRANS64.TRYWAIT P0, [R6+URZ+0x30820], R4 ;  /* 0x03082004060075a7 */ /* 0x008e64000800017f */
[----:B-1----:R-:W-:Y:S05]  /*22c90*/  @!P0 BRA `(.L_x_1994) ;  /* 0x0000007800e88947 */ /* 0x002fea0003800000 */
.L_x_2184:
[----:B------:R-:W-:Y:S05]  /*22ca0*/  BSYNC B1 ;  /* 0x0000000000017941 */ /* 0x000fea0003800000 */
.L_x_1993:
[----:B------:R-:W-:Y:S04]  /*22cb0*/  BSSY B1, `(.L_x_1995) ;  /* 0x0000090000017945 */ /* 0x000fe80003800000 */
[----:B------:R-:W-:Y:S05]  /*22cc0*/  @!P6 BRA `(.L_x_1996) ;  /* 0x000000080038e947 */ /* 0x000fea0003800000 */
[----:B------:R-:W2:Y:S04]  /*22cd0*/  LDL R8, [R1+0x4] ;  /* 0x0000040001087983 */ /* 0x000ea80000100800 */
[----:B------:R-:W2:Y:S04]  /*22ce0*/  LDL R7, [R1+0x1c] ;  /* 0x00001c0001077983 */ /* 0x000ea80000100800 */
[----:B------:R-:W3:Y:S01]  /*22cf0*/  LDL R6, [R1+0x20] ;  /* 0x0000200001067983 */ /* 0x000ee20000100800 */
[----:B------:R-:W-:Y:S01]  /*22d00*/  BSSY B2, `(.L_x_1997) ;  /* 0x0000008000027945 */ /* 0x000fe20003800000 */
[----:B-1----:R-:W1:Y:S02]  /*22d10*/  S2R R5, SR_TID.X ;  /* 0x0000000000057919 */ /* 0x002e640000002100 */
[----:B-1----:R-:W-:-:S04]  /*22d20*/  LOP3.LUT R5, R5, 0x7f, RZ, 0xc0, !PT ;  /* 0x0000007f05057812 */ /* 0x002fc800078ec0ff */
[----:B------:R-:W-:Y:S01]  /*22d30*/  ISETP.NE.AND P1, PT, R5, RZ, PT ;  /* 0x000000ff0500720c */ /* 0x000fe20003f25270 */
[----:B--2---:R-:W-:Y:S01]  /*22d40*/  IMAD R7, R7, 0x8, R8 ;  /* 0x0000000807077824 */ /* 0x004fe200078e0208 */
[----:B---3--:R-:W-:-:S04]  /*22d50*/  SHF.L.U32 R10, R6, 0x1f, RZ ;  /* 0x0000001f060a7819 */ /* 0x008fc800000006ff */
[----:B------:R-:W1:Y:S02]  /*22d60*/  SYNCS.PHASECHK.TRANS64.TRYWAIT P0, [R7+URZ+0x308a0], R10 ;  /* 0x0308a00a070075a7 */ /* 0x000e64000800017f */
[----:B-1----:R-:W-:Y:S05]  /*22d70*/  @!P0 BRA `(.L_x_1998) ;  /* 0x0000007800c88947 */ /* 0x002fea0003800000 */
.L_x_2185:
[----:B------:R-:W-:Y:S05]  /*22d80*/  BSYNC B2 ;  /* 0x0000000000027941 */ /* 0x000fea0003800000 */
.L_x_1997:
        /* <DEDUP_REMOVED lines=9> */
.L_x_2000:
[----:B------:R-:W-:Y:S05]  /*22e20*/  BSYNC B2 ;  /* 0x0000000000027941 */ /* 0x000fea0003800000 */
.L_x_1999:
        /* <DEDUP_REMOVED lines=8> */
[----:B------:R-:W-:Y:S01]  /*22eb0*/  VIADD R5, R5, 0xffffffa0 ;  /* 0xffffffa005057836 */ /* 0x000fe20000000000 */
[----:B------:R-:W-:Y:S01]  /*22ec0*/  UIADD3.X UR5, URZ, UR37, URZ, UP0, !UPT ;  /* 0x000000253f057290 */ /* 0x000fe200087fe43f */
[----:B------:R-:W-:Y:S01]  /*22ed0*/  UMOV UR7, 0x12f00000 ;  /* 0x12f0000000077882 */ /* 0x000fe20000000000 */
[----:B--2---:R-:W-:-:S02]  /*22ee0*/  IMAD R6, R4, 0x9000, R6 ;  /* 0x0000900004067824 */ /* 0x004fc400078e0206 */
[----:B------:R-:W-:Y:S02]  /*22ef0*/  VIADD R4, R7, 0x30890 ;  /* 0x0003089007047836 */ /* 0x000fe40000000000 */
[----:B------:R-:W-:-:S07]  /*22f00*/  VIADD R8, R6, 0x1e400 ;  /* 0x0001e40006087836 */ /* 0x000fce0000000000 */
.L_x_2001:
        /* <DEDUP_REMOVED lines=16> */
.L_x_2002:
        /* <DEDUP_REMOVED lines=10> */
[----:B------:R-:W-:Y:S01]  /*230b0*/  MOV R12, 0x80 ;  /* 0x00000080000c7802 */ /* 0x000fe20000000f00 */
[----:B------:R-:W-:Y:S01]  /*230c0*/  VIADD R8, R6, 0x24400 ;  /* 0x0002440006087836 */ /* 0x000fe20000000000 */
[----:B------:R-:W-:Y:S01]  /*230d0*/  PLOP3.LUT P0, PT, PT, PT, PT, 0x80, 0x0 ;  /* 0x000000000000781c */ /* 0x000fe20003f0f070 */
[----:B------:R-:W-:Y:S01]  /*230e0*/  UMOV UR6, 0x0 ;  /* 0x0000000000067882 */ /* 0x000fe20000000000 */
[----:B------:R-:W-:Y:S01]  /*230f0*/  R2UR UR10, R12 ;  /* 0x000000000c0a72ca */ /* 0x000fe200000e0000 */
[----:B------:R-:W-:-:S14]  /*23100*/  UMOV UR7, 0x12f00000 ;  /* 0x12f0000000077882 */ /* 0x000fdc0000000000 */
.L_x_2003:
        /* <DEDUP_REMOVED lines=13> */
.L_x_2186:
[----:B------:R-:W-:Y:S05]  /*231e0*/  BSYNC B2 ;  /* 0x0000000000027941 */ /* 0x000fea0003800000 */
.L_x_2004:
[----:B------:R-:W-:Y:S01]  /*231f0*/  BSSY B2, `(.L_x_2006) ;  /* 0x000000b000027945 */ /* 0x000fe20003800000 */
[----:B-12---:R-:W-:Y:S02]  /*23200*/  IMAD.MOV.U32 R10, RZ, RZ, 0x0 ;  /* 0x00000000ff0a7424 */ /* 0x006fe400078e00ff */
[----:B0-----:R-:W-:Y:S01]  /*23210*/  IMAD.MOV.U32 R11, RZ, RZ, 0x12f00000 ;  /* 0x12f00000ff0b7424 */ /* 0x001fe200078e00ff */
[----:B------:R-:W-:Y:S06]  /*23220*/  @P1 BRA `(.L_x_2007) ;  /* 0x00000000001c1947 */ /* 0x000fec0003800000 */
[----:B------:R-:W0:Y:S01]  /*23230*/  S2R R8, SR_TID.X ;  /* 0x0000000000087919 */ /* 0x000e220000002100 */
[----:B------:R-:W-:-:S04]  /*23240*/  IMAD.MOV.U32 R4, RZ, RZ, 0x9000 ;  /* 0x00009000ff047424 */ /* 0x000fc800078e00ff */
[----:B------:R1:W-:Y:S01]  /*23250*/  SYNCS.ARRIVE.TRANS64 RZ, [R7+URZ+0x308b0], R4 ;  /* 0x0308b00407ff79a7 */ /* 0x0003e2000800003f */
[----:B0-----:R-:W-:-:S04]  /*23260*/  LOP3.LUT R8, R8, 0x1f, RZ, 0xc0, !PT ;  /* 0x0000001f08087812 */ /* 0x001fc800078ec0ff */
[----:B------:R-:W-:-:S13]  /*23270*/  ISETP.NE.AND P0, PT, R8, RZ, PT ;  /* 0x000000ff0800720c */ /* 0x000fda0003f05270 */
[----:B-1----:R-:W-:Y:S05]  /*23280*/  @!P0 BRA `(.L_x_2007) ;  /* 0x0000000000048947 */ /* 0x002fea0003800000 */
[----:B------:R-:W-:Y:S01]  /*23290*/  BPT.TRAP 0x1 ;  /* 0x000000040000795c */ /* 0x000fe20000300000 */
.L_x_2007:
[----:B------:R-:W-:Y:S05]  /*232a0*/  BSYNC B2 ;  /* 0x0000000000027941 */ /* 0x000fea0003800000 */
.L_x_2006:
[----:B------:R-:W-:Y:S01]  /*232b0*/  R2UR UR10, R14 ;  /* 0x000000000e0a72ca */ /* 0x000fe200000e0000 */
[----:B------:R-:W-:Y:S01]  /*232c0*/  UIADD3 UR4, UP0, UR36, 0x670, URZ ;  /* 0x0000067024047890 */ /* 0x000fe2000ff1e03f */
[----:B------:R-:W-:Y:S01]  /*232d0*/  R2UR UR6, R10 ;  /* 0x000000000a0672ca */ /* 0x000fe200000e0000 */
[----:B------:R-:W-:Y:S01]  /*232e0*/  VIADD R7, R7, 0x308b0 ;  /* 0x000308b007077836 */ /* 0x000fe20000000000 */
[----:B------:R-:W-:Y:S01]  /*232f0*/  R2UR UR7, R11 ;  /* 0x000000000b0772ca */ /* 0x000fe200000e0000 */
[----:B------:R-:W-:Y:S01]  /*23300*/  VIADD R4, R6, 0x400 ;  /* 0x0000040006047836 */ /* 0x000fe20000000000 */
[----:B------:R-:W-:Y:S01]  /*23310*/  PLOP3.LUT P0, PT, PT, PT, PT, 0x80, 0x0 ;  /* 0x000000000000781c */ /* 0x000fe20003f0f070 */
[----:B------:R-:W-:-:S12]  /*23320*/  UIADD3.X UR5, URZ, UR37, URZ, UP0, !UPT ;  /* 0x000000253f057290 */ /* 0x000fd800087fe43f */
.L_x_2008:
        /* <DEDUP_REMOVED lines=15> */
.L_x_2009:
        /* <DEDUP_REMOVED lines=15> */
.L_x_2010:
        /* <DEDUP_REMOVED lines=10> */
.L_x_1996:
[----:B------:R-:W-:Y:S05]  /*235b0*/  BSYNC B1 ;  /* 0x0000000000017941 */ /* 0x000fea0003800000 */
.L_x_1995:
[----:B-1----:R-:W2:Y:S04]  /*235c0*/  LDL.LU R4, [R1+0x1c] ;  /* 0x00001c0001047983 */ /* 0x002ea80000300800 */
[----:B------:R-:W3:Y:S01]  /*235d0*/  LDL.LU R8, [R1+0x20] ;  /* 0x0000200001087983 */ /* 0x000ee20000300800 */
[----:B------:R-:W-:Y:S01]  /*235e0*/  VIADD R9, R9, 0xfffffffe ;  /* 0xfffffffe09097836 */ /* 0x000fe20000000000 */
[----:B------:R-:W-:-:S04]  /*235f0*/  PLOP3.LUT P0, PT, PT, PT, PT, 0x8, 0x0 ;  /* 0x000000000000781c */ /* 0x000fc80003f0e170 */
[----:B------:R-:W-:Y:S02]  /*23600*/  ISETP.GE.AND P2, PT, R9, R3, PT ;  /* 0x000000030900720c */ /* 0x000fe40003f46270 */
[----:B--2---:R-:W-:-:S04]  /*23610*/  IADD3 R4, R4, 0x1, RZ ;  /* 0x0000000104047810 */ /* 0x004fc80007ffe0ff */
[----:B------:R-:W-:-:S04]  /*23620*/  ISETP.NE.AND P1, PT, R4, 0x2, PT ;  /* 0x000000020400780c */ /* 0x000fc80003f25270 */
[----:B------:R-:W-:Y:S02]  /*23630*/  SEL R5, RZ, 0x1, P1 ;  /* 0x00000001ff057807 */ /* 0x000fe40000800000 */
[----:B------:R-:W-:Y:S02]  /*23640*/  SEL R4, R4, RZ, P1 ;  /* 0x000000ff04047207 */ /* 0x000fe40000800000 */
[----:B---3--:R-:W-:-:S03]  /*23650*/  LOP3.LUT R8, R8, R5, RZ, 0x3c, !PT ;  /* 0x0000000508087212 */ /* 0x008fc600078e3cff */
[----:B------:R1:W-:Y:S04]  /*23660*/  STL [R1+0x1c], R4 ;  /* 0x00001c0401007387 */ /* 0x0003e80000100800 */
[----:B------:R1:W-:Y:S01]  /*23670*/  STL [R1+0x20], R8 ;  /* 0x0000200801007387 */ /* 0x0003e20000100800 */
[----:B------:R-:W-:Y:S05]  /*23680*/  @!P2 BRA `(.L_x_1989) ;  /* 0x000000080074a947 */ /* 0x000fea0003800000 */
.L_x_2027:
[----:B------:R-:W-:Y:S05]  /*23690*/  YIELD ;  /* 0x0000000000007946 */ /* 0x000fea0003800000 */
[----:B------:R-:W-:Y:S04]  /*236a0*/  BSSY B1, `(.L_x_2011) ;  /* 0x000008f000017945 */ /* 0x000fe80003800000 */
[----:B--2---:R-:W-:Y:S05]  /*236b0*/  @!P6 BRA `(.L_x_2012) ;  /* 0x000000080034e947 */ /* 0x004fea0003800000 */
        /* <DEDUP_REMOVED lines=11> */
.L_x_2187:
[----:B------:R-:W-:Y:S05]  /*23770*/  BSYNC B2 ;  /* 0x0000000000027941 */ /* 0x000fea0003800000 */
.L_x_2013:
        /* <DEDUP_REMOVED lines=9> */
.L_x_2016:
[----:B------:R-:W-:Y:S05]  /*23810*/  BSYNC B2 ;  /* 0x0000000000027941 */ /* 0x000fea0003800000 */
.L_x_2015:
        /* <DEDUP_REMOVED lines=11> */
[----:B------:R-:W-:Y:S02]  /*238d0*/  VIADD R4, R8, 0x30890 ;  /* 0x0003089008047836 */ /* 0x000fe40000000000 */
[----:B------:R-:W-:-:S07]  /*238e0*/  VIADD R10, R6, 0x1e400 ;  /* 0x0001e400060a7836 */ /* 0x000fce0000000000 */
.L_x_2017:
        /* <DEDUP_REMOVED lines=16> */
.L_x_2018:
        /* <DEDUP_REMOVED lines=16> */
.L_x_2019:
        /* <DEDUP_REMOVED lines=13> */
.L_x_2188:
[----:B------:R-:W-:Y:S05]  /*23bc0*/  BSYNC B2 ;  /* 0x0000000000027941 */ /* 0x000fea0003800000 */
.L_x_2020:
[----:B------:R-:W-:Y:S01]  /*23bd0*/  BSSY B2, `(.L_x_2022) ;  /* 0x000000b000027945 */ /* 0x000fe20003800000 */
[----:B------:R-:W-:Y:S02]  /*23be0*/  IMAD.MOV.U32 R10, RZ, RZ, 0x0 ;  /* 0x00000000ff0a7424 */ /* 0x000fe400078e00ff */
[----:B0-----:R-:W-:Y:S01]  /*23bf0*/  IMAD.MOV.U32 R11, RZ, RZ, 0x12f00000 ;  /* 0x12f00000ff0b7424 */ /* 0x001fe200078e00ff */
[----:B------:R-:W-:Y:S06]  /*23c00*/  @P2 BRA `(.L_x_2023) ;  /* 0x00000000001c2947 */ /* 0x000fec0003800000 */
[----:B------:R-:W0:Y:S01]  /*23c10*/  S2R R15, SR_TID.X ;  /* 0x00000000000f7919 */ /* 0x000e220000002100 */
[----:B------:R-:W-:-:S04]  /*23c20*/  IMAD.MOV.U32 R4, RZ, RZ, 0x9000 ;  /* 0x00009000ff047424 */ /* 0x000fc800078e00ff */
[----:B------:R3:W-:Y:S01]  /*23c30*/  SYNCS.ARRIVE.TRANS64 RZ, [R8+URZ+0x308b0], R4 ;  /* 0x0308b00408ff79a7 */ /* 0x0007e2000800003f */
[----:B0-----:R-:W-:-:S04]  /*23c40*/  LOP3.LUT R15, R15, 0x1f, RZ, 0xc0, !PT ;  /* 0x0000001f0f0f7812 */ /* 0x001fc800078ec0ff */
[----:B------:R-:W-:-:S13]  /*23c50*/  ISETP.NE.AND P1, PT, R15, RZ, PT ;  /* 0x000000ff0f00720c */ /* 0x000fda0003f25270 */
[----:B---3--:R-:W-:Y:S05]  /*23c60*/  @!P1 BRA `(.L_x_2023) ;  /* 0x0000000000049947 */ /* 0x008fea0003800000 */
[----:B------:R-:W-:Y:S01]  /*23c70*/  BPT.TRAP 0x1 ;  /* 0x000000040000795c */ /* 0x000fe20000300000 */
.L_x_2023:
[----:B------:R-:W-:Y:S05]  /*23c80*/  BSYNC B2 ;  /* 0x0000000000027941 */ /* 0x000fea0003800000 */
.L_x_2022:
[----:B------:R-:W-:Y:S01]  /*23c90*/  R2UR UR10, R12 ;  /* 0x000000000c0a72ca */ /* 0x000fe200000e0000 */
[----:B------:R-:W-:Y:S01]  /*23ca0*/  UIADD3 UR4, UP0, UR36, 0x670, URZ ;  /* 0x0000067024047890 */ /* 0x000fe2000ff1e03f */
[----:B------:R-:W-:Y:S01]  /*23cb0*/  R2UR UR6, R10 ;  /* 0x000000000a0672ca */ /* 0x000fe200000e0000 */
[----:B-12---:R-:W-:Y:S01]  /*23cc0*/  VIADD R8, R8, 0x308b0 ;  /* 0x000308b008087836 */ /* 0x006fe20000000000 */
[----:B------:R-:W-:Y:S01]  /*23cd0*/  R2UR UR7, R11 ;  /* 0x000000000b0772ca */ /* 0x000fe200000e0000 */
[----:B------:R-:W-:Y:S01]  /*23ce0*/  VIADD R4, R6, 0x400 ;  /* 0x0000040006047836 */ /* 0x000fe20000000000 */
[----:B------:R-:W-:Y:S01]  /*23cf0*/  PLOP3.LUT P1, PT, PT, PT, PT, 0x80, 0x0 ;  /* 0x000000000000781c */ /* 0x000fe20003f2f070 */
[----:B------:R-:W-:-:S12]  /*23d00*/  UIADD3.X UR5, URZ, UR37, URZ, UP0, !UPT ;  /* 0x000000253f057290 */ /* 0x000fd800087fe43f */
.L_x_2024:
        /* <DEDUP_REMOVED lines=15> */
.L_x_2025:
        /* <DEDUP_REMOVED lines=15> */
.L_x_2026:
        /* <DEDUP_REMOVED lines=10> */
.L_x_2012:
[----:B------:R-:W-:Y:S05]  /*23f90*/  BSYNC B1 ;  /* 0x0000000000017941 */ /* 0x000fea0003800000 */
.L_x_2011:
[----:B-1----:R-:W2:Y:S04]  /*23fa0*/  LDL.LU R4, [R1+0x1c] ;  /* 0x00001c0001047983 */ /* 0x002ea80000300800 */
[----:B------:R-:W3:Y:S01]  /*23fb0*/  LDL.LU R7, [R1+0x20] ;  /* 0x0000200001077983 */ /* 0x000ee20000300800 */
[C---:B------:R-:W-:Y:S01]  /*23fc0*/  ISETP.GT.AND P2, PT, R9.reuse, R3, PT ;  /* 0x000000030900720c */ /* 0x040fe20003f44270 */
[----:B------:R-:W-:Y:S02]  /*23fd0*/  VIADD R9, R9, 0xffffffff ;  /* 0xffffffff09097836 */ /* 0x000fe40000000000 */
[----:B--2---:R-:W-:-:S05]  /*23fe0*/  VIADD R4, R4, 0x1 ;  /* 0x0000000104047836 */ /* 0x004fca0000000000 */
[----:B------:R-:W-:-:S04]  /*23ff0*/  ISETP.NE.AND P1, PT, R4, 0x2, PT ;  /* 0x000000020400780c */ /* 0x000fc80003f25270 */
[----:B------:R-:W-:Y:S02]  /*24000*/  SEL R5, RZ, 0x1, P1 ;  /* 0x00000001ff057807 */ /* 0x000fe40000800000 */
[----:B------:R-:W-:Y:S02]  /*24010*/  SEL R4, R4, RZ, P1 ;  /* 0x000000ff04047207 */ /* 0x000fe40000800000 */
[----:B---3--:R-:W-:-:S05]  /*24020*/  LOP3.LUT R7, R7, R5, RZ, 0x3c, !PT ;  /* 0x0000000507077212 */ /* 0x008fca00078e3cff */
[----:B------:R2:W-:Y:S04]  /*24030*/  STL [R1+0x20], R7 ;  /* 0x0000200701007387 */ /* 0x0005e80000100800 */
[----:B------:R2:W-:Y:S01]  /*24040*/  STL [R1+0x1c], R4 ;  /* 0x00001c0401007387 */ /* 0x0005e20000100800 */
[----:B------:R-:W-:Y:S05]  /*24050*/  @P2 BRA `(.L_x_2027) ;  /* 0xfffffff4008c2947 */ /* 0x000fea000383ffff */
.L_x_1989:
[----:B------:R-:W-:Y:S05]  /*24060*/  BSYNC B0 ;  /* 0x0000000000007941 */ /* 0x000fea0003800000 */
.L_x_1988:
[----:B--2---:R-:W2:Y:S01]  /*24070*/  LDL R7, [R1+0x30] ;  /* 0x0000300001077983 */ /* 0x004ea20000100800 */
[----:B------:R-:W3:Y:S01]  /*24080*/  LDC R0, c[0x0][0x448] ;  /* 0x00011200ff007b82 */ /* 0x000ee20000000800 */
[----:B------:R-:W-:Y:S07]  /*24090*/  @!P0 WARPSYNC.ALL ;  /* 0x0000000000008948 */ /* 0x000fee0003800000 */
[----:B------:R-:W-:Y:S01]  /*240a0*/  @!P0 BAR.SYNC.DEFER_BLOCKING 0xc, 0x180 ;  /* 0x0306000000008b1d */ /* 0x000fe20000010000 */
[----:B---3--:R-:W-:-:S13]  /*240b0*/  ISETP.NE.AND P1, PT, R0, 0x1, PT ;  /* 0x000000010000780c */ /* 0x008fda0003f25270 */
[----:B------:R-:W3:Y:S08]  /*240c0*/  @P1 LDC R2, c[0x0][0x44c] ;  /* 0x00011300ff021b82 */ /* 0x000ef00000000800 */
[----:B------:R-:W4:Y:S01]  /*240d0*/  @P1 LDC R3, c[0x0][0x450] ;  /* 0x00011400ff031b82 */ /* 0x000f220000000800 */
[----:B--2---:R-:W-:-:S04]  /*240e0*/  VIADD R0, R7, 0x7f ;  /* 0x0000007f07007836 */ /* 0x004fc80000000000 */
[----:B---3--:R-:W-:-:S05]  /*240f0*/  @P1 IMAD.HI.U32 R2, R0, R2, RZ ;  /* 0x0000000200021227 */ /* 0x008fca00078e00ff */
[----:B----4-:R-:W-:Y:S02]  /*24100*/  @P1 SHF.R.U32.HI R0, RZ, R3, R2 ;  /* 0x00000003ff001219 */ /* 0x010fe40000011602 */
[----:B------:R-:W2:Y:S03]  /*24110*/  LDC.64 R2, c[0x0][0x9e0] ;  /* 0x00027800ff027b82 */ /* 0x000ea60000000a00 */
[----:B------:R-:W-:Y:S01]  /*24120*/  IMAD.IADD R0, R17, 0x1, R0 ;  /* 0x0000000111007824 */ /* 0x000fe200078e0200 */
[----:B--2---:R-:W-:-:S03]  /*24130*/  ISETP.GE.AND P2, PT, R3, 0x1, PT ;  /* 0x000000010300780c */ /* 0x004fc60003f46270 */
[----:B------:R-:W-:-:S10]  /*24140*/  IMAD.IADD R2, R0, 0x1, R2 ;  /* 0x0000000100027824 */ /* 0x000fd400078e0202 */
[----:B------:R-:W-:Y:S05]  /*24150*/  @!P2 BRA `(.L_x_2028) ;  /* 0x000000000048a947 */ /* 0x000fea0003800000 */
[C---:B------:R-:W-:Y:S01]  /*24160*/  ISETP.GT.AND P0, PT, R0.reuse, RZ, PT ;  /* 0x000000ff0000720c */ /* 0x040fe20003f04270 */
[----:B------:R-:W-:Y:S01]  /*24170*/  BSSY B0, `(.L_x_2029) ;  /* 0x000000e000007945 */ /* 0x000fe20003800000 */
[----:B------:R-:W-:-:S11]  /*24180*/  VIADD R6, R0, 0xffffffff ;  /* 0xffffffff00067836 */ /* 0x000fd60000000000 */
[----:B------:R-:W-:Y:S05]  /*24190*/  @P0 BRA `(.L_x_2030) ;  /* 0x00000000001c0947 */ /* 0x000fea0003800000 */
[----:B------:R-:W-:Y:S01]  /*241a0*/  ISETP.NE.AND P0, PT, R3, 0x1, PT ;  /* 0x000000010300780c */ /* 0x000fe20003f05270 */
[----:B------:R-:W-:-:S12]  /*241b0*/  IMAD.MOV R0, RZ, RZ, -R0 ;  /* 0x000000ffff007224 */ /* 0x000fd800078e0a00 */
[----:B-1----:R-:W1:Y:S02]  /*241c0*/  @P0 LDC.64 R4, c[0x0][0x9e8] ;  /* 0x00027a00ff040b82 */ /* 0x002e640000000a00 */
[----:B-1----:R-:W-:-:S05]  /*241d0*/  @P0 IMAD.HI.U32 R4, R0, R4, RZ ;  /* 0x0000000400040227 */ /* 0x002fca00078e00ff */
[----:B------:R-:W-:-:S04]  /*241e0*/  @P0 SHF.R.U32.HI R0, RZ, R5, R4 ;  /* 0x00000005ff000219 */ /* 0x000fc80000011604 */
[----:B------:R-:W-:Y:S01]  /*241f0*/  LOP3.LUT R6, RZ, R0, RZ, 0x33, !PT ;  /* 0x00000000ff067212 */ /* 0x000fe200078e33ff */
[----:B------:R-:W-:Y:S06]  /*24200*/  BRA `(.L_x_2031) ;  /* 0x0000000000107947 */ /* 0x000fec0003800000 */
.L_x_2030:
[----:B------:R-:W-:-:S13]  /*24210*/  ISETP.NE.AND P0, PT, R3, 0x1, PT ;  /* 0x000000010300780c */ /* 0x000fda0003f05270 */
[----:B-1----:R-:W1:Y:S02]  /*24220*/  @P0 LDC.64 R4, c[0x0][0x9e8] ;  /* 0x00027a00ff040b82 */ /* 0x002e640000000a00 */
[----:B-1----:R-:W-:-:S05]  /*24230*/  @P0 IMAD.HI.U32 R4, R6, R4, RZ ;  /* 0x0000000406040227 */ /* 0x002fca00078e00ff */
[----:B------:R-:W-:-:S07]  /*24240*/  @P0 SHF.R.U32.HI R6, RZ, R5, R4 ;  /* 0x00000005ff060219 */ /* 0x000fce0000011604 */
.L_x_2031:
[----:B------:R-:W-:Y:S05]  /*24250*/  BSYNC B0 ;  /* 0x0000000000007941 */ /* 0x000fea0003800000 */
.L_x_2029:
[----:B------:R-:W-:-:S05]  /*24260*/  IMAD R6, R6, R3, R3 ;  /* 0x0000000306067224 */ /* 0x000fca00078e0203 */
[----:B------:R-:W-:-:S07]  /*24270*/  VIMNMX R2, R2, R6, PT ;  /* 0x0000000602027248 */ /* 0x000fce0003fe0100 */
.L_x_2028:
[----:B------:R-:W-:Y:S01]  /*24280*/  IADD3 R0, R2, 0x5f, RZ ;  /* 0x0000005f02007810 */ /* 0x000fe20007ffe0ff */
[----:B-1----:R-:W1:Y:S01]  /*24290*/  @P1 LDC R4, c[0x0][0x450] ;  /* 0x00011400ff041b82 */ /* 0x002e620000000800 */
[----:B------:R-:W-:-:S03]  /*242a0*/  ULDC UR4, c[0x0][0x9dc] ;  /* 0x0002770000047ab9 */ /* 0x000fc60000000800 */
[----:B------:R-:W-:-:S05]  /*242b0*/  IMAD.HI R0, R0, 0x2aaaaaab, RZ ;  /* 0x2aaaaaab00007827 */ /* 0x000fca00078e02ff */
[----:B------:R-:W-:-:S04]  /*242c0*/  SHF.R.U32.HI R2, RZ, 0x1f, R0 ;  /* 0x0000001fff027819 */ /* 0x000fc80000011600 */
[----:B------:R-:W-:Y:S02]  /*242d0*/  LEA.HI.SX32 R2, R0, R2, 0x1c ;  /* 0x0000000200027211 */ /* 0x000fe400078fe2ff */
[----:B------:R-:W2:Y:S02]  /*242e0*/  @P1 LDC R0, c[0x0][0x44c] ;  /* 0x00011300ff001b82 */ /* 0x000ea40000000800 */
[----:B------:R-:W-:Y:S01]  /*242f0*/  VIMNMX R6, R21, R2, PT ;  /* 0x0000000215067248 */ /* 0x000fe20003fe0100 */
[----:B------:R-:W-:-:S04]  /*24300*/  IMAD.MOV.U32 R2, RZ, RZ, R7 ;  /* 0x000000ffff027224 */ /* 0x000fc800078e0007 */
[----:B------:R3:W-:Y:S01]  /*24310*/  STL [R1+0x34], R6 ;  /* 0x0000340601007387 */ /* 0x0007e20000100800 */
[----:B--2---:R-:W-:-:S05]  /*24320*/  @P1 IMAD.HI.U32 R0, R7, R0, RZ ;  /* 0x0000000007001227 */ /* 0x004fca00078e00ff */
[----:B-1----:R-:W-:-:S05]  /*24330*/  @P1 SHF.R.U32.HI R2, RZ, R4, R0 ;  /* 0x00000004ff021219 */ /* 0x002fca0000011600 */
[----:B------:R-:W-:-:S04]  /*24340*/  IMAD.IADD R0, R20, 0x1, R2 ;  /* 0x0000000114007824 */ /* 0x000fc800078e0202 */
[----:B------:R-:W-:Y:S01]  /*24350*/  VIADD R2, R0, -UR4 ;  /* 0x8000000400027c36 */ /* 0x000fe20008000000 */
[----:B---3--:R-:W-:Y:S06]  /*24360*/  @!P2 BRA `(.L_x_2032) ;  /* 0x000000000044a947 */ /* 0x008fec0003800000 */
        /* <DEDUP_REMOVED lines=10> */
.L_x_2034:
[----:B------:R-:W-:-:S13]  /*24410*/  ISETP.NE.AND P0, PT, R3, 0x1, PT ;  /* 0x000000010300780c */ /* 0x000fda0003f05270 */
[----:B------:R-:W1:Y:S02]  /*24420*/  @P0 LDC.64 R4, c[0x0][0x9e8] ;  /* 0x00027a00ff040b82 */ /* 0x000e640000000a00 */
[----:B-1----:R-:W-:-:S05]  /*24430*/  @P0 IMAD.HI.U32 R4, R0, R4, RZ ;  /* 0x0000000400040227 */ /* 0x002fca00078e00ff */
[----:B------:R-:W-:-:S07]  /*24440*/  @P0 SHF.R.U32.HI R0, RZ, R5, R4 ;  /* 0x00000005ff000219 */ /* 0x000fce0000011604 */
.L_x_2035:
[----:B------:R-:W-:Y:S05]  /*24450*/  BSYNC B0 ;  /* 0x0000000000007941 */ /* 0x000fea0003800000 */
.L_x_2033:
[----:B------:R-:W-:-:S05]  /*24460*/  IMAD R0, R0, R3, RZ ;  /* 0x0000000300007224 */ /* 0x000fca00078e02ff */
[----:B------:R-:W-:-:S07]  /*24470*/  VIMNMX R2, R2, R0, !PT ;  /* 0x0000000002027248 */ /* 0x000fce0007fe0100 */
.L_x_2032:
[----:B------:R-:W-:Y:S01]  /*24480*/  IMAD.HI R2, R2, 0x2aaaaaab, RZ ;  /* 0x2aaaaaab02027827 */ /* 0x000fe200078e02ff */
[----:B------:R-:W-:Y:S04]  /*24490*/  BSSY B7, `(.L_x_2036) ;  /* 0x0000465000077945 */ /* 0x000fe80003800000 */
[----:B------:R-:W-:-:S04]  /*244a0*/  SHF.R.U32.HI R0, RZ, 0x1f, R2 ;  /* 0x0000001fff007819 */ /* 0x000fc80000011602 */
[----:B------:R-:W-:-:S04]  /*244b0*/  LEA.HI.SX32 R0, R2, R0, 0x1c ;  /* 0x0000000002007211 */ /* 0x000fc800078fe2ff */
[----:B------:R-:W-:-:S04]  /*244c0*/  VIMNMX R3, RZ, R0, !PT ;  /* 0x00000000ff037248 */ /* 0x000fc80007fe0100 */
[----:B------:R-:W-:Y:S01]  /*244d0*/  ISETP.GT.AND P0, PT, R6, R3, PT ;  /* 0x000000030600720c */ /* 0x000fe20003f04270 */
[----:B------:R1:W-:-:S12]  /*244e0*/  STL [R1+0x2c], R3 ;  /* 0x00002c0301007387 */ /* 0x0003d80000100800 */
[----:B-1----:R-:W-:Y:S05]  /*244f0*/  @P0 BRA `(.L_x_2037) ;  /* 0x0000000000440947 */ /* 0x002fea0003800000 */
[----:B------:R-:W1:Y:S02]  /*24500*/  S2R R3, SR_TID.X ;  /* 0x0000000000037919 */ /* 0x000e640000002100 */
[----:B-1----:R-:W-:-:S04]  /*24510*/  LOP3.LUT R3, R3, 0x7f, RZ, 0xc0, !PT ;  /* 0x0000007f03037812 */ /* 0x002fc800078ec0ff */
[----:B------:R-:W-:-:S13]  /*24520*/  ISETP.NE.AND P0, PT, R3, RZ, PT ;  /* 0x000000ff0300720c */ /* 0x000fda0003f05270 */
[----:B------:R-:W-:Y:S05]  /*24530*/  @P0 BRA `(.L_x_2038) ;  /* 0x0000004400680947 */ /* 0x000fea0003800000 */
[----:B------:R-:W1:Y:S01]  /*24540*/  S2R R3, SR_LANEID ;  /* 0x0000000000037919 */ /* 0x000e620000000000 */
[----:B------:R-:W-:Y:S02]  /*24550*/  VOTEU.ANY UR4, UPT, PT ;  /* 0x0000000000047886 */ /* 0x000fe400038e0100 */
[----:B------:R-:W1:Y:S08]  /*24560*/  FLO.U32 R0, UR4 ;  /* 0x0000000400007d00 */ /* 0x000e7000080e0000 */
[----:B------:R-:W2:Y:S01]  /*24570*/  POPC R4, UR4 ;  /* 0x0000000400047d09 */ /* 0x000ea20008000000 */
[----:B-1----:R-:W-:-:S02]  /*24580*/  ISETP.EQ.U32.AND P0, PT, R0, R3, PT ;  /* 0x000000030000720c */ /* 0x002fc40003f02070 */
[----:B------:R-:W2:Y:S11]  /*24590*/  LDC.64 R2, c[0x0][0xc60] ;  /* 0x00031800ff027b82 */ /* 0x000eb60000000a00 */
[----:B--2---:R-:W2:Y:S01]  /*245a0*/  @P0 ATOMG.E.ADD.STRONG.GPU PT, R3, desc[UR60][R2.64], R4 ;  /* 0x00000004020309a8 */ /* 0x004ea200081ee1fc */
[----:B------:R-:W1:Y:S02]  /*245b0*/  S2R R5, SR_LTMASK ;  /* 0x0000000000057919 */ /* 0x000e640000003900 */
[----:B-1----:R-:W-:-:S06]  /*245c0*/  LOP3.LUT R5, R5, UR4, RZ, 0xc0, !PT ;  /* 0x0000000405057c12 */ /* 0x002fcc000f8ec0ff */
[----:B------:R-:W1:Y:S01]  /*245d0*/  POPC R5, R5 ;  /* 0x0000000500057309 */ /* 0x000e620000000000 */
[----:B--2---:R-:W1:Y:S02]  /*245e0*/  SHFL.IDX PT, R0, R3, R0, 0x1f ;  /* 0x00001f0003007589 */ /* 0x004e6400000e0000 */
[----:B-1----:R-:W-:Y:S01]  /*245f0*/  IADD3 R16, R0, UR38, R5 ;  /* 0x0000002600107c10 */ /* 0x002fe2000fffe005 */
[----:B------:R-:W-:Y:S06]  /*24600*/  BRA `(.L_x_2038) ;  /* 0x0000004400347947 */ /* 0x000fec0003800000 */
.L_x_2037:
        /* <DEDUP_REMOVED lines=11> */
[----:B------:R-:W1:Y:S01]  /*246c0*/  LDC.64 R2, c[0x4][R2] ;  /* 0x0100000002027b82 */ /* 0x000e620000000a00 */
[----:B------:R-:W-:Y:S02]  /*246d0*/  IMAD.U32 R5, RZ, RZ, UR7 ;  /* 0x00000007ff057e24 */ /* 0x000fe4000f8e00ff */
[----:B------:R-:W-:Y:S02]  /*246e0*/  IMAD.U32 R6, RZ, RZ, UR8 ;  /* 0x00000008ff067e24 */ /* 0x000fe4000f8e00ff */
[----:B------:R-:W-:-:S02]  /*246f0*/  IMAD.U32 R10, RZ, RZ, UR4 ;  /* 0x00000004ff0a7e24 */ /* 0x000fc4000f8e00ff */
[----:B0-----:R-:W-:Y:S02]  /*24700*/  IMAD.U32 R11, RZ, RZ, UR5 ;  /* 0x00000005ff0b7e24 */ /* 0x001fe4000f8e00ff */
[----:B------:R-:W-:Y:S02]  /*24710*/  IMAD.MOV.U32 R8, RZ, RZ, 0x70 ;  /* 0x00000070ff087424 */ /* 0x000fe400078e00ff */
[----:B------:R-:W-:Y:S02]  /*24720*/  IMAD.MOV.U32 R12, RZ, RZ, 0x1 ;  /* 0x00000001ff0c7424 */ /* 0x000fe400078e00ff */
[----:B------:R-:W-:-:S07]  /*24730*/  IMAD.MOV.U32 R13, RZ, RZ, RZ ;  /* 0x000000ffff0d7224 */ /* 0x000fce00078e00ff */
[----:B------:R-:W-:-:S07]  /*24740*/  LEPC R20, `(.L_x_2040) ;  /* 0x000000001014794e */ /* 0x000fce0000000000 */
[----:B-1----:R-:W-:Y:S05]  /*24750*/  CALL.ABS.NOINC R2 ;  /* 0x0000000002007343 */ /* 0x002fea0003c00000 */
.L_x_2040:
[----:B------:R-:W-:Y:S05]  /*24760*/  BSYNC B6 ;  /* 0x0000000000067941 */ /* 0x000fea0003800000 */
.L_x_2039:
        /* <DEDUP_REMOVED lines=11> */
[----:B------:R-:W-:Y:S02]  /*24820*/  IMAD.U32 R6, RZ, RZ, UR8 ;  /* 0x00000008ff067e24 */ /* 0x000fe4000f8e00ff */
[----:B------:R-:W-:Y:S02]  /*24830*/  IMAD.U32 R7, RZ, RZ, UR9 ;  /* 0x00000009ff077e24 */ /* 0x000fe4000f8e00ff */
[----:B------:R-:W-:-:S02]  /*24840*/  IMAD.U32 R10, RZ, RZ, UR4 ;  /* 0x00000004ff0a7e24 */ /* 0x000fc4000f8e00ff */
[----:B0-----:R-:W-:Y:S02]  /*24850*/  IMAD.U32 R11, RZ, RZ, UR5 ;  /* 0x00000005ff0b7e24 */ /* 0x001fe4000f8e00ff */
[----:B------:R-:W-:Y:S02]  /*24860*/  IMAD.MOV.U32 R8, RZ, RZ, 0x70 ;  /* 0x00000070ff087424 */ /* 0x000fe400078e00ff */
[----:B------:R-:W-:Y:S02]  /*24870*/  IMAD.MOV.U32 R12, RZ, RZ, 0x1 ;  /* 0x00000001ff0c7424 */ /* 0x000fe400078e00ff */
[----:B-1----:R-:W-:-:S07]  /*24880*/  IMAD.MOV.U32 R13, RZ, RZ, RZ ;  /* 0x000000ffff0d7224 */ /* 0x002fce00078e00ff */
[----:B------:R-:W-:-:S07]  /*24890*/  LEPC R20, `(.L_x_2043) ;  /* 0x000000001014794e */ /* 0x000fce0000000000 */
[----:B--2---:R-:W-:Y:S05]  /*248a0*/  CALL.ABS.NOINC R2 ;  /* 0x0000000002007343 */ /* 0x004fea0003c00000 */
.L_x_2043:
[----:B------:R0:W1:Y:S01]  /*248b0*/  LDC.64 R2, c[0x4][R17] ;  /* 0x0100000011027b82 */ /* 0x0000620000000a00 */
[----:B------:R-:W-:Y:S01]  /*248c0*/  ULDC.64 UR4, c[0x4][0xa8] ;  /* 0x01002a0000047ab9 */ /* 0x000fe20000000a00 */
[----:B------:R-:W-:Y:S01]  /*248d0*/  ULDC.64 UR6, c[0x4][0xb0] ;  /* 0x01002c0000067ab9 */ /* 0x000fe20000000a00 */
[----:B------:R-:W-:Y:S01]  /*248e0*/  ULDC.64 UR8, c[0x4][0x40] ;  /* 0x0100100000087ab9 */ /* 0x000fe20000000a00 */
[----:B------:R-:W-:Y:S01]  /*248f0*/  MOV R4, UR4 ;  /* 0x0000000400047c02 */ /* 0x000fe20008000f00 */
[----:B------:R-:W-:Y:S01]  /*24900*/  IMAD.U32 R5, RZ, RZ, UR5 ;  /* 0x00000005ff057e24 */ /* 0x000fe2000f8e00ff */
[----:B------:R-:W-:Y:S01]  /*24910*/  MOV R13, RZ ;  /* 0x000000ff000d7202 */ /* 0x000fe20000000f00 */
[----:B------:R-:W-:Y:S02]  /*24920*/  IMAD.U32 R6, RZ, RZ, UR6 ;  /* 0x00000006ff067e24 */ /* 0x000fe4000f8e00ff */
[----:B------:R-:W-:Y:S02]  /*24930*/  IMAD.U32 R7, RZ, RZ, UR7 ;  /* 0x00000007ff077e24 */ /* 0x000fe4000f8e00ff */
[----:B------:R-:W-:-:S02]  /*24940*/  IMAD.U32 R10, RZ, RZ, UR8 ;  /* 0x00000008ff0a7e24 */ /* 0x000fc4000f8e00ff */
[----:B------:R-:W-:Y:S02]  /*24950*/  IMAD.U32 R11, RZ, RZ, UR9 ;  /* 0x00000009ff0b7e24 */ /* 0x000fe4000f8e00ff */
[----:B------:R-:W-:Y:S02]  /*24960*/  IMAD.MOV.U32 R8, RZ, RZ, 0x70 ;  /* 0x00000070ff087424 */ /* 0x000fe400078e00ff */
[----:B0-----:R-:W-:-:S07]  /*24970*/  IMAD.MOV.U32 R12, RZ, RZ, 0x1 ;  /* 0x00000001ff0c7424 */ /* 0x001fce00078e00ff */
[----:B------:R-:W-:-:S07]  /*24980*/  LEPC R20, `(.L_x_2042) ;  /* 0x000000001014794e */ /* 0x000fce0000000000 */
[----:B-1----:R-:W-:Y:S05]  /*24990*/  CALL.ABS.NOINC R2 ;  /* 0x0000000002007343 */ /* 0x002fea0003c00000 */
.L_x_2042:
[----:B------:R-:W-:Y:S05]  /*249a0*/  BSYNC B6 ;  /* 0x0000000000067941 */ /* 0x000fea0003800000 */
.L_x_2041:
[----:B------:R-:W-:Y:S01]  /*249b0*/  ULDC.64 UR4, c[0x0][0x9f8] ;  /* 0x00027e0000047ab9 */ /* 0x000fe20000000a00 */
[----:B------:R-:W2:Y:S01]  /*249c0*/  LDL R17, [R1+0x34] ;  /* 0x0000340001117983 */ /* 0x000ea20000100800 */
[----:B------:R-:W-:Y:S01]  /*249d0*/  ISETP.NE.U32.AND P0, PT, RZ, UR4, PT ;  /* 0x00000004ff007c0c */ /* 0x000fe2000bf05070 */
[----:B------:R-:W-:-:S03]  /*249e0*/  IMAD.MOV.U32 R7, RZ, RZ, R19 ;  /* 0x000000ffff077224 */ /* 0x000fc600078e0013 */
[----:B------:R-:W-:Y:S01]  /*249f0*/  ISETP.NE.AND.EX P0, PT, RZ, UR5, PT, P0 ;  /* 0x00000005ff007c0c */ /* 0x000fe2000bf05300 */
[----:B------:R-:W-:-:S12]  /*24a00*/  ULDC.64 UR4, c[0x0][0xa08] ;  /* 0x0002820000047ab9 */ /* 0x000fd80000000a00 */
[----:B------:R-:W1:Y:S02]  /*24a10*/  @P0 LDC.64 R2, c[0x0][0x9f8] ;  /* 0x00027e00ff020b82 */ /* 0x000e640000000a00 */
[----:B-1----:R-:W-:-:S05]  /*24a20*/  @P0 IMAD.WIDE R2, R19, 0x4, R2 ;  /* 0x0000000413020825 */ /* 0x002fca00078e0202 */
[----:B------:R1:W3:Y:S02]  /*24a30*/  @P0 LDG.E R7, desc[UR60][R2.64] ;  /* 0x0000003c02070981 */ /* 0x0002e4000c1e1900 */
[----:B-1----:R-:W1:Y:S02]  /*24a40*/  LDC.64 R2, c[0x0][0x418] ;  /* 0x00010600ff027b82 */ /* 0x002e640000000a00 */
[----:B-1----:R-:W-:Y:S01]  /*24a50*/  LOP3.LUT P0, RZ, R2, UR4, RZ, 0xfc, !PT ;  /* 0x0000000402ff7c12 */ /* 0x002fe2000f80fcff */
[----:B------:R-:W-:-:S03]  /*24a60*/  UMOV UR4, 0xffffffff ;  /* 0xffffffff00047882 */ /* 0x000fc60000000000 */
[----:B------:R-:W-:Y:S01]  /*24a70*/  LOP3.LUT P0, RZ, R3, UR5, RZ, 0xfc, P0 ;  /* 0x0000000503ff7c12 */ /* 0x000fe2000800fcff */
[----:B--2---:R-:W-:Y:S01]  /*24a80*/  VIADD R0, R17, 0xffffffff ;  /* 0xffffffff11007836 */ /* 0x004fe20000000000 */
[----:B---3--:R-:W-:Y:S01]  /*24a90*/  SHF.R.S32.HI R8, RZ, 0x1f, R7 ;  /* 0x0000001fff087819 */ /* 0x008fe20000011407 */
[----:B------:R1:W-:Y:S01]  /*24aa0*/  STL [R1+0x10], R7 ;  /* 0x0000100701007387 */ /* 0x0003e20000100800 */
[----:B------:R-:W-:-:S03]  /*24ab0*/  SEL R17, R7, RZ, !P0 ;  /* 0x000000ff07117207 */ /* 0x000fc60004000000 */
[----:B------:R1:W-:Y:S01]  /*24ac0*/  STL [R1+0x24], R8 ;  /* 0x0000240801007387 */ /* 0x0003e20000100800 */
[----:B------:R-:W-:Y:S05]  /*24ad0*/  BRA.DIV UR4, `(.L_x_2044) ;  /* 0x0000005e04c07947 */ /* 0x000fea000b800000 */
[----:B------:R-:W2:Y:S02]  /*24ae0*/  S2R R4, SR_TID.X ;  /* 0x0000000000047919 */ /* 0x000ea40000002100 */
[----:B--2---:R-:W-:-:S04]  /*24af0*/  SHF.R.U32.HI R4, RZ, 0x5, R4 ;  /* 0x00000005ff047819 */ /* 0x004fc80000011604 */
[----:B------:R-:W-:-:S05]  /*24b00*/  LOP3.LUT R4, R4, 0x3, RZ, 0xc0, !PT ;  /* 0x0000000304047812 */ /* 0x000fca00078ec0ff */
[----:B------:R2:W3:Y:S02]  /*24b10*/  SHFL.IDX PT, R14, R4, RZ, 0x1f ;  /* 0x00001fff040e7589 */ /* 0x0004e400000e0000 */
.L_x_2191:
[----:B--2---:R-:W2:Y:S01]  /*24b20*/  LDL.LU R4, [R1] ;  /* 0x0000000001047983 */ /* 0x004ea20000300800 */
[----:B------:R-:W-:Y:S02]  /*24b30*/  PLOP3.LUT P1, PT, PT, PT, PT, 0x8, 0x0 ;  /* 0x000000000000781c */ /* 0x000fe40003f2e170 */
[----:B---3--:R-:W-:Y:S01]  /*24b40*/  ISETP.NE.AND P0, PT, R14, RZ, PT ;  /* 0x000000ff0e00720c */ /* 0x008fe20003f05270 */
[----:B------:R3:W-:Y:S01]  /*24b50*/  STL [R1+0xc], R0 ;  /* 0x00000c0001007387 */ /* 0x0007e20000100800 */
[----:B--2---:R-:W-:-:S09]  /*24b60*/  LOP3.LUT R4, R4, 0xfffffffe, RZ, 0xc0, !PT ;  /* 0xfffffffe04047812 */ /* 0x004fd200078ec0ff */
[----:B------:R-:W-:-:S05]  /*24b70*/  @P1 LOP3.LUT R4, R4, 0x1, RZ, 0xfc, !PT ;  /* 0x0000000104041812 */ /* 0x000fca00078efcff */
[----:B------:R3:W-:Y:S01]  /*24b80*/  STL [R1], R4 ;  /* 0x0000000401007387 */ /* 0x0007e20000100800 */
[----:B------:R-:W-:Y:S05]  /*24b90*/  @P0 BRA `(.L_x_2045) ;  /* 0x0000000400480947 */ /* 0x000fea0003800000 */
[----:B------:R-:W-:-:S03]  /*24ba0*/  UMOV UR4, 0xffffffff ;  /* 0xffffffff00047882 */ /* 0x000fc60000000000 */
[----:B------:R-:W-:Y:S05]  /*24bb0*/  BRA.DIV UR4, `(.L_x_2046) ;  /* 0x0000005e04bc7947 */ /* 0x000fea000b800000 */
[----:B------:R-:W-:-:S13]  /*24bc0*/  ELECT P6, URZ, PT ;  /* 0x00000000003f782f */ /* 0x000fda00038c0000 */
.L_x_2194:
[----:B------:R-:W-:Y:S05]  /*24bd0*/  @!P6 BRA `(.L_x_2045) ;  /* 0x000000040038e947 */ /* 0x000fea0003800000 */
[----:B------:R-:W-:-:S04]  /*24be0*/  ISETP.NE.U32.AND P0, PT, R2, RZ, PT ;  /* 0x000000ff0200720c */ /* 0x000fc80003f05070 */
[----:B------:R-:W-:-:S13]  /*24bf0*/  ISETP.NE.AND.EX P0, PT, R3, RZ, PT, P0 ;  /* 0x000000ff0300720c */ /* 0x000fda0003f05300 */
[----:B------:R-:W-:Y:S05]  /*24c00*/  @!P0 BRA `(.L_x_2047) ;  /* 0x0000000000508947 */ /* 0x000fea0003800000 */
[----:B------:R-:W2:Y:S01]  /*24c10*/  LDC R6, c[0x0][0x43c] ;  /* 0x00010f00ff067b82 */ /* 0x000ea20000000800 */
[----:B------:R-:W-:Y:S01]  /*24c20*/  IMAD.MOV.U32 R9, RZ, RZ, R0 ;  /* 0x000000ffff097224 */ /* 0x000fe200078e0000 */
[----:B------:R-:W-:-:S03]  /*24c30*/  ULDC.64 UR4, c[0x0][0x428] ;  /* 0x00010a0000047ab9 */ /* 0x000fc60000000a00 */
[----:B---3--:R-:W-:Y:S01]  /*24c40*/  IMAD.MOV.U32 R0, RZ, RZ, R9 ;  /* 0x000000ffff007224 */ /* 0x008fe200078e0009 */
[----:B--2---:R-:W-:-:S13]  /*24c50*/  ISETP.NE.AND P0, PT, R6, 0x1, PT ;  /* 0x000000010600780c */ /* 0x004fda0003f05270 */
[----:B------:R-:W2:Y:S02]  /*24c60*/  @P0 LDC.64 R4, c[0x0][0x440] ;  /* 0x00011000ff040b82 */ /* 0x000ea40000000a00 */
[----:B--2---:R-:W-:-:S05]  /*24c70*/  @P0 IMAD.HI.U32 R4, R9, R4, RZ ;  /* 0x0000000409040227 */ /* 0x004fca00078e00ff */
        /* <DEDUP_REMOVED lines=13> */
.L_x_2047:
[----:B-1----:R-:W4:Y:S04]  /*24d50*/  LDL R7, [R1+0x4] ;  /* 0x0000040001077983 */ /* 0x002f280000100800 */
[----:B---3--:R-:W4:Y:S04]  /*24d60*/  LDL R0, [R1+0x8] ;  /* 0x0000080001007983 */ /* 0x008f280000100800 */
[----:B--2---:R-:W2:Y:S01]  /*24d70*/  LDL R2, [R1+0x14] ;  /* 0x0000140001027983 */ /* 0x004ea20000100800 */
[----:B----4-:R-:W-:Y:S02]  /*24d80*/  LEA R0, R0, R7, 0x3 ;  /* 0x0000000700007211 */ /* 0x010fe400078e18ff */
[----:B--2---:R-:W-:-:S04]  /*24d90*/  SHF.L.U32 R2, R2, 0x1f, RZ ;  /* 0x0000001f02027819 */ /* 0x004fc800000006ff */
[----:B------:R-:W1:Y:S02]  /*24da0*/  SYNCS.PHASECHK.TRANS64.TRYWAIT P0, [R0+URZ+0x30840], R2 ;  /* 0x03084002000075a7 */ /* 0x000e64000800017f */
[----:B-1----:R-:W-:Y:S05]  /*24db0*/  @!P0 BRA `(.L_x_2048) ;  /* 0x0000005c005c8947 */ /* 0x002fea0003800000 */
.L_x_2195:
        /* <DEDUP_REMOVED lines=11> */
.L_x_2049:
[----:B------:R-:W2:Y:S04]  /*24e70*/  LDL R6, [R1+0x4] ;  /* 0x0000040001067983 */ /* 0x000ea80000100800 */
[----:B------:R-:W2:Y:S04]  /*24e80*/  LDL R5, [R1+0x8] ;  /* 0x0000080001057983 */ /* 0x000ea80000100800 */
[----:B------:R-:W3:Y:S04]  /*24e90*/  LDL R4, [R1+0xc] ;  /* 0x00000c0001047983 */ /* 0x000ee80000100800 */
[----:B------:R-:W4:Y:S04]  /*24ea0*/  LDL R3, [R1+0x18] ;  /* 0x0000180001037983 */ /* 0x000f280000100800 */
[----:B-1----:R-:W4:Y:S01]  /*24eb0*/  LDL.LU R2, [R1] ;  /* 0x0000000001027983 */ /* 0x002f220000300800 */
        /* <DEDUP_REMOVED lines=10> */
[----:B--2---:R-:W-:Y:S01]  /*24f60*/  IMAD R0, R5, 0x9000, R6 ;  /* 0x0000900005007824 */ /* 0x004fe200078e0206 */
[----:B---3--:R-:W-:-:S04]  /*24f70*/  R2UR UR11, R4 ;  /* 0x00000000040b72ca */ /* 0x008fc800000e0000 */
[----:B------:R-:W-:Y:S02]  /*24f80*/  R2UR UR8, R0 ;  /* 0x00000000000872ca */ /* 0x000fe400000e0000 */
[----:B----4-:R-:W-:Y:S02]  /*24f90*/  R2UR UR5, R3 ;  /* 0x00000000030572ca */ /* 0x010fe400000e0000 */
[----:B------:R-:W-:-:S04]  /*24fa0*/  LOP3.LUT R2, R2, 0xfffffffe, RZ, 0xc0, !PT ;  /* 0xfffffffe02027812 */ /* 0x000fc800078ec0ff */
[----:B------:R-:W-:-:S05]  /*24fb0*/  @P0 LOP3.LUT R2, R2, 0x1, RZ, 0xfc, !PT ;  /* 0x0000000102020812 */ /* 0x000fca00078efcff */
[----:B------:R-:W-:Y:S02]  /*24fc0*/  UIADD3 UR14, UR8, 0x1e400, URZ ;  /* 0x0001e400080e7890 */ /* 0x000fe4000fffe03f */
[----:B------:R-:W-:Y:S01]  /*24fd0*/  UIMAD UR11, UR11, 0x60, UR5 ;  /* 0x000000600b0b78a4 */ /* 0x000fe2000f8e0205 */
[----:B------:R2:W-:Y:S01]  /*24fe0*/  STL [R1], R2 ;  /* 0x0000000201007387 */ /* 0x0005e20000100800 */
[----:B------:R-:W-:Y:S02]  /*24ff0*/  UIADD3.X UR5, URZ, UR37, URZ, UP0, !UPT ;  /* 0x000000253f057290 */ /* 0x000fe400087fe43f */
[----:B------:R-:W-:Y:S02]  /*25000*/  UIADD3 UR15, UR8, 0x21400, URZ ;  /* 0x00021400080f7890 */ /* 0x000fe4000fffe03f */
        /* <DEDUP_REMOVED lines=11> */
.L_x_2045:
[----:B---3--:R-:W2:Y:S04]  /*250c0*/  LDL R4, [R1+0x4] ;  /* 0x0000040001047983 */ /* 0x008ea80000100800 */
[----:B------:R-:W3:Y:S01]  /*250d0*/  LDL.LU R3, [R1+0x40] ;  /* 0x0000400001037983 */ /* 0x000ee20000300800 */
[----:B------:R-:W-:Y:S05]  /*250e0*/  WARPSYNC.ALL ;  /* 0x0000000000007948 */ /* 0x000fea0003800000 */
[----:B------:R-:W-:Y:S01]  /*250f0*/  ULDC.64 UR4, c[0x0][0x298] ;  /* 0x0000a60000047ab9 */ /* 0x000fe20000000a00 */
[----:B------:R-:W-:Y:S01]  /*25100*/  BSSY B6, `(.L_x_2050) ;  /* 0x000001c000067945 */ /* 0x000fe20003800000 */
[----:B------:R-:W-:Y:S01]  /*25110*/  BAR.SYNC.DEFER_BLOCKING 0x8, 0x180 ;  /* 0x0206000000007b1d */ /* 0x000fe20000010000 */
[----:B---3--:R-:W-:-:S05]  /*25120*/  SHF.R.S32.HI R0, RZ, 0x1f, R3 ;  /* 0x0000001fff007819 */ /* 0x008fca0000011403 */
[----:B------:R-:W-:Y:S02]  /*25130*/  IMAD R2, R0, UR4, RZ ;  /* 0x0000000400027c24 */ /* 0x000fe4000f8e02ff */
[----:B--2---:R-:W-:Y:S02]  /*25140*/  VIADD R0, R4, 0x12400 ;  /* 0x0001240004007836 */ /* 0x004fe40000000000 */
[C---:B------:R-:W-:Y:S02]  /*25150*/  IMAD R2, R3.reuse, UR5, R2 ;  /* 0x0000000503027c24 */ /* 0x040fe4000f8e0202 */
[----:B------:R-:W-:Y:S01]  /*25160*/  IMAD.WIDE.U32 R4, R3, UR4, RZ ;  /* 0x0000000403047c25 */ /* 0x000fe2000f8e00ff */
[----:B------:R-:W-:-:S03]  /*25170*/  LOP3.LUT P0, RZ, R0, 0x3ff, RZ, 0xc0, !PT ;  /* 0x000003ff00ff7812 */ /* 0x000fc6000780c0ff */
[----:B------:R-:W-:Y:S01]  /*25180*/  IMAD.IADD R0, R5, 0x1, R2 ;  /* 0x0000000105007824 */ /* 0x000fe200078e0202 */
[----:B------:R2:W-:Y:S04]  /*25190*/  STL.64 [R1+0x40], R4 ;  /* 0x0000400401007387 */ /* 0x0005e80000100a00 */
[----:B------:R2:W-:Y:S05]  /*251a0*/  STL [R1+0x4c], R0 ;  /* 0x00004c0001007387 */ /* 0x0005ea0000100800 */
[----:B------:R-:W-:Y:S05]  /*251b0*/  @!P0 BRA `(.L_x_2051) ;  /* 0x0000000000408947 */ /* 0x000fea0003800000 */
[----:B------:R-:W-:Y:S01]  /*251c0*/  MOV R2, 0x0 ;  /* 0x0000000000027802 */ /* 0x000fe20000000f00 */
[----:B------:R-:W-:Y:S01]  /*251d0*/  ULDC.64 UR4, c[0x4][0xa8] ;  /* 0x01002a0000047ab9 */ /* 0x000fe20000000a00 */
[----:B------:R-:W-:Y:S01]  /*251e0*/  ULDC.64 UR6, c[0x4][0xb0] ;  /* 0x01002c0000067ab9 */ /* 0x000fe20000000a00 */
[----:B------:R-:W-:Y:S01]  /*251f0*/  ULDC.64 UR8, c[0x4][0x20] ;  /* 0x0100080000087ab9 */ /* 0x000fe20000000a00 */
[----:B--2---:R-:W-:Y:S01]  /*25200*/  IMAD.U32 R4, RZ, RZ, UR4 ;  /* 0x00000004ff047e24 */ /* 0x004fe2000f8e00ff */
[----:B------:R-:W-:Y:S01]  /*25210*/  MOV R10, UR8 ;  /* 0x00000008000a7c02 */ /* 0x000fe20008000f00 */
[----:B------:R-:W2:Y:S01]  /*25220*/  LDC.64 R2, c[0x4][R2] ;  /* 0x0100000002027b82 */ /* 0x000ea20000000a00 */
[----:B------:R-:W-:Y:S02]  /*25230*/  IMAD.U32 R5, RZ, RZ, UR5 ;  /* 0x00000005ff057e24 */ /* 0x000fe4000f8e00ff */
[----:B------:R-:W-:Y:S02]  /*25240*/  IMAD.U32 R6, RZ, RZ, UR6 ;  /* 0x00000006ff067e24 */ /* 0x000fe4000f8e00ff */
[----:B-1----:R-:W-:-:S02]  /*25250*/  IMAD.U32 R7, RZ, RZ, UR7 ;  /* 0x00000007ff077e24 */ /* 0x002fc4000f8e00ff */
[----:B0-----:R-:W-:Y:S02]  /*25260*/  IMAD.U32 R11, RZ, RZ, UR9 ;  /* 0x00000009ff0b7e24 */ /* 0x001fe4000f8e00ff */
[----:B------:R-:W-:Y:S02]  /*25270*/  IMAD.MOV.U32 R8, RZ, RZ, 0x70 ;  /* 0x00000070ff087424 */ /* 0x000fe400078e00ff */
[----:B------:R-:W-:Y:S02]  /*25280*/  IMAD.MOV.U32 R12, RZ, RZ, 0x1 ;  /* 0x00000001ff0c7424 */ /* 0x000fe400078e00ff */
[----:B------:R-:W-:-:S07]  /*25290*/  IMAD.MOV.U32 R13, RZ, RZ, RZ ;  /* 0x000000ffff0d7224 */ /* 0x000fce00078e00ff */
[----:B------:R-:W-:-:S07]  /*252a0*/  LEPC R20, `(.L_x_2051) ;  /* 0x000000001014794e */ /* 0x000fce0000000000 */
[----:B--2---:R-:W-:Y:S05]  /*252b0*/  CALL.ABS.NOINC R2 ;  /* 0x0000000002007343 */ /* 0x004fea0003c00000 */
.L_x_2051:
[----:B------:R-:W-:Y:S05]  /*252c0*/  BSYNC B6 ;  /* 0x0000000000067941 */ /* 0x000fea0003800000 */
.L_x_2050:
[----:B--2---:R-:W2:Y:S01]  /*252d0*/  LDL.LU R0, [R1+0x4c] ;  /* 0x00004c0001007983 */ /* 0x004ea20000300800 */
[----:B-1----:R-:W1:Y:S01]  /*252e0*/  LDC R7, c[0x0][0x448] ;  /* 0x00011200ff077b82 */ /* 0x002e620000000800 */
[----:B------:R-:W-:Y:S01]  /*252f0*/  ULDC.64 UR4, c[0x0][0x2d8] ;  /* 0x0000b60000047ab9 */ /* 0x000fe20000000a00 */
[----:B------:R-:W-:Y:S01]  /*25300*/  ULDC.64 UR6, c[0x0][0x280] ;  /* 0x0000a00000067ab9 */ /* 0x000fe20000000a00 */
[----:B------:R-:W2:Y:S04]  /*25310*/  LDL.LU.64 R2, [R1+0x40] ;  /* 0x0000400001027983 */ /* 0x000ea80000300a00 */
[----:B------:R-:W3:Y:S01]  /*25320*/  LDL R9, [R1+0x30] ;  /* 0x0000300001097983 */ /* 0x000ee20000100800 */
[----:B------:R-:W4:Y:S01]  /*25330*/  S2R R5, SR_TID.X ;  /* 0x0000000000057919 */ /* 0x000f220000002100 */
[----:B------:R-:W0:Y:S01]  /*25340*/  S2R R8, SR_TID.X ;  /* 0x0000000000087919 */ /* 0x000e220000002100 */
[----:B------:R-:W0:Y:S01]  /*25350*/  S2R R10, SR_TID.X ;  /* 0x00000000000a7919 */ /* 0x000e220000002100 */
[----:B----4-:R-:W-:-:S04]  /*25360*/  LOP3.LUT R5, R5, 0x7f, RZ, 0xc0, !PT ;  /* 0x0000007f05057812 */ /* 0x010fc800078ec0ff */
[----:B------:R-:W-:Y:S02]  /*25370*/  SHF.R.U32.HI R5, RZ, 0x3, R5 ;  /* 0x00000003ff057819 */ /* 0x000fe40000011605 */
[----:B0-----:R-:W-:-:S04]  /*25380*/  SHF.L.U32 R8, R8, 0x4, RZ ;  /* 0x0000000408087819 */ /* 0x001fc800000006ff */
[----:B------:R-:W-:Y:S01]  /*25390*/  LOP3.LUT R8, R5, 0x70, R8, 0xf8, !PT ;  /* 0x0000007005087812 */ /* 0x000fe200078ef808 */
[----:B------:R-:W-:-:S05]  /*253a0*/  IMAD.SHL.U32 R10, R10, 0x8, RZ ;  /* 0x000000080a0a7824 */ /* 0x000fca00078e00ff */
[----:B------:R-:W-:-:S04]  /*253b0*/  LOP3.LUT R10, R10, 0x38, RZ, 0xc0, !PT ;  /* 0x000000380a0a7812 */ /* 0x000fc800078ec0ff */
[C---:B------:R-:W-:Y:S02]  /*253c0*/  LOP3.LUT R11, R10.reuse, 0x40, RZ, 0xfc, !PT ;  /* 0x000000400a0b7812 */ /* 0x040fe400078efcff */
[----:B------:R-:W-:Y:S01]  /*253d0*/  LOP3.LUT R10, R10, 0x80, RZ, 0xfc, !PT ;  /* 0x000000800a0a7812 */ /* 0x000fe200078efcff */
[----:B--2---:R-:W-:Y:S01]  /*253e0*/  IMAD.MOV.U32 R3, RZ, RZ, R0 ;  /* 0x000000ffff037224 */ /* 0x004fe200078e0000 */
        /* <DEDUP_REMOVED lines=12> */
[----:B-1----:R-:W-:-:S13]  /*254b0*/  ISETP.NE.AND P0, PT, R7, 0x1, PT ;  /* 0x000000010700780c */ /* 0x002fda0003f05270 */
[----:B------:R-:W0:Y:S08]  /*254c0*/  @P0 LDC R5, c[0x0][0x44c] ;  /* 0x00011300ff050b82 */ /* 0x000e300000000800 */
[----:B------:R-:W1:Y:S01]  /*254d0*/  @P0 LDC R6, c[0x0][0x450] ;  /* 0x00011400ff060b82 */ /* 0x000e620000000800 */
[----:B------:R-:W-:Y:S02]  /*254e0*/  IMAD R4, R4, UR4, RZ ;  /* 0x0000000404047c24 */ /* 0x000fe4000f8e02ff */
[----:B------:R-:W-:-:S04]  /*254f0*/  IMAD.WIDE.U32 R2, R0, UR4, R2 ;  /* 0x0000000400027c25 */ /* 0x000fc8000f8e0002 */
[----:B------:R-:W-:Y:S01]  /*25500*/  IMAD R0, R0, UR5, R4 ;  /* 0x0000000500007c24 */ /* 0x000fe2000f8e0204 */
[----:B------:R-:W-:Y:S01]  /*25510*/  ULDC.64 UR4, c[0x0][0x2d0] ;  /* 0x0000b40000047ab9 */ /* 0x000fe20000000a00 */
[----:B---3--:R-:W-:Y:S02]  /*25520*/  IMAD.IADD R4, R8, 0x1, R9 ;  /* 0x0000000108047824 */ /* 0x008fe400078e0209 */
[----:B------:R-:W-:Y:S02]  /*25530*/  IMAD.IADD R3, R3, 0x1, R0 ;  /* 0x0000000103037824 */ /* 0x000fe400078e0200 */
        /* <DEDUP_REMOVED lines=32> */
[----:B------:R-:W3:Y:S01]  /*25740*/  LDL.LU R6, [R1+0x3c] ;  /* 0x00003c0001067983 */ /* 0x000ee20000300800 */
[----:B------:R-:W0:Y:S02]  /*25750*/  S2R R11, SR_TID.X ;  /* 0x00000000000b7919 */ /* 0x000e240000002100 */
[----:B0-----:R-:W-:-:S05]  /*25760*/  IMAD.SHL.U32 R11, R11, 0x8, RZ ;  /* 0x000000080b0b7824 */ /* 0x001fca00078e00ff */
[----:B------:R-:W-:Y:S02]  /*25770*/  LOP3.LUT R11, R11, 0x38, RZ, 0xc0, !PT ;  /* 0x000000380b0b7812 */ /* 0x000fe400078ec0ff */
[----:B--2---:R-:W-:-:S05]  /*25780*/  IADD3 R0, R8, R9, RZ ;  /* 0x0000000908007210 */ /* 0x004fca0007ffe0ff */
[----:B------:R-:W-:Y:S01]  /*25790*/  VIADD R5, R0, 0x10 ;  /* 0x0000001000057836 */ /* 0x000fe20000000000 */
[----:B------:R-:W-:Y:S01]  /*257a0*/  SHFL.IDX PT, R9, R3, 0x1, 0x181f ;  /* 0x00381f0003097f89 */ /* 0x000fe200000e0000 */
[----:B---3--:R-:W-:-:S03]  /*257b0*/  IMAD R2, R6, R7, RZ ;  /* 0x0000000706027224 */ /* 0x008fc600078e02ff */
[----:B------:R-:W0:Y:S04]  /*257c0*/  SHFL.IDX PT, R7, R4, RZ, 0x181f ;  /* 0x00181fff04077589 */ /* 0x000e2800000e0000 */
[----:B------:R-:W1:Y:S01]  /*257d0*/  SHFL.IDX PT, R6, R3, RZ, 0x181f ;  /* 0x00181fff03067589 */ /* 0x000e6200000e0000 */
[-C--:B------:R-:W-:Y:S02]  /*257e0*/  ISETP.GE.AND P4, PT, R0, R2.reuse, PT ;  /* 0x000000020000720c */ /* 0x080fe40003f86270 */
[----:B------:R-:W-:Y:S02]  /*257f0*/  ISETP.GE.AND P3, PT, R5, R2, PT ;  /* 0x000000020500720c */ /* 0x000fe40003f66270 */
[----:B------:R-:W2:Y:S09]  /*25800*/  SHFL.IDX PT, R5, R4, 0x1, 0x181f ;  /* 0x00381f0004057f89 */ /* 0x000eb200000e0000 */
[----:B0-----:R-:W-:-:S05]  /*25810*/  @!P4 LEA R7, P5, R11, R7, 0x1 ;  /* 0x000000070b07c211 */ /* 0x001fca00078a08ff */
[----:B-1----:R-:W-:-:S05]  /*25820*/  @!P4 IMAD.X R6, RZ, RZ, R6, P5 ;  /* 0x000000ffff06c224 */ /* 0x002fca00028e0606 */
        /* <DEDUP_REMOVED lines=17> */
[----:B-1----:R-:W-:-:S04]  /*25940*/  @!P3 LEA R5, P4, R11, R5, 0x1 ;  /* 0x000000050b05b211 */ /* 0x002fc800078808ff */
[----:B0-----:R-:W-:-:S05]  /*25950*/  @!P3 IADD3.X R6, RZ, R8, RZ, P4, !PT ;  /* 0x00000008ff06b210 */ /* 0x001fca00027fe4ff */
        /* <DEDUP_REMOVED lines=42> */
[----:B0-----:R-:W-:-:S04]  /*25c00*/  @!P4 LEA R5, P3, R11, R5, 0x1 ;  /* 0x000000050b05c211 */ /* 0x001fc800078608ff */
[----:B-1----:R-:W-:-:S05]  /*25c10*/  @!P4 IADD3.X R6, RZ, R6, RZ, P3, !PT ;  /* 0x00000006ff06c210 */ /* 0x002fca0001ffe4ff */
[----:B------:R-:W-:Y:S02]  /*25c20*/  @!P4 IMAD.MOV.U32 R7, RZ, RZ, R6 ;  /* 0x000000ffff07c224 */ /* 0x000fe400078e0006 */
[----:B------:R-:W-:Y:S02]  /*25c30*/  @!P4 IMAD.MOV.U32 R6, RZ, RZ, R5 ;  /* 0x000000ffff06c224 */ /* 0x000fe400078e0005 */
[----:B------:R1:W2:Y:S04]  /*25c40*/  SHFL.IDX PT, R5, R3, 0x7, 0x181f ;  /* 0x00f81f0003057f89 */ /* 0x0002a800000e0000 */
[----:B------:R1:W-:Y:S04]  /*25c50*/  @!P4 LDGSTS.E.BYPASS.LTC128B.128 [R10+0x15400], desc[UR60][R6.64], !P2 ;  /* 0x15400000060acfae */ /* 0x0003e8000d101d7c */
[----:B------:R1:W-:Y:S04]  /*25c60*/  @!P4 LDGSTS.E.BYPASS.LTC128B.128 [R10+0x19400], desc[UR60][R6.64+0x80], !P1 ;  /* 0x19400080060acfae */ /* 0x0003e8000c901d7c */
[----:B------:R1:W-:Y:S04]  /*25c70*/  @!P4 LDGSTS.E.BYPASS.LTC128B.128 [R10+0x1d400], desc[UR60][R6.64+0x100], !P0 ;  /* 0x1d400100060acfae */ /* 0x0003e8000c101d7c */
[----:B------:R1:W3:Y:S02]  /*25c80*/  SHFL.IDX PT, R3, R4, 0x7, 0x181f ;  /* 0x00f81f0004037f89 */ /* 0x0002e400000e0000 */
.L_x_2212:
[----:B------:R-:W-:Y:S01]  /*25c90*/  VIADD R0, R0, 0x70 ;  /* 0x0000007000007836 */ /* 0x000fe20000000000 */
[----:B------:R-:W-:Y:S04]  /*25ca0*/  BSSY B0, `(.L_x_2053) ;  /* 0x000000e000007945 */ /* 0x000fe80003800000 */
[----:B------:R-:W-:-:S13]  /*25cb0*/  ISETP.GE.AND P3, PT, R0, R2, PT ;  /* 0x000000020000720c */ /* 0x000fda0003f66270 */
[----:B------:R-:W-:Y:S05]  /*25cc0*/  @P3 BRA `(.L_x_2054) ;  /* 0x00000000002c3947 */ /* 0x000fea0003800000 */
[----:B-1----:R-:W1:Y:S02]  /*25cd0*/  S2R R4, SR_TID.X ;  /* 0x0000000000047919 */ /* 0x002e640000002100 */
[----:B-1----:R-:W-:-:S05]  /*25ce0*/  IMAD.SHL.U32 R4, R4, 0x8, RZ ;  /* 0x0000000804047824 */ /* 0x002fca00078e00ff */
[----:B------:R-:W-:-:S04]  /*25cf0*/  LOP3.LUT R4, R4, 0x38, RZ, 0xc0, !PT ;  /* 0x0000003804047812 */ /* 0x000fc800078ec0ff */
[----:B---3--:R-:W-:-:S05]  /*25d00*/  LEA R2, P3, R4, R3, 0x1 ;  /* 0x0000000304027211 */ /* 0x008fca00078608ff */
[----:B--2---:R-:W-:-:S05]  /*25d10*/  IMAD.X R3, RZ, RZ, R5, P3 ;  /* 0x000000ffff037224 */ /* 0x004fca00018e0605 */
[----:B------:R-:W-:Y:S01]  /*25d20*/  @!PT LDS RZ, [RZ] ;  /* 0x00000000fffff984 */ /* 0x000fe20000000800 */
[----:B------:R-:W-:Y:S01]  /*25d30*/  @!PT LDS RZ, [RZ] ;  /* 0x00000000fffff984 */ /* 0x000fe20000000800 */
[----:B------:R-:W-:Y:S01]  /*25d40*/  @!PT LDS RZ, [RZ] ;  /* 0x00000000fffff984 */ /* 0x000fe20000000800 */
[----:B------:R4:W-:Y:S04]  /*25d50*/  LDGSTS.E.BYPASS.LTC128B.128 [R10+0x15c00], desc[UR60][R2.64], !P2 ;  /* 0x15c00000020a7fae */ /* 0x0009e8000d101d7c */
[----:B------:R4:W-:Y:S04]  /*25d60*/  LDGSTS.E.BYPASS.LTC128B.128 [R10+0x19c00], desc[UR60][R2.64+0x80], !P1 ;  /* 0x19c00080020a7fae */ /* 0x0009e8000c901d7c */
[----:B------:R4:W-:Y:S02]  /*25d70*/  LDGSTS.E.BYPASS.LTC128B.128 [R10+0x1dc00], desc[UR60][R2.64+0x100], !P0 ;  /* 0x1dc00100020a7fae */ /* 0x0009e4000c101d7c */
.L_x_2054:
[----:B------:R-:W-:Y:S05]  /*25d80*/  BSYNC B0 ;  /* 0x0000000000007941 */ /* 0x000fea0003800000 */
.L_x_2053:
[----:B01--4-:R-:W4:Y:S01]  /*25d90*/  LDL R10, [R1+0x4] ;  /* 0x00000400010a7983 */ /* 0x013f220000100800 */
[----:B------:R-:W-:Y:S01]  /*25da0*/  PLOP3.LUT P0, PT, PT, PT, PT, 0x80, 0x0 ;  /* 0x000000000000781c */ /* 0x000fe20003f0f070 */
[----:B------:R-:W-:Y:S01]  /*25db0*/  NOP ;  /* 0x0000000000007918 */ /* 0x000fe20000000000 */
[----:B----4-:R-:W-:-:S11]  /*25dc0*/  VIADD R11, R10, 0x30800 ;  /* 0x000308000a0b7836 */ /* 0x010fd60000000000 */
.L_x_2055:
        /* <DEDUP_REMOVED lines=11> */
[----:B------:R-:W-:-:S04]  /*25e80*/  LOP3.LUT R0, R0, 0xfffffffe, RZ, 0xc0, !PT ;  /* 0xfffffffe00007812 */ /* 0x000fc800078ec0ff */
[----:B------:R-:W-:-:S04]  /*25e90*/  IADD3 R0, R3, -R0, RZ ;  /* 0x8000000003007210 */ /* 0x000fc80007ffe0ff */
[----:B------:R-:W-:Y:S01]  /*25ea0*/  SHF.L.U32 R0, R0, 0x1f, RZ ;  /* 0x0000001f00007819 */ /* 0x000fe200000006ff */
[----:B------:R-:W-:Y:S01]  /*25eb0*/  NOP ;  /* 0x0000000000007918 */ /* 0x000fe20000000000 */
[----:B------:R0:W-:Y:S01]  /*25ec0*/  SYNCS.ARRIVE.TRANS64.A1T0 RZ, [R2+URZ+0x30800], RZ ;  /* 0x030800ff02ff79a7 */ /* 0x0001e2000810003f */
[----:B------:R-:W-:Y:S01]  /*25ed0*/  BSSY B0, `(.L_x_2056) ;  /* 0x0000003000007945 */ /* 0x000fe20003800000 */
[----:B------:R-:W1:Y:S03]  /*25ee0*/  SYNCS.PHASECHK.TRANS64.TRYWAIT P0, [R2+URZ+0x30820], R0 ;  /* 0x03082000020075a7 */ /* 0x000e66000800017f */
[----:B01----:R-:W-:Y:S05]  /*25ef0*/  @!P0 BRA `(.L_x_2057) ;  /* 0x00000058000c8947 */ /* 0x003fea0003800000 */
.L_x_2213:
[----:B------:R-:W-:Y:S05]  /*25f00*/  BSYNC B0 ;  /* 0x0000000000007941 */ /* 0x000fea0003800000 */
.L_x_2056:
[----:B------:R-:W3:Y:S04]  /*25f10*/  LDL R3, [R1+0x34] ;  /* 0x0000340001037983 */ /* 0x000ee80000100800 */
[----:B0-----:R-:W4:Y:S01]  /*25f20*/  LDL R2, [R1+0x2c] ;  /* 0x00002c0001027983 */ /* 0x001f220000100800 */
[----:B------:R-:W-:Y:S01]  /*25f30*/  BSSY B0, `(.L_x_2058) ;  /* 0x0000250000007945 */ /* 0x000fe20003800000 */
[----:B---3--:R-:W-:-:S05]  /*25f40*/  VIADD R0, R3, 0xfffffffe ;  /* 0xfffffffe03007836 */ /* 0x008fca0000000000 */
[----:B----4-:R-:W-:-:S13]  /*25f50*/  ISETP.GE.AND P0, PT, R0, R2, PT ;  /* 0x000000020000720c */ /* 0x010fda0003f06270 */
[----:B------:R-:W-:Y:S05]  /*25f60*/  @!P0 BRA `(.L_x_2059) ;  /* 0x0000002400308947 */ /* 0x000fea0003800000 */
[----:B------:R-:W-:Y:S01]  /*25f70*/  IMAD.MOV R8, RZ, RZ, -R3 ;  /* 0x000000ffff087224 */ /* 0x000fe200078e0a03 */
[----:B------:R-:W-:Y:S01]  /*25f80*/  LOP3.LUT R2, RZ, R2, RZ, 0x33, !PT ;  /* 0x00000002ff027212 */ /* 0x000fe200078e33ff */
[----:B------:R-:W-:Y:S03]  /*25f90*/  BSSY B2, `(.L_x_2060) ;  /* 0x00000c8000027945 */ /* 0x000fe60003800000 */
[----:B------:R-:W-:-:S05]  /*25fa0*/  VIADDMNMX R8, R8, 0x1, R2, !PT ;  /* 0x0000000108087846 */ /* 0x000fca0007800102 */
[----:B------:R-:W-:-:S05]  /*25fb0*/  IMAD.IADD R2, R3, 0x1, R8 ;  /* 0x0000000103027824 */ /* 0x000fca00078e0208 */
[----:B------:R-:W-:-:S04]  /*25fc0*/  LOP3.LUT R2, R2, 0x1, RZ, 0xc0, !PT ;  /* 0x0000000102027812 */ /* 0x000fc800078ec0ff */
[----:B------:R-:W-:-:S13]  /*25fd0*/  ISETP.NE.U32.AND P0, PT, R2, 0x1, PT ;  /* 0x000000010200780c */ /* 0x000fda0003f05070 */
[----:B------:R-:W-:Y:S05]  /*25fe0*/  @P0 BRA `(.L_x_2061) ;  /* 0x0000000c00080947 */ /* 0x000fea0003800000 */
[----:B--2---:R-:W2:Y:S04]  /*25ff0*/  LDL R5, [R1] ;  /* 0x0000000001057983 */ /* 0x004ea80000100800 */
        /* <DEDUP_REMOVED lines=29> */
[----:B------:R-:W-:-:S05]  /*261d0*/  IMAD.WIDE.U32 R2, R6, UR6, R2 ;  /* 0x0000000606027c25 */ /* 0x000fca000f8e0002 */
[----:B------:R-:W-:Y:S02]  /*261e0*/  IADD3 R3, R4, R3, RZ ;  /* 0x0000000304037210 */ /* 0x000fe40007ffe0ff */
[----:B------:R-:W-:-:S04]  /*261f0*/  LEA R4, P0, R2, UR4, 0x2 ;  /* 0x0000000402047c11 */ /* 0x000fc8000f8010ff */
[----:B------:R-:W-:-:S05]  /*26200*/  LEA.HI.X R5, R2, UR5, R3, 0x2, P0 ;  /* 0x0000000502057c11 */ /* 0x000fca00080f1403 */
[----:B------:R0:W5:Y:S04]  /*26210*/  LDG.E R4, desc[UR60][R4.64] ;  /* 0x0000003c04047981 */ /* 0x000168000c1e1900 */
.L_x_2064:
[----:B------:R-:W2:Y:S01]  /*26220*/  LDL R2, [R1+0x4] ;  /* 0x0000040001027983 */ /* 0x000ea20000100800 */
[----:B------:R-:W-:Y:S01]  /*26230*/  BSSY B3, `(.L_x_2065) ;  /* 0x0000005000037945 */ /* 0x000fe20003800000 */
[----:B--2---:R-:W-:Y:S01]  /*26240*/  IMAD R3, R7, 0x8, R2 ;  /* 0x0000000807037824 */ /* 0x004fe200078e0202 */
[----:B------:R-:W-:-:S04]  /*26250*/  SHF.L.U32 R2, R9, 0x1f, RZ ;  /* 0x0000001f09027819 */ /* 0x000fc800000006ff */
[----:B------:R-:W1:Y:S02]  /*26260*/  SYNCS.PHASECHK.TRANS64.TRYWAIT P0, [R3+URZ+0x30840], R2 ;  /* 0x03084002030075a7 */ /* 0x000e64000800017f */
[----:B-1----:R-:W-:Y:S05]  /*26270*/  @!P0 BRA `(.L_x_2066) ;  /* 0x0000005400448947 */ /* 0x002fea0003800000 */
.L_x_2214:
[----:B------:R-:W-:Y:S05]  /*26280*/  BSYNC B3 ;  /* 0x0000000000037941 */ /* 0x000fea0003800000 */
.L_x_2065:
        /* <DEDUP_REMOVED lines=12> */
.L_x_2068:
[----:B------:R-:W-:Y:S05]  /*26350*/  BSYNC B3 ;  /* 0x0000000000037941 */ /* 0x000fea0003800000 */
.L_x_2067:
        /* <DEDUP_REMOVED lines=13> */
.L_x_2069:
        /* <DEDUP_REMOVED lines=16> */
.L_x_2070:
        /* <DEDUP_REMOVED lines=16> */
.L_x_2071:
        /* <DEDUP_REMOVED lines=17> */
.L_x_2215:
[----:B------:R-:W-:Y:S05]  /*26740*/  BSYNC B3 ;  /* 0x0000000000037941 */ /* 0x000fea0003800000 */
.L_x_2072:
[----:B------:R1:W5:Y:S01]  /*26750*/  LDL R6, [R1+0x8] ;  /* 0x0000080001067983 */ /* 0x0003620000100800 */
[----:B------:R-:W-:Y:S01]  /*26760*/  BSSY B3, `(.L_x_2074) ;  /* 0x000000d000037945 */ /* 0x000fe20003800000 */
[----:B------:R-:W-:Y:S02]  /*26770*/  IMAD.MOV.U32 R12, RZ, RZ, 0x0 ;  /* 0x00000000ff0c7424 */ /* 0x000fe400078e00ff */
[----:B------:R-:W-:Y:S01]  /*26780*/  IMAD.MOV.U32 R13, RZ, RZ, 0x14f00000 ;  /* 0x14f00000ff0d7424 */ /* 0x000fe200078e00ff */
[----:B------:R-:W-:Y:S06]  /*26790*/  @P1 BRA `(.L_x_2075) ;  /* 0x0000000000241947 */ /* 0x000fec0003800000 */
[----:B0-----:R-:W2:Y:S01]  /*267a0*/  LDL R3, [R1+0x4] ;  /* 0x0000040001037983 */ /* 0x001ea20000100800 */
[----:B------:R-:W0:Y:S02]  /*267b0*/  S2R R5, SR_TID.X ;  /* 0x0000000000057919 */ /* 0x000e240000002100 */
[----:B0-----:R-:W-:-:S04]  /*267c0*/  LOP3.LUT R5, R5, 0x1f, RZ, 0xc0, !PT ;  /* 0x0000001f05057812 */ /* 0x001fc800078ec0ff */
[----:B------:R-:W-:Y:S01]  /*267d0*/  ISETP.NE.AND P0, PT, R5, RZ, PT ;  /* 0x000000ff0500720c */ /* 0x000fe20003f05270 */
[----:B--2--5:R-:W-:Y:S02]  /*267e0*/  IMAD R2, R6, 0x8, R3 ;  /* 0x0000000806027824 */ /* 0x024fe400078e0203 */
[----:B------:R-:W-:-:S04]  /*267f0*/  IMAD.MOV.U32 R3, RZ, RZ, 0x9000 ;  /* 0x00009000ff037424 */ /* 0x000fc800078e00ff */
[----:B------:R2:W-:Y:S06]  /*26800*/  SYNCS.ARRIVE.TRANS64 RZ, [R2+URZ+0x30850], R3 ;  /* 0x0308500302ff79a7 */ /* 0x0005ec000800003f */
[----:B------:R-:W-:Y:S05]  /*26810*/  @!P0 BRA `(.L_x_2075) ;  /* 0x0000000000048947 */ /* 0x000fea0003800000 */
[----:B------:R-:W-:Y:S01]  /*26820*/  BPT.TRAP 0x1 ;  /* 0x000000040000795c */ /* 0x000fe20000300000 */
.L_x_2075:
[----:B------:R-:W-:Y:S05]  /*26830*/  BSYNC B3 ;  /* 0x0000000000037941 */ /* 0x000fea0003800000 */
.L_x_2074:
[----:B------:R-:W3:Y:S01]  /*26840*/  LDL R5, [R1+0x18] ;  /* 0x0000180001057983 */ /* 0x000ee20000100800 */
[----:B------:R-:W-:-:S03]  /*26850*/  R2UR UR10, R10 ;  /* 0x000000000a0a72ca */ /* 0x000fc600000e0000 */
[----:B0-2---:R-:W3:Y:S04]  /*26860*/  LDL.LU R3, [R1+0xc] ;  /* 0x00000c0001037983 */ /* 0x005ee80000300800 */
[----:B------:R-:W2:Y:S01]  /*26870*/  LDL R10, [R1+0x4] ;  /* 0x00000400010a7983 */ /* 0x000ea20000100800 */
[----:B------:R-:W-:Y:S01]  /*26880*/  R2UR UR6, R12 ;  /* 0x000000000c0672ca */ /* 0x000fe200000e0000 */
[----:B------:R-:W-:Y:S01]  /*26890*/  UIADD3 UR4, UP0, UR36, 0x470, URZ ;  /* 0x0000047024047890 */ /* 0x000fe2000ff1e03f */
[----:B------:R-:W-:Y:S02]  /*268a0*/  R2UR UR7, R13 ;  /* 0x000000000d0772ca */ /* 0x000fe400000e0000 */
[----:B------:R-:W-:Y:S01]  /*268b0*/  PLOP3.LUT P0, PT, PT, PT, PT, 0x80, 0x0 ;  /* 0x000000000000781c */ /* 0x000fe20003f0f070 */
[----:B------:R-:W-:Y:S01]  /*268c0*/  UIADD3.X UR5, URZ, UR37, URZ, UP0, !UPT ;  /* 0x000000253f057290 */ /* 0x000fe200087fe43f */
[----:B---3--:R-:W-:-:S02]  /*268d0*/  IMAD R3, R3, 0x60, R5 ;  /* 0x0000006003037824 */ /* 0x008fc400078e0205 */
[C-C-:B--2--5:R-:W-:Y:S02]  /*268e0*/  IMAD R2, R6.reuse, 0x8, R10.reuse ;  /* 0x0000000806027824 */ /* 0x164fe400078e020a */
[----:B------:R-:W-:-:S03]  /*268f0*/  IMAD R6, R6, 0x9000, R10 ;  /* 0x0000900006067824 */ /* 0x000fc600078e020a */
[----:B------:R-:W-:Y:S01]  /*26900*/  IADD3 R2, R2, 0x30850, RZ ;  /* 0x0003085002027810 */ /* 0x000fe20007ffe0ff */
[----:B------:R-:W-:-:S07]  /*26910*/  VIADD R5, R6, 0x400 ;  /* 0x0000040006057836 */ /* 0x000fce0000000000 */
.L_x_2076:
        /* <DEDUP_REMOVED lines=15> */
.L_x_2077:
        /* <DEDUP_REMOVED lines=15> */
.L_x_2078:
        /* <DEDUP_REMOVED lines=12> */
.L_x_2063:
[----:B------:R-:W-:Y:S05]  /*26bc0*/  BSYNC B1 ;  /* 0x0000000000017941 */ /* 0x000fea0003800000 */
.L_x_2062:
[----:B0-----:R-:W2:Y:S04]  /*26bd0*/  LDL R0, [R1+0x34] ;  /* 0x0000340001007983 */ /* 0x001ea80000100800 */
[----:B------:R0:W-:Y:S04]  /*26be0*/  STL [R1+0x8], R7 ;  /* 0x0000080701007387 */ /* 0x0001e80000100800 */
[----:B------:R0:W-:Y:S02]  /*26bf0*/  STL [R1+0x14], R9 ;  /* 0x0000140901007387 */ /* 0x0001e40000100800 */
[----:B0-2---:R-:W-:-:S07]  /*26c00*/  VIADD R0, R0, 0xfffffffd ;  /* 0xfffffffd00007836 */ /* 0x005fce0000000000 */
.L_x_2061:
[----:B------:R-:W-:Y:S05]  /*26c10*/  BSYNC B2 ;  /* 0x0000000000027941 */ /* 0x000fea0003800000 */
.L_x_2060:
[----:B------:R-:W3:Y:S01]  /*26c20*/  LDL.LU R2, [R1+0x34] ;  /* 0x0000340001027983 */ /* 0x000ee20000300800 */
[----:B------:R-:W-:Y:S01]  /*26c30*/  VIADD R8, R8, 0xfffffffe ;  /* 0xfffffffe08087836 */ /* 0x000fe20000000000 */
[----:B---3--:R-:W-:-:S04]  /*26c40*/  LOP3.LUT R2, RZ, R2, RZ, 0x33, !PT ;  /* 0x00000002ff027212 */ /* 0x008fc800078e33ff */
[----:B------:R-:W-:-:S13]  /*26c50*/  ISETP.NE.AND P0, PT, R8, R2, PT ;  /* 0x000000020800720c */ /* 0x000fda0003f05270 */
[----:B------:R-:W-:Y:S05]  /*26c60*/  @!P0 BRA `(.L_x_2059) ;  /* 0x0000001400f08947 */ /* 0x000fea0003800000 */
[----:B------:R-:W-:-:S07]  /*26c70*/  IMAD.MOV.U32 R9, RZ, RZ, R17 ;  /* 0x000000ffff097224 */ /* 0x000fce00078e0011 */
.L_x_2113:
[----:B------:R-:W3:Y:S04]  /*26c80*/  LDL R4, [R1] ;  /* 0x0000000001047983 */ /* 0x000ee80000100800 */
[----:B------:R-:W4:Y:S04]  /*26c90*/  LDL R3, [R1+0x8] ;  /* 0x0000080001037983 */ /* 0x000f280000100800 */
[----:B------:R-:W5:Y:S01]  /*26ca0*/  LDL R2, [R1+0x14] ;  /* 0x0000140001027983 */ /* 0x000f620000100800 */
[----:B------:R-:W-:Y:S05]  /*26cb0*/  YIELD ;  /* 0x0000000000007946 */ /* 0x000fea0003800000 */
[----:B------:R-:W-:Y:S01]  /*26cc0*/  BSSY B1, `(.L_x_2079) ;  /* 0x00000b7000017945 */ /* 0x000fe20003800000 */
[----:B---3--:R-:W-:-:S02]  /*26cd0*/  LOP3.LUT P1, RZ, R4, 0x1, RZ, 0xc0, !PT ;  /* 0x0000000104ff7812 */ /* 0x008fc4000782c0ff */
[----:B----4-:R-:W-:-:S04]  /*26ce0*/  IADD3 R4, R3, 0x1, RZ ;  /* 0x0000000103047810 */ /* 0x010fc80007ffe0ff */
[----:B------:R-:W-:-:S04]  /*26cf0*/  ISETP.NE.AND P0, PT, R4, 0x2, PT ;  /* 0x000000020400780c */ /* 0x000fc80003f05270 */
[----:B--2---:R-:W-:Y:S02]  /*26d00*/  SEL R5, RZ, 0x1, P0 ;  /* 0x00000001ff057807 */ /* 0x004fe40000000000 */
[----:B------:R-:W-:Y:S02]  /*26d10*/  SEL R4, R4, RZ, P0 ;  /* 0x000000ff04047207 */ /* 0x000fe40000000000 */
[----:B-----5:R-:W-:Y:S01]  /*26d20*/  LOP3.LUT R5, R2, R5, RZ, 0x3c, !PT ;  /* 0x0000000502057212 */ /* 0x020fe200078e3cff */
[----:B0-----:R-:W-:Y:S06]  /*26d30*/  @!P1 BRA `(.L_x_2080) ;  /* 0x0000000800bc9947 */ /* 0x001fec0003800000 */
        /* <DEDUP_REMOVED lines=24> */
.L_x_2081:
[----:B------:R-:W2:Y:S01]  /*26ec0*/  LDL R2, [R1+0x4] ;  /* 0x0000040001027983 */ /* 0x000ea20000100800 */
[----:B------:R-:W-:Y:S01]  /*26ed0*/  BSSY B2, `(.L_x_2082) ;  /* 0x0000005000027945 */ /* 0x000fe20003800000 */
[----:B--2---:R-:W-:Y:S01]  /*26ee0*/  IMAD R3, R4, 0x8, R2 ;  /* 0x0000000804037824 */ /* 0x004fe200078e0202 */
[----:B------:R-:W-:-:S04]  /*26ef0*/  SHF.L.U32 R2, R5, 0x1f, RZ ;  /* 0x0000001f05027819 */ /* 0x000fc800000006ff */
[----:B------:R-:W2:Y:S02]  /*26f00*/  SYNCS.PHASECHK.TRANS64.TRYWAIT P0, [R3+URZ+0x30840], R2 ;  /* 0x03084002030075a7 */ /* 0x000ea4000800017f */
[----:B--2---:R-:W-:Y:S05]  /*26f10*/  @!P0 BRA `(.L_x_2083) ;  /* 0x0000004800448947 */ /* 0x004fea0003800000 */
.L_x_2216:
[----:B------:R-:W-:Y:S05]  /*26f20*/  BSYNC B2 ;  /* 0x0000000000027941 */ /* 0x000fea0003800000 */
.L_x_2082:
[----:B------:R-:W3:Y:S01]  /*26f30*/  S2R R7, SR_TID.X ;  /* 0x0000000000077919 */ /* 0x000ee20000002100 */
[----:B------:R-:W-:Y:S01]  /*26f40*/  BSSY B2, `(.L_x_2084) ;  /* 0x000000b000027945 */ /* 0x000fe20003800000 */
        /* <DEDUP_REMOVED lines=10> */
.L_x_2085:
[----:B------:R-:W-:Y:S05]  /*26ff0*/  BSYNC B2 ;  /* 0x0000000000027941 */ /* 0x000fea0003800000 */
.L_x_2084:
[----:B------:R-:W3:Y:S04]  /*27000*/  LDL R7, [R1+0x4] ;  /* 0x0000040001077983 */ /* 0x000ee80000100800 */
[----:B--2---:R-:W2:Y:S01]  /*27010*/  LDL R2, [R1+0x18] ;  /* 0x0000180001027983 */ /* 0x004ea20000100800 */
[----:B------:R-:W-:Y:S01]  /*27020*/  IMAD.MOV.U32 R10, RZ, RZ, RZ ;  /* 0x000000ffff0a7224 */ /* 0x000fe200078e00ff */
[----:B------:R-:W-:Y:S01]  /*27030*/  UIADD3 UR4, UP0, UR36, 0x370, URZ ;  /* 0x0000037024047890 */ /* 0x000fe2000ff1e03f */
[----:B------:R-:W-:Y:S01]  /*27040*/  PLOP3.LUT P0, PT, PT, PT, PT, 0x80, 0x0 ;  /* 0x000000000000781c */ /* 0x000fe20003f0f070 */
[----:B------:R-:W-:Y:S01]  /*27050*/  UMOV UR6, 0x0 ;  /* 0x0000000000067882 */ /* 0x000fe20000000000 */
[----:B------:R-:W-:Y:S01]  /*27060*/  IADD3 R3, R3, 0x30830, RZ ;  /* 0x0003083003037810 */ /* 0x000fe20007ffe0ff */
[----:B------:R-:W-:Y:S01]  /*27070*/  UIADD3.X UR5, URZ, UR37, URZ, UP0, !UPT ;  /* 0x000000253f057290 */ /* 0x000fe200087fe43f */
[----:B------:R-:W-:Y:S01]  /*27080*/  R2UR UR10, R10 ;  /* 0x000000000a0a72ca */ /* 0x000fe200000e0000 */
[----:B------:R-:W-:Y:S01]  /*27090*/  UMOV UR7, 0x14f00000 ;  /* 0x14f0000000077882 */ /* 0x000fe20000000000 */
[----:B---3--:R-:W-:-:S02]  /*270a0*/  IMAD R7, R4, 0x9000, R7 ;  /* 0x0000900004077824 */ /* 0x008fc400078e0207 */
[----:B--2---:R-:W-:Y:S02]  /*270b0*/  IMAD R2, R6, 0x60, R2 ;  /* 0x0000006006027824 */ /* 0x004fe400078e0202 */
[----:B0-----:R-:W-:-:S09]  /*270c0*/  VIADD R8, R7, 0x1e400 ;  /* 0x0001e40007087836 */ /* 0x001fd20000000000 */
.L_x_2086:
        /* <DEDUP_REMOVED lines=16> */
.L_x_2087:
        /* <DEDUP_REMOVED lines=16> */
.L_x_2088:
        /* <DEDUP_REMOVED lines=17> */
.L_x_2217:
[----:B------:R-:W-:Y:S05]  /*273e0*/  BSYNC B2 ;  /* 0x0000000000027941 */ /* 0x000fea0003800000 */
.L_x_2089:
[----:B------:R-:W-:Y:S01]  /*273f0*/  BSSY B2, `(.L_x_2091) ;  /* 0x000000b000027945 */ /* 0x000fe20003800000 */
[----:B------:R-:W-:Y:S01]  /*27400*/  IMAD.MOV.U32 R12, RZ, RZ, 0x0 ;  /* 0x00000000ff0c7424 */ /* 0x000fe200078e00ff */
[----:B------:R-:W-:Y:S02]  /*27410*/  MOV R13, 0x14f00000 ;  /* 0x14f00000000d7802 */ /* 0x000fe40000000f00 */
        /* <DEDUP_REMOVED lines=8> */
.L_x_2092:
[----:B------:R-:W-:Y:S05]  /*274a0*/  BSYNC B2 ;  /* 0x0000000000027941 */ /* 0x000fea0003800000 */
.L_x_2091:
[----:B0-----:R-:W2:Y:S01]  /*274b0*/  LDL.LU R3, [R1+0x8] ;  /* 0x0000080001037983 */ /* 0x001ea20000300800 */
[----:B------:R-:W-:-:S03]  /*274c0*/  R2UR UR10, R10 ;  /* 0x000000000a0a72ca */ /* 0x000fc600000e0000 */
[----:B------:R-:W3:Y:S04]  /*274d0*/  LDL R8, [R1+0x18] ;  /* 0x0000180001087983 */ /* 0x000ee80000100800 */
[----:B------:R-:W3:Y:S04]  /*274e0*/  LDL.LU R7, [R1+0xc] ;  /* 0x00000c0001077983 */ /* 0x000ee80000300800 */
[----:B------:R-:W2:Y:S01]  /*274f0*/  LDL R10, [R1+0x4] ;  /* 0x00000400010a7983 */ /* 0x000ea20000100800 */
        /* <DEDUP_REMOVED lines=9> */
.L_x_2093:
        /* <DEDUP_REMOVED lines=15> */
.L_x_2094:
        /* <DEDUP_REMOVED lines=15> */
.L_x_2095:
        /* <DEDUP_REMOVED lines=12> */
.L_x_2080:
[----:B------:R-:W-:Y:S05]  /*27830*/  BSYNC B1 ;  /* 0x0000000000017941 */ /* 0x000fea0003800000 */
.L_x_2079:
[----:B------:R-:W2:Y:S01]  /*27840*/  LDL R2, [R1] ;  /* 0x0000000001027983 */ /* 0x000ea20000100800 */
[----:B------:R-:W-:Y:S01]  /*27850*/  VIADD R3, R4, 0x1 ;  /* 0x0000000104037836 */ /* 0x000fe20000000000 */
[----:B------:R-:W-:Y:S01]  /*27860*/  BSSY B1, `(.L_x_2096) ;  /* 0x00000b8000017945 */ /* 0x000fe20003800000 */
[----:B0-----:R-:W-:-:S03]  /*27870*/  IADD3 R6, R0, -0x1, RZ ;  /* 0xffffffff00067810 */ /* 0x001fc60007ffe0ff */
        /* <DEDUP_REMOVED lines=30> */
[----:B------:R-:W-:-:S06]  /*27a60*/  LEA.HI.X R9, R2, UR5, R3, 0x2, P0 ;  /* 0x0000000502097c11 */ /* 0x000fcc00080f1403 */
[----:B------:R2:W5:Y:S03]  /*27a70*/  LDG.E R9, desc[UR60][R8.64] ;  /* 0x0000003c08097981 */ /* 0x000566000c1e1900 */
.L_x_2098:
[----:B------:R-:W3:Y:S01]  /*27a80*/  LDL R2, [R1+0x4] ;  /* 0x0000040001027983 */ /* 0x000ee20000100800 */
[----:B------:R-:W-:Y:S01]  /*27a90*/  SHF.L.U32 R3, R10, 0x1f, RZ ;  /* 0x0000001f0a037819 */ /* 0x000fe200000006ff */
[----:B------:R-:W-:Y:S01]  /*27aa0*/  BSSY B2, `(.L_x_2099) ;  /* 0x0000004000027945 */ /* 0x000fe20003800000 */
[----:B---3--:R-:W-:-:S04]  /*27ab0*/  IMAD R2, R12, 0x8, R2 ;  /* 0x000000080c027824 */ /* 0x008fc800078e0202 */
[----:B------:R-:W3:Y:S02]  /*27ac0*/  SYNCS.PHASECHK.TRANS64.TRYWAIT P0, [R2+URZ+0x30840], R3 ;  /* 0x03084003020075a7 */ /* 0x000ee4000800017f */
[----:B---3--:R-:W-:Y:S05]  /*27ad0*/  @!P0 BRA `(.L_x_2100) ;  /* 0x0000003c007c8947 */ /* 0x008fea0003800000 */
.L_x_2218:
[----:B------:R-:W-:Y:S05]  /*27ae0*/  BSYNC B2 ;  /* 0x0000000000027941 */ /* 0x000fea0003800000 */
.L_x_2099:
        /* <DEDUP_REMOVED lines=12> */
.L_x_2102:
[----:B------:R-:W-:Y:S05]  /*27bb0*/  BSYNC B2 ;  /* 0x0000000000027941 */ /* 0x000fea0003800000 */
.L_x_2101:
[----:B------:R-:W2:Y:S04]  /*27bc0*/  LDL R8, [R1+0x8] ;  /* 0x0000080001087983 */ /* 0x000ea80000100800 */
[----:B0-----:R-:W4:Y:S04]  /*27bd0*/  LDL R10, [R1+0x4] ;  /* 0x00000400010a7983 */ /* 0x001f280000100800 */
        /* <DEDUP_REMOVED lines=8> */
[C---:B--2---:R-:W-:Y:S01]  /*27c60*/  LEA R3, R8.reuse, R11, 0x3 ;  /* 0x0000000b08037211 */ /* 0x044fe200078e18ff */
[----:B----4-:R-:W-:-:S04]  /*27c70*/  IMAD R8, R8, 0x9000, R10 ;  /* 0x0000900008087824 */ /* 0x010fc800078e020a */
[----:B------:R-:W-:Y:S02]  /*27c80*/  VIADD R3, R3, 0x30 ;  /* 0x0000003003037836 */ /* 0x000fe40000000000 */
[----:B---3--:R-:W-:Y:S02]  /*27c90*/  IMAD R2, R7, 0x60, R2 ;  /* 0x0000006007027824 */ /* 0x008fe400078e0202 */
[----:B------:R-:W-:-:S07]  /*27ca0*/  VIADD R10, R8, 0x1e400 ;  /* 0x0001e400080a7836 */ /* 0x000fce0000000000 */
.L_x_2103:
        /* <DEDUP_REMOVED lines=16> */
.L_x_2104:
        /* <DEDUP_REMOVED lines=16> */
.L_x_2105:
        /* <DEDUP_REMOVED lines=15> */
.L_x_2219:
[----:B------:R-:W-:Y:S05]  /*27fa0*/  BSYNC B2 ;  /* 0x0000000000027941 */ /* 0x000fea0003800000 */
.L_x_2106:
[----:B------:R-:W-:Y:S01]  /*27fb0*/  BSSY B2, `(.L_x_2108) ;  /* 0x000000b000027945 */ /* 0x000fe20003800000 */
[----:B------:R-:W-:Y:S01]  /*27fc0*/  MOV R12, 0x0 ;  /* 0x00000000000c7802 */ /* 0x000fe20000000f00 */
[----:B------:R-:W-:Y:S02]  /*27fd0*/  IMAD.MOV.U32 R13, RZ, RZ, 0x14f00000 ;  /* 0x14f00000ff0d7424 */ /* 0x000fe400078e00ff */
        /* <DEDUP_REMOVED lines=8> */
.L_x_2109:
[----:B------:R-:W-:Y:S05]  /*28060*/  BSYNC B2 ;  /* 0x0000000000027941 */ /* 0x000fea0003800000 */
.L_x_2108:
        /* <DEDUP_REMOVED lines=13> */
.L_x_2110:
        /* <DEDUP_REMOVED lines=15> */
.L_x_2111:
        /* <DEDUP_REMOVED lines=15> */
.L_x_2112:
        /* <DEDUP_REMOVED lines=12> */
.L_x_2097:
[----:B------:R-:W-:Y:S05]  /*283e0*/  BSYNC B1 ;  /* 0x0000000000017941 */ /* 0x000fea0003800000 */
.L_x_2096:
[----:B------:R-:W3:Y:S01]  /*283f0*/  LDL R2, [R1+0x2c] ;  /* 0x00002c0001027983 */ /* 0x000ee20000100800 */
[----:B------:R-:W-:Y:S02]  /*28400*/  IADD3 R0, R0, -0x2, RZ ;  /* 0xfffffffe00007810 */ /* 0x000fe40007ffe0ff */
[----:B---3--:R-:W-:-:S13]  /*28410*/  ISETP.GT.AND P0, PT, R6, R2, PT ;  /* 0x000000020600720c */ /* 0x008fda0003f04270 */
[----:B------:R-:W-:Y:S05]  /*28420*/  @P0 BRA `(.L_x_2113) ;  /* 0xffffffe800140947 */ /* 0x000fea000383ffff */
.L_x_2059:
[----:B------:R-:W-:Y:S05]  /*28430*/  BSYNC B0 ;  /* 0x0000000000007941 */ /* 0x000fea0003800000 */
.L_x_2058:
[----:B------:R-:W3:Y:S01]  /*28440*/  S2R R3, SR_TID.X ;  /* 0x0000000000037919 */ /* 0x000ee20000002100 */
[----:B------:R-:W-:Y:S01]  /*28450*/  BSSY B0, `(.L_x_2114) ;  /* 0x0000010000007945 */ /* 0x000fe20003800000 */
[----:B---3--:R-:W-:-:S04]  /*28460*/  LOP3.LUT R3, R3, 0x7f, RZ, 0xc0, !PT ;  /* 0x0000007f03037812 */ /* 0x008fc800078ec0ff */
[----:B------:R-:W-:-:S13]  /*28470*/  ISETP.NE.AND P0, PT, R3, RZ, PT ;  /* 0x000000ff0300720c */ /* 0x000fda0003f05270 */
[----:B------:R-:W-:Y:S05]  /*28480*/  @P0 BRA `(.L_x_2115) ;  /* 0x0000000000300947 */ /* 0x000fea0003800000 */
[----:B------:R-:W3:Y:S01]  /*28490*/  S2R R2, SR_LANEID ;  /* 0x0000000000027919 */ /* 0x000ee20000000000 */
[----:B------:R-:W-:Y:S01]  /*284a0*/  VOTEU.ANY UR4, UPT, PT ;  /* 0x0000000000047886 */ /* 0x000fe200038e0100 */
[----:B--2---:R-:W2:Y:S01]  /*284b0*/  LDC.64 R4, c[0x0][0xc60] ;  /* 0x00031800ff047b82 */ /* 0x004ea20000000a00 */
[----:B------:R-:W3:Y:S02]  /*284c0*/  FLO.U32 R0, UR4 ;  /* 0x0000000400007d00 */ /* 0x000ee400080e0000 */
[----:B---3--:R-:W-:-:S06]  /*284d0*/  ISETP.EQ.U32.AND P0, PT, R0, R2, PT ;  /* 0x000000020000720c */ /* 0x008fcc0003f02070 */
[----:B------:R-:W2:Y:S07]  /*284e0*/  POPC R2, UR4 ;  /* 0x0000000400027d09 */ /* 0x000eae0008000000 */
[----:B--2---:R-:W2:Y:S04]  /*284f0*/  @P0 ATOMG.E.ADD.STRONG.GPU PT, R2, desc[UR60][R4.64], R2 ;  /* 0x00000002040209a8 */ /* 0x004ea800081ee1fc */
[----:B--2---:R2:W3:Y:S02]  /*28500*/  SHFL.IDX PT, R2, R2, R0, 0x1f ;  /* 0x00001f0002027589 */ /* 0x0044e400000e0000 */
[----:B--2---:R-:W2:Y:S02]  /*28510*/  S2R R0, SR_LTMASK ;  /* 0x0000000000007919 */ /* 0x004ea40000003900 */
[----:B--2---:R-:W-:-:S06]  /*28520*/  LOP3.LUT R0, R0, UR4, RZ, 0xc0, !PT ;  /* 0x0000000400007c12 */ /* 0x004fcc000f8ec0ff */
[----:B------:R-:W3:Y:S02]  /*28530*/  POPC R0, R0 ;  /* 0x0000000000007309 */ /* 0x000ee40000000000 */
[----:B---3--:R-:W-:-:S07]  /*28540*/  IADD3 R16, R2, UR38, R0 ;  /* 0x0000002602107c10 */ /* 0x008fce000fffe000 */
.L_x_2115:
[----:B------:R-:W-:Y:S05]  /*28550*/  BSYNC B0 ;  /* 0x0000000000007941 */ /* 0x000fea0003800000 */
.L_x_2114:
[----:B------:R-:W3:Y:S01]  /*28560*/  LDL R0, [R1] ;  /* 0x0000000001007983 */ /* 0x000ee20000100800 */
[----:B------:R-:W-:Y:S01]  /*28570*/  BSSY B0, `(.L_x_2116) ;  /* 0x000004d000007945 */ /* 0x000fe20003800000 */
[----:B---3--:R-:W-:-:S13]  /*28580*/  LOP3.LUT P0, RZ, R0, 0x1, RZ, 0xc0, !PT ;  /* 0x0000000100ff7812 */ /* 0x008fda000780c0ff */
[----:B------:R-:W-:Y:S05]  /*28590*/  @!P0 BRA `(.L_x_2117) ;  /* 0x0000000400288947 */ /* 0x000fea0003800000 */
[----:B------:R-:W3:Y:S04]  /*285a0*/  LDL R4, [R1+0x4] ;  /* 0x0000040001047983 */ /* 0x000ee80000100800 */
        /* <DEDUP_REMOVED lines=8> */
.L_x_2220:
[----:B------:R-:W-:Y:S05]  /*28630*/  BSYNC B1 ;  /* 0x0000000000017941 */ /* 0x000fea0003800000 */
.L_x_2118:
        /* <DEDUP_REMOVED lines=9> */
.L_x_2121:
[----:B------:R-:W-:Y:S05]  /*286d0*/  BSYNC B1 ;  /* 0x0000000000017941 */ /* 0x000fea0003800000 */
.L_x_2120:
[----:B--2---:R-:W2:Y:S04]  /*286e0*/  LDL.LU R5, [R1+0x18] ;  /* 0x0000180001057983 */ /* 0x004ea80000300800 */
[----:B------:R-:W2:Y:S04]  /*286f0*/  LDL.LU R3, [R1+0xc] ;  /* 0x00000c0001037983 */ /* 0x000ea80000300800 */
[----:B------:R-:W4:Y:S04]  /*28700*/  LDL R4, [R1+0x4] ;  /* 0x0000040001047983 */ /* 0x000f280000100800 */
[----:B---3--:R-:W4:Y:S01]  /*28710*/  LDL R2, [R1+0x8] ;  /* 0x0000080001027983 */ /* 0x008f220000100800 */
        /* <DEDUP_REMOVED lines=8> */
[----:B----4-:R-:W-:-:S04]  /*287a0*/  IMAD R2, R2, 0x9000, R4 ;  /* 0x0000900002027824 */ /* 0x010fc800078e0204 */
[----:B------:R-:W-:-:S07]  /*287b0*/  VIADD R4, R2, 0x400 ;  /* 0x0000040002047836 */ /* 0x000fce0000000000 */
.L_x_2122:
        /* <DEDUP_REMOVED lines=10> */
[----:B------:R-:W-:Y:S01]  /*28860*/  PLOP3.LUT P0, PT, PT, PT, PT, 0x80, 0x0 ;  /* 0x000000000000781c */ /* 0x000fe20003f0f070 */
[----:B------:R-:W-:Y:S01]  /*28870*/  VIADD R4, R2, 0x3400 ;  /* 0x0000340002047836 */ /* 0x000fe20000000000 */
[----:B------:R-:W-:Y:S01]  /*28880*/  UMOV UR6, 0x0 ;  /* 0x0000000000067882 */ /* 0x000fe20000000000 */
[----:B------:R-:W-:Y:S01]  /*28890*/  UMOV UR7, 0x14f00000 ;  /* 0x14f0000000077882 */ /* 0x000fe20000000000 */
[----:B------:R-:W-:-:S09]  /*288a0*/  UMOV UR10, 0x40 ;  /* 0x00000040000a7882 */ /* 0x000fd20000000000 */
.L_x_2123:
        /* <DEDUP_REMOVED lines=15> */
.L_x_2124:
        /* <DEDUP_REMOVED lines=10> */
.L_x_2117:
[----:B------:R-:W-:Y:S05]  /*28a40*/  BSYNC B0 ;  /* 0x0000000000007941 */ /* 0x000fea0003800000 */
.L_x_2116:
[----:B--2---:R-:W2:Y:S04]  /*28a50*/  LDL.LU R5, [R1+0x8] ;  /* 0x0000080001057983 */ /* 0x004ea80000300800 */
        /* <DEDUP_REMOVED lines=8> */
.L_x_2038:
[----:B------:R-:W-:Y:S05]  /*28ae0*/  BSYNC B7 ;  /* 0x0000000000077941 */ /* 0x000fea0003800000 */
.L_x_2036:
[----:B--2---:R-:W2:Y:S02]  /*28af0*/  LDL R0, [R1] ;  /* 0x0000000001007983 */ /* 0x004ea40000100800 */
[----:B--2---:R-:W-:-:S13]  /*28b00*/  LOP3.LUT P0, RZ, R0, 0x2, RZ, 0xc0, !PT ;  /* 0x0000000200ff7812 */ /* 0x004fda000780c0ff */
[----:B------:R-:W-:Y:S05]  /*28b10*/  @!P0 BRA `(.L_x_2125) ;  /* 0x0000000000288947 */ /* 0x000fea0003800000 */
[----:B------:R-:W-:Y:S05]  /*28b20*/  WARPSYNC.ALL ;  /* 0x0000000000007948 */ /* 0x000fea0003800000 */
[----:B------:R-:W2:Y:S08]  /*28b30*/  S2UR UR5, SR_CgaCtaId ;  /* 0x00000000000579c3 */ /* 0x000eb00000008800 */
[----:B------:R-:W-:Y:S06]  /*28b40*/  BAR.SYNC.DEFER_BLOCKING 0x5, 0x180 ;  /* 0x0146000000007b1d */ /* 0x000fec0000010000 */
[----:B------:R-:W-:-:S02]  /*28b50*/  UMOV UR4, 0x400 ;  /* 0x0000040000047882 */ /* 0x000fc40000000000 */
[----:B--2---:R-:W-:-:S06]  /*28b60*/  ULEA UR4, UR5, UR4, 0x18 ;  /* 0x0000000405047291 */ /* 0x004fcc000f8ec03f */
[----:B------:R-:W-:-:S05]  /*28b70*/  MOV R0, UR4 ;  /* 0x0000000400007c02 */ /* 0x000fca0008000f00 */
[----:B------:R3:W4:Y:S04]  /*28b80*/  LDS.128 R16, [R0+0x308d0] ;  /* 0x0308d00000107984 */ /* 0x0007280000000c00 */
[----:B------:R3:W-:Y:S01]  /*28b90*/  STL [R1+0x4], R0 ;  /* 0x0000040001007387 */ /* 0x0007e20000100800 */
[----:B------:R-:W-:Y:S06]  /*28ba0*/  BAR.ARV 0x4, 0x180 ;  /* 0x0106000000007b1d */ /* 0x000fec0000002000 */
[----:B------:R-:W-:Y:S05]  /*28bb0*/  BRA `(.L_x_2126) ;  /* 0x0000000800d87947 */ /* 0x000fea0003800000 */
.L_x_2125:
[----:B------:R-:W2:Y:S01]  /*28bc0*/  S2R R6, SR_TID.X ;  /* 0x0000000000067919 */ /* 0x000ea20000002100 */
[----:B------:R-:W-:Y:S01]  /*28bd0*/  UMOV UR4, 0xffffffff ;  /* 0xffffffff00047882 */ /* 0x000fe20000000000 */
[----:B--2---:R-:W-:-:S04]  /*28be0*/  LOP3.LUT R6, R6, 0x1f, RZ, 0xc0, !PT ;  /* 0x0000001f06067812 */ /* 0x004fc800078ec0ff */
[----:B------:R-:W-:Y:S01]  /*28bf0*/  ISETP.NE.AND P0, PT, R6, 0x1f, PT ;  /* 0x0000001f0600780c */ /* 0x000fe20003f05270 */
[----:B------:R-:W-:-:S12]  /*28c00*/  BRA.DIV UR4, `(.L_x_2127) ;  /* 0x0000002e046c7947 */ /* 0x000fd8000b800000 */
[----:B------:R-:W-:Y:S01]  /*28c10*/  IMAD.IADD R0, R19, 0x1, R6 ;  /* 0x0000000113007824 */ /* 0x000fe200078e0206 */
[----:B------:R-:W-:-:S04]  /*28c20*/  ULDC UR4, c[0x0][0xc3c] ;  /* 0x00030f0000047ab9 */ /* 0x000fc80000000800 */
[----:B------:R-:W-:-:S13]  /*28c30*/  ISETP.GE.OR P1, PT, R0, UR4, !P0 ;  /* 0x0000000400007c0c */ /* 0x000fda000c726670 */
[----:B------:R-:W2:Y:S02]  /*28c40*/  @!P1 LDC.64 R2, c[0x0][0xc80] ;  /* 0x00032000ff029b82 */ /* 0x000ea40000000a00 */
[----:B--2---:R-:W-:-:S06]  /*28c50*/  @!P1 IMAD.WIDE R2, R0, 0x4, R2 ;  /* 0x0000000400029825 */ /* 0x004fcc00078e0202 */
[----:B------:R2:W3:Y:S01]  /*28c60*/  @!P1 LDG.E R2, desc[UR60][R2.64] ;  /* 0x0000003c02029981 */ /* 0x0004e2000c1e1900 */
[C---:B------:R-:W-:Y:S02]  /*28c70*/  ISETP.GE.U32.AND P2, PT, R6.reuse, 0x2, PT ;  /* 0x000000020600780c */ /* 0x040fe40003f46070 */
[C---:B------:R-:W-:Y:S01]  /*28c80*/  ISETP.GE.U32.AND P3, PT, R6.reuse, 0x4, PT ;  /* 0x000000040600780c */ /* 0x040fe20003f66070 */
[----:B------:R-:W-:Y:S01]  /*28c90*/  SHFL.IDX PT, R5, R16, 0x1, 0x1f ;  /* 0x00201f0010057f89 */ /* 0x000fe200000e0000 */
[C---:B------:R-:W-:Y:S02]  /*28ca0*/  ISETP.GE.U32.AND P4, PT, R6.reuse, 0x8, PT ;  /* 0x000000080600780c */ /* 0x040fe40003f86070 */
[C---:B------:R-:W-:Y:S01]  /*28cb0*/  ISETP.GE.U32.AND P5, PT, R6.reuse, 0x10, PT ;  /* 0x000000100600780c */ /* 0x040fe20003fa6070 */
[----:B--2---:R-:W-:Y:S02]  /*28cc0*/  IMAD.MOV.U32 R3, RZ, RZ, RZ ;  /* 0x000000ffff037224 */ /* 0x004fe400078e00ff */
[----:B---3--:R-:W-:Y:S01]  /*28cd0*/  @!P1 IMAD.MOV.U32 R3, RZ, RZ, R2 ;  /* 0x000000ffff039224 */ /* 0x008fe200078e0002 */
[----:B------:R-:W-:-:S04]  /*28ce0*/  ISETP.NE.AND P1, PT, R6, RZ, PT ;  /* 0x000000ff0600720c */ /* 0x000fc80003f25270 */
[----:B------:R-:W2:Y:S02]  /*28cf0*/  SHFL.UP PT, R2, R3, 0x1, RZ ;  /* 0x0420000003027989 */ /* 0x000ea400000e00ff */
[----:B--2---:R-:W-:-:S05]  /*28d00*/  SEL R0, R2, RZ, P1 ;  /* 0x000000ff02007207 */ /* 0x004fca0000800000 */
[----:B------:R-:W-:Y:S02]  /*28d10*/  IMAD.IADD R2, R3, 0x1, R0 ;  /* 0x0000000103027824 */ /* 0x000fe400078e0200 */
[----:B------:R-:W-:Y:S04]  /*28d20*/  SHFL.IDX PT, R0, R16, RZ, 0x1f ;  /* 0x00001fff10007589 */ /* 0x000fe800000e0000 */
[----:B------:R-:W2:Y:S02]  /*28d30*/  SHFL.UP PT, R4, R2, 0x2, RZ ;  /* 0x0440000002047989 */ /* 0x000ea400000e00ff */
[----:B--2---:R-:W-:-:S05]  /*28d40*/  SEL R4, R4, RZ, P2 ;  /* 0x000000ff04047207 */ /* 0x004fca0001000000 */
[----:B------:R-:W-:-:S05]  /*28d50*/  IMAD.IADD R2, R2, 0x1, R4 ;  /* 0x0000000102027824 */ /* 0x000fca00078e0204 */
[----:B------:R-:W2:Y:S02]  /*28d60*/  SHFL.UP PT, R4, R2, 0x4, RZ ;  /* 0x0480000002047989 */ /* 0x000ea400000e00ff */
[----:B--2---:R-:W-:-:S05]  /*28d70*/  SEL R4, R4, RZ, P3 ;  /* 0x000000ff04047207 */ /* 0x004fca0001800000 */
[----:B------:R-:W-:-:S05]  /*28d80*/  IMAD.IADD R2, R2, 0x1, R4 ;  /* 0x0000000102027824 */ /* 0x000fca00078e0204 */
[----:B------:R-:W2:Y:S02]  /*28d90*/  SHFL.UP PT, R4, R2, 0x8, RZ ;  /* 0x0500000002047989 */ /* 0x000ea400000e00ff */
[----:B--2---:R-:W-:-:S05]  /*28da0*/  SEL R4, R4, RZ, P4 ;  /* 0x000000ff04047207 */ /* 0x004fca0002000000 */
[----:B------:R-:W-:-:S05]  /*28db0*/  IMAD.IADD R2, R2, 0x1, R4 ;  /* 0x0000000102027824 */ /* 0x000fca00078e0204 */
[----:B------:R-:W2:Y:S02]  /*28dc0*/  SHFL.UP PT, R4, R2, 0x10, RZ ;  /* 0x0600000002047989 */ /* 0x000ea400000e00ff */
[----:B--2---:R-:W-:-:S04]  /*28dd0*/  SEL R4, R4, RZ, P5 ;  /* 0x000000ff04047207 */ /* 0x004fc80002800000 */
[----:B------:R-:W-:-:S05]  /*28de0*/  IADD3 R2, R2, R4, RZ ;  /* 0x0000000402027210 */ /* 0x000fca0007ffe0ff */
[----:B------:R2:W3:Y:S02]  /*28df0*/  SHFL.IDX PT, R16, R2, 0x1f, 0x1f ;  /* 0x03e01f0002107f89 */ /* 0x0004e400000e0000 */
.L_x_2230:
[----:B------:R-:W-:Y:S02]  /*28e00*/  ULDC UR4, c[0x0][0xc38] ;  /* 0x00030e0000047ab9 */ /* 0x000fe40000000800 */
[----:B------:R-:W-:-:S04]  /*28e10*/  IMAD.U32 R4, RZ, RZ, UR4 ;  /* 0x00000004ff047e24 */ /* 0x000fc8000f8e00ff */
[----:B---3--:R-:W-:-:S04]  /*28e20*/  IMAD R16, R16, R4, RZ ;  /* 0x0000000410107224 */ /* 0x008fc800078e02ff */
[----:B------:R-:W-:-:S05]  /*28e30*/  IMAD.IADD R5, R5, 0x1, R16 ;  /* 0x0000000105057824 */ /* 0x000fca00078e0210 */
[----:B------:R-:W-:-:S13]  /*28e40*/  ISETP.GT.AND P6, PT, R5, R0, PT ;  /* 0x000000000500720c */ /* 0x000fda0003fc4270 */
[----:B------:R-:W-:Y:S05]  /*28e50*/  @P6 BRA `(.L_x_2128) ;  /* 0x00000000009c6947 */ /* 0x000fea0003800000 */
.L_x_2133:
[----:B--2---:R-:W2:Y:S01]  /*28e60*/  LDC R2, c[0x0][0xc3c] ;  /* 0x00030f00ff027b82 */ /* 0x004ea20000000800 */
[----:B------:R-:W-:-:S05]  /*28e70*/  VIADD R19, R19, 0x1f ;  /* 0x0000001f13137836 */ /* 0x000fca0000000000 */
[----:B--2---:R-:W-:-:S13]  /*28e80*/  ISETP.GE.AND P6, PT, R19, R2, PT ;  /* 0x000000021300720c */ /* 0x004fda0003fc6270 */
[----:B------:R-:W-:Y:S05]  /*28e90*/  @P6 BRA `(.L_x_2129) ;  /* 0x0000000400d46947 */ /* 0x000fea0003800000 */
[----:B------:R-:W2:Y:S01]  /*28ea0*/  S2R R3, SR_TID.X ;  /* 0x0000000000037919 */ /* 0x000ea20000002100 */
[----:B------:R-:W-:Y:S01]  /*28eb0*/  BSSY B0, `(.L_x_2130) ;  /* 0x0000009000007945 */ /* 0x000fe20003800000 */
[----:B--2---:R-:W-:-:S05]  /*28ec0*/  LOP3.LUT R3, R3, 0x1f, RZ, 0xc0, !PT ;  /* 0x0000001f03037812 */ /* 0x004fca00078ec0ff */
[----:B------:R-:W-:Y:S02]  /*28ed0*/  IMAD.IADD R4, R19, 0x1, R3 ;  /* 0x0000000113047824 */ /* 0x000fe400078e0203 */
[----:B------:R-:W-:-:S03]  /*28ee0*/  IMAD.MOV.U32 R3, RZ, RZ, RZ ;  /* 0x000000ffff037224 */ /* 0x000fc600078e00ff */
[----:B------:R-:W-:-:S13]  /*28ef0*/  ISETP.GE.OR P6, PT, R4, R2, !P0 ;  /* 0x000000020400720c */ /* 0x000fda00047c6670 */
[----:B------:R-:W-:Y:S05]  /*28f00*/  @P6 BRA `(.L_x_2131) ;  /* 0x00000000000c6947 */ /* 0x000fea0003800000 */
[----:B------:R-:W2:Y:S02]  /*28f10*/  LDC.64 R2, c[0x0][0xc80] ;  /* 0x00032000ff027b82 */ /* 0x000ea40000000a00 */
[----:B--2---:R-:W-:-:S06]  /*28f20*/  IMAD.WIDE R2, R4, 0x4, R2 ;  /* 0x0000000404027825 */ /* 0x004fcc00078e0202 */
[----:B------:R2:W5:Y:S02]  /*28f30*/  LDG.E R3, desc[UR60][R2.64] ;  /* 0x0000003c02037981 */ /* 0x000564000c1e1900 */
.L_x_2131:
[----:B------:R-:W-:Y:S05]  /*28f40*/  BSYNC B0 ;  /* 0x0000000000007941 */ /* 0x000fea0003800000 */
.L_x_2130:
[----:B------:R-:W-:-:S03]  /*28f50*/  UMOV UR4, 0xffffffff ;  /* 0xffffffff00047882 */ /* 0x000fc60000000000 */
[----:B------:R-:W-:Y:S05]  /*28f60*/  BRA.DIV UR4, `(.L_x_2132) ;  /* 0x0000002e04d07947 */ /* 0x000fea000b800000 */
[----:B--2--5:R-:W2:Y:S02]  /*28f70*/  SHFL.UP PT, R2, R3, 0x1, RZ ;  /* 0x0420000003027989 */ /* 0x024ea400000e00ff */
        /* <DEDUP_REMOVED lines=8> */
[----:B------:R-:W2:Y:S02]  /*29000*/  SHFL.UP PT, R4, R2, 0x8, RZ ;  /* 0x0500000002047989 */ /* 0x000ea400000e00ff */
[----:B--2---:R-:W-:-:S05]  /*29010*/  SEL R4, R4, RZ, P4 ;  /* 0x000000ff04047207 */ /* 0x004fca0002000000 */
[----:B------:R-:W-:-:S05]  /*29020*/  IMAD.IADD R2, R2, 0x1, R4 ;  /* 0x0000000102027824 */ /* 0x000fca00078e0204 */
[----:B------:R-:W2:Y:S02]  /*29030*/  SHFL.UP PT, R4, R2, 0x10, RZ ;  /* 0x0600000002047989 */ /* 0x000ea400000e00ff */
[----:B--2---:R-:W-:-:S05]  /*29040*/  SEL R4, R4, RZ, P5 ;  /* 0x000000ff04047207 */ /* 0x004fca0002800000 */
[----:B------:R-:W-:-:S05]  /*29050*/  IMAD.IADD R2, R2, 0x1, R4 ;  /* 0x0000000102027824 */ /* 0x000fca00078e0204 */
[----:B------:R2:W3:Y:S02]  /*29060*/  SHFL.IDX PT, R16, R2, 0x1f, 0x1f ;  /* 0x03e01f0002107f89 */ /* 0x0004e400000e0000 */
.L_x_2238:
[----:B------:R-:W-:Y:S02]  /*29070*/  ULDC UR4, c[0x0][0xc38] ;  /* 0x00030e0000047ab9 */ /* 0x000fe40000000800 */
[----:B------:R-:W-:-:S04]  /*29080*/  IMAD.U32 R4, RZ, RZ, UR4 ;  /* 0x00000004ff047e24 */ /* 0x000fc8000f8e00ff */
[----:B---3--:R-:W-:-:S04]  /*29090*/  IMAD R16, R16, R4, RZ ;  /* 0x0000000410107224 */ /* 0x008fc800078e02ff */
[----:B------:R-:W-:-:S05]  /*290a0*/  IMAD.IADD R5, R16, 0x1, R5 ;  /* 0x0000000110057824 */ /* 0x000fca00078e0205 */
[----:B------:R-:W-:-:S13]  /*290b0*/  ISETP.GT.AND P6, PT, R5, R0, PT ;  /* 0x000000000500720c */ /* 0x000fda0003fc4270 */
[----:B------:R-:W-:Y:S05]  /*290c0*/  @!P6 BRA `(.L_x_2133) ;  /* 0xfffffffc0064e947 */ /* 0x000fea000383ffff */
.L_x_2128:
[----:B------:R-:W-:Y:S01]  /*290d0*/  IMAD.IADD R16, R5, 0x1, -R16 ;  /* 0x0000000105107824 */ /* 0x000fe200078e0a10 */
[----:B------:R-:W-:-:S03]  /*290e0*/  UMOV UR4, 0xffffffff ;  /* 0xffffffff00047882 */ /* 0x000fc60000000000 */
[----:B------:R-:W-:-:S05]  /*290f0*/  IMAD R5, R2, R4, R16 ;  /* 0x0000000402057224 */ /* 0x000fca00078e0210 */
[----:B------:R-:W-:Y:S01]  /*29100*/  ISETP.GT.AND P6, PT, R5, R0, PT ;  /* 0x000000000500720c */ /* 0x000fe20003fc4270 */
[----:B------:R-:W-:-:S12]  /*29110*/  BRA.DIV UR4, `(.L_x_2134) ;  /* 0x00000032043c7947 */ /* 0x000fd8000b800000 */
[----:B------:R-:W-:-:S04]  /*29120*/  VOTE.ANY R5, PT, !P6 ;  /* 0x0000000000057806 */ /* 0x000fc800070e0100 */
[----:B------:R-:W3:Y:S02]  /*29130*/  POPC R6, R5 ;  /* 0x0000000500067309 */ /* 0x000ee40000000000 */
[----:B---3--:R3:W4:Y:S02]  /*29140*/  SHFL.IDX PT, R17, R3, R6, 0x1f ;  /* 0x00001f0603117589 */ /* 0x00872400000e0000 */
.L_x_2242:
[----:B------:R-:W-:Y:S01]  /*29150*/  ISETP.NE.AND P0, PT, R5, RZ, PT ;  /* 0x000000ff0500720c */ /* 0x000fe20003f05270 */
[----:B------:R-:W-:-:S12]  /*29160*/  IMAD.MOV.U32 R5, RZ, RZ, RZ ;  /* 0x000000ffff057224 */ /* 0x000fd800078e00ff */
[----:B------:R-:W-:Y:S05]  /*29170*/  @!P0 BRA `(.L_x_2135) ;  /* 0x0000000000148947 */ /* 0x000fea0003800000 */
[----:B------:R-:W-:Y:S01]  /*29180*/  UMOV UR4, 0xffffffff ;  /* 0xffffffff00047882 */ /* 0x000fe20000000000 */
[----:B0-----:R-:W-:Y:S02]  /*29190*/  VIADD R12, R6, 0xffffffff ;  /* 0xffffffff060c7836 */ /* 0x001fe40000000000 */
[----:B------:R-:W-:Y:S05]  /*291a0*/  BRA.DIV UR4, `(.L_x_2136) ;  /* 0x0000003204607947 */ /* 0x000fea000b800000 */
[----:B--2---:R0:W2:Y:S02]  /*291b0*/  SHFL.IDX PT, R2, R2, R12, 0x1f ;  /* 0x00001f0c02027589 */ /* 0x0040a400000e0000 */
.L_x_2245:
[----:B--2---:R-:W-:-:S07]  /*291c0*/  MOV R5, R2 ;  /* 0x0000000200057202 */ /* 0x004fce0000000f00 */
.L_x_2135:
[----:B--23--:R-:W2:Y:S01]  /*291d0*/  LDC.64 R2, c[0x0][0xc90] ;  /* 0x00032400ff027b82 */ /* 0x00cea20000000a00 */
[----:B------:R-:W-:-:S04]  /*291e0*/  IMAD.IADD R19, R6, 0x1, R19 ;  /* 0x0000000106137824 */ /* 0x000fc800078e0213 */
[----:B--2---:R-:W-:-:S05]  /*291f0*/  IMAD.WIDE R2, R19, 0x4, R2 ;  /* 0x0000000413027825 */ /* 0x004fca00078e0202 */
[----:B------:R-:W4:Y:S01]  /*29200*/  LDG.E R7, desc[UR60][R2.64] ;  /* 0x0000003c02077981 */ /* 0x000f22000c1e1900 */
[----:B------:R-:W-:-:S04]  /*29210*/  IMAD R16, R5, R4, R16 ;  /* 0x0000000405107224 */ /* 0x000fc800078e0210 */
[----:B------:R-:W-:Y:S02]  /*29220*/  IMAD.IADD R0, R0, 0x1, -R16 ;  /* 0x0000000100007824 */ /* 0x000fe400078e0a10 */
[----:B----4-:R-:W-:-:S05]  /*29230*/  IMAD R6, R17, R7, RZ ;  /* 0x0000000711067224 */ /* 0x010fca00078e02ff */
[----:B------:R-:W-:-:S04]  /*29240*/  IABS R8, R6 ;  /* 0x0000000600087213 */ /* 0x000fc80000000000 */
[----:B------:R-:W2:Y:S08]  /*29250*/  I2F.RP R2, R8 ;  /* 0x0000000800027306 */ /* 0x000eb00000209400 */
[----:B--2---:R-:W2:Y:S02]  /*29260*/  MUFU.RCP R2, R2 ;  /* 0x0000000200027308 */ /* 0x004ea40000001000 */
[----:B--2---:R-:W-:-:S06]  /*29270*/  VIADD R2, R2, 0xffffffe ;  /* 0x0ffffffe02027836 */ /* 0x004fcc0000000000 */
[----:B------:R-:W2:Y:S02]  /*29280*/  F2I.FTZ.U32.TRUNC.NTZ R3, R2 ;  /* 0x0000000200037305 */ /* 0x000ea4000021f000 */
[----:B--2---:R-:W-:-:S04]  /*29290*/  IMAD.MOV R2, RZ, RZ, -R3 ;  /* 0x000000ffff027224 */ /* 0x004fc800078e0a03 */
        /* <DEDUP_REMOVED lines=22> */
[----:B------:R-:W-:-:S04]  /*29400*/  VIADDMNMX R4, R3, R4, R7, PT ;  /* 0x0000000403047246 */ /* 0x000fc80003800107 */
        /* <DEDUP_REMOVED lines=11> */
[----:B------:R-:W-:Y:S01]  /*294c0*/  IMAD.HI.U32 R2, R2, R3, RZ ;  /* 0x0000000302027227 */ /* 0x000fe200078e00ff */
[----:B------:R-:W-:-:S05]  /*294d0*/  IADD3 R6, RZ, -R6, RZ ;  /* 0x80000006ff067210 */ /* 0x000fca0007ffe0ff */
[----:B------:R-:W-:-:S05]  /*294e0*/  IMAD R3, R2, R6, R3 ;  /* 0x0000000602037224 */ /* 0x000fca00078e0203 */
[----:B------:R-:W-:-:S13]  /*294f0*/  ISETP.GT.U32.AND P1, PT, R7, R3, PT ;  /* 0x000000030700720c */ /* 0x000fda0003f24070 */
[----:B------:R-:W-:Y:S02]  /*29500*/  @!P1 IMAD.IADD R3, R3, 0x1, -R7 ;  /* 0x0000000103039824 */ /* 0x000fe400078e0a07 */
[----:B------:R-:W-:Y:S01]  /*29510*/  @!P1 VIADD R2, R2, 0x1 ;  /* 0x0000000102029836 */ /* 0x000fe20000000000 */
[----:B------:R-:W-:Y:S02]  /*29520*/  ISETP.NE.AND P1, PT, R4, RZ, PT ;  /* 0x000000ff0400720c */ /* 0x000fe40003f25270 */
[----:B------:R-:W-:Y:S02]  /*29530*/  ISETP.GE.U32.AND P0, PT, R3, R7, PT ;  /* 0x000000070300720c */ /* 0x000fe40003f06070 */
[C---:B------:R-:W-:Y:S01]  /*29540*/  LOP3.LUT R3, R0.reuse, R4, RZ, 0x3c, !PT ;  /* 0x0000000400037212 */ /* 0x040fe200078e3cff */
[----:B------:R-:W-:-:S03]  /*29550*/  IMAD.IADD R0, R0, 0x1, R5 ;  /* 0x0000000100007824 */ /* 0x000fc600078e0205 */
        /* <DEDUP_REMOVED lines=9> */
.L_x_2129:
[----:B------:R-:W-:Y:S01]  /*295f0*/  UMOV UR4, URZ ;  /* 0x0000003f00047c82 */ /* 0x000fe20008000000 */
[----:B------:R-:W-:Y:S01]  /*29600*/  UMOV UR5, URZ ;  /* 0x0000003f00057c82 */ /* 0x000fe20008000000 */
[----:B------:R-:W-:Y:S01]  /*29610*/  ULDC UR6, c[0x0][0xc3c] ;  /* 0x00030f0000067ab9 */ /* 0x000fe20000000800 */
[----:B------:R-:W-:Y:S01]  /*29620*/  MOV R16, R0 ;  /* 0x0000000000107202 */ /* 0x000fe20000000f00 */
[----:B------:R-:W-:Y:S02]  /*29630*/  IMAD.U32 R17, RZ, RZ, UR4 ;  /* 0x00000004ff117e24 */ /* 0x000fe4000f8e00ff */
[----:B------:R-:W-:Y:S02]  /*29640*/  IMAD.U32 R18, RZ, RZ, UR5 ;  /* 0x00000005ff127e24 */ /* 0x000fe4000f8e00ff */
[----:B------:R-:W-:-:S07]  /*29650*/  IMAD.U32 R19, RZ, RZ, UR6 ;  /* 0x00000006ff137e24 */ /* 0x000fce000f8e00ff */
.L_x_2137:
[----:B------:R2:W3:Y:S01]  /*29660*/  LDL R3, [R1+0x4] ;  /* 0x0000040001037983 */ /* 0x0004e20000100800 */
[----:B------:R-:W4:Y:S01]  /*29670*/  S2R R0, SR_TID.X ;  /* 0x0000000000007919 */ /* 0x000f220000002100 */
[----:B------:R-:W-:Y:S05]  /*29680*/  WARPSYNC.ALL ;  /* 0x0000000000007948 */ /* 0x000fea0003800000 */
[----:B----4-:R-:W-:Y:S01]  /*29690*/  LOP3.LUT R0, R0, 0x1f, RZ, 0xc0, !PT ;  /* 0x0000001f00007812 */ /* 0x010fe200078ec0ff */
[----:B------:R-:W-:Y:S03]  /*296a0*/  BAR.SYNC.DEFER_BLOCKING 0x4, 0x180 ;  /* 0x0106000000007b1d */ /* 0x000fe60000010000 */
[----:B------:R-:W-:-:S13]  /*296b0*/  ISETP.NE.AND P0, PT, R0, RZ, PT ;  /* 0x000000ff0000720c */ /* 0x000fda0003f05270 */
[----:B------:R-:W3:Y:S01]  /*296c0*/  @!P0 S2R R0, SR_CgaCtaId ;  /* 0x0000000000008919 */ /* 0x000ee20000008800 */
[----:B------:R-:W-:-:S04]  /*296d0*/  @!P0 MOV R2, 0x400 ;  /* 0x0000040000028802 */ /* 0x000fc80000000f00 */
[----:B---3--:R-:W-:-:S05]  /*296e0*/  @!P0 LEA R3, R0, R2, 0x18 ;  /* 0x0000000200038211 */ /* 0x008fca00078ec0ff */
[----:B------:R2:W-:Y:S04]  /*296f0*/  @!P0 STS.128 [R3+0x308d0], R16 ;  /* 0x0308d01003008388 */ /* 0x0005e80000000c00 */
[----:B------:R2:W-:Y:S01]  /*29700*/  @!P0 STL [R1+0x4], R3 ;  /* 0x0000040301008387 */ /* 0x0005e20000100800 */
[----:B------:R-:W-:Y:S06]  /*29710*/  BAR.ARV 0x5, 0x180 ;  /* 0x0146000000007b1d */ /* 0x000fec0000002000 */
.L_x_2126:
[----:B------:R-:W-:Y:S02]  /*29720*/  ULDC UR4, c[0x0][0xc3c] ;  /* 0x00030f0000047ab9 */ /* 0x000fe40000000800 */
[----:B----4-:R-:W-:-:S13]  /*29730*/  ISETP.GE.AND P0, PT, R19, UR4, PT ;  /* 0x0000000413007c0c */ /* 0x010fda000bf06270 */
[----:B------:R-:W-:Y:S05]  /*29740*/  @!P0 BRA `(.L_x_2138) ;  /* 0xffffff88006c8947 */ /* 0x000fea000383ffff */
[----:B------:R-:W-:Y:S05]  /*29750*/  BSYNC B8 ;  /* 0x0000000000087941 */ /* 0x000fea0003800000 */
.L_x_1976:
[----:B---3--:R-:W3:Y:S01]  /*29760*/  LDL.LU R0, [R1+0x48] ;  /* 0x0000480001007983 */ /* 0x008ee20000300800 */
[----:B------:R-:W-:Y:S01]  /*29770*/  BSSY B0, `(.L_x_2139) ;  /* 0x000000b000007945 */ /* 0x000fe20003800000 */
[----:B------:R-:W4:Y:S01]  /*29780*/  S2R R5, SR_CgaCtaId ;  /* 0x0000000000057919 */ /* 0x000f220000008800 */
[----:B---3--:R-:W-:-:S05]  /*29790*/  VIADD R0, R0, 0x1 ;  /* 0x0000000100007836 */ /* 0x008fca0000000000 */
[----:B0-----:R-:W-:-:S04]  /*297a0*/  LEA.HI R2, R0, R0, RZ, 0x1 ;  /* 0x0000000000027211 */ /* 0x001fc800078f08ff */
[----:B--2---:R-:W-:-:S05]  /*297b0*/  LOP3.LUT R3, R2, 0xfffffffe, RZ, 0xc0, !PT ;  /* 0xfffffffe02037812 */ /* 0x004fca00078ec0ff */
[----:B------:R-:W-:Y:S01]  /*297c0*/  IMAD.IADD R3, R0, 0x1, -R3 ;  /* 0x0000000100037824 */ /* 0x000fe200078e0a03 */
[----:B------:R-:W-:-:S04]  /*297d0*/  MOV R0, 0x400 ;  /* 0x0000040000007802 */ /* 0x000fc80000000f00 */
[----:B----4-:R-:W-:Y:S02]  /*297e0*/  LEA R0, R5, R0, 0x18 ;  /* 0x0000000005007211 */ /* 0x010fe400078ec0ff */
[----:B------:R-:W-:-:S04]  /*297f0*/  SHF.L.U32 R3, R3, 0x1f, RZ ;  /* 0x0000001f03037819 */ /* 0x000fc800000006ff */
[----:B------:R-:W0:Y:S02]  /*29800*/  SYNCS.PHASECHK.TRANS64.TRYWAIT P0, [R0+URZ+0x30820], R3 ;  /* 0x03082003000075a7 */ /* 0x000e24000800017f */
[----:B0-----:R-:W-:Y:S05]  /*29810*/  @!P0 BRA `(.L_x_2140) ;  /* 0x0000002800ec8947 */ /* 0x001fea0003800000 */
.L_x_2246:
[----:B------:R-:W-:Y:S05]  /*29820*/  BSYNC B0 ;  /* 0x0000000000007941 */ /* 0x000fea0003800000 */
.L_x_2139:
[----:B------:R-:W-:-:S03]  /*29830*/  UMOV UR4, 0xffffffff ;  /* 0xffffffff00047882 */ /* 0x000fc60000000000 */
[----:B------:R-:W-:Y:S05]  /*29840*/  BRA.DIV UR4, `(.L_x_2141) ;  /* 0x0000002a04f47947 */ /* 0x000fea000b800000 */
[----:B------:R-:W2:Y:S02]  /*29850*/  S2R R2, SR_TID.X ;  /* 0x0000000000027919 */ /* 0x000ea40000002100 */
[----:B--2---:R-:W-:-:S04]  /*29860*/  SHF.R.U32.HI R2, RZ, 0x5, R2 ;  /* 0x00000005ff027819 */ /* 0x004fc80000011602 */
[----:B------:R-:W-:-:S05]  /*29870*/  LOP3.LUT R2, R2, 0x3, RZ, 0xc0, !PT ;  /* 0x0000000302027812 */ /* 0x000fca00078ec0ff */
[----:B------:R2:W3:Y:S02]  /*29880*/  SHFL.IDX PT, R14, R2, RZ, 0x1f ;  /* 0x00001fff020e7589 */ /* 0x0004e400000e0000 */
.L_x_2249:
[----:B---3--:R-:W-:-:S13]  /*29890*/  ISETP.NE.AND P0, PT, R14, RZ, PT ;  /* 0x000000ff0e00720c */ /* 0x008fda0003f05270 */
[----:B------:R-:W-:Y:S05]  /*298a0*/  @P0 BRA `(.L_x_1680) ;  /* 0x00000000009c0947 */ /* 0x000fea0003800000 */
[----:B------:R-:W-:-:S03]  /*298b0*/  UMOV UR4, 0xffffffff ;  /* 0xffffffff00047882 */ /* 0x000fc60000000000 */
[----:B------:R-:W-:Y:S05]  /*298c0*/  BRA.DIV UR4, `(.L_x_2142) ;  /* 0x0000002e04087947 */ /* 0x000fea000b800000 */
[----:B------:R-:W-:-:S13]  /*298d0*/  ELECT P6, URZ, PT ;  /* 0x00000000003f782f */ /* 0x000fda00038c0000 */
.L_x_2252:
        /* <DEDUP_REMOVED lines=8> */
.L_x_2143:
[----:B0-----:R-:W2:Y:S04]  /*29960*/  LDL R3, [R1+0x8] ;  /* 0x0000080001037983 */ /* 0x001ea80000100800 */
[----:B------:R-:W3:Y:S01]  /*29970*/  LDL.LU R7, [R1+0x14] ;  /* 0x0000140001077983 */ /* 0x000ee20000300800 */
[----:B------:R-:W-:-:S05]  /*29980*/  VIADD R2, R0, 0x30840 ;  /* 0x0003084000027836 */ /* 0x000fca0000000000 */
[C---:B--2---:R-:W-:Y:S01]  /*29990*/  LEA R6, R3.reuse, R2, 0x3 ;  /* 0x0000000203067211 */ /* 0x044fe200078e18ff */
        /* <DEDUP_REMOVED lines=10> */
.L_x_2253:
[----:B------:R-:W2:Y:S02]  /*29a40*/  SYNCS.PHASECHK.TRANS64.TRYWAIT P0, [R7+URZ], R2 ;  /* 0x00000002070075a7 */ /* 0x000ea4000800017f */
[----:B--2---:R-:W-:Y:S05]  /*29a50*/  @!P0 BRA `(.L_x_2145) ;  /* 0x0000002800d88947 */ /* 0x004fea0003800000 */
.L_x_2254:
[----:B------:R-:W-:Y:S05]  /*29a60*/  @!P2 BRA `(.L_x_2146) ;  /* 0x000000000004a947 */ /* 0x000fea0003800000 */
[----:B------:R-:W-:Y:S01]  /*29a70*/  BPT.TRAP 0x1 ;  /* 0x000000040000795c */ /* 0x000fe20000300000 */
.L_x_2146:
[----:B------:R-:W3:Y:S01]  /*29a80*/  LDL.LU R4, [R1+0x8] ;  /* 0x0000080001047983 */ /* 0x000ee20000300800 */
[----:B------:R-:W-:-:S04]  /*29a90*/  VIADD R0, R0, 0x30860 ;  /* 0x0003086000007836 */ /* 0x000fc80000000000 */
[----:B---3--:R-:W-:-:S04]  /*29aa0*/  IMAD R4, R4, 0x8, R0 ;  /* 0x0000000804047824 */ /* 0x008fc800078e0200 */
[----:B------:R-:W3:Y:S02]  /*29ab0*/  SYNCS.PHASECHK.TRANS64.TRYWAIT P0, [R4+URZ], R5 ;  /* 0x00000005040075a7 */ /* 0x000ee4000800017f */
[----:B---3--:R-:W-:Y:S05]  /*29ac0*/  @!P0 BRA `(.L_x_2147) ;  /* 0x0000002800d08947 */ /* 0x008fea0003800000 */
.L_x_2255:
[----:B------:R-:W-:-:S07]  /*29ad0*/  IMAD R3, R3, 0x8, R0 ;  /* 0x0000000803037824 */ /* 0x000fce00078e0200 */
.L_x_2148:
[----:B----4-:R4:W0:Y:S02]  /*29ae0*/  SYNCS.PHASECHK.TRANS64.TRYWAIT P0, [R3+URZ], R2 ;  /* 0x00000002030075a7 */ /* 0x010824000800017f */
[----:B0-----:R-:W-:Y:S05]  /*29af0*/  @!P0 NANOSLEEP.SYNCS 0x989680 ;  /* 0x009896800000895d */ /* 0x001fea0003900000 */
[----:B------:R-:W0:Y:S02]  /*29b00*/  @!P0 SYNCS.PHASECHK.TRANS64 P0, [R3+URZ], R2 ;  /* 0x00000002030085a7 */ /* 0x000e24000800007f */
[----:B0-----:R-:W-:Y:S05]  /*29b10*/  @!P0 BRA `(.L_x_2148) ;  /* 0xfffffffc00f08947 */ /* 0x001fea000383ffff */
.L_x_1680:
[----:B------:R-:W-:Y:S05]  /*29b20*/  BSYNC B9 ;  /* 0x0000000000097941 */ /* 0x000fea0003800000 */
.L_x_1677:
[----:B------:R-:W-:Y:S05]  /*29b30*/  EXIT ;  /* 0x000000000000794d */ /* 0x000fea0003800000 */
.L_x_1706:
[----:B0-----:R0:W1:Y:S02]  /*29b40*/  SYNCS.PHASECHK.TRANS64.TRYWAIT P5, [R90+URZ+0x30890], R91 ;  /* 0x0308905b5a0075a7 */ /* 0x00106400080a017f */
[----:B-1----:R-:W-:Y:S05]  /*29b50*/  @!P5 NANOSLEEP.SYNCS 0x989680 ;  /* 0x009896800000d95d */ /* 0x002fea0003900000 */
[----:B------:R-:W1:Y:S02]  /*29b60*/  @!P5 SYNCS.PHASECHK.TRANS64 P5, [R90+URZ+0x30890], R91 ;  /* 0x0308905b5a00d5a7 */ /* 0x000e6400080a007f */
[----:B-1----:R-:W-:Y:S05]  /*29b70*/  @!P5 BRA `(.L_x_1706) ;  /* 0xfffffffc00f0d947 */ /* 0x002fea000383ffff */
[----:B------:R-:W-:Y:S05]  /*29b80*/  BRA `(.L_x_2149) ;  /* 0xfffffd9c00d07947 */ /* 0x000fea000383ffff */
.L_x_1760:
[----:B-1----:R1:W3:Y:S02]  /*29b90*/  SYNCS.PHASECHK.TRANS64.TRYWAIT P5, [R90+URZ+0x30890], R91 ;  /* 0x0308905b5a0075a7 */ /* 0x0022e400080a017f */
[----:B---3--:R-:W-:Y:S05]  /*29ba0*/  @!P5 NANOSLEEP.SYNCS 0x989680 ;  /* 0x009896800000d95d */ /* 0x008fea0003900000 */
[----:B------:R-:W3:Y:S02]  /*29bb0*/  @!P5 SYNCS.PHASECHK.TRANS64 P5, [R90+URZ+0x30890], R91 ;  /* 0x0308905b5a00d5a7 */ /* 0x000ee400080a007f */
[----:B---3--:R-:W-:Y:S05]  /*29bc0*/  @!P5 BRA `(.L_x_1760) ;  /* 0xfffffffc00f0d947 */ /* 0x008fea000383ffff */
[----:B------:R-:W-:Y:S05]  /*29bd0*/  BRA `(.L_x_2150) ;  /* 0xfffffdd000307947 */ /* 0x000fea000383ffff */
.L_x_1785:
[----:B-1----:R1:W2:Y:S02]  /*29be0*/  SYNCS.PHASECHK.TRANS64.TRYWAIT P3, [R90+URZ+0x30890], R91 ;  /* 0x0308905b5a0075a7 */ /* 0x0022a4000806017f */
[----:B--2---:R-:W-:Y:S05]  /*29bf0*/  @!P3 NANOSLEEP.SYNCS 0x989680 ;  /* 0x009896800000b95d */ /* 0x004fea0003900000 */
[----:B------:R-:W2:Y:S02]  /*29c00*/  @!P3 SYNCS.PHASECHK.TRANS64 P3, [R90+URZ+0x30890], R91 ;  /* 0x0308905b5a00b5a7 */ /* 0x000ea4000806007f */
[----:B--2---:R-:W-:Y:S05]  /*29c10*/  @!P3 BRA `(.L_x_1785) ;  /* 0xfffffffc00f0b947 */ /* 0x004fea000383ffff */
[----:B------:R-:W-:Y:S05]  /*29c20*/  BRA `(.L_x_2151) ;  /* 0xfffffe00004c7947 */ /* 0x000fea000383ffff */
.L_x_1791:
[----:B-1----:R1:W2:Y:S02]  /*29c30*/  SYNCS.PHASECHK.TRANS64.TRYWAIT P2, [R90+URZ+0x308b0], R91 ;  /* 0x0308b05b5a0075a7 */ /* 0x0022a4000804017f */
[----:B--2---:R-:W-:Y:S05]  /*29c40*/  @!P2 NANOSLEEP.SYNCS 0x989680 ;  /* 0x009896800000a95d */ /* 0x004fea0003900000 */
[----:B------:R-:W2:Y:S02]  /*29c50*/  @!P2 SYNCS.PHASECHK.TRANS64 P2, [R90+URZ+0x308b0], R91 ;  /* 0x0308b05b5a00a5a7 */ /* 0x000ea4000804007f */
[----:B--2---:R-:W-:Y:S05]  /*29c60*/  @!P2 BRA `(.L_x_1791) ;  /* 0xfffffffc00f0a947 */ /* 0x004fea000383ffff */
[----:B------:R-:W-:Y:S05]  /*29c70*/  BRA `(.L_x_2152) ;  /* 0xfffffe0400447947 */ /* 0x000fea000383ffff */
.L_x_1817:
        /* <DEDUP_REMOVED lines=8> */
.L_x_2154:
[----:B------:R-:W-:Y:S05]  /*29d00*/  BSYNC B1 ;  /* 0x0000000000017941 */ /* 0x000fea0003800000 */
.L_x_2153:
[----:B------:R-:W-:Y:S02]  /*29d10*/  IMAD.MOV.U32 R13, RZ, RZ, R6 ;  /* 0x000000ffff0d7224 */ /* 0x000fe400078e0006 */
[----:B------:R-:W-:Y:S02]  /*29d20*/  IMAD.MOV.U32 R12, RZ, RZ, RZ ;  /* 0x000000ffff0c7224 */ /* 0x000fe400078e00ff */
[----:B------:R-:W-:Y:S02]  /*29d30*/  IMAD.MOV.U32 R11, RZ, RZ, 0x1c1f ;  /* 0x00001c1fff0b7424 */ /* 0x000fe400078e00ff */
[----:B------:R-:W-:Y:S02]  /*29d40*/  IMAD.MOV.U32 R15, RZ, RZ, -0x1 ;  /* 0xffffffffff0f7424 */ /* 0x000fe400078e00ff */
[----:B------:R-:W-:-:S07]  /*29d50*/  IMAD.MOV.U32 R3, RZ, RZ, R14 ;  /* 0x000000ffff037224 */ /* 0x000fce00078e000e */
[----:B------:R-:W-:Y:S05]  /*29d60*/  WARPSYNC.COLLECTIVE R15, `(.L_x_2155) ;  /* 0x000000000f087348 */ /* 0x000fea0003c00000 */
[----:B------:R0:W1:Y:S02]  /*29d70*/  SHFL.IDX P6, R14, R13, R12, R11 ;  /* 0x0000000c0d0e7389 */ /* 0x00006400000c000b */
[----:B01----:R-:W-:Y:S01]  /*29d80*/  ENDCOLLECTIVE ;  /* 0x000000000000791b */ /* 0x003fe20003800000 */
.L_x_2155:
[----:B------:R-:W-:Y:S01]  /*29d90*/  MOV R13, R8 ;  /* 0x00000008000d7202 */ /* 0x000fe20000000f00 */
[----:B------:R-:W-:-:S07]  /*29da0*/  IMAD.MOV.U32 R0, RZ, RZ, R14 ;  /* 0x000000ffff007224 */ /* 0x000fce00078e000e */
[----:B------:R-:W-:Y:S05]  /*29db0*/  WARPSYNC.COLLECTIVE R15, `(.L_x_2156) ;  /* 0x000000000f087348 */ /* 0x000fea0003c00000 */
[----:B------:R0:W1:Y:S02]  /*29dc0*/  SHFL.IDX P6, R14, R13, R12, R11 ;  /* 0x0000000c0d0e7389 */ /* 0x00006400000c000b */
[----:B01----:R-:W-:Y:S01]  /*29dd0*/  ENDCOLLECTIVE ;  /* 0x000000000000791b */ /* 0x003fe20003800000 */
.L_x_2156:
[----:B------:R-:W-:Y:S02]  /*29de0*/  IMAD.MOV.U32 R13, RZ, RZ, R4 ;  /* 0x000000ffff0d7224 */ /* 0x000fe400078e0004 */
[----:B------:R-:W-:-:S07]  /*29df0*/  IMAD.MOV.U32 R5, RZ, RZ, R14 ;  /* 0x000000ffff057224 */ /* 0x000fce00078e000e */
[----:B------:R-:W-:Y:S05]  /*29e00*/  WARPSYNC.COLLECTIVE R15, `(.L_x_2157) ;  /* 0x000000000f087348 */ /* 0x000fea0003c00000 */
[----:B------:R0:W1:Y:S02]  /*29e10*/  SHFL.IDX P6, R14, R13, R12, R11 ;  /* 0x0000000c0d0e7389 */ /* 0x00006400000c000b */
[----:B01----:R-:W-:Y:S01]  /*29e20*/  ENDCOLLECTIVE ;  /* 0x000000000000791b */ /* 0x003fe20003800000 */
.L_x_2157:
[----:B------:R-:W-:Y:S05]  /*29e30*/  BRA `(.L_x_2158) ;  /* 0xfffffe1400f87947 */ /* 0x000fea000383ffff */
.L_x_1820:
[----:B------:R-:W-:Y:S01]  /*29e40*/  BSSY B1, `(.L_x_2159) ;  /* 0x0000008000017945 */ /* 0x000fe20003800000 */
[----:B------:R-:W-:Y:S02]  /*29e50*/  IMAD.MOV.U32 R13, RZ, RZ, R7 ;  /* 0x000000ffff0d7224 */ /* 0x000fe400078e0007 */
[----:B------:R-:W-:Y:S02]  /*29e60*/  IMAD.MOV.U32 R12, RZ, RZ, 0x1 ;  /* 0x00000001ff0c7424 */ /* 0x000fe400078e00ff */
[----:B------:R-:W-:Y:S02]  /*29e70*/  IMAD.MOV.U32 R11, RZ, RZ, 0x1c1f ;  /* 0x00001c1fff0b7424 */ /* 0x000fe400078e00ff */
[----:B------:R-:W-:-:S07]  /*29e80*/  IMAD.MOV.U32 R15, RZ, RZ, -0x1 ;  /* 0xffffffffff0f7424 */ /* 0x000fce00078e00ff */
[----:B0---4-:R-:W-:Y:S05]  /*29e90*/  WARPSYNC.COLLECTIVE R15, `(.L_x_2160) ;  /* 0x000000000f087348 */ /* 0x011fea0003c00000 */
[----:B----4-:R1:W2:Y:S02]  /*29ea0*/  SHFL.IDX P6, R14, R13, R12, R11 ;  /* 0x0000000c0d0e7389 */ /* 0x0102a400000c000b */
[----:B012---:R-:W-:Y:S01]  /*29eb0*/  ENDCOLLECTIVE ;  /* 0x000000000000791b */ /* 0x007fe20003800000 */
.L_x_2160:
[----:B------:R-:W-:Y:S05]  /*29ec0*/  BSYNC B1 ;  /* 0x0000000000017941 */ /* 0x000fea0003800000 */
.L_x_2159:
[----:B------:R-:W-:Y:S01]  /*29ed0*/  MOV R13, R6 ;  /* 0x00000006000d7202 */ /* 0x000fe20000000f00 */
[----:B------:R-:W-:Y:S02]  /*29ee0*/  IMAD.MOV.U32 R12, RZ, RZ, 0x1 ;  /* 0x00000001ff0c7424 */ /* 0x000fe400078e00ff */
[----:B------:R-:W-:Y:S02]  /*29ef0*/  IMAD.MOV.U32 R11, RZ, RZ, 0x1c1f ;  /* 0x00001c1fff0b7424 */ /* 0x000fe400078e00ff */
[----:B------:R-:W-:Y:S02]  /*29f00*/  IMAD.MOV.U32 R15, RZ, RZ, -0x1 ;  /* 0xffffffffff0f7424 */ /* 0x000fe400078e00ff */
[----:B------:R-:W-:-:S07]  /*29f10*/  IMAD.MOV.U32 R3, RZ, RZ, R14 ;  /* 0x000000ffff037224 */ /* 0x000fce00078e000e */
[----:B------:R-:W-:Y:S05]  /*29f20*/  WARPSYNC.COLLECTIVE R15, `(.L_x_2161) ;  /* 0x000000000f087348 */ /* 0x000fea0003c00000 */
[----:B------:R0:W1:Y:S02]  /*29f30*/  SHFL.IDX P6, R14, R13, R12, R11 ;  /* 0x0000000c0d0e7389 */ /* 0x00006400000c000b */
[----:B01----:R-:W-:Y:S01]  /*29f40*/  ENDCOLLECTIVE ;  /* 0x000000000000791b */ /* 0x003fe20003800000 */
.L_x_2161:
[----:B------:R-:W-:Y:S02]  /*29f50*/  IMAD.MOV.U32 R13, RZ, RZ, R8 ;  /* 0x000000ffff0d7224 */ /* 0x000fe400078e0008 */
[----:B------:R-:W-:-:S07]  /*29f60*/  IMAD.MOV.U32 R0, RZ, RZ, R14 ;  /* 0x000000ffff007224 */ /* 0x000fce00078e000e */
[----:B------:R-:W-:Y:S05]  /*29f70*/  WARPSYNC.COLLECTIVE R15, `(.L_x_2162) ;  /* 0x000000000f087348 */ /* 0x000fea0003c00000 */
[----:B------:R0:W1:Y:S02]  /*29f80*/  SHFL.IDX P6, R14, R13, R12, R11 ;  /* 0x0000000c0d0e7389 */ /* 0x00006400000c000b */
[----:B01----:R-:W-:Y:S01]  /*29f90*/  ENDCOLLECTIVE ;  /* 0x000000000000791b */ /* 0x003fe20003800000 */
.L_x_2162:
[----:B------:R-:W-:Y:S02]  /*29fa0*/  IMAD.MOV.U32 R13, RZ, RZ, R4 ;  /* 0x000000ffff0d7224 */ /* 0x000fe400078e0004 */
[----:B------:R-:W-:-:S07]  /*29fb0*/  IMAD.MOV.U32 R5, RZ, RZ, R14 ;  /* 0x000000ffff057224 */ /* 0x000fce00078e000e */
[----:B------:R-:W-:Y:S05]  /*29fc0*/  WARPSYNC.COLLECTIVE R15, `(.L_x_2163) ;  /* 0x000000000f087348 */ /* 0x000fea0003c00000 */
[----:B------:R0:W1:Y:S02]  /*29fd0*/  SHFL.IDX P6, R14, R13, R12, R11 ;  /* 0x0000000c0d0e7389 */ /* 0x00006400000c000b */
[----:B01----:R-:W-:Y:S01]  /*29fe0*/  ENDCOLLECTIVE ;  /* 0x000000000000791b */ /* 0x003fe20003800000 */
.L_x_2163:
[----:B------:R-:W-:Y:S01]  /*29ff0*/  MOV R4, R14 ;  /* 0x0000000e00047202 */ /* 0x000fe20000000f00 */
[----:B------:R-:W-:Y:S06]  /*2a000*/  BRA `(.L_x_2164) ;  /* 0xfffffe1c00847947 */ /* 0x000fec000383ffff */
.L_x_1824:
[----:B0-----:R0:W1:Y:S02]  /*2a010*/  SYNCS.PHASECHK.TRANS64.TRYWAIT P0, [R16+URZ+0x30800], R5 ;  /* 0x03080005100075a7 */ /* 0x001064000800017f */
[----:B-1----:R-:W-:Y:S05]  /*2a020*/  @!P0 NANOSLEEP.SYNCS 0x989680 ;  /* 0x009896800000895d */ /* 0x002fea0003900000 */
[----:B------:R-:W1:Y:S02]  /*2a030*/  @!P0 SYNCS.PHASECHK.TRANS64 P0, [R16+URZ+0x30800], R5 ;  /* 0x03080005100085a7 */ /* 0x000e64000800007f */
[----:B-1----:R-:W-:Y:S05]  /*2a040*/  @!P0 BRA `(.L_x_1824) ;  /* 0xfffffffc00f08947 */ /* 0x002fea000383ffff */
[----:B------:R-:W-:Y:S05]  /*2a050*/  BRA `(.L_x_2165) ;  /* 0xfffffe2400947947 */ /* 0x000fea000383ffff */
.L_x_1848:
[----:B------:R-:W-:Y:S01]  /*2a060*/  BSSY B1, `(.L_x_2166) ;  /* 0x0000008000017945 */ /* 0x000fe20003800000 */
[----:B------:R-:W-:Y:S02]  /*2a070*/  IMAD.MOV.U32 R13, RZ, RZ, R8 ;  /* 0x000000ffff0d7224 */ /* 0x000fe400078e0008 */
[----:B------:R-:W-:Y:S02]  /*2a080*/  IMAD.MOV.U32 R12, RZ, RZ, RZ ;  /* 0x000000ffff0c7224 */ /* 0x000fe400078e00ff */
[----:B------:R-:W-:Y:S02]  /*2a090*/  IMAD.MOV.U32 R11, RZ, RZ, 0x1c1f ;  /* 0x00001c1fff0b7424 */ /* 0x000fe400078e00ff */
[----:B------:R-:W-:-:S07]  /*2a0a0*/  IMAD.MOV.U32 R15, RZ, RZ, -0x1 ;  /* 0xffffffffff0f7424 */ /* 0x000fce00078e00ff */
[----:B------:R-:W-:Y:S05]  /*2a0b0*/  WARPSYNC.COLLECTIVE R15, `(.L_x_2167) ;  /* 0x000000000f087348 */ /* 0x000fea0003c00000 */
[----:B------:R0:W1:Y:S02]  /*2a0c0*/  SHFL.IDX P6, R14, R13, R12, R11 ;  /* 0x0000000c0d0e7389 */ /* 0x00006400000c000b */
[----:B01----:R-:W-:Y:S01]  /*2a0d0*/  ENDCOLLECTIVE ;  /* 0x000000000000791b */ /* 0x003fe20003800000 */
.L_x_2167:
[----:B------:R-:W-:Y:S05]  /*2a0e0*/  BSYNC B1 ;  /* 0x0000000000017941 */ /* 0x000fea0003800000 */
.L_x_2166:
[----:B------:R-:W-:Y:S01]  /*2a0f0*/  IMAD.MOV.U32 R13, RZ, RZ, R6 ;  /* 0x000000ffff0d7224 */ /* 0x000fe200078e0006 */
[----:B------:R-:W-:Y:S01]  /*2a100*/  MOV R11, 0x1c1f ;  /* 0x00001c1f000b7802 */ /* 0x000fe20000000f00 */
[----:B------:R-:W-:Y:S02]  /*2a110*/  IMAD.MOV.U32 R12, RZ, RZ, RZ ;  /* 0x000000ffff0c7224 */ /* 0x000fe400078e00ff */
[----:B------:R-:W-:Y:S02]  /*2a120*/  IMAD.MOV.U32 R15, RZ, RZ, -0x1 ;  /* 0xffffffffff0f7424 */ /* 0x000fe400078e00ff */
[----:B------:R-:W-:-:S07]  /*2a130*/  IMAD.MOV.U32 R3, RZ, RZ, R14 ;  /* 0x000000ffff037224 */ /* 0x000fce00078e000e */
[----:B------:R-:W-:Y:S05]  /*2a140*/  WARPSYNC.COLLECTIVE R15, `(.L_x_2168) ;  /* 0x000000000f087348 */ /* 0x000fea0003c00000 */
[----:B------:R0:W1:Y:S02]  /*2a150*/  SHFL.IDX P6, R14, R13, R12, R11 ;  /* 0x0000000c0d0e7389 */ /* 0x00006400000c000b */
[----:B01----:R-:W-:Y:S01]  /*2a160*/  ENDCOLLECTIVE ;  /* 0x000000000000791b */ /* 0x003fe20003800000 */
.L_x_2168:
[----:B------:R-:W-:Y:S02]  /*2a170*/  IMAD.MOV.U32 R21, RZ, RZ, R3 ;  /* 0x000000ffff157224 */ /* 0x000fe400078e0003 */
[----:B------:R-:W-:Y:S02]  /*2a180*/  IMAD.MOV.U32 R13, RZ, RZ, R7 ;  /* 0x000000ffff0d7224 */ /* 0x000fe400078e0007 */
[----:B------:R-:W-:-:S07]  /*2a190*/  IMAD.MOV.U32 R0, RZ, RZ, R14 ;  /* 0x000000ffff007224 */ /* 0x000fce00078e000e */
[----:B------:R-:W-:Y:S05]  /*2a1a0*/  WARPSYNC.COLLECTIVE R15, `(.L_x_2169) ;  /* 0x000000000f087348 */ /* 0x000fea0003c00000 */
[----:B------:R0:W1:Y:S02]  /*2a1b0*/  SHFL.IDX P6, R14, R13, R12, R11 ;  /* 0x0000000c0d0e7389 */ /* 0x00006400000c000b */
[----:B01----:R-:W-:Y:S01]  /*2a1c0*/  ENDCOLLECTIVE ;  /* 0x000000000000791b */ /* 0x003fe20003800000 */
.L_x_2169:
[----:B------:R-:W-:Y:S02]  /*2a1d0*/  IMAD.MOV.U32 R20, RZ, RZ, R0 ;  /* 0x000000ffff147224 */ /* 0x000fe400078e0000 */
[----:B------:R-:W-:Y:S02]  /*2a1e0*/  IMAD.MOV.U32 R13, RZ, RZ, R9 ;  /* 0x000000ffff0d7224 */ /* 0x000fe400078e0009 */
[----:B------:R-:W-:-:S07]  /*2a1f0*/  IMAD.MOV.U32 R5, RZ, RZ, R14 ;  /* 0x000000ffff057224 */ /* 0x000fce00078e000e */
[----:B------:R-:W-:Y:S05]  /*2a200*/  WARPSYNC.COLLECTIVE R15, `(.L_x_2170) ;  /* 0x000000000f087348 */ /* 0x000fea0003c00000 */
[----:B------:R0:W1:Y:S02]  /*2a210*/  SHFL.IDX P6, R14, R13, R12, R11 ;  /* 0x0000000c0d0e7389 */ /* 0x00006400000c000b */
[----:B01----:R-:W-:Y:S01]  /*2a220*/  ENDCOLLECTIVE ;  /* 0x000000000000791b */ /* 0x003fe20003800000 */
.L_x_2170:
[----:B------:R-:W-:Y:S05]  /*2a230*/  BRA `(.L_x_2171) ;  /* 0xfffffe4800647947 */ /* 0x000fea000383ffff */
.L_x_1851:
[----:B------:R-:W-:Y:S01]  /*2a240*/  BSSY B1, `(.L_x_2172) ;  /* 0x0000008000017945 */ /* 0x000fe20003800000 */
[----:B------:R-:W-:Y:S01]  /*2a250*/  MOV R13, R8 ;  /* 0x00000008000d7202 */ /* 0x000fe20000000f00 */
[----:B------:R-:W-:Y:S02]  /*2a260*/  IMAD.MOV.U32 R12, RZ, RZ, 0x1 ;  /* 0x00000001ff0c7424 */ /* 0x000fe400078e00ff */
[----:B------:R-:W-:Y:S02]  /*2a270*/  IMAD.MOV.U32 R11, RZ, RZ, 0x1c1f ;  /* 0x00001c1fff0b7424 */ /* 0x000fe400078e00ff */
[----:B------:R-:W-:-:S07]  /*2a280*/  IMAD.MOV.U32 R15, RZ, RZ, -0x1 ;  /* 0xffffffffff0f7424 */ /* 0x000fce00078e00ff */
[----:B------:R-:W-:Y:S05]  /*2a290*/  WARPSYNC.COLLECTIVE R15, `(.L_x_2173) ;  /* 0x000000000f087348 */ /* 0x000fea0003c00000 */
[----:B------:R0:W1:Y:S02]  /*2a2a0*/  SHFL.IDX P6, R14, R13, R12, R11 ;  /* 0x0000000c0d0e7389 */ /* 0x00006400000c000b */
[----:B01----:R-:W-:Y:S01]  /*2a2b0*/  ENDCOLLECTIVE ;  /* 0x000000000000791b */ /* 0x003fe20003800000 */
.L_x_2173:
[----:B------:R-:W-:Y:S05]  /*2a2c0*/  BSYNC B1 ;  /* 0x0000000000017941 */ /* 0x000fea0003800000 */
.L_x_2172:
[----:B------:R-:W-:Y:S01]  /*2a2d0*/  IMAD.MOV.U32 R13, RZ, RZ, R6 ;  /* 0x000000ffff0d7224 */ /* 0x000fe200078e0006 */
[----:B------:R-:W-:Y:S01]  /*2a2e0*/  MOV R15, 0xffffffff ;  /* 0xffffffff000f7802 */ /* 0x000fe20000000f00 */
[----:B------:R-:W-:Y:S02]  /*2a2f0*/  IMAD.MOV.U32 R12, RZ, RZ, 0x1 ;  /* 0x00000001ff0c7424 */ /* 0x000fe400078e00ff */
[----:B------:R-:W-:Y:S02]  /*2a300*/  IMAD.MOV.U32 R11, RZ, RZ, 0x1c1f ;  /* 0x00001c1fff0b7424 */ /* 0x000fe400078e00ff */
[----:B------:R-:W-:-:S07]  /*2a310*/  IMAD.MOV.U32 R3, RZ, RZ, R14 ;  /* 0x000000ffff037224 */ /* 0x000fce00078e000e */
[----:B------:R-:W-:Y:S05]  /*2a320*/  WARPSYNC.COLLECTIVE R15, `(.L_x_2174) ;  /* 0x000000000f087348 */ /* 0x000fea0003c00000 */
[----:B------:R0:W1:Y:S02]  /*2a330*/  SHFL.IDX P6, R14, R13, R12, R11 ;  /* 0x0000000c0d0e7389 */ /* 0x00006400000c000b */
[----:B01----:R-:W-:Y:S01]  /*2a340*/  ENDCOLLECTIVE ;  /* 0x000000000000791b */ /* 0x003fe20003800000 */
.L_x_2174:
[----:B------:R-:W-:Y:S02]  /*2a350*/  IMAD.MOV.U32 R61, RZ, RZ, R3 ;  /* 0x000000ffff3d7224 */ /* 0x000fe400078e0003 */
[----:B------:R-:W-:Y:S02]  /*2a360*/  IMAD.MOV.U32 R13, RZ, RZ, R7 ;  /* 0x000000ffff0d7224 */ /* 0x000fe400078e0007 */
[----:B------:R-:W-:-:S07]  /*2a370*/  IMAD.MOV.U32 R0, RZ, RZ, R14 ;  /* 0x000000ffff007224 */ /* 0x000fce00078e000e */
[----:B------:R-:W-:Y:S05]  /*2a380*/  WARPSYNC.COLLECTIVE R15, `(.L_x_2175) ;  /* 0x000000000f087348 */ /* 0x000fea0003c00000 */
[----:B------:R0:W1:Y:S02]  /*2a390*/  SHFL.IDX P6, R14, R13, R12, R11 ;  /* 0x0000000c0d0e7389 */ /* 0x00006400000c000b */
[----:B01----:R-:W-:Y:S01]  /*2a3a0*/  ENDCOLLECTIVE ;  /* 0x000000000000791b */ /* 0x003fe20003800000 */
.L_x_2175:
[----:B------:R-:W-:Y:S02]  /*2a3b0*/  IMAD.MOV.U32 R60, RZ, RZ, R0 ;  /* 0x000000ffff3c7224 */ /* 0x000fe400078e0000 */
[----:B------:R-:W-:Y:S02]  /*2a3c0*/  IMAD.MOV.U32 R13, RZ, RZ, R9 ;  /* 0x000000ffff0d7224 */ /* 0x000fe400078e0009 */
[----:B------:R-:W-:-:S07]  /*2a3d0*/  IMAD.MOV.U32 R7, RZ, RZ, R14 ;  /* 0x000000ffff077224 */ /* 0x000fce00078e000e */
[----:B------:R-:W-:Y:S05]  /*2a3e0*/  WARPSYNC.COLLECTIVE R15, `(.L_x_2176) ;  /* 0x000000000f087348 */ /* 0x000fea0003c00000 */
[----:B------:R0:W1:Y:S02]  /*2a3f0*/  SHFL.IDX P6, R14, R13, R12, R11 ;  /* 0x0000000c0d0e7389 */ /* 0x00006400000c000b */
[----:B01----:R-:W-:Y:S01]  /*2a400*/  ENDCOLLECTIVE ;  /* 0x000000000000791b */ /* 0x003fe20003800000 */
.L_x_2176:
[----:B------:R-:W-:Y:S05]  /*2a410*/  BRA `(.L_x_2177) ;  /* 0xfffffe4c00747947 */ /* 0x000fea000383ffff */
.L_x_1855:
[----:B0-----:R0:W1:Y:S02]  /*2a420*/  SYNCS.PHASECHK.TRANS64.TRYWAIT P0, [R16+URZ+0x30800], R21 ;  /* 0x03080015100075a7 */ /* 0x001064000800017f */
[----:B-1----:R-:W-:Y:S05]  /*2a430*/  @!P0 NANOSLEEP.SYNCS 0x989680 ;  /* 0x009896800000895d */ /* 0x002fea0003900000 */
[----:B------:R-:W1:Y:S02]  /*2a440*/  @!P0 SYNCS.PHASECHK.TRANS64 P0, [R16+URZ+0x30800], R21 ;  /* 0x03080015100085a7 */ /* 0x000e64000800007f */
[----:B-1----:R-:W-:Y:S05]  /*2a450*/  @!P0 BRA `(.L_x_1855) ;  /* 0xfffffffc00f08947 */ /* 0x002fea000383ffff */
[----:B------:R-:W-:Y:S05]  /*2a460*/  BRA `(.L_x_2178) ;  /* 0xfffffe5000dc7947 */ /* 0x000fea000383ffff */
.L_x_1869:
[----:B-1----:R1:W2:Y:S02]  /*2a470*/  SYNCS.PHASECHK.TRANS64.TRYWAIT P2, [R5+URZ+0x30830], R0 ;  /* 0x03083000050075a7 */ /* 0x0022a4000804017f */
[----:B--2---:R-:W-:Y:S05]  /*2a480*/  @!P2 NANOSLEEP.SYNCS 0x989680 ;  /* 0x009896800000a95d */ /* 0x004fea0003900000 */
[----:B------:R-:W2:Y:S02]  /*2a490*/  @!P2 SYNCS.PHASECHK.TRANS64 P2, [R5+URZ+0x30830], R0 ;  /* 0x030830000500a5a7 */ /* 0x000ea4000804007f */
[----:B--2---:R-:W-:Y:S05]  /*2a4a0*/  @!P2 BRA `(.L_x_1869) ;  /* 0xfffffffc00f0a947 */ /* 0x004fea000383ffff */
[----:B------:R-:W-:Y:S05]  /*2a4b0*/  BRA `(.L_x_1868) ;  /* 0xfffffe78008c7947 */ /* 0x000fea000383ffff */
.L_x_1889:
[----:B-1----:R1:W2:Y:S02]  /*2a4c0*/  SYNCS.PHASECHK.TRANS64.TRYWAIT P2, [R0+URZ+0x30830], R11 ;  /* 0x0308300b000075a7 */ /* 0x0022a4000804017f */
[----:B--2---:R-:W-:Y:S05]  /*2a4d0*/  @!P2 NANOSLEEP.SYNCS 0x989680 ;  /* 0x009896800000a95d */ /* 0x004fea0003900000 */
[----:B------:R-:W2:Y:S02]  /*2a4e0*/  @!P2 SYNCS.PHASECHK.TRANS64 P2, [R0+URZ+0x30830], R11 ;  /* 0x0308300b0000a5a7 */ /* 0x000ea4000804007f */
[----:B--2---:R-:W-:Y:S05]  /*2a4f0*/  @!P2 BRA `(.L_x_1889) ;  /* 0xfffffffc00f0a947 */ /* 0x004fea000383ffff */
[----:B------:R-:W-:Y:S05]  /*2a500*/  BRA `(.L_x_1888) ;  /* 0xfffffea800787947 */ /* 0x000fea000383ffff */
.L_x_1894:
[----:B-1----:R1:W2:Y:S02]  /*2a510*/  SYNCS.PHASECHK.TRANS64.TRYWAIT P2, [R21+URZ+0x30850], R2 ;  /* 0x03085002150075a7 */ /* 0x0022a4000804017f */
[----:B--2---:R-:W-:Y:S05]  /*2a520*/  @!P2 NANOSLEEP.SYNCS 0x989680 ;  /* 0x009896800000a95d */ /* 0x004fea0003900000 */
[----:B------:R-:W2:Y:S02]  /*2a530*/  @!P2 SYNCS.PHASECHK.TRANS64 P2, [R21+URZ+0x30850], R2 ;  /* 0x030850021500a5a7 */ /* 0x000ea4000804007f */
[----:B--2---:R-:W-:Y:S05]  /*2a540*/  @!P2 BRA `(.L_x_1894) ;  /* 0xfffffffc00f0a947 */ /* 0x004fea000383ffff */
[----:B------:R-:W-:Y:S05]  /*2a550*/  BRA `(.L_x_1893) ;  /* 0xfffffeb400c07947 */ /* 0x000fea000383ffff */
.L_x_1914:
[----:B--2---:R2:W3:Y:S02]  /*2a560*/  SYNCS.PHASECHK.TRANS64.TRYWAIT P2, [R0+URZ+0x30830], R3 ;  /* 0x03083003000075a7 */ /* 0x0044e4000804017f */
[----:B---3--:R-:W-:Y:S05]  /*2a570*/  @!P2 NANOSLEEP.SYNCS 0x989680 ;  /* 0x009896800000a95d */ /* 0x008fea0003900000 */
[----:B------:R-:W3:Y:S02]  /*2a580*/  @!P2 SYNCS.PHASECHK.TRANS64 P2, [R0+URZ+0x30830], R3 ;  /* 0x030830030000a5a7 */ /* 0x000ee4000804007f */
[----:B---3--:R-:W-:Y:S05]  /*2a590*/  @!P2 BRA `(.L_x_1914) ;  /* 0xfffffffc00f0a947 */ /* 0x008fea000383ffff */
[----:B------:R-:W-:Y:S05]  /*2a5a0*/  BRA `(.L_x_1913) ;  /* 0xfffffee0003c7947 */ /* 0x000fea000383ffff */
.L_x_1919:
[----:B-1----:R1:W2:Y:S02]  /*2a5b0*/  SYNCS.PHASECHK.TRANS64.TRYWAIT P2, [R15+URZ+0x30850], R0 ;  /* 0x030850000f0075a7 */ /* 0x0022a4000804017f */
[----:B--2---:R-:W-:Y:S05]  /*2a5c0*/  @!P2 NANOSLEEP.SYNCS 0x989680 ;  /* 0x009896800000a95d */ /* 0x004fea0003900000 */
[----:B------:R-:W2:Y:S02]  /*2a5d0*/  @!P2 SYNCS.PHASECHK.TRANS64 P2, [R15+URZ+0x30850], R0 ;  /* 0x030850000f00a5a7 */ /* 0x000ea4000804007f */
[----:B--2---:R-:W-:Y:S05]  /*2a5e0*/  @!P2 BRA `(.L_x_1919) ;  /* 0xfffffffc00f0a947 */ /* 0x004fea000383ffff */
[----:B------:R-:W-:Y:S05]  /*2a5f0*/  BRA `(.L_x_1918) ;  /* 0xfffffeec008c7947 */ /* 0x000fea000383ffff */
.L_x_1927:
[----:B--2---:R2:W3:Y:S02]  /*2a600*/  SYNCS.PHASECHK.TRANS64.TRYWAIT P2, [R3+URZ+0x30830], R4 ;  /* 0x03083004030075a7 */ /* 0x0044e4000804017f */
[----:B---3--:R-:W-:Y:S05]  /*2a610*/  @!P2 NANOSLEEP.SYNCS 0x989680 ;  /* 0x009896800000a95d */ /* 0x008fea0003900000 */
[----:B------:R-:W3:Y:S02]  /*2a620*/  @!P2 SYNCS.PHASECHK.TRANS64 P2, [R3+URZ+0x30830], R4 ;  /* 0x030830040300a5a7 */ /* 0x000ee4000804007f */
[----:B---3--:R-:W-:Y:S05]  /*2a630*/  @!P2 BRA `(.L_x_1927) ;  /* 0xfffffffc00f0a947 */ /* 0x008fea000383ffff */
[----:B------:R-:W-:Y:S05]  /*2a640*/  BRA `(.L_x_1926) ;  /* 0xffffff0000887947 */ /* 0x000fea000383ffff */
.L_x_1932:
[----:B-1----:R1:W2:Y:S02]  /*2a650*/  SYNCS.PHASECHK.TRANS64.TRYWAIT P2, [R14+URZ+0x30850], R2 ;  /* 0x030850020e0075a7 */ /* 0x0022a4000804017f */
[----:B--2---:R-:W-:Y:S05]  /*2a660*/  @!P2 NANOSLEEP.SYNCS 0x989680 ;  /* 0x009896800000a95d */ /* 0x004fea0003900000 */
[----:B------:R-:W2:Y:S02]  /*2a670*/  @!P2 SYNCS.PHASECHK.TRANS64 P2, [R14+URZ+0x30850], R2 ;  /* 0x030850020e00a5a7 */ /* 0x000ea4000804007f */
[----:B--2---:R-:W-:Y:S05]  /*2a680*/  @!P2 BRA `(.L_x_1932) ;  /* 0xfffffffc00f0a947 */ /* 0x004fea000383ffff */
[----:B------:R-:W-:Y:S05]  /*2a690*/  BRA `(.L_x_1931) ;  /* 0xffffff0c00c87947 */ /* 0x000fea000383ffff */
.L_x_1946:
[----:B--2---:R2:W3:Y:S02]  /*2a6a0*/  SYNCS.PHASECHK.TRANS64.TRYWAIT P0, [R12+URZ+0x30850], R7 ;  /* 0x030850070c0075a7 */ /* 0x0044e4000800017f */
[----:B---3--:R-:W-:Y:S05]  /*2a6b0*/  @!P0 NANOSLEEP.SYNCS 0x989680 ;  /* 0x009896800000895d */ /* 0x008fea0003900000 */
[----:B------:R-:W3:Y:S02]  /*2a6c0*/  @!P0 SYNCS.PHASECHK.TRANS64 P0, [R12+URZ+0x30850], R7 ;  /* 0x030850070c0085a7 */ /* 0x000ee4000800007f */
[----:B---3--:R-:W-:Y:S05]  /*2a6d0*/  @!P0 BRA `(.L_x_1946) ;  /* 0xfffffffc00f08947 */ /* 0x008fea000383ffff */
[----:B------:R-:W-:Y:S05]  /*2a6e0*/  BRA `(.L_x_1945) ;  /* 0xffffff3800dc7947 */ /* 0x000fea000383ffff */
.L_x_1990:
[----:B------:R-:W1:Y:S01]  /*2a6f0*/  S2R R7, SR_TID.X ;  /* 0x0000000000077919 */ /* 0x000e620000002100 */
[----:B------:R-:W-:Y:S01]  /*2a700*/  BSSY B1, `(.L_x_2179) ;  /* 0x000000a000017945 */ /* 0x000fe20003800000 */
[----:B------:R-:W-:Y:S01]  /*2a710*/  MOV R12, RZ ;  /* 0x000000ff000c7202 */ /* 0x000fe20000000f00 */
[----:B0-----:R-:W-:Y:S02]  /*2a720*/  IMAD.MOV.U32 R11, RZ, RZ, 0x1f ;  /* 0x0000001fff0b7424 */ /* 0x001fe400078e00ff */
[----:B------:R-:W-:Y:S01]  /*2a730*/  IMAD.MOV.U32 R15, RZ, RZ, -0x1 ;  /* 0xffffffffff0f7424 */ /* 0x000fe200078e00ff */
[----:B-1----:R-:W-:-:S04]  /*2a740*/  SHF.R.U32.HI R7, RZ, 0x5, R7 ;  /* 0x00000005ff077819 */ /* 0x002fc80000011607 */
[----:B------:R-:W-:-:S05]  /*2a750*/  LOP3.LUT R7, R7, 0x3, RZ, 0xc0, !PT ;  /* 0x0000000307077812 */ /* 0x000fca00078ec0ff */
[----:B------:R-:W-:-:S07]  /*2a760*/  IMAD.MOV.U32 R13, RZ, RZ, R7 ;  /* 0x000000ffff0d7224 */ /* 0x000fce00078e0007 */
[----:B------:R-:W-:Y:S05]  /*2a770*/  WARPSYNC.COLLECTIVE R15, `(.L_x_2180) ;  /* 0x000000000f087348 */ /* 0x000fea0003c00000 */
[----:B------:R0:W1:Y:S02]  /*2a780*/  SHFL.IDX P6, R14, R13, R12, R11 ;  /* 0x0000000c0d0e7389 */ /* 0x00006400000c000b */
[----:B01----:R-:W-:Y:S01]  /*2a790*/  ENDCOLLECTIVE ;  /* 0x000000000000791b */ /* 0x003fe20003800000 */
.L_x_2180:
[----:B------:R-:W-:Y:S05]  /*2a7a0*/  BSYNC B1 ;  /* 0x0000000000017941 */ /* 0x000fea0003800000 */
.L_x_2179:
[----:B------:R-:W-:Y:S05]  /*2a7b0*/  BRA `(.L_x_2181) ;  /* 0xffffff8000f87947 */ /* 0x000fea000383ffff */
.L_x_1992:
[----:B------:R-:W-:Y:S01]  /*2a7c0*/  BSSY B1, `(.L_x_2182) ;  /* 0x0000006000017945 */ /* 0x000fe20003800000 */
[----:B------:R-:W-:-:S07]  /*2a7d0*/  IMAD.MOV.U32 R15, RZ, RZ, -0x1 ;  /* 0xffffffffff0f7424 */ /* 0x000fce00078e00ff */
[----:B01----:R-:W-:Y:S05]  /*2a7e0*/  WARPSYNC.COLLECTIVE R15, `(.L_x_2183) ;  /* 0x000000000f0c7348 */ /* 0x003fea0003c00000 */
[----:B------:R-:W-:Y:S02]  /*2a7f0*/  ELECT P6, UR62, PT ;  /* 0x00000000003e782f */ /* 0x000fe400038c0000 */
[----:B------:R-:W-:Y:S01]  /*2a800*/  MOV R14, UR62 ;  /* 0x0000003e000e7c02 */ /* 0x000fe20008000f00 */
[----:B01----:R-:W-:Y:S10]  /*2a810*/  ENDCOLLECTIVE ;  /* 0x000000000000791b */ /* 0x003ff40003800000 */
.L_x_2183:
[----:B------:R-:W-:Y:S05]  /*2a820*/  BSYNC B1 ;  /* 0x0000000000017941 */ /* 0x000fea0003800000 */
.L_x_2182:
[----:B------:R-:W-:Y:S05]  /*2a830*/  BRA `(.L_x_1991) ;  /* 0xffffff8000f07947 */ /* 0x000fea000383ffff */
.L_x_1994:
[----:B-1----:R-:W2:Y:S02]  /*2a840*/  LDL R5, [R1+0x4] ;  /* 0x0000040001057983 */ /* 0x002ea40000100800 */
[----:B--2---:R1:W2:Y:S02]  /*2a850*/  SYNCS.PHASECHK.TRANS64.TRYWAIT P0, [R5+URZ+0x30820], R4 ;  /* 0x03082004050075a7 */ /* 0x0042a4000800017f */
[----:B--2---:R-:W-:Y:S05]  /*2a860*/  @!P0 NANOSLEEP.SYNCS 0x989680 ;  /* 0x009896800000895d */ /* 0x004fea0003900000 */
[----:B------:R-:W2:Y:S02]  /*2a870*/  @!P0 SYNCS.PHASECHK.TRANS64 P0, [R5+URZ+0x30820], R4 ;  /* 0x03082004050085a7 */ /* 0x000ea4000800007f */
[----:B--2---:R-:W-:Y:S05]  /*2a880*/  @!P0 BRA `(.L_x_1994) ;  /* 0xfffffffc00ec8947 */ /* 0x004fea000383ffff */
[----:B------:R-:W-:Y:S05]  /*2a890*/  BRA `(.L_x_2184) ;  /* 0xffffff8400007947 */ /* 0x000fea000383ffff */
.L_x_1998:
[----:B-1----:R1:W2:Y:S02]  /*2a8a0*/  SYNCS.PHASECHK.TRANS64.TRYWAIT P0, [R7+URZ+0x308a0], R10 ;  /* 0x0308a00a070075a7 */ /* 0x0022a4000800017f */
[----:B--2---:R-:W-:Y:S05]  /*2a8b0*/  @!P0 NANOSLEEP.SYNCS 0x989680 ;  /* 0x009896800000895d */ /* 0x004fea0003900000 */
[----:B------:R-:W2:Y:S02]  /*2a8c0*/  @!P0 SYNCS.PHASECHK.TRANS64 P0, [R7+URZ+0x308a0], R10 ;  /* 0x0308a00a070085a7 */ /* 0x000ea4000800007f */
[----:B--2---:R-:W-:Y:S05]  /*2a8d0*/  @!P0 BRA `(.L_x_1998) ;  /* 0xfffffffc00f08947 */ /* 0x004fea000383ffff */
[----:B------:R-:W-:Y:S05]  /*2a8e0*/  BRA `(.L_x_2185) ;  /* 0xffffff8400247947 */ /* 0x000fea000383ffff */
.L_x_2005:
[----:B--2---:R2:W3:Y:S02]  /*2a8f0*/  SYNCS.PHASECHK.TRANS64.TRYWAIT P0, [R7+URZ+0x308c0], R10 ;  /* 0x0308c00a070075a7 */ /* 0x0044e4000800017f */
[----:B---3--:R-:W-:Y:S05]  /*2a900*/  @!P0 NANOSLEEP.SYNCS 0x989680 ;  /* 0x009896800000895d */ /* 0x008fea0003900000 */
[----:B------:R-:W3:Y:S02]  /*2a910*/  @!P0 SYNCS.PHASECHK.TRANS64 P0, [R7+URZ+0x308c0], R10 ;  /* 0x0308c00a070085a7 */ /* 0x000ee4000800007f */
[----:B---3--:R-:W-:Y:S05]  /*2a920*/  @!P0 BRA `(.L_x_2005) ;  /* 0xfffffffc00f08947 */ /* 0x008fea000383ffff */
[----:B------:R-:W-:Y:S05]  /*2a930*/  BRA `(.L_x_2186) ;  /* 0xffffff8800287947 */ /* 0x000fea000383ffff */
.L_x_2014:
[----:B-1----:R1:W2:Y:S02]  /*2a940*/  SYNCS.PHASECHK.TRANS64.TRYWAIT P1, [R8+URZ+0x308a0], R7 ;  /* 0x0308a007080075a7 */ /* 0x0022a4000802017f */
[----:B--2---:R-:W-:Y:S05]  /*2a950*/  @!P1 NANOSLEEP.SYNCS 0x989680 ;  /* 0x009896800000995d */ /* 0x004fea0003900000 */
[----:B------:R-:W2:Y:S02]  /*2a960*/  @!P1 SYNCS.PHASECHK.TRANS64 P1, [R8+URZ+0x308a0], R7 ;  /* 0x0308a007080095a7 */ /* 0x000ea4000802007f */
[----:B--2---:R-:W-:Y:S05]  /*2a970*/  @!P1 BRA `(.L_x_2014) ;  /* 0xfffffffc00f09947 */ /* 0x004fea000383ffff */
[----:B------:R-:W-:Y:S05]  /*2a980*/  BRA `(.L_x_2187) ;  /* 0xffffff8c00787947 */ /* 0x000fea000383ffff */
.L_x_2021:
[----:B--2---:R2:W3:Y:S02]  /*2a990*/  SYNCS.PHASECHK.TRANS64.TRYWAIT P1, [R8+URZ+0x308c0], R7 ;  /* 0x0308c007080075a7 */ /* 0x0044e4000802017f */
[----:B---3--:R-:W-:Y:S05]  /*2a9a0*/  @!P1 NANOSLEEP.SYNCS 0x989680 ;  /* 0x009896800000995d */ /* 0x008fea0003900000 */
[----:B------:R-:W3:Y:S02]  /*2a9b0*/  @!P1 SYNCS.PHASECHK.TRANS64 P1, [R8+URZ+0x308c0], R7 ;  /* 0x0308c007080095a7 */ /* 0x000ee4000802007f */
[----:B---3--:R-:W-:Y:S05]  /*2a9c0*/  @!P1 BRA `(.L_x_2021) ;  /* 0xfffffffc00f09947 */ /* 0x008fea000383ffff */
[----:B------:R-:W-:Y:S05]  /*2a9d0*/  BRA `(.L_x_2188) ;  /* 0xffffff9000787947 */ /* 0x000fea000383ffff */
.L_x_2044:
[----:B------:R-:W2:Y:S01]  /*2a9e0*/  S2R R4, SR_TID.X ;  /* 0x0000000000047919 */ /* 0x000ea20000002100 */
[----:B------:R-:W-:Y:S01]  /*2a9f0*/  BSSY B0, `(.L_x_2189) ;  /* 0x000000a000007945 */ /* 0x000fe20003800000 */
[----:B------:R-:W-:Y:S02]  /*2aa00*/  IMAD.MOV.U32 R12, RZ, RZ, RZ ;  /* 0x000000ffff0c7224 */ /* 0x000fe400078e00ff */
[----:B0-----:R-:W-:Y:S02]  /*2aa10*/  IMAD.MOV.U32 R11, RZ, RZ, 0x1f ;  /* 0x0000001fff0b7424 */ /* 0x001fe400078e00ff */
[----:B------:R-:W-:Y:S01]  /*2aa20*/  IMAD.MOV.U32 R15, RZ, RZ, -0x1 ;  /* 0xffffffffff0f7424 */ /* 0x000fe200078e00ff */
[----:B--2---:R-:W-:-:S04]  /*2aa30*/  SHF.R.U32.HI R4, RZ, 0x5, R4 ;  /* 0x00000005ff047819 */ /* 0x004fc80000011604 */
[----:B------:R-:W-:-:S05]  /*2aa40*/  LOP3.LUT R4, R4, 0x3, RZ, 0xc0, !PT ;  /* 0x0000000304047812 */ /* 0x000fca00078ec0ff */
[----:B------:R-:W-:-:S07]  /*2aa50*/  IMAD.MOV.U32 R13, RZ, RZ, R4 ;  /* 0x000000ffff0d7224 */ /* 0x000fce00078e0004 */
[----:B-1----:R-:W-:Y:S05]  /*2aa60*/  WARPSYNC.COLLECTIVE R15, `(.L_x_2190) ;  /* 0x000000000f087348 */ /* 0x002fea0003c00000 */
[----:B------:R0:W2:Y:S02]  /*2aa70*/  SHFL.IDX P6, R14, R13, R12, R11 ;  /* 0x0000000c0d0e7389 */ /* 0x0000a400000c000b */
[----:B012---:R-:W-:Y:S01]  /*2aa80*/  ENDCOLLECTIVE ;  /* 0x000000000000791b */ /* 0x007fe20003800000 */
.L_x_2190:
[----:B------:R-:W-:Y:S05]  /*2aa90*/  BSYNC B0 ;  /* 0x0000000000007941 */ /* 0x000fea0003800000 */
.L_x_2189:
[----:B------:R-:W-:Y:S05]  /*2aaa0*/  BRA `(.L_x_2191) ;  /* 0xffffffa0001c7947 */ /* 0x000fea000383ffff */
.L_x_2046:
[----:B------:R-:W-:Y:S01]  /*2aab0*/  BSSY B0, `(.L_x_2192) ;  /* 0x0000006000007945 */ /* 0x000fe20003800000 */
[----:B------:R-:W-:-:S07]  /*2aac0*/  MOV R15, 0xffffffff ;  /* 0xffffffff000f7802 */ /* 0x000fce0000000f00 */
[----:B01-3--:R-:W-:Y:S05]  /*2aad0*/  WARPSYNC.COLLECTIVE R15, `(.L_x_2193) ;  /* 0x000000000f0c7348 */ /* 0x00bfea0003c00000 */
[----:B------:R-:W-:Y:S02]  /*2aae0*/  ELECT P6, UR62, PT ;  /* 0x00000000003e782f */ /* 0x000fe400038c0000 */
[----:B------:R-:W-:Y:S01]  /*2aaf0*/  MOV R14, UR62 ;  /* 0x0000003e000e7c02 */ /* 0x000fe20008000f00 */
[----:B01-3--:R-:W-:Y:S10]  /*2ab00*/  ENDCOLLECTIVE ;  /* 0x000000000000791b */ /* 0x00bff40003800000 */
.L_x_2193:
[----:B------:R-:W-:Y:S05]  /*2ab10*/  BSYNC B0 ;  /* 0x0000000000007941 */ /* 0x000fea0003800000 */
.L_x_2192:
[----:B------:R-:W-:Y:S05]  /*2ab20*/  BRA `(.L_x_2194) ;  /* 0xffffffa000287947 */ /* 0x000fea000383ffff */
.L_x_2048:
[----:B-1----:R1:W2:Y:S02]  /*2ab30*/  SYNCS.PHASECHK.TRANS64.TRYWAIT P0, [R0+URZ+0x30840], R2 ;  /* 0x03084002000075a7 */ /* 0x0022a4000800017f */
[----:B--2---:R-:W-:Y:S05]  /*2ab40*/  @!P0 NANOSLEEP.SYNCS 0x989680 ;  /* 0x009896800000895d */ /* 0x004fea0003900000 */
[----:B------:R-:W2:Y:S02]  /*2ab50*/  @!P0 SYNCS.PHASECHK.TRANS64 P0, [R0+URZ+0x30840], R2 ;  /* 0x03084002000085a7 */ /* 0x000ea4000800007f */
[----:B--2---:R-:W-:Y:S05]  /*2ab60*/  @!P0 BRA `(.L_x_2048) ;  /* 0xfffffffc00f08947 */ /* 0x004fea000383ffff */
[----:B------:R-:W-:Y:S05]  /*2ab70*/  BRA `(.L_x_2195) ;  /* 0xffffffa000907947 */ /* 0x000fea000383ffff */
.L_x_2052:
[----:B------:R-:W2:Y:S01]  /*2ab80*/  LDL.LU R11, [R1+0x3c] ;  /* 0x00003c00010b7983 */ /* 0x000ea20000300800 */
[----:B------:R-:W-:Y:S02]  /*2ab90*/  IMAD.MOV.U32 R13, RZ, RZ, R3 ;  /* 0x000000ffff0d7224 */ /* 0x000fe400078e0003 */
[----:B------:R-:W-:Y:S01]  /*2aba0*/  IMAD.MOV.U32 R12, RZ, RZ, RZ ;  /* 0x000000ffff0c7224 */ /* 0x000fe200078e00ff */
[----:B------:R-:W0:Y:S01]  /*2abb0*/  S2R R5, SR_TID.X ;  /* 0x0000000000057919 */ /* 0x000e220000002100 */
[----:B------:R-:W-:Y:S01]  /*2abc0*/  IMAD.MOV.U32 R15, RZ, RZ, -0x1 ;  /* 0xffffffffff0f7424 */ /* 0x000fe200078e00ff */
[----:B0-----:R-:W-:-:S04]  /*2abd0*/  LOP3.LUT R5, R5, 0x7f, RZ, 0xc0, !PT ;  /* 0x0000007f05057812 */ /* 0x001fc800078ec0ff */
[----:B------:R-:W-:-:S04]  /*2abe0*/  SHF.R.U32.HI R5, RZ, 0x3, R5 ;  /* 0x00000003ff057819 */ /* 0x000fc80000011605 */
[----:B------:R-:W-:-:S05]  /*2abf0*/  IADD3 R0, R5, R9, RZ ;  /* 0x0000000905007210 */ /* 0x000fca0007ffe0ff */
[----:B------:R-:W-:Y:S02]  /*2ac00*/  VIADD R5, R0, 0x10 ;  /* 0x0000001000057836 */ /* 0x000fe40000000000 */
[----:B--2---:R-:W-:Y:S02]  /*2ac10*/  IMAD R2, R11, R7, RZ ;  /* 0x000000070b027224 */ /* 0x004fe400078e02ff */
[----:B------:R-:W-:-:S03]  /*2ac20*/  IMAD.MOV.U32 R11, RZ, RZ, 0x181f ;  /* 0x0000181fff0b7424 */ /* 0x000fc600078e00ff */
[----:B------:R-:W-:-:S13]  /*2ac30*/  ISETP.GE.AND P3, PT, R0, R2, PT ;  /* 0x000000020000720c */ /* 0x000fda0003f66270 */
[----:B-----5:R-:W-:Y:S05]  /*2ac40*/  WARPSYNC.COLLECTIVE R15, `(.L_x_2196) ;  /* 0x000000000f087348 */ /* 0x020fea0003c00000 */
[----:B------:R0:W1:Y:S02]  /*2ac50*/  SHFL.IDX P6, R14, R13, R12, R11 ;  /* 0x0000000c0d0e7389 */ /* 0x00006400000c000b */
[----:B01---5:R-:W-:Y:S01]  /*2ac60*/  ENDCOLLECTIVE ;  /* 0x000000000000791b */ /* 0x023fe20003800000 */
.L_x_2196:
[----:B------:R-:W-:Y:S02]  /*2ac70*/  IMAD.MOV.U32 R13, RZ, RZ, R4 ;  /* 0x000000ffff0d7224 */ /* 0x000fe400078e0004 */
[----:B------:R-:W-:-:S07]  /*2ac80*/  IMAD.MOV.U32 R6, RZ, RZ, R14 ;  /* 0x000000ffff067224 */ /* 0x000fce00078e000e */
[----:B------:R-:W-:Y:S05]  /*2ac90*/  WARPSYNC.COLLECTIVE R15, `(.L_x_2197) ;  /* 0x000000000f087348 */ /* 0x000fea0003c00000 */
[----:B------:R0:W1:Y:S02]  /*2aca0*/  SHFL.IDX P6, R14, R13, R12, R11 ;  /* 0x0000000c0d0e7389 */ /* 0x00006400000c000b */
[----:B01----:R-:W-:Y:S01]  /*2acb0*/  ENDCOLLECTIVE ;  /* 0x000000000000791b */ /* 0x003fe20003800000 */
.L_x_2197:
[----:B------:R-:W-:Y:S02]  /*2acc0*/  IMAD.MOV.U32 R13, RZ, RZ, R3 ;  /* 0x000000ffff0d7224 */ /* 0x000fe400078e0003 */
[----:B------:R-:W-:Y:S02]  /*2acd0*/  IMAD.MOV.U32 R12, RZ, RZ, 0x1 ;  /* 0x00000001ff0c7424 */ /* 0x000fe400078e00ff */
[----:B------:R-:W-:-:S07]  /*2ace0*/  IMAD.MOV.U32 R7, RZ, RZ, R14 ;  /* 0x000000ffff077224 */ /* 0x000fce00078e000e */
[----:B------:R-:W-:Y:S05]  /*2acf0*/  WARPSYNC.COLLECTIVE R15, `(.L_x_2198) ;  /* 0x000000000f087348 */ /* 0x000fea0003c00000 */
[----:B------:R0:W1:Y:S02]  /*2ad00*/  SHFL.IDX P6, R14, R13, R12, R11 ;  /* 0x0000000c0d0e7389 */ /* 0x00006400000c000b */
[----:B01----:R-:W-:Y:S01]  /*2ad10*/  ENDCOLLECTIVE ;  /* 0x000000000000791b */ /* 0x003fe20003800000 */
.L_x_2198:
[----:B------:R-:W-:-:S05]  /*2ad20*/  @!P3 LEA R7, P5, R8, R7, 0x1 ;  /* 0x000000070807b211 */ /* 0x000fca00078a08ff */
[----:B------:R-:W-:-:S05]  /*2ad30*/  @!P3 IMAD.X R6, RZ, RZ, R6, P5 ;  /* 0x000000ffff06b224 */ /* 0x000fca00028e0606 */
[----:B------:R-:W-:Y:S01]  /*2ad40*/  @!P3 LOP3.LUT R7, R7, R6, RZ, 0x3c, !PT ;  /* 0x000000060707b212 */ /* 0x000fe200078e3cff */
[----:B------:R-:W-:-:S03]  /*2ad50*/  IMAD.MOV.U32 R13, RZ, RZ, R4 ;  /* 0x000000ffff0d7224 */ /* 0x000fc600078e0004 */
[----:B------:R-:W-:-:S04]  /*2ad60*/  @!P3 LOP3.LUT R6, R7, R6, RZ, 0x3c, !PT ;  /* 0x000000060706b212 */ /* 0x000fc800078e3cff */
[----:B------:R-:W-:Y:S01]  /*2ad70*/  @!P3 LOP3.LUT R7, R7, R6, RZ, 0x3c, !PT ;  /* 0x000000060707b212 */ /* 0x000fe200078e3cff */
[----:B------:R-:W-:-:S07]  /*2ad80*/  IMAD.MOV.U32 R9, RZ, RZ, R14 ;  /* 0x000000ffff097224 */ /* 0x000fce00078e000e */
[----:B------:R-:W-:Y:S05]  /*2ad90*/  WARPSYNC.COLLECTIVE R15, `(.L_x_2199) ;  /* 0x000000000f087348 */ /* 0x000fea0003c00000 */
[----:B------:R0:W1:Y:S02]  /*2ada0*/  SHFL.IDX P6, R14, R13, R12, R11 ;  /* 0x0000000c0d0e7389 */ /* 0x00006400000c000b */
[----:B01----:R-:W-:Y:S01]  /*2adb0*/  ENDCOLLECTIVE ;  /* 0x000000000000791b */ /* 0x003fe20003800000 */
.L_x_2199:
        /* <DEDUP_REMOVED lines=13> */
.L_x_2200:
[----:B------:R-:W-:-:S04]  /*2ae90*/  @!P3 LEA R8, P5, R8, R5, 0x1 ;  /* 0x000000050808b211 */ /* 0x000fc800078a08ff */
[----:B------:R-:W-:Y:S01]  /*2aea0*/  @!P3 IADD3.X R5, RZ, R9, RZ, P5, !PT ;  /* 0x00000009ff05b210 */ /* 0x000fe20002ffe4ff */
[----:B------:R-:W-:Y:S01]  /*2aeb0*/  @!P3 IMAD.MOV.U32 R6, RZ, RZ, R8 ;  /* 0x000000ffff06b224 */ /* 0x000fe200078e0008 */
[----:B------:R-:W0:Y:S03]  /*2aec0*/  S2R R9, SR_TID.X ;  /* 0x0000000000097919 */ /* 0x000e260000002100 */
[----:B------:R-:W-:Y:S02]  /*2aed0*/  @!P3 IMAD.MOV.U32 R7, RZ, RZ, R5 ;  /* 0x000000ffff07b224 */ /* 0x000fe400078e0005 */
[----:B------:R-:W-:Y:S02]  /*2aee0*/  IMAD.MOV.U32 R13, RZ, RZ, R4 ;  /* 0x000000ffff0d7224 */ /* 0x000fe400078e0004 */
[----:B------:R-:W-:Y:S01]  /*2aef0*/  VIADD R5, R0, 0x20 ;  /* 0x0000002000057836 */ /* 0x000fe20000000000 */
[----:B------:R-:W-:Y:S01]  /*2af00*/  @!PT LDS RZ, [RZ] ;  /* 0x00000000fffff984 */ /* 0x000fe20000000800 */
[----:B------:R-:W-:Y:S01]  /*2af10*/  @!PT LDS RZ, [RZ] ;  /* 0x00000000fffff984 */ /* 0x000fe20000000800 */
[----:B------:R-:W-:Y:S01]  /*2af20*/  @!PT LDS RZ, [RZ] ;  /* 0x00000000fffff984 */ /* 0x000fe20000000800 */
[----:B------:R1:W-:Y:S04]  /*2af30*/  @!P3 LDGSTS.E.BYPASS.LTC128B.128 [R10+0x12c00], desc[UR60][R6.64], !P2 ;  /* 0x12c00000060abfae */ /* 0x0003e8000d101d7c */
[----:B------:R1:W-:Y:S01]  /*2af40*/  @!P3 LDGSTS.E.BYPASS.LTC128B.128 [R10+0x16c00], desc[UR60][R6.64+0x80], !P1 ;  /* 0x16c00080060abfae */ /* 0x0003e2000c901d7c */
[----:B------:R-:W-:-:S03]  /*2af50*/  IMAD.MOV.U32 R8, RZ, RZ, R14 ;  /* 0x000000ffff087224 */ /* 0x000fc600078e000e */
[----:B------:R1:W-:Y:S01]  /*2af60*/  @!P3 LDGSTS.E.BYPASS.LTC128B.128 [R10+0x1ac00], desc[UR60][R6.64+0x100], !P0 ;  /* 0x1ac00100060abfae */ /* 0x0003e2000c101d7c */
[----:B------:R-:W-:-:S13]  /*2af70*/  ISETP.GE.AND P3, PT, R5, R2, PT ;  /* 0x000000020500720c */ /* 0x000fda0003f66270 */
[----:B01----:R-:W-:Y:S05]  /*2af80*/  WARPSYNC.COLLECTIVE R15, `(.L_x_2201) ;  /* 0x000000000f087348 */ /* 0x003fea0003c00000 */
[----:B------:R2:W3:Y:S02]  /*2af90*/  SHFL.IDX P6, R14, R13, R12, R11 ;  /* 0x0000000c0d0e7389 */ /* 0x0004e400000c000b */
[----:B0123--:R-:W-:Y:S01]  /*2afa0*/  ENDCOLLECTIVE ;  /* 0x000000000000791b */ /* 0x00ffe20003800000 */
.L_x_2201:
[----:B------:R-:W-:Y:S01]  /*2afb0*/  SHF.L.U32 R9, R9, 0x3, RZ ;  /* 0x0000000309097819 */ /* 0x000fe200000006ff */
[----:B------:R-:W-:Y:S02]  /*2afc0*/  IMAD.MOV.U32 R13, RZ, RZ, R3 ;  /* 0x000000ffff0d7224 */ /* 0x000fe400078e0003 */
[----:B------:R-:W-:Y:S01]  /*2afd0*/  IMAD.MOV.U32 R12, RZ, RZ, 0x3 ;  /* 0x00000003ff0c7424 */ /* 0x000fe200078e00ff */
[----:B------:R-:W-:Y:S01]  /*2afe0*/  LOP3.LUT R9, R9, 0x38, RZ, 0xc0, !PT ;  /* 0x0000003809097812 */ /* 0x000fe200078ec0ff */
[----:B------:R-:W-:-:S07]  /*2aff0*/  IMAD.MOV.U32 R5, RZ, RZ, R14 ;  /* 0x000000ffff057224 */ /* 0x000fce00078e000e */
[----:B------:R-:W-:Y:S05]  /*2b000*/  WARPSYNC.COLLECTIVE R15, `(.L_x_2202) ;  /* 0x000000000f087348 */ /* 0x000fea0003c00000 */
[----:B------:R0:W1:Y:S02]  /*2b010*/  SHFL.IDX P6, R14, R13, R12, R11 ;  /* 0x0000000c0d0e7389 */ /* 0x00006400000c000b */
[----:B01----:R-:W-:Y:S01]  /*2b020*/  ENDCOLLECTIVE ;  /* 0x000000000000791b */ /* 0x003fe20003800000 */
.L_x_2202:
        /* <DEDUP_REMOVED lines=12> */
[----:B------:R-:W-:-:S02]  /*2b0f0*/  ISETP.GE.AND P3, PT, R5, R2, PT ;  /* 0x000000020500720c */ /* 0x000fc40003f66270 */
[----:B0-----:R-:W-:-:S11]  /*2b100*/  MOV R6, R14 ;  /* 0x0000000e00067202 */ /* 0x001fd60000000f00 */
[----:B------:R-:W-:Y:S05]  /*2b110*/  WARPSYNC.COLLECTIVE R15, `(.L_x_2203) ;  /* 0x000000000f087348 */ /* 0x000fea0003c00000 */
[----:B------:R0:W1:Y:S02]  /*2b120*/  SHFL.IDX P6, R14, R13, R12, R11 ;  /* 0x0000000c0d0e7389 */ /* 0x00006400000c000b */
[----:B01----:R-:W-:Y:S01]  /*2b130*/  ENDCOLLECTIVE ;  /* 0x000000000000791b */ /* 0x003fe20003800000 */
.L_x_2203:
[----:B------:R-:W-:Y:S01]  /*2b140*/  IMAD.MOV.U32 R13, RZ, RZ, R3 ;  /* 0x000000ffff0d7224 */ /* 0x000fe200078e0003 */
[----:B------:R-:W-:Y:S01]  /*2b150*/  MOV R12, 0x4 ;  /* 0x00000004000c7802 */ /* 0x000fe20000000f00 */
[----:B------:R-:W-:-:S07]  /*2b160*/  IMAD.MOV.U32 R5, RZ, RZ, R14 ;  /* 0x000000ffff057224 */ /* 0x000fce00078e000e */
[----:B------:R-:W-:Y:S05]  /*2b170*/  WARPSYNC.COLLECTIVE R15, `(.L_x_2204) ;  /* 0x000000000f087348 */ /* 0x000fea0003c00000 */
[----:B------:R0:W1:Y:S02]  /*2b180*/  SHFL.IDX P6, R14, R13, R12, R11 ;  /* 0x0000000c0d0e7389 */ /* 0x00006400000c000b */
[----:B01----:R-:W-:Y:S01]  /*2b190*/  ENDCOLLECTIVE ;  /* 0x000000000000791b */ /* 0x003fe20003800000 */
.L_x_2204:
        /* <DEDUP_REMOVED lines=17> */
.L_x_2205:
[----:B------:R-:W-:Y:S01]  /*2b2b0*/  MOV R13, R3 ;  /* 0x00000003000d7202 */ /* 0x000fe20000000f00 */
[----:B------:R-:W-:Y:S02]  /*2b2c0*/  IMAD.MOV.U32 R12, RZ, RZ, 0x5 ;  /* 0x00000005ff0c7424 */ /* 0x000fe400078e00ff */
[----:B------:R-:W-:-:S07]  /*2b2d0*/  IMAD.MOV.U32 R5, RZ, RZ, R14 ;  /* 0x000000ffff057224 */ /* 0x000fce00078e000e */
[----:B------:R-:W-:Y:S05]  /*2b2e0*/  WARPSYNC.COLLECTIVE R15, `(.L_x_2206) ;  /* 0x000000000f087348 */ /* 0x000fea0003c00000 */
[----:B------:R0:W1:Y:S02]  /*2b2f0*/  SHFL.IDX P6, R14, R13, R12, R11 ;  /* 0x0000000c0d0e7389 */ /* 0x00006400000c000b */
[----:B01----:R-:W-:Y:S01]  /*2b300*/  ENDCOLLECTIVE ;  /* 0x000000000000791b */ /* 0x003fe20003800000 */
.L_x_2206:
        /* <DEDUP_REMOVED lines=17> */
.L_x_2207:
[----:B------:R-:W-:Y:S01]  /*2b420*/  MOV R13, R3 ;  /* 0x00000003000d7202 */ /* 0x000fe20000000f00 */
[----:B------:R-:W-:Y:S02]  /*2b430*/  IMAD.MOV.U32 R12, RZ, RZ, 0x6 ;  /* 0x00000006ff0c7424 */ /* 0x000fe400078e00ff */
[----:B------:R-:W-:-:S07]  /*2b440*/  IMAD.MOV.U32 R5, RZ, RZ, R14 ;  /* 0x000000ffff057224 */ /* 0x000fce00078e000e */
[----:B------:R-:W-:Y:S05]  /*2b450*/  WARPSYNC.COLLECTIVE R15, `(.L_x_2208) ;  /* 0x000000000f087348 */ /* 0x000fea0003c00000 */
[----:B------:R0:W1:Y:S02]  /*2b460*/  SHFL.IDX P6, R14, R13, R12, R11 ;  /* 0x0000000c0d0e7389 */ /* 0x00006400000c000b */
[----:B01----:R-:W-:Y:S01]  /*2b470*/  ENDCOLLECTIVE ;  /* 0x000000000000791b */ /* 0x003fe20003800000 */
.L_x_2208:
[----:B------:R-:W-:-:S05]  /*2b480*/  @!P3 LEA R5, P4, R9, R5, 0x1 ;  /* 0x000000050905b211 */ /* 0x000fca00078808ff */
[----:B------:R-:W-:-:S04]  /*2b490*/  @!P3 IMAD.X R6, RZ, RZ, R6, P4 ;  /* 0x000000ffff06b224 */ /* 0x000fc800020e0606 */
[----:B------:R-:W-:Y:S02]  /*2b4a0*/  @!P3 IMAD.MOV.U32 R7, RZ, RZ, R6 ;  /* 0x000000ffff07b224 */ /* 0x000fe400078e0006 */
[----:B------:R-:W-:Y:S02]  /*2b4b0*/  @!P3 IMAD.MOV.U32 R6, RZ, RZ, R5 ;  /* 0x000000ffff06b224 */ /* 0x000fe400078e0005 */
[----:B------:R-:W-:-:S03]  /*2b4c0*/  IMAD.MOV.U32 R13, RZ, RZ, R4 ;  /* 0x000000ffff0d7224 */ /* 0x000fc600078e0004 */
        /* <DEDUP_REMOVED lines=10> */
.L_x_2209:
[----:B------:R-:W-:-:S05]  /*2b570*/  VIADD R7, R0, 0x60 ;  /* 0x0000006000077836 */ /* 0x000fca0000000000 */
[----:B------:R-:W-:Y:S01]  /*2b580*/  ISETP.GE.AND P4, PT, R7, R2, PT ;  /* 0x000000020700720c */ /* 0x000fe20003f86270 */
[----:B------:R-:W-:Y:S02]  /*2b590*/  IMAD.MOV.U32 R13, RZ, RZ, R3 ;  /* 0x000000ffff0d7224 */ /* 0x000fe400078e0003 */
[----:B------:R-:W-:Y:S02]  /*2b5a0*/  IMAD.MOV.U32 R12, RZ, RZ, 0x7 ;  /* 0x00000007ff0c7424 */ /* 0x000fe400078e00ff */
[----:B------:R-:W-:-:S08]  /*2b5b0*/  IMAD.MOV.U32 R5, RZ, RZ, R14 ;  /* 0x000000ffff057224 */ /* 0x000fd000078e000e */
[----:B------:R-:W-:Y:S05]  /*2b5c0*/  WARPSYNC.COLLECTIVE R15, `(.L_x_2210) ;  /* 0x000000000f087348 */ /* 0x000fea0003c00000 */
[----:B------:R0:W1:Y:S02]  /*2b5d0*/  SHFL.IDX P6, R14, R13, R12, R11 ;  /* 0x0000000c0d0e7389 */ /* 0x00006400000c000b */
[----:B01----:R-:W-:Y:S01]  /*2b5e0*/  ENDCOLLECTIVE ;  /* 0x000000000000791b */ /* 0x003fe20003800000 */
.L_x_2210:
[----:B------:R-:W-:-:S05]  /*2b5f0*/  @!P4 LEA R5, P3, R9, R5, 0x1 ;  /* 0x000000050905c211 */ /* 0x000fca00078608ff */
[----:B------:R-:W-:-:S04]  /*2b600*/  @!P4 IMAD.X R6, RZ, RZ, R6, P3 ;  /* 0x000000ffff06c224 */ /* 0x000fc800018e0606 */
[----:B------:R-:W-:Y:S01]  /*2b610*/  @!P4 IMAD.MOV.U32 R7, RZ, RZ, R6 ;  /* 0x000000ffff07c224 */ /* 0x000fe200078e0006 */
[----:B------:R-:W-:Y:S01]  /*2b620*/  @!P4 MOV R6, R5 ;  /* 0x000000050006c202 */ /* 0x000fe20000000f00 */
[----:B------:R-:W-:-:S04]  /*2b630*/  IMAD.MOV.U32 R13, RZ, RZ, R4 ;  /* 0x000000ffff0d7224 */ /* 0x000fc800078e0004 */
[----:B------:R-:W-:Y:S01]  /*2b640*/  @!PT LDS RZ, [RZ] ;  /* 0x00000000fffff984 */ /* 0x000fe20000000800 */
[----:B------:R-:W-:Y:S01]  /*2b650*/  @!PT LDS RZ, [RZ] ;  /* 0x00000000fffff984 */ /* 0x000fe20000000800 */
[----:B------:R-:W-:Y:S01]  /*2b660*/  @!PT LDS RZ, [RZ] ;  /* 0x00000000fffff984 */ /* 0x000fe20000000800 */
[----:B------:R0:W-:Y:S04]  /*2b670*/  @!P4 LDGSTS.E.BYPASS.LTC128B.128 [R10+0x15400], desc[UR60][R6.64], !P2 ;  /* 0x15400000060acfae */ /* 0x0001e8000d101d7c */
[----:B------:R0:W-:Y:S01]  /*2b680*/  @!P4 LDGSTS.E.BYPASS.LTC128B.128 [R10+0x19400], desc[UR60][R6.64+0x80], !P1 ;  /* 0x19400080060acfae */ /* 0x0001e2000c901d7c */
[----:B------:R-:W-:-:S07]  /*2b690*/  IMAD.MOV.U32 R5, RZ, RZ, R14 ;  /* 0x000000ffff057224 */ /* 0x000fce00078e000e */
[----:B0-----:R-:W-:Y:S05]  /*2b6a0*/  WARPSYNC.COLLECTIVE R15, `(.L_x_2211) ;  /* 0x000000000f087348 */ /* 0x001fea0003c00000 */
[----:B------:R1:W2:Y:S02]  /*2b6b0*/  SHFL.IDX P6, R14, R13, R12, R11 ;  /* 0x0000000c0d0e7389 */ /* 0x0002a400000c000b */
[----:B012---:R-:W-:Y:S01]  /*2b6c0*/  ENDCOLLECTIVE ;  /* 0x000000000000791b */ /* 0x007fe20003800000 */
.L_x_2211:
[----:B------:R-:W-:Y:S01]  /*2b6d0*/  @!PT LDS RZ, [RZ] ;  /* 0x00000000fffff984 */ /* 0x000fe20000000800 */
[----:B------:R-:W-:Y:S01]  /*2b6e0*/  @!PT LDS RZ, [RZ] ;  /* 0x00000000fffff984 */ /* 0x000fe20000000800 */
[----:B------:R-:W-:Y:S01]  /*2b6f0*/  @!PT LDS RZ, [RZ] ;  /* 0x00000000fffff984 */ /* 0x000fe20000000800 */
[----:B------:R0:W-:Y:S01]  /*2b700*/  @!P4 LDGSTS.E.BYPASS.LTC128B.128 [R10+0x1d400], desc[UR60][R6.64+0x100], !P0 ;  /* 0x1d400100060acfae */ /* 0x0001e2000c101d7c */
[----:B------:R-:W-:Y:S01]  /*2b710*/  IMAD.MOV.U32 R3, RZ, RZ, R14 ;  /* 0x000000ffff037224 */ /* 0x000fe200078e000e */
[----:B------:R-:W-:Y:S06]  /*2b720*/  BRA `(.L_x_2212) ;  /* 0xffffffa400587947 */ /* 0x000fec000383ffff */
.L_x_2057:
[----:B0-----:R-:W3:Y:S02]  /*2b730*/  LDL R2, [R1+0x4] ;  /* 0x0000040001027983 */ /* 0x001ee40000100800 */
[----:B---3--:R0:W1:Y:S02]  /*2b740*/  SYNCS.PHASECHK.TRANS64.TRYWAIT P0, [R2+URZ+0x30820], R0 ;  /* 0x03082000020075a7 */ /* 0x008064000800017f */
[----:B-1----:R-:W-:Y:S05]  /*2b750*/  @!P0 NANOSLEEP.SYNCS 0x989680 ;  /* 0x009896800000895d */ /* 0x002fea0003900000 */
[----:B------:R-:W1:Y:S02]  /*2b760*/  @!P0 SYNCS.PHASECHK.TRANS64 P0, [R2+URZ+0x30820], R0 ;  /* 0x03082000020085a7 */ /* 0x000e64000800007f */
[----:B-1----:R-:W-:Y:S05]  /*2b770*/  @!P0 BRA `(.L_x_2057) ;  /* 0xfffffffc00ec8947 */ /* 0x002fea000383ffff */
[----:B------:R-:W-:Y:S05]  /*2b780*/  BRA `(.L_x_2213) ;  /* 0xffffffa400dc7947 */ /* 0x000fea000383ffff */
.L_x_2066:
[----:B-1----:R1:W2:Y:S02]  /*2b790*/  SYNCS.PHASECHK.TRANS64.TRYWAIT P0, [R3+URZ+0x30840], R2 ;  /* 0x03084002030075a7 */ /* 0x0022a4000800017f */
[----:B--2---:R-:W-:Y:S05]  /*2b7a0*/  @!P0 NANOSLEEP.SYNCS 0x989680 ;  /* 0x009896800000895d */ /* 0x004fea0003900000 */
[----:B------:R-:W2:Y:S02]  /*2b7b0*/  @!P0 SYNCS.PHASECHK.TRANS64 P0, [R3+URZ+0x30840], R2 ;  /* 0x03084002030085a7 */ /* 0x000ea4000800007f */
[----:B--2---:R-:W-:Y:S05]  /*2b7c0*/  @!P0 BRA `(.L_x_2066) ;  /* 0xfffffffc00f08947 */ /* 0x004fea000383ffff */
[----:B------:R-:W-:Y:S05]  /*2b7d0*/  BRA `(.L_x_2214) ;  /* 0xffffffa800a87947 */ /* 0x000fea000383ffff */
.L_x_2073:
[----:B0-----:R0:W1:Y:S02]  /*2b7e0*/  SYNCS.PHASECHK.TRANS64.TRYWAIT P0, [R3+URZ+0x60], R2 ;  /* 0x00006002030075a7 */ /* 0x001064000800017f */
[----:B-1----:R-:W-:Y:S05]  /*2b7f0*/  @!P0 NANOSLEEP.SYNCS 0x989680 ;  /* 0x009896800000895d */ /* 0x002fea0003900000 */
[----:B------:R-:W1:Y:S02]  /*2b800*/  @!P0 SYNCS.PHASECHK.TRANS64 P0, [R3+URZ+0x60], R2 ;  /* 0x00006002030085a7 */ /* 0x000e64000800007f */
[----:B-1----:R-:W-:Y:S05]  /*2b810*/  @!P0 BRA `(.L_x_2073) ;  /* 0xfffffffc00f08947 */ /* 0x002fea000383ffff */
[----:B------:R-:W-:Y:S05]  /*2b820*/  BRA `(.L_x_2215) ;  /* 0xffffffac00c47947 */ /* 0x000fea000383ffff */
.L_x_2083:
[----:B--2---:R2:W3:Y:S02]  /*2b830*/  SYNCS.PHASECHK.TRANS64.TRYWAIT P0, [R3+URZ+0x30840], R2 ;  /* 0x03084002030075a7 */ /* 0x0044e4000800017f */
[----:B---3--:R-:W-:Y:S05]  /*2b840*/  @!P0 NANOSLEEP.SYNCS 0x989680 ;  /* 0x009896800000895d */ /* 0x008fea0003900000 */
[----:B------:R-:W3:Y:S02]  /*2b850*/  @!P0 SYNCS.PHASECHK.TRANS64 P0, [R3+URZ+0x30840], R2 ;  /* 0x03084002030085a7 */ /* 0x000ee4000800007f */
[----:B---3--:R-:W-:Y:S05]  /*2b860*/  @!P0 BRA `(.L_x_2083) ;  /* 0xfffffffc00f08947 */ /* 0x008fea000383ffff */
[----:B------:R-:W-:Y:S05]  /*2b870*/  BRA `(.L_x_2216) ;  /* 0xffffffb400a87947 */ /* 0x000fea000383ffff */
.L_x_2090:
[----:B0-----:R0:W2:Y:S02]  /*2b880*/  SYNCS.PHASECHK.TRANS64.TRYWAIT P0, [R2+URZ+0x60], R3 ;  /* 0x00006003020075a7 */ /* 0x0010a4000800017f */
[----:B--2---:R-:W-:Y:S05]  /*2b890*/  @!P0 NANOSLEEP.SYNCS 0x989680 ;  /* 0x009896800000895d */ /* 0x004fea0003900000 */
[----:B------:R-:W2:Y:S02]  /*2b8a0*/  @!P0 SYNCS.PHASECHK.TRANS64 P0, [R2+URZ+0x60], R3 ;  /* 0x00006003020085a7 */ /* 0x000ea4000800007f */
[----:B--2---:R-:W-:Y:S05]  /*2b8b0*/  @!P0 BRA `(.L_x_2090) ;  /* 0xfffffffc00f08947 */ /* 0x004fea000383ffff */
[----:B------:R-:W-:Y:S05]  /*2b8c0*/  BRA `(.L_x_2217) ;  /* 0xffffffb800c47947 */ /* 0x000fea000383ffff */
.L_x_2100:
[----:B---3--:R3:W4:Y:S02]  /*2b8d0*/  SYNCS.PHASECHK.TRANS64.TRYWAIT P0, [R2+URZ+0x30840], R3 ;  /* 0x03084003020075a7 */ /* 0x008724000800017f */
[----:B----4-:R-:W-:Y:S05]  /*2b8e0*/  @!P0 NANOSLEEP.SYNCS 0x989680 ;  /* 0x009896800000895d */ /* 0x010fea0003900000 */
[----:B------:R-:W4:Y:S02]  /*2b8f0*/  @!P0 SYNCS.PHASECHK.TRANS64 P0, [R2+URZ+0x30840], R3 ;  /* 0x03084003020085a7 */ /* 0x000f24000800007f */
[----:B----4-:R-:W-:Y:S05]  /*2b900*/  @!P0 BRA `(.L_x_2100) ;  /* 0xfffffffc00f08947 */ /* 0x010fea000383ffff */
[----:B------:R-:W-:Y:S05]  /*2b910*/  BRA `(.L_x_2218) ;  /* 0xffffffc000707947 */ /* 0x000fea000383ffff */
.L_x_2107:
[----:B0-----:R0:W2:Y:S02]  /*2b920*/  SYNCS.PHASECHK.TRANS64.TRYWAIT P0, [R2+URZ+0x60], R5 ;  /* 0x00006005020075a7 */ /* 0x0010a4000800017f */
[----:B--2---:R-:W-:Y:S05]  /*2b930*/  @!P0 NANOSLEEP.SYNCS 0x989680 ;  /* 0x009896800000895d */ /* 0x004fea0003900000 */
[----:B------:R-:W2:Y:S02]  /*2b940*/  @!P0 SYNCS.PHASECHK.TRANS64 P0, [R2+URZ+0x60], R5 ;  /* 0x00006005020085a7 */ /* 0x000ea4000800007f */
[----:B--2---:R-:W-:Y:S05]  /*2b950*/  @!P0 BRA `(.L_x_2107) ;  /* 0xfffffffc00f08947 */ /* 0x004fea000383ffff */
[----:B------:R-:W-:Y:S05]  /*2b960*/  BRA `(.L_x_2219) ;  /* 0xffffffc4008c7947 */ /* 0x000fea000383ffff */
.L_x_2119:
[----:B---3--:R3:W4:Y:S02]  /*2b970*/  SYNCS.PHASECHK.TRANS64.TRYWAIT P0, [R0+URZ+0x30860], R2 ;  /* 0x03086002000075a7 */ /* 0x008724000800017f */
[----:B----4-:R-:W-:Y:S05]  /*2b980*/  @!P0 NANOSLEEP.SYNCS 0x989680 ;  /* 0x009896800000895d */ /* 0x010fea0003900000 */
[----:B------:R-:W4:Y:S02]  /*2b990*/  @!P0 SYNCS.PHASECHK.TRANS64 P0, [R0+URZ+0x30860], R2 ;  /* 0x03086002000085a7 */ /* 0x000f24000800007f */
[----:B----4-:R-:W-:Y:S05]  /*2b9a0*/  @!P0 BRA `(.L_x_2119) ;  /* 0xfffffffc00f08947 */ /* 0x010fea000383ffff */
[----:B------:R-:W-:Y:S05]  /*2b9b0*/  BRA `(.L_x_2220) ;  /* 0xffffffcc001c7947 */ /* 0x000fea000383ffff */
.L_x_2127:
[----:B------:R-:W-:Y:S01]  /*2b9c0*/  BSSY B0, `(.L_x_2221) ;  /* 0x0000008000007945 */ /* 0x000fe20003800000 */
[----:B------:R-:W-:Y:S01]  /*2b9d0*/  IMAD.MOV.U32 R13, RZ, RZ, R16 ;  /* 0x000000ffff0d7224 */ /* 0x000fe200078e0010 */
[----:B0-----:R-:W-:Y:S01]  /*2b9e0*/  MOV R11, 0x1f ;  /* 0x0000001f000b7802 */ /* 0x001fe20000000f00 */
[----:B------:R-:W-:Y:S02]  /*2b9f0*/  IMAD.MOV.U32 R12, RZ, RZ, RZ ;  /* 0x000000ffff0c7224 */ /* 0x000fe400078e00ff */
[----:B------:R-:W-:-:S07]  /*2ba00*/  IMAD.MOV.U32 R15, RZ, RZ, -0x1 ;  /* 0xffffffffff0f7424 */ /* 0x000fce00078e00ff */
[----:B-1----:R-:W-:Y:S05]  /*2ba10*/  WARPSYNC.COLLECTIVE R15, `(.L_x_2222) ;  /* 0x000000000f087348 */ /* 0x002fea0003c00000 */
[----:B------:R0:W2:Y:S02]  /*2ba20*/  SHFL.IDX P6, R14, R13, R12, R11 ;  /* 0x0000000c0d0e7389 */ /* 0x0000a400000c000b */
[----:B012---:R-:W-:Y:S01]  /*2ba30*/  ENDCOLLECTIVE ;  /* 0x000000000000791b */ /* 0x007fe20003800000 */
.L_x_2222:
[----:B------:R-:W-:Y:S05]  /*2ba40*/  BSYNC B0 ;  /* 0x0000000000007941 */ /* 0x000fea0003800000 */
.L_x_2221:
[----:B------:R-:W-:Y:S01]  /*2ba50*/  IMAD.MOV.U32 R13, RZ, RZ, R16 ;  /* 0x000000ffff0d7224 */ /* 0x000fe200078e0010 */
[----:B------:R-:W-:Y:S01]  /*2ba60*/  IADD3 R4, R19, R6, RZ ;  /* 0x0000000613047210 */ /* 0x000fe20007ffe0ff */
[----:B------:R-:W-:Y:S02]  /*2ba70*/  IMAD.MOV.U32 R12, RZ, RZ, 0x1 ;  /* 0x00000001ff0c7424 */ /* 0x000fe400078e00ff */
[----:B------:R-:W-:Y:S02]  /*2ba80*/  IMAD.MOV.U32 R11, RZ, RZ, 0x1f ;  /* 0x0000001fff0b7424 */ /* 0x000fe400078e00ff */
[----:B------:R-:W-:Y:S02]  /*2ba90*/  IMAD.MOV.U32 R15, RZ, RZ, -0x1 ;  /* 0xffffffffff0f7424 */ /* 0x000fe400078e00ff */
[----:B------:R-:W-:-:S07]  /*2baa0*/  IMAD.MOV.U32 R0, RZ, RZ, R14 ;  /* 0x000000ffff007224 */ /* 0x000fce00078e000e */
[----:B------:R-:W-:Y:S05]  /*2bab0*/  WARPSYNC.COLLECTIVE R15, `(.L_x_2223) ;  /* 0x000000000f087348 */ /* 0x000fea0003c00000 */
[----:B------:R0:W1:Y:S02]  /*2bac0*/  SHFL.IDX P6, R14, R13, R12, R11 ;  /* 0x0000000c0d0e7389 */ /* 0x00006400000c000b */
[----:B01----:R-:W-:Y:S01]  /*2bad0*/  ENDCOLLECTIVE ;  /* 0x000000000000791b */ /* 0x003fe20003800000 */
.L_x_2223:
        /* <DEDUP_REMOVED lines=18> */
.L_x_2224:
[----:B------:R-:W-:Y:S01]  /*2bc00*/  MOV R12, 0x2 ;  /* 0x00000002000c7802 */ /* 0x000fe20000000f00 */
[----:B------:R-:W-:-:S05]  /*2bc10*/  IMAD.MOV.U32 R2, RZ, RZ, R14 ;  /* 0x000000ffff027224 */ /* 0x000fca00078e000e */
[----:B------:R-:W-:-:S05]  /*2bc20*/  SEL R2, R2, RZ, P1 ;  /* 0x000000ff02027207 */ /* 0x000fca0000800000 */
[----:B------:R-:W-:-:S04]  /*2bc30*/  IMAD.IADD R2, R3, 0x1, R2 ;  /* 0x0000000103027824 */ /* 0x000fc800078e0202 */
[----:B------:R-:W-:-:S07]  /*2bc40*/  IMAD.MOV.U32 R13, RZ, RZ, R2 ;  /* 0x000000ffff0d7224 */ /* 0x000fce00078e0002 */
[----:B------:R-:W-:Y:S05]  /*2bc50*/  WARPSYNC.COLLECTIVE R15, `(.L_x_2225) ;  /* 0x000000000f087348 */ /* 0x000fea0003c00000 */
[----:B------:R0:W1:Y:S02]  /*2bc60*/  SHFL.UP P6, R14, R13, R12, R11 ;  /* 0x0400000c0d0e7389 */ /* 0x00006400000c000b */
[----:B01----:R-:W-:Y:S01]  /*2bc70*/  ENDCOLLECTIVE ;  /* 0x000000000000791b */ /* 0x003fe20003800000 */
.L_x_2225:
        /* <DEDUP_REMOVED lines=8> */
.L_x_2226:
        /* <DEDUP_REMOVED lines=8> */
.L_x_2227:
        /* <DEDUP_REMOVED lines=8> */
.L_x_2228:
[----:B------:R-:W-:Y:S01]  /*2be00*/  MOV R12, 0x1f ;  /* 0x0000001f000c7802 */ /* 0x000fe20000000f00 */
        /* <DEDUP_REMOVED lines=8> */
.L_x_2229:
[----:B------:R-:W-:Y:S01]  /*2be90*/  IMAD.MOV.U32 R16, RZ, RZ, R14 ;  /* 0x000000ffff107224 */ /* 0x000fe200078e000e */
[----:B------:R-:W-:Y:S06]  /*2bea0*/  BRA `(.L_x_2230) ;  /* 0xffffffcc00d47947 */ /* 0x000fec000383ffff */
.L_x_2132:
[----:B------:R-:W-:Y:S01]  /*2beb0*/  BSSY B0, `(.L_x_2231) ;  /* 0x0000008000007945 */ /* 0x000fe20003800000 */
[----:B-----5:R-:W-:Y:S02]  /*2bec0*/  IMAD.MOV.U32 R13, RZ, RZ, R3 ;  /* 0x000000ffff0d7224 */ /* 0x020fe400078e0003 */
[----:B0-----:R-:W-:Y:S02]  /*2bed0*/  IMAD.MOV.U32 R12, RZ, RZ, 0x1 ;  /* 0x00000001ff0c7424 */ /* 0x001fe400078e00ff */
[----:B------:R-:W-:Y:S02]  /*2bee0*/  IMAD.MOV.U32 R11, RZ, RZ, RZ ;  /* 0x000000ffff0b7224 */ /* 0x000fe400078e00ff */
[----:B------:R-:W-:-:S07]  /*2bef0*/  IMAD.MOV.U32 R15, RZ, RZ, -0x1 ;  /* 0xffffffffff0f7424 */ /* 0x000fce00078e00ff */
[----:B-12---:R-:W-:Y:S05]  /*2bf00*/  WARPSYNC.COLLECTIVE R15, `(.L_x_2232) ;  /* 0x000000000f087348 */ /* 0x006fea0003c00000 */
[----:B------:R0:W3:Y:S02]  /*2bf10*/  SHFL.UP P6, R14, R13, R12, R11 ;  /* 0x0400000c0d0e7389 */ /* 0x0000e400000c000b */
[----:B0123--:R-:W-:Y:S01]  /*2bf20*/  ENDCOLLECTIVE ;  /* 0x000000000000791b */ /* 0x00ffe20003800000 */
.L_x_2232:
[----:B------:R-:W-:Y:S05]  /*2bf30*/  BSYNC B0 ;  /* 0x0000000000007941 */ /* 0x000fea0003800000 */
.L_x_2231:
[----:B------:R-:W-:Y:S02]  /*2bf40*/  IMAD.MOV.U32 R2, RZ, RZ, R14 ;  /* 0x000000ffff027224 */ /* 0x000fe400078e000e */
[----:B------:R-:W-:Y:S02]  /*2bf50*/  IMAD.MOV.U32 R12, RZ, RZ, 0x2 ;  /* 0x00000002ff0c7424 */ /* 0x000fe400078e00ff */
[----:B------:R-:W-:Y:S01]  /*2bf60*/  IMAD.MOV.U32 R11, RZ, RZ, RZ ;  /* 0x000000ffff0b7224 */ /* 0x000fe200078e00ff */
[----:B------:R-:W-:Y:S01]  /*2bf70*/  SEL R2, R2, RZ, P1 ;  /* 0x000000ff02027207 */ /* 0x000fe20000800000 */
[----:B------:R-:W-:-:S03]  /*2bf80*/  IMAD.MOV.U32 R15, RZ, RZ, -0x1 ;  /* 0xffffffffff0f7424 */ /* 0x000fc600078e00ff */
[----:B------:R-:W-:-:S05]  /*2bf90*/  IADD3 R2, R3, R2, RZ ;  /* 0x0000000203027210 */ /* 0x000fca0007ffe0ff */
[----:B------:R-:W-:-:S07]  /*2bfa0*/  IMAD.MOV.U32 R13, RZ, RZ, R2 ;  /* 0x000000ffff0d7224 */ /* 0x000fce00078e0002 */
[----:B------:R-:W-:Y:S05]  /*2bfb0*/  WARPSYNC.COLLECTIVE R15, `(.L_x_2233) ;  /* 0x000000000f087348 */ /* 0x000fea0003c00000 */
[----:B------:R0:W1:Y:S02]  /*2bfc0*/  SHFL.UP P6, R14, R13, R12, R11 ;  /* 0x0400000c0d0e7389 */ /* 0x00006400000c000b */
[----:B01----:R-:W-:Y:S01]  /*2bfd0*/  ENDCOLLECTIVE ;  /* 0x000000000000791b */ /* 0x003fe20003800000 */
.L_x_2233:
        /* <DEDUP_REMOVED lines=8> */
.L_x_2234:
        /* <DEDUP_REMOVED lines=8> */
.L_x_2235:
        /* <DEDUP_REMOVED lines=8> */
.L_x_2236:
        /* <DEDUP_REMOVED lines=9> */
.L_x_2237:
[----:B------:R-:W-:Y:S01]  /*2c1f0*/  IMAD.MOV.U32 R16, RZ, RZ, R14 ;  /* 0x000000ffff107224 */ /* 0x000fe200078e000e */
[----:B------:R-:W-:Y:S06]  /*2c200*/  BRA `(.L_x_2238) ;  /* 0xffffffcc00987947 */ /* 0x000fec000383ffff */
.L_x_2134:
[----:B------:R-:W-:Y:S01]  /*2c210*/  BSSY B0, `(.L_x_2239) ;  /* 0x0000006000007945 */ /* 0x000fe20003800000 */
[----:B------:R-:W-:Y:S01]  /*2c220*/  PLOP3.LUT P6, PT, P6, PT, PT, 0x8, 0x0 ;  /* 0x000000000000781c */ /* 0x000fe200037ce170 */
[----:B------:R-:W-:-:S12]  /*2c230*/  IMAD.MOV.U32 R15, RZ, RZ, -0x1 ;  /* 0xffffffffff0f7424 */ /* 0x000fd800078e00ff */
[----:B012---:R-:W-:Y:S05]  /*2c240*/  WARPSYNC.COLLECTIVE R15, `(.L_x_2240) ;  /* 0x000000000f087348 */ /* 0x007fea0003c00000 */
[----:B------:R-:W-:Y:S01]  /*2c250*/  VOTE.ANY R14, PT, P6 ;  /* 0x00000000000e7806 */ /* 0x000fe200030e0100 */
[----:B012---:R-:W-:Y:S06]  /*2c260*/  ENDCOLLECTIVE ;  /* 0x000000000000791b */ /* 0x007fec0003800000 */
.L_x_2240:
[----:B------:R-:W-:Y:S05]  /*2c270*/  BSYNC B0 ;  /* 0x0000000000007941 */ /* 0x000fea0003800000 */
.L_x_2239:
[----:B------:R-:W-:Y:S01]  /*2c280*/  MOV R5, R14 ;  /* 0x0000000e00057202 */ /* 0x000fe20000000f00 */
[----:B------:R-:W-:Y:S02]  /*2c290*/  IMAD.MOV.U32 R13, RZ, RZ, R3 ;  /* 0x000000ffff0d7224 */ /* 0x000fe400078e0003 */
[----:B------:R-:W-:Y:S01]  /*2c2a0*/  IMAD.MOV.U32 R11, RZ, RZ, 0x1f ;  /* 0x0000001fff0b7424 */ /* 0x000fe200078e00ff */
[----:B------:R-:W0:Y:S01]  /*2c2b0*/  POPC R6, R5 ;  /* 0x0000000500067309 */ /* 0x000e220000000000 */
[----:B------:R-:W-:Y:S02]  /*2c2c0*/  IMAD.MOV.U32 R15, RZ, RZ, -0x1 ;  /* 0xffffffffff0f7424 */ /* 0x000fe400078e00ff */
[----:B0-----:R-:W-:-:S07]  /*2c2d0*/  IMAD.MOV.U32 R12, RZ, RZ, R6 ;  /* 0x000000ffff0c7224 */ /* 0x001fce00078e0006 */
[----:B------:R-:W-:Y:S05]  /*2c2e0*/  WARPSYNC.COLLECTIVE R15, `(.L_x_2241) ;  /* 0x000000000f087348 */ /* 0x000fea0003c00000 */
[----:B------:R0:W1:Y:S02]  /*2c2f0*/  SHFL.IDX P6, R14, R13, R12, R11 ;  /* 0x0000000c0d0e7389 */ /* 0x00006400000c000b */
[----:B01----:R-:W-:Y:S01]  /*2c300*/  ENDCOLLECTIVE ;  /* 0x000000000000791b */ /* 0x003fe20003800000 */
.L_x_2241:
[----:B------:R-:W-:Y:S01]  /*2c310*/  IMAD.MOV.U32 R17, RZ, RZ, R14 ;  /* 0x000000ffff117224 */ /* 0x000fe200078e000e */
[----:B------:R-:W-:Y:S06]  /*2c320*/  BRA `(.L_x_2242) ;  /* 0xffffffcc00887947 */ /* 0x000fec000383ffff */
.L_x_2136:
[----:B------:R-:W-:Y:S01]  /*2c330*/  BSSY B0, `(.L_x_2243) ;  /* 0x0000007000007945 */ /* 0x000fe20003800000 */
[----:B------:R-:W-:Y:S01]  /*2c340*/  IMAD.MOV.U32 R13, RZ, RZ, R2 ;  /* 0x000000ffff0d7224 */ /* 0x000fe200078e0002 */
[----:B------:R-:W-:Y:S01]  /*2c350*/  MOV R15, 0xffffffff ;  /* 0xffffffff000f7802 */ /* 0x000fe20000000f00 */
[----:B------:R-:W-:-:S07]  /*2c360*/  IMAD.MOV.U32 R11, RZ, RZ, 0x1f ;  /* 0x0000001fff0b7424 */ /* 0x000fce00078e00ff */
[----:B-1234-:R-:W-:Y:S05]  /*2c370*/  WARPSYNC.COLLECTIVE R15, `(.L_x_2244) ;  /* 0x000000000f087348 */ /* 0x01efea0003c00000 */
[----:B------:R0:W0:Y:S02]  /*2c380*/  SHFL.IDX P6, R14, R13, R12, R11 ;  /* 0x0000000c0d0e7389 */ /* 0x00002400000c000b */
[----:B01234-:R-:W-:Y:S01]  /*2c390*/  ENDCOLLECTIVE ;  /* 0x000000000000791b */ /* 0x01ffe20003800000 */
.L_x_2244:
[----:B------:R-:W-:Y:S05]  /*2c3a0*/  BSYNC B0 ;  /* 0x0000000000007941 */ /* 0x000fea0003800000 */
.L_x_2243:
[----:B------:R-:W-:Y:S01]  /*2c3b0*/  IMAD.MOV.U32 R2, RZ, RZ, R14 ;  /* 0x000000ffff027224 */ /* 0x000fe200078e000e */
[----:B------:R-:W-:Y:S06]  /*2c3c0*/  BRA `(.L_x_2245) ;  /* 0xffffffcc007c7947 */ /* 0x000fec000383ffff */
.L_x_2140:
[----:B0-----:R0:W2:Y:S02]  /*2c3d0*/  SYNCS.PHASECHK.TRANS64.TRYWAIT P0, [R0+URZ+0x30820], R3 ;  /* 0x03082003000075a7 */ /* 0x0010a4000800017f */
[----:B--2---:R-:W-:Y:S05]  /*2c3e0*/  @!P0 NANOSLEEP.SYNCS 0x989680 ;  /* 0x009896800000895d */ /* 0x004fea0003900000 */
[----:B------:R-:W2:Y:S02]  /*2c3f0*/  @!P0 SYNCS.PHASECHK.TRANS64 P0, [R0+URZ+0x30820], R3 ;  /* 0x03082003000085a7 */ /* 0x000ea4000800007f */
[----:B--2---:R-:W-:Y:S05]  /*2c400*/  @!P0 BRA `(.L_x_2140) ;  /* 0xfffffffc00f08947 */ /* 0x004fea000383ffff */
[----:B------:R-:W-:Y:S05]  /*2c410*/  BRA `(.L_x_2246) ;  /* 0xffffffd400007947 */ /* 0x000fea000383ffff */
.L_x_2141:
        /* <DEDUP_REMOVED lines=8> */
[----:B01----:R-:W-:Y:S05]  /*2c4a0*/  WARPSYNC.COLLECTIVE R15, `(.L_x_2248) ;  /* 0x000000000f087348 */ /* 0x003fea0003c00000 */
[----:B------:R2:W3:Y:S02]  /*2c4b0*/  SHFL.IDX P6, R14, R13, R12, R11 ;  /* 0x0000000c0d0e7389 */ /* 0x0004e400000c000b */
[----:B0123--:R-:W-:Y:S01]  /*2c4c0*/  ENDCOLLECTIVE ;  /* 0x000000000000791b */ /* 0x00ffe20003800000 */
.L_x_2248:
[----:B------:R-:W-:Y:S05]  /*2c4d0*/  BSYNC B0 ;  /* 0x0000000000007941 */ /* 0x000fea0003800000 */
.L_x_2247:
[----:B------:R-:W-:Y:S05]  /*2c4e0*/  BRA `(.L_x_2249) ;  /* 0xffffffd000e87947 */ /* 0x000fea000383ffff */
.L_x_2142:
[----:B------:R-:W-:Y:S01]  /*2c4f0*/  BSSY B0, `(.L_x_2250) ;  /* 0x0000006000007945 */ /* 0x000fe20003800000 */
[----:B------:R-:W-:-:S07]  /*2c500*/  IMAD.MOV.U32 R15, RZ, RZ, -0x1 ;  /* 0xffffffffff0f7424 */ /* 0x000fce00078e00ff */
[----:B012---:R-:W-:Y:S05]  /*2c510*/  WARPSYNC.COLLECTIVE R15, `(.L_x_2251) ;  /* 0x000000000f0c7348 */ /* 0x007fea0003c00000 */
[----:B------:R-:W-:Y:S02]  /*2c520*/  ELECT P6, UR62, PT ;  /* 0x00000000003e782f */ /* 0x000fe400038c0000 */
[----:B------:R-:W-:Y:S01]  /*2c530*/  MOV R14, UR62 ;  /* 0x0000003e000e7c02 */ /* 0x000fe20008000f00 */
[----:B012---:R-:W-:Y:S10]  /*2c540*/  ENDCOLLECTIVE ;  /* 0x000000000000791b */ /* 0x007ff40003800000 */
.L_x_2251:
[----:B------:R-:W-:Y:S05]  /*2c550*/  BSYNC B0 ;  /* 0x0000000000007941 */ /* 0x000fea0003800000 */
.L_x_2250:
[----:B------:R-:W-:Y:S05]  /*2c560*/  BRA `(.L_x_2252) ;  /* 0xffffffd000dc7947 */ /* 0x000fea000383ffff */
.L_x_2144:
[----:B0-----:R0:W2:Y:S02]  /*2c570*/  SYNCS.PHASECHK.TRANS64.TRYWAIT P0, [R6+URZ], R5 ;  /* 0x00000005060075a7 */ /* 0x0010a4000800017f */
[----:B--2---:R-:W-:Y:S05]  /*2c580*/  @!P0 NANOSLEEP.SYNCS 0x989680 ;  /* 0x009896800000895d */ /* 0x004fea0003900000 */
[----:B------:R-:W2:Y:S02]  /*2c590*/  @!P0 SYNCS.PHASECHK.TRANS64 P0, [R6+URZ], R5 ;  /* 0x00000005060085a7 */ /* 0x000ea4000800007f */
[----:B--2---:R-:W-:Y:S05]  /*2c5a0*/  @!P0 BRA `(.L_x_2144) ;  /* 0xfffffffc00f08947 */ /* 0x004fea000383ffff */
[----:B------:R-:W-:Y:S05]  /*2c5b0*/  BRA `(.L_x_2253) ;  /* 0xffffffd400207947 */ /* 0x000fea000383ffff */
.L_x_2145:
[----:B--2---:R2:W3:Y:S02]  /*2c5c0*/  SYNCS.PHASECHK.TRANS64.TRYWAIT P0, [R7+URZ], R2 ;  /* 0x00000002070075a7 */ /* 0x0044e4000800017f */
[----:B---3--:R-:W-:Y:S05]  /*2c5d0*/  @!P0 NANOSLEEP.SYNCS 0x989680 ;  /* 0x009896800000895d */ /* 0x008fea0003900000 */
[----:B------:R-:W3:Y:S02]  /*2c5e0*/  @!P0 SYNCS.PHASECHK.TRANS64 P0, [R7+URZ], R2 ;  /* 0x00000002070085a7 */ /* 0x000ee4000800007f */
[----:B---3--:R-:W-:Y:S05]  /*2c5f0*/  @!P0 BRA `(.L_x_2145) ;  /* 0xfffffffc00f08947 */ /* 0x008fea000383ffff */
[----:B------:R-:W-:Y:S05]  /*2c600*/  BRA `(.L_x_2254) ;  /* 0xffffffd400147947 */ /* 0x000fea000383ffff */
.L_x_2147:
[----:B---3--:R3:W4:Y:S02]  /*2c610*/  SYNCS.PHASECHK.TRANS64.TRYWAIT P0, [R4+URZ], R5 ;  /* 0x00000005040075a7 */ /* 0x008724000800017f */
[----:B----4-:R-:W-:Y:S05]  /*2c620*/  @!P0 NANOSLEEP.SYNCS 0x989680 ;  /* 0x009896800000895d */ /* 0x010fea0003900000 */
[----:B------:R-:W4:Y:S02]  /*2c630*/  @!P0 SYNCS.PHASECHK.TRANS64 P0, [R4+URZ], R5 ;  /* 0x00000005040085a7 */ /* 0x000f24000800007f */
[----:B----4-:R-:W-:Y:S05]  /*2c640*/  @!P0 BRA `(.L_x_2147) ;  /* 0xfffffffc00f08947 */ /* 0x010fea000383ffff */
[----:B------:R-:W-:Y:S05]  /*2c650*/  BRA `(.L_x_2255) ;  /* 0xffffffd4001c7947 */ /* 0x000fea000383ffff */
.L_x_2256:
        /* <DEDUP_REMOVED lines=10> */
.L_x_3245:


//--------------------- .text._ZN7cutlass13device_kernelIN5flash11enable_sm90INS1_16FlashAttnFwdSm90INS1_25CollectiveMainloopFwdSm90ILi2EN4cute5tupleIJNS5_1CILi1EEES8_S8_EEENS6_IJNS7_ILi128EEENS7_ILi112EEENS7_ILi192EEEEEELi192ENS_6half_tEfNS_4arch4Sm90ELb1ELb0ELb0ELb0ELb0ELb0ELb0ELb1ELb1ELb1ELb0ELb0EEENS1_21CollectiveEpilogueFwdINS6_IJSA_SC_SB_EEES9_SE_SG_Li256ELb0ELb1ELb0ELb0EEENS1_30DynamicPersistentTileSchedulerILi256ELi128ELb0ELb1ELb1EEEEEEEEEvNT_6ParamsE --------------------------
	.section	.text._ZN7cutlass13device_kernelIN5flash11enable_sm90INS1_16FlashAttnFwdSm90INS1_25CollectiveMainloopFwdSm90ILi2EN4cute5tupleIJNS5_1CILi1EEES8_S8_EEENS6_IJNS7_ILi128EEENS7_ILi112EEENS7_ILi192EEEEEELi192ENS_6half_tEfNS_4arch4Sm90ELb1ELb0ELb0ELb0ELb0ELb0ELb0ELb1ELb1ELb1ELb0ELb0EEENS1_21CollectiveEpilogueFwdINS6_IJSA_SC_SB_EEES9_SE_SG_Li256ELb0ELb1ELb0ELb0EEENS1_30DynamicPersistentTileSchedulerILi256ELi128ELb0ELb1ELb1EEEEEEEEEvNT_6ParamsE,"ax",@progbits
	.align	128
.text._ZN7cutlass13device_kernelIN5flash11enable_sm90INS1_16FlashAttnFwdSm90INS1_25CollectiveMainloopFwdSm90ILi2EN4cute5tupleIJNS5_1CILi1EEES8_S8_EEENS6_IJNS7_ILi128EEENS7_ILi112EEENS7_ILi192EEEEEELi192ENS_6half_tEfNS_4arch4Sm90ELb1ELb0ELb0ELb0ELb0ELb0ELb0ELb1ELb1ELb1ELb0ELb0EEENS1_21CollectiveEpilogueFwdINS6_IJSA_SC_SB_EEES9_SE_SG_Li256ELb0ELb1ELb0ELb0EEENS1_30DynamicPersistentTileSchedulerILi256ELi128ELb0ELb1ELb1EEEEEEEEEvNT_6ParamsE:
        .type           _ZN7cutlass13device_kernelIN5flash11enable_sm90INS1_16FlashAttnFwdSm90INS1_25CollectiveMainloopFwdSm90ILi2EN4cute5tupleIJNS5_1CILi1EEES8_S8_EEENS6_IJNS7_ILi128EEENS7_ILi112EEENS7_ILi192EEEEEELi192ENS_6half_tEfNS_4arch4Sm90ELb1ELb0ELb0ELb0ELb0ELb0ELb0ELb1ELb1ELb1ELb0ELb0EEENS1_21CollectiveEpilogueFwdINS6_IJSA_SC_SB_EEES9_SE_SG_Li256ELb0ELb1ELb0ELb0EEENS1_30DynamicPersistentTileSchedulerILi256ELi128ELb0ELb1ELb1EEEEEEEEEvNT_6ParamsE,@function
        .size           _ZN7cutlass13device_kernelIN5flash11enable_sm90INS1_16FlashAttnFwdSm90INS1_25CollectiveMainloopFwdSm90ILi2EN4cute5tupleIJNS5_1CILi1EEES8_S8_EEENS6_IJNS7_ILi128EEENS7_ILi112EEENS7_ILi192EEEEEELi192ENS_6half_tEfNS_4arch4Sm90ELb1ELb0ELb0ELb0ELb0ELb0ELb0ELb1ELb1ELb1ELb0ELb0EEENS1_21CollectiveEpilogueFwdINS6_IJSA_SC_SB_EEES9_SE_SG_Li256ELb0ELb1ELb0ELb0EEENS1_30DynamicPersistentTileSchedulerILi256ELi128ELb0ELb1ELb1EEEEEEEEEvNT_6ParamsE,(.L_x_3246 - _ZN7cutlass13device_kernelIN5flash11enable_sm90INS1_16FlashAttnFwdSm90INS1_25CollectiveMainloopFwdSm90ILi2EN4cute5tupleIJNS5_1CILi1EEES8_S8_EEENS6_IJNS7_ILi128EEENS7_ILi112EEENS7_ILi192EEEEEELi192ENS_6half_tEfNS_4arch4Sm90ELb1ELb0ELb0ELb0ELb0ELb0ELb0ELb1ELb1ELb1ELb0ELb0EEENS1_21CollectiveEpilogueFwdINS6_IJSA_SC_SB_EEES9_SE_SG_Li256ELb0ELb1ELb0ELb0EEENS1_30DynamicPersistentTileSchedulerILi256ELi128ELb0ELb1ELb1EEEEEEEEEvNT_6ParamsE)
        .other          _ZN7cutlass13device_kernelIN5flash11enable_sm90INS1_16FlashAttnFwdSm90INS1_25CollectiveMainloopFwdSm90ILi2EN4cute5tupleIJNS5_1CILi1EEES8_S8_EEENS6_IJNS7_ILi128EEENS7_ILi112EEENS7_ILi192EEEEEELi192ENS_6half_tEfNS_4arch4Sm90ELb1ELb0ELb0ELb0ELb0ELb0ELb0ELb1ELb1ELb1ELb0ELb0EEENS1_21CollectiveEpilogueFwdINS6_IJSA_SC_SB_EEES9_SE_SG_Li256ELb0ELb1ELb0ELb0EEENS1_30DynamicPersistentTileSchedulerILi256ELi128ELb0ELb1ELb1EEEEEEEEEvNT_6ParamsE,@"STO_CUDA_ENTRY STV_DEFAULT"
_ZN7cutlass13device_kernelIN5flash11enable_sm90INS1_16FlashAttnFwdSm90INS1_25CollectiveMainloopFwdSm90ILi2EN4cute5tupleIJNS5_1CILi1EEES8_S8_EEENS6_IJNS7_ILi128EEENS7_ILi112EEENS7_ILi192EEEEEELi192ENS_6half_tEfNS_4arch4Sm90ELb1ELb0ELb0ELb0ELb0ELb0ELb0ELb1ELb1ELb1ELb0ELb0EEENS1_21CollectiveEpilogueFwdINS6_IJSA_SC_SB_EEES9_SE_SG_Li256ELb0ELb1ELb0ELb0EEENS1_30DynamicPersistentTileSchedulerILi256ELi128ELb0ELb1ELb1EEEEEEEEEvNT_6ParamsE:
        /* <DEDUP_REMOVED lines=17> */
.L_x_2258:
[----:B------:R-:W-:Y:S05]  /*0110*/  BSYNC B0 ;  /* 0x0000000000007941 */ /* 0x000fea0003800000 */
.L_x_2257:
        /* <DEDUP_REMOVED lines=40> */
.L_x_2259:
        /* <DEDUP_REMOVED lines=22> */
.L_x_2260:
        /* <DEDUP_REMOVED lines=18> */
.L_x_2261:
        /* <DEDUP_REMOVED lines=22> */
.L_x_2262:
        /* <DEDUP_REMOVED lines=22> */
.L_x_2263:
[----:B0-----:R-:W-:Y:S01]  /*08e0*/  ISETP.NE.AND P0, PT, R2, RZ, PT ;  /* 0x000000ff0200720c */ /* 0x001fe20003f05270 */
[----:B------:R-:W-:Y:S01]  /*08f0*/  IMAD.MOV.U32 R2, RZ, RZ, 0x1 ;  /* 0x00000001ff027424 */ /* 0x000fe200078e00ff */
[----:B------:R-:W-:-:S04]  /*0900*/  NOP ;  /* 0x0000000000007918 */ /* 0x000fc80000000000 */
[----:B------:R-:W-:-:S05]  /*0910*/  SEL R2, R2, 0x2, !P0 ;  /* 0x0000000202027807 */ /* 0x000fca0004000000 */
[----:B------:R0:W-:Y:S01]  /*0920*/  STL [R1+0x30], R2 ;  /* 0x0000300201007387 */ /* 0x0001e20000100800 */
[----:B-123--:R-:W-:Y:S06]  /*0930*/  BAR.SYNC.DEFER_BLOCKING 0x0 ;  /* 0x0000000000007b1d */ /* 0x00efec0000010000 */
[----:B------:R-:W-:Y:S05]  /*0940*/  @!P0 BRA `(.L_x_2264) ;  /* 0x000000fc00bc8947 */ /* 0x000fea0003800000 */
.L_x_2265:
        /* <DEDUP_REMOVED lines=10> */
[----:B------:R-:W2:Y:S01]  /*09f0*/  LDL.LU R12, [R1+0x30] ;  /* 0x00003000010c7983 */ /* 0x000ea20000300800 */
[----:B0-----:R-:W0:Y:S02]  /*0a00*/  S2R R2, SR_TID.X ;  /* 0x0000000000027919 */ /* 0x001e240000002100 */
[----:B0-----:R-:W-:-:S05]  /*0a10*/  VIADD R217, R2, 0xffffff80 ;  /* 0xffffff8002d97836 */ /* 0x001fca0000000000 */
[----:B------:R-:W-:-:S04]  /*0a20*/  SHF.R.S32.HI R0, RZ, 0x1f, R217 ;  /* 0x0000001fff007819 */ /* 0x000fc800000114d9 */
[CC--:B------:R-:W-:Y:S02]  /*0a30*/  LEA.HI R2, R0.reuse, R217.reuse, RZ, 0x7 ;  /* 0x000000d900027211 */ /* 0x0c0fe400078f38ff */
[-C--:B------:R-:W-:Y:S02]  /*0a40*/  LEA.HI R3, R0, R217.reuse, RZ, 0x4 ;  /* 0x000000d900037211 */ /* 0x080fe400078f20ff */
[----:B------:R-:W-:Y:S02]  /*0a50*/  LOP3.LUT R210, R2, 0xffffff80, RZ, 0xc0, !PT ;  /* 0xffffff8002d27812 */ /* 0x000fe400078ec0ff */
[----:B------:R-:W-:Y:S02]  /*0a60*/  LEA.HI R4, R0, R217, RZ, 0x5 ;  /* 0x000000d900047211 */ /* 0x000fe400078f28ff */
[----:B------:R-:W-:Y:S01]  /*0a70*/  SHF.R.S32.HI R6, RZ, 0x4, R3 ;  /* 0x00000004ff067819 */ /* 0x000fe20000011403 */
[----:B------:R-:W-:Y:S02]  /*0a80*/  IMAD.IADD R210, R217, 0x1, -R210 ;  /* 0x00000001d9d27824 */ /* 0x000fe400078e0ad2 */
[----:B------:R-:W-:Y:S01]  /*0a90*/  IMAD.SHL.U32 R5, R4, 0x20, RZ ;  /* 0x0000002004057824 */ /* 0x000fe200078e00ff */
[----:B------:R-:W-:-:S02]  /*0aa0*/  LOP3.LUT R4, R3, 0x3fffff0, RZ, 0xc0, !PT ;  /* 0x03fffff003047812 */ /* 0x000fc400078ec0ff */
[----:B------:R-:W-:Y:S02]  /*0ab0*/  SHF.R.S32.HI R7, RZ, 0x1f, R210 ;  /* 0x0000001fff077819 */ /* 0x000fe400000114d2 */
[----:B------:R-:W-:Y:S02]  /*0ac0*/  LEA.HI R3, R3, R6, RZ, 0x1 ;  /* 0x0000000603037211 */ /* 0x000fe400078f08ff */
[----:B------:R-:W-:Y:S02]  /*0ad0*/  LEA.HI R8, R7, R210, RZ, 0x2 ;  /* 0x000000d207087211 */ /* 0x000fe400078f10ff */
[----:B------:R-:W-:Y:S02]  /*0ae0*/  LOP3.LUT R3, R3, 0x1ffffffe, RZ, 0xc0, !PT ;  /* 0x1ffffffe03037812 */ /* 0x000fe400078ec0ff */
[----:B------:R-:W-:Y:S02]  /*0af0*/  LEA.HI R11, R0, R217, RZ, 0x2 ;  /* 0x000000d9000b7211 */ /* 0x000fe400078f10ff */
[--C-:B------:R-:W-:Y:S01]  /*0b00*/  SHF.R.S32.HI R9, RZ, 0x2, R8.reuse ;  /* 0x00000002ff097819 */ /* 0x100fe20000011408 */
[----:B------:R-:W-:Y:S01]  /*0b10*/  IMAD.IADD R3, R6, 0x1, -R3 ;  /* 0x0000000106037824 */ /* 0x000fe200078e0a03 */
[----:B------:R-:W-:-:S02]  /*0b20*/  SHF.R.S32.HI R10, RZ, 0x1f, R8 ;  /* 0x0000001fff0a7819 */ /* 0x000fc40000011408 */
[----:B------:R-:W-:Y:S02]  /*0b30*/  LOP3.LUT R6, R11, 0xfffffffc, RZ, 0xc0, !PT ;  /* 0xfffffffc0b067812 */ /* 0x000fe400078ec0ff */
[----:B------:R-:W-:Y:S02]  /*0b40*/  LEA.HI R0, R0, R217, RZ, 0x3 ;  /* 0x000000d900007211 */ /* 0x000fe400078f18ff */
[----:B------:R-:W-:Y:S02]  /*0b50*/  LEA.HI R10, R10, R9, RZ, 0x3 ;  /* 0x000000090a0a7211 */ /* 0x000fe400078f18ff */
[----:B------:R-:W-:Y:S01]  /*0b60*/  SHF.R.S32.HI R211, RZ, 0x7, R2 ;  /* 0x00000007ffd37819 */ /* 0x000fe20000011402 */
[----:B------:R-:W-:Y:S01]  /*0b70*/  IMAD.IADD R4, R217, 0x1, -R4 ;  /* 0x00000001d9047824 */ /* 0x000fe200078e0a04 */
[----:B------:R-:W-:Y:S01]  /*0b80*/  LOP3.LUT R5, R5, 0xfffffc00, RZ, 0xc0, !PT ;  /* 0xfffffc0005057812 */ /* 0x000fe200078ec0ff */
[----:B------:R-:W-:Y:S01]  /*0b90*/  IMAD.IADD R6, R217, 0x1, -R6 ;  /* 0x00000001d9067824 */ /* 0x000fe200078e0a06 */
[----:B------:R-:W-:-:S02]  /*0ba0*/  LOP3.LUT R206, R0, 0xfffffff8, RZ, 0xc0, !PT ;  /* 0xfffffff800ce7812 */ /* 0x000fc400078ec0ff */
[----:B------:R-:W-:Y:S02]  /*0bb0*/  LOP3.LUT R10, R10, 0xfffffff8, RZ, 0xc0, !PT ;  /* 0xfffffff80a0a7812 */ /* 0x000fe400078ec0ff */
[----:B------:R-:W-:Y:S02]  /*0bc0*/  LEA.HI R7, R7, R210, RZ, 0x5 ;  /* 0x000000d207077211 */ /* 0x000fe400078f28ff */
[----:B------:R-:W-:Y:S01]  /*0bd0*/  LEA.HI R2, R2, R211, RZ, 0x1 ;  /* 0x000000d302027211 */ /* 0x000fe200078f08ff */
[----:B------:R-:W-:Y:S01]  /*0be0*/  IMAD R4, R4, 0x40, R5 ;  /* 0x0000004004047824 */ /* 0x000fe200078e0205 */
[----:B------:R-:W-:Y:S01]  /*0bf0*/  SHF.R.S32.HI R7, RZ, 0x5, R7 ;  /* 0x00000005ff077819 */ /* 0x000fe20000011407 */
[----:B------:R-:W-:Y:S01]  /*0c00*/  IMAD.IADD R206, R217, 0x1, -R206 ;  /* 0x00000001d9ce7824 */ /* 0x000fe200078e0ace */
[----:B------:R-:W-:Y:S01]  /*0c10*/  LEA.HI R5, R6, R6, RZ, 0x1 ;  /* 0x0000000606057211 */ /* 0x000fe200078f08ff */
[----:B------:R-:W-:Y:S01]  /*0c20*/  IMAD.IADD R10, R9, 0x1, -R10 ;  /* 0x00000001090a7824 */ /* 0x000fe200078e0a0a */
[----:B------:R-:W-:Y:S01]  /*0c30*/  LOP3.LUT R2, R2, 0x3fffffe, RZ, 0xc0, !PT ;  /* 0x03fffffe02027812 */ /* 0x000fe200078ec0ff */
[----:B------:R-:W-:Y:S01]  /*0c40*/  IMAD.SHL.U32 R16, R206, 0x8, RZ ;  /* 0x00000008ce107824 */ /* 0x000fe200078e00ff */
[----:B------:R-:W-:Y:S01]  /*0c50*/  LOP3.LUT R5, R5, 0x1ffffffe, RZ, 0xc0, !PT ;  /* 0x1ffffffe05057812 */ /* 0x000fe200078ec0ff */
[----:B------:R-:W-:-:S02]  /*0c60*/  IMAD R7, R7, 0x10, R10 ;  /* 0x0000001007077824 */ /* 0x000fc400078e020a */
[----:B------:R-:W-:Y:S01]  /*0c70*/  IMAD.IADD R2, R211, 0x1, -R2 ;  /* 0x00000001d3027824 */ /* 0x000fe200078e0a02 */
[----:B------:R-:W-:Y:S01]  /*0c80*/  LOP3.LUT R19, R8, 0x7ffffffc, RZ, 0xc0, !PT ;  /* 0x7ffffffc08137812 */ /* 0x000fe200078ec0ff */
[C---:B------:R-:W-:Y:S02]  /*0c90*/  VIADD R23, R16.reuse, 0x40 ;  /* 0x0000004010177836 */ /* 0x040fe40000000000 */
[----:B------:R-:W-:Y:S02]  /*0ca0*/  VIADD R204, R16, 0x80 ;  /* 0x0000008010cc7836 */ /* 0x000fe40000000000 */
[----:B------:R-:W-:Y:S02]  /*0cb0*/  IMAD.IADD R5, R6, 0x1, -R5 ;  /* 0x0000000106057824 */ /* 0x000fe400078e0a05 */
[----:B------:R-:W-:Y:S01]  /*0cc0*/  IMAD R212, R2, 0x40, R7 ;  /* 0x0000004002d47824 */ /* 0x000fe200078e0207 */
[----:B------:R-:W-:Y:S01]  /*0cd0*/  SHF.R.S32.HI R208, RZ, 0x3, R0 ;  /* 0x00000003ffd07819 */ /* 0x000fe20000011400 */
[----:B------:R-:W-:Y:S01]  /*0ce0*/  IMAD R213, R3, 0x8, R4 ;  /* 0x0000000803d57824 */ /* 0x000fe200078e0204 */
[----:B------:R-:W-:Y:S01]  /*0cf0*/  SHF.R.S32.HI R216, RZ, 0x1f, R16 ;  /* 0x0000001fffd87819 */ /* 0x000fe20000011410 */
[----:B------:R-:W-:Y:S01]  /*0d00*/  IMAD.U32 R52, RZ, RZ, UR4 ;  /* 0x00000004ff347e24 */ /* 0x000fe2000f8e00ff */
[----:B------:R-:W-:Y:S01]  /*0d10*/  SHF.R.S32.HI R215, RZ, 0x1f, R23 ;  /* 0x0000001fffd77819 */ /* 0x000fe20000011417 */
[----:B------:R-:W-:Y:S01]  /*0d20*/  IMAD.MOV.U32 R209, RZ, RZ, RZ ;  /* 0x000000ffffd17224 */ /* 0x000fe200078e00ff */
[----:B------:R-:W-:Y:S01]  /*0d30*/  SHF.R.S32.HI R214, RZ, 0x1f, R204 ;  /* 0x0000001fffd67819 */ /* 0x000fe200000114cc */
[----:B------:R-:W-:-:S02]  /*0d40*/  IMAD.IADD R19, R210, 0x1, -R19 ;  /* 0x00000001d2137824 */ /* 0x000fc400078e0a13 */
[----:B------:R-:W-:Y:S01]  /*0d50*/  IMAD R22, R5, 0x8, R212 ;  /* 0x0000000805167824 */ /* 0x000fe200078e02d4 */
[----:B------:R-:W-:Y:S01]  /*0d60*/  UMOV UR38, URZ ;  /* 0x0000003f00267c82 */ /* 0x000fe20008000000 */
[----:B------:R-:W-:Y:S01]  /*0d70*/  UMOV UR36, URZ ;  /* 0x0000003f00247c82 */ /* 0x000fe20008000000 */
[----:B--2---:R-:W-:-:S07]  /*0d80*/  LOP3.LUT R18, R12, 0x1, RZ, 0xfc, !PT ;  /* 0x000000010c127812 */ /* 0x004fce00078efcff */
.L_x_2316:
[----:B0-234-:R-:W0:Y:S01]  /*0d90*/  LDC R3, c[0x0][0xc60] ;  /* 0x00031800ff037b82 */ /* 0x01de220000000800 */
[----:B------:R-:W-:Y:S01]  /*0da0*/  IMAD.MOV.U32 R0, RZ, RZ, R52 ;  /* 0x000000ffff007224 */ /* 0x000fe200078e0034 */
[----:B------:R-:W-:Y:S01]  /*0db0*/  ULDC UR4, c[0x0][0xc78] ;  /* 0x00031e0000047ab9 */ /* 0x000fe20000000800 */
[----:B0-----:R-:W-:-:S13]  /*0dc0*/  ISETP.NE.AND P0, PT, R3, 0x1, PT ;  /* 0x000000010300780c */ /* 0x001fda0003f05270 */
[----:B------:R-:W0:Y:S08]  /*0dd0*/  @P0 LDC R5, c[0x0][0xc64] ;  /* 0x00031900ff050b82 */ /* 0x000e300000000800 */
[----:B------:R-:W1:Y:S01]  /*0de0*/  @P0 LDC R7, c[0x0][0xc68] ;  /* 0x00031a00ff070b82 */ /* 0x000e620000000800 */
[----:B0-----:R-:W-:-:S05]  /*0df0*/  @P0 IMAD.HI.U32 R2, R52, R5, RZ ;  /* 0x0000000534020227 */ /* 0x001fca00078e00ff */
[----:B-1----:R-:W-:-:S04]  /*0e00*/  @P0 SHF.R.U32.HI R0, RZ, R7, R2 ;  /* 0x00000007ff000219 */ /* 0x002fc80000011602 */
[----:B------:R-:W-:Y:S01]  /*0e10*/  ISETP.GE.AND P0, PT, R0, UR4, PT ;  /* 0x0000000400007c0c */ /* 0x000fe2000bf06270 */
[----:B------:R-:W-:-:S04]  /*0e20*/  IMAD.MOV R2, RZ, RZ, -R0 ;  /* 0x000000ffff027224 */ /* 0x000fc800078e0a00 */
[----:B------:R-:W-:-:S08]  /*0e30*/  IMAD R13, R3, R2, R52 ;  /* 0x00000002030d7224 */ /* 0x000fd000078e0234 */
[----:B------:R-:W-:Y:S05]  /*0e40*/  @!P0 BRA `(.L_x_2266) ;  /* 0x0000000000208947 */ /* 0x000fea0003800000 */
[----:B------:R-:W0:Y:S01]  /*0e50*/  LDC R3, c[0x0][0xc6c] ;  /* 0x00031b00ff037b82 */ /* 0x000e220000000800 */
[----:B------:R-:W-:Y:S01]  /*0e60*/  IMAD.MOV.U32 R2, RZ, RZ, R13 ;  /* 0x000000ffff027224 */ /* 0x000fe200078e000d */
[----:B0-----:R-:W-:-:S13]  /*0e70*/  ISETP.NE.AND P0, PT, R3, 0x1, PT ;  /* 0x000000010300780c */ /* 0x001fda0003f05270 */
[----:B------:R-:W0:Y:S02]  /*0e80*/  @P0 LDC.64 R4, c[0x0][0xc70] ;  /* 0x00031c00ff040b82 */ /* 0x000e240000000a00 */
[----:B0-----:R-:W-:-:S05]  /*0e90*/  @P0 IMAD.HI.U32 R4, R13, R4, RZ ;  /* 0x000000040d040227 */ /* 0x001fca00078e00ff */
[----:B------:R-:W-:-:S05]  /*0ea0*/  @P0 SHF.R.U32.HI R2, RZ, R5, R4 ;  /* 0x00000005ff020219 */ /* 0x000fca0000011604 */
[----:B------:R-:W-:Y:S01]  /*0eb0*/  IMAD R3, R2, R3, RZ ;  /* 0x0000000302037224 */ /* 0x000fe200078e02ff */
[----:B------:R-:W-:Y:S06]  /*0ec0*/  BRA `(.L_x_2267) ;  /* 0x00000000001c7947 */ /* 0x000fec0003800000 */
.L_x_2266:
[----:B------:R-:W0:Y:S01]  /*0ed0*/  LDC R3, c[0x0][0xc54] ;  /* 0x00031500ff037b82 */ /* 0x000e220000000800 */
[----:B------:R-:W-:Y:S01]  /*0ee0*/  IMAD.MOV.U32 R2, RZ, RZ, R13 ;  /* 0x000000ffff027224 */ /* 0x000fe200078e000d */
[----:B0-----:R-:W-:-:S13]  /*0ef0*/  ISETP.NE.AND P0, PT, R3, 0x1, PT ;  /* 0x000000010300780c */ /* 0x001fda0003f05270 */
[----:B------:R-:W0:Y:S02]  /*0f00*/  @P0 LDC.64 R4, c[0x0][0xc58] ;  /* 0x00031600ff040b82 */ /* 0x000e240000000a00 */
[----:B0-----:R-:W-:-:S05]  /*0f10*/  @P0 IMAD.HI.U32 R4, R13, R4, RZ ;  /* 0x000000040d040227 */ /* 0x001fca00078e00ff */
[----:B------:R-:W-:-:S05]  /*0f20*/  @P0 SHF.R.U32.HI R2, RZ, R5, R4 ;  /* 0x00000005ff020219 */ /* 0x000fca0000011604 */
[----:B------:R-:W-:-:S07]  /*0f30*/  IMAD R3, R2, R3, RZ ;  /* 0x0000000302037224 */ /* 0x000fce00078e02ff */
.L_x_2267:
[----:B------:R-:W0:Y:S01]  /*0f40*/  LDC R4, c[0x0][0x448] ;  /* 0x00011200ff047b82 */ /* 0x000e220000000800 */
[----:B------:R-:W-:Y:S01]  /*0f50*/  LOP3.LUT R2, RZ, R2, RZ, 0x33, !PT ;  /* 0x00000002ff027212 */ /* 0x000fe200078e33ff */
[----:B------:R-:W-:Y:S01]  /*0f60*/  ULDC UR4, c[0x0][0xc3c] ;  /* 0x00030f0000047ab9 */ /* 0x000fe20000000800 */
[----:B------:R-:W-:Y:S01]  /*0f70*/  ULDC.64 UR6, c[0x0][0x418] ;  /* 0x0001060000067ab9 */ /* 0x000fe20000000a00 */
[----:B------:R-:W-:Y:S01]  /*0f80*/  ULDC UR39, c[0x0][0x424] ;  /* 0x0001090000277ab9 */ /* 0x000fe20000000800 */
[----:B------:R-:W-:Y:S01]  /*0f90*/  UISETP.NE.U32.AND UP0, UPT, UR6, URZ, UPT ;  /* 0x0000003f0600728c */ /* 0x000fe2000bf05070 */
[----:B------:R-:W-:Y:S01]  /*0fa0*/  VIADD R2, R2, UR4 ;  /* 0x0000000402027c36 */ /* 0x000fe20008000000 */
[----:B------:R-:W-:Y:S01]  /*0fb0*/  ULDC UR4, c[0x0][0x288] ;  /* 0x0000a20000047ab9 */ /* 0x000fe20000000800 */
[----:B------:R-:W1:Y:S01]  /*0fc0*/  LDC R207, c[0x0][0xc48] ;  /* 0x00031200ffcf7b82 */ /* 0x000e620000000800 */
[----:B------:R-:W-:Y:S01]  /*0fd0*/  UISETP.NE.AND.EX UP0, UPT, UR7, URZ, UPT, UP0 ;  /* 0x0000003f0700728c */ /* 0x000fe2000bf05300 */
[----:B------:R-:W-:Y:S01]  /*0fe0*/  IMAD.SHL.U32 R17, R2, 0x80, RZ ;  /* 0x0000008002117824 */ /* 0x000fe200078e00ff */
[----:B------:R-:W-:Y:S01]  /*0ff0*/  UIADD3 UR4, -UR4, 0x70, URZ ;  /* 0x0000007004047890 */ /* 0x000fe2000fffe13f */
[----:B------:R-:W-:Y:S01]  /*1000*/  IMAD.IADD R3, R13, 0x1, -R3 ;  /* 0x000000010d037824 */ /* 0x000fe200078e0a03 */
[----:B------:R-:W-:Y:S01]  /*1010*/  USEL UR39, UR39, 0x1, UP0 ;  /* 0x0000000127277887 */ /* 0x000fe20008000000 */
[----:B------:R-:W-:Y:S01]  /*1020*/  VIADD R2, R17, 0x7f ;  /* 0x0000007f11027836 */ /* 0x000fe20000000000 */
[----:B------:R-:W-:Y:S01]  /*1030*/  ULDC UR5, c[0x0][0x2f0] ;  /* 0x0000bc0000057ab9 */ /* 0x000fe20000000800 */
[----:B------:R-:W-:Y:S01]  /*1040*/  ULDC UR6, c[0x0][0xc54] ;  /* 0x0003150000067ab9 */ /* 0x000fe20000000800 */
[----:B------:R-:W-:Y:S01]  /*1050*/  UIMAD UR4, UR39, UR5, UR4 ;  /* 0x00000005270472a4 */ /* 0x000fe2000f8e0204 */
[----:B------:R-:W-:Y:S01]  /*1060*/  IMAD R6, R0, UR6, R3 ;  /* 0x0000000600067c24 */ /* 0x000fe2000f8e0203 */
[----:B------:R-:W-:Y:S01]  /*1070*/  UIMAD UR5, UR39, UR5, 0x6f ;  /* 0x0000006f270574a4 */ /* 0x000fe2000f8e0205 */
[----:B------:R-:W-:-:S02]  /*1080*/  CS2R R118, SRZ ;  /* 0x0000000000767805 */ /* 0x000fc4000001ff00 */
[----:B------:R-:W-:Y:S01]  /*1090*/  CS2R R116, SRZ ;  /* 0x0000000000747805 */ /* 0x000fe2000001ff00 */
[----:B------:R-:W-:Y:S01]  /*10a0*/  IMAD.MOV.U32 R205, RZ, RZ, R6 ;  /* 0x000000ffffcd7224 */ /* 0x000fe200078e0006 */
[----:B------:R-:W-:Y:S02]  /*10b0*/  CS2R R114, SRZ ;  /* 0x0000000000727805 */ /* 0x000fe4000001ff00 */
[----:B0-----:R-:W-:Y:S02]  /*10c0*/  ISETP.NE.AND P1, PT, R4, 0x1, PT ;  /* 0x000000010400780c */ /* 0x001fe40003f25270 */
[----:B------:R-:W-:Y:S01]  /*10d0*/  CS2R R112, SRZ ;  /* 0x0000000000707805 */ /* 0x000fe2000001ff00 */
[----:B------:R-:W-:Y:S01]  /*10e0*/  IMAD.MOV.U32 R102, RZ, RZ, RZ ;  /* 0x000000ffff667224 */ /* 0x000fe200078e00ff */
[----:B------:R-:W-:Y:S02]  /*10f0*/  CS2R R106, SRZ ;  /* 0x00000000006a7805 */ /* 0x000fe4000001ff00 */
[----:B------:R-:W-:Y:S01]  /*1100*/  CS2R R108, SRZ ;  /* 0x00000000006c7805 */ /* 0x000fe2000001ff00 */
[----:B------:R-:W-:Y:S01]  /*1110*/  IMAD.MOV.U32 R95, RZ, RZ, RZ ;  /* 0x000000ffff5f7224 */ /* 0x000fe200078e00ff */
[----:B------:R-:W-:-:S02]  /*1120*/  CS2R R104, SRZ ;  /* 0x0000000000687805 */ /* 0x000fc4000001ff00 */
[----:B------:R-:W-:Y:S02]  /*1130*/  CS2R R126, SRZ ;  /* 0x00000000007e7805 */ /* 0x000fe4000001ff00 */
[----:B-1----:R-:W-:Y:S02]  /*1140*/  ISETP.NE.AND P0, PT, R207, 0x1, PT ;  /* 0x00000001cf00780c */ /* 0x002fe40003f05270 */
[----:B------:R-:W-:Y:S02]  /*1150*/  CS2R R98, SRZ ;  /* 0x0000000000627805 */ /* 0x000fe4000001ff00 */
[----:B------:R-:W-:Y:S02]  /*1160*/  CS2R R100, SRZ ;  /* 0x0000000000647805 */ /* 0x000fe4000001ff00 */
[----:B------:R-:W-:Y:S02]  /*1170*/  CS2R R96, SRZ ;  /* 0x0000000000607805 */ /* 0x000fe4000001ff00 */
[----:B------:R-:W-:Y:S01]  /*1180*/  CS2R R128, SRZ ;  /* 0x0000000000807805 */ /* 0x000fe2000001ff00 */
[----:B------:R-:W0:Y:S01]  /*1190*/  @P1 LDC R9, c[0x0][0x44c] ;  /* 0x00011300ff091b82 */ /* 0x000e220000000800 */
[----:B------:R-:W-:-:S02]  /*11a0*/  CS2R R124, SRZ ;  /* 0x00000000007c7805 */ /* 0x000fc4000001ff00 */
[----:B------:R-:W-:Y:S02]  /*11b0*/  CS2R R92, SRZ ;  /* 0x00000000005c7805 */ /* 0x000fe4000001ff00 */
[----:B------:R-:W-:Y:S02]  /*11c0*/  CS2R R130, SRZ ;  /* 0x0000000000827805 */ /* 0x000fe4000001ff00 */
[----:B------:R-:W-:Y:S02]  /*11d0*/  CS2R R88, SRZ ;  /* 0x0000000000587805 */ /* 0x000fe4000001ff00 */
[----:B------:R-:W-:Y:S02]  /*11e0*/  CS2R R122, SRZ ;  /* 0x00000000007a7805 */ /* 0x000fe4000001ff00 */
[----:B------:R-:W-:Y:S02]  /*11f0*/  CS2R R84, SRZ ;  /* 0x0000000000547805 */ /* 0x000fe4000001ff00 */
[----:B------:R-:W-:Y:S01]  /*1200*/  CS2R R80, SRZ ;  /* 0x0000000000507805 */ /* 0x000fe2000001ff00 */
[----:B------:R-:W1:Y:S01]  /*1210*/  @P1 LDC R11, c[0x0][0x450] ;  /* 0x00011400ff0b1b82 */ /* 0x000e620000000800 */
[----:B------:R-:W-:-:S02]  /*1220*/  CS2R R138, SRZ ;  /* 0x00000000008a7805 */ /* 0x000fc4000001ff00 */
[----:B------:R-:W-:Y:S02]  /*1230*/  CS2R R132, SRZ ;  /* 0x0000000000847805 */ /* 0x000fe4000001ff00 */
[----:B------:R-:W-:Y:S02]  /*1240*/  CS2R R76, SRZ ;  /* 0x00000000004c7805 */ /* 0x000fe4000001ff00 */
[----:B------:R-:W-:Y:S02]  /*1250*/  CS2R R72, SRZ ;  /* 0x0000000000487805 */ /* 0x000fe4000001ff00 */
[----:B------:R-:W-:Y:S02]  /*1260*/  CS2R R140, SRZ ;  /* 0x00000000008c7805 */ /* 0x000fe4000001ff00 */
[----:B------:R-:W-:Y:S02]  /*1270*/  CS2R R134, SRZ ;  /* 0x0000000000867805 */ /* 0x000fe4000001ff00 */
[----:B------:R-:W-:Y:S01]  /*1280*/  CS2R R68, SRZ ;  /* 0x0000000000447805 */ /* 0x000fe2000001ff00 */
[----:B------:R-:W2:Y:S01]  /*1290*/  @P0 LDC R5, c[0x0][0xc4c] ;  /* 0x00031300ff050b82 */ /* 0x000ea20000000800 */
[----:B------:R-:W-:-:S02]  /*12a0*/  CS2R R142, SRZ ;  /* 0x00000000008e7805 */ /* 0x000fc4000001ff00 */
[----:B------:R-:W-:Y:S02]  /*12b0*/  CS2R R64, SRZ ;  /* 0x0000000000407805 */ /* 0x000fe4000001ff00 */
[----:B------:R-:W-:Y:S02]  /*12c0*/  CS2R R136, SRZ ;  /* 0x0000000000887805 */ /* 0x000fe4000001ff00 */
[----:B------:R-:W-:Y:S02]  /*12d0*/  CS2R R60, SRZ ;  /* 0x00000000003c7805 */ /* 0x000fe4000001ff00 */
[----:B------:R-:W-:Y:S02]  /*12e0*/  CS2R R56, SRZ ;  /* 0x0000000000387805 */ /* 0x000fe4000001ff00 */
[----:B------:R-:W-:Y:S01]  /*12f0*/  CS2R R144, SRZ ;  /* 0x0000000000907805 */ /* 0x000fe2000001ff00 */
[----:B------:R-:W-:Y:S01]  /*1300*/  IMAD.MOV.U32 R53, RZ, RZ, RZ ;  /* 0x000000ffff357224 */ /* 0x000fe200078e00ff */
[----:B------:R-:W3:Y:S01]  /*1310*/  @P0 LDC R7, c[0x0][0xc50] ;  /* 0x00031400ff070b82 */ /* 0x000ee20000000800 */
[----:B0-----:R-:W-:Y:S01]  /*1320*/  @P1 IMAD.HI.U32 R4, R2, R9, RZ ;  /* 0x0000000902041227 */ /* 0x001fe200078e00ff */
[----:B------:R-:W-:-:S02]  /*1330*/  CS2R R14, SRZ ;  /* 0x00000000000e7805 */ /* 0x000fc4000001ff00 */
[----:B------:R-:W-:Y:S02]  /*1340*/  CS2R R150, SRZ ;  /* 0x0000000000967805 */ /* 0x000fe4000001ff00 */
[----:B------:R-:W-:Y:S02]  /*1350*/  CS2R R146, SRZ ;  /* 0x0000000000927805 */ /* 0x000fe4000001ff00 */
[----:B------:R-:W-:Y:S02]  /*1360*/  CS2R R12, SRZ ;  /* 0x00000000000c7805 */ /* 0x000fe4000001ff00 */
[----:B------:R-:W-:Y:S02]  /*1370*/  CS2R R152, SRZ ;  /* 0x0000000000987805 */ /* 0x000fe4000001ff00 */
[----:B------:R-:W-:Y:S02]  /*1380*/  CS2R R148, SRZ ;  /* 0x0000000000947805 */ /* 0x000fe4000001ff00 */
[----:B-1----:R-:W-:-:S02]  /*1390*/  @P1 SHF.R.U32.HI R2, RZ, R11, R4 ;  /* 0x0000000bff021219 */ /* 0x002fc40000011604 */
[----:B------:R-:W-:Y:S02]  /*13a0*/  CS2R R10, SRZ ;  /* 0x00000000000a7805 */ /* 0x000fe4000001ff00 */
[----:B------:R-:W-:Y:S02]  /*13b0*/  CS2R R8, SRZ ;  /* 0x0000000000087805 */ /* 0x000fe4000001ff00 */
[----:B------:R-:W-:Y:S02]  /*13c0*/  CS2R R154, SRZ ;  /* 0x00000000009a7805 */ /* 0x000fe4000001ff00 */
[----:B------:R-:W-:Y:S01]  /*13d0*/  CS2R R120, SRZ ;  /* 0x0000000000787805 */ /* 0x000fe2000001ff00 */
[----:B------:R-:W-:Y:S01]  /*13e0*/  VIADD R3, R2, UR4 ;  /* 0x0000000402037c36 */ /* 0x000fe20008000000 */
[----:B------:R-:W-:Y:S01]  /*13f0*/  UMOV UR4, URZ ;  /* 0x0000003f00047c82 */ /* 0x000fe20008000000 */
[----:B------:R-:W-:Y:S01]  /*1400*/  IMAD.MOV.U32 R2, RZ, RZ, RZ ;  /* 0x000000ffff027224 */ /* 0x000fe200078e00ff */
[----:B------:R-:W-:Y:S01]  /*1410*/  UIMAD.WIDE UR4, UR5, -0x6db6db6d, UR4 ;  /* 0x92492493050478a5 */ /* 0x000fe2000f8e0204 */
[----:B--2---:R-:W-:Y:S01]  /*1420*/  @P0 IMAD.HI.U32 R0, R6, R5, RZ ;  /* 0x0000000506000227 */ /* 0x004fe200078e00ff */
[----:B------:R-:W-:-:S02]  /*1430*/  CS2R R4, SRZ ;  /* 0x0000000000047805 */ /* 0x000fc4000001ff00 */
[----:B------:R-:W-:Y:S01]  /*1440*/  USHF.R.U32.HI UR4, URZ, 0x1f, UR5 ;  /* 0x0000001f3f047899 */ /* 0x000fe20008011605 */
[----:B------:R-:W-:-:S03]  /*1450*/  IMAD.HI R2, R3, -0x6db6db6d, R2 ;  /* 0x9249249303027827 */ /* 0x000fc600078e0202 */
[----:B------:R-:W-:Y:S01]  /*1460*/  ULEA.HI.SX32 UR4, UR5, UR4, 0x1a ;  /* 0x0000000405047291 */ /* 0x000fe2000f8fd23f */
[----:B---3--:R-:W-:Y:S01]  /*1470*/  @P0 SHF.R.U32.HI R205, RZ, R7, R0 ;  /* 0x00000007ffcd0219 */ /* 0x008fe20000011600 */
[----:B------:R-:W-:Y:S01]  /*1480*/  IMAD.MOV.U32 R156, RZ, RZ, RZ ;  /* 0x000000ffff9c7224 */ /* 0x000fe200078e00ff */
[----:B------:R-:W-:Y:S01]  /*1490*/  SHF.R.U32.HI R3, RZ, 0x1f, R2 ;  /* 0x0000001fff037819 */ /* 0x000fe20000011602 */
[----:B------:R-:W-:Y:S01]  /*14a0*/  IMAD.MOV.U32 R33, RZ, RZ, RZ ;  /* 0x000000ffff217224 */ /* 0x000fe200078e00ff */
[----:B------:R-:W-:Y:S01]  /*14b0*/  PLOP3.LUT P0, PT, PT, PT, PT, 0x80, 0x0 ;  /* 0x000000000000781c */ /* 0x000fe20003f0f070 */
[----:B------:R-:W-:Y:S01]  /*14c0*/  IMAD.MOV R0, RZ, RZ, -R205 ;  /* 0x000000ffff007224 */ /* 0x000fe200078e0acd */
[----:B------:R-:W-:Y:S02]  /*14d0*/  LEA.HI.SX32 R82, R2, R3, 0x1a ;  /* 0x0000000302527211 */ /* 0x000fe400078fd2ff */
[----:B------:R-:W-:Y:S01]  /*14e0*/  CS2R R2, SRZ ;  /* 0x0000000000027805 */ /* 0x000fe2000001ff00 */
[----:B------:R-:W-:Y:S01]  /*14f0*/  IMAD.MOV.U32 R158, RZ, RZ, RZ ;  /* 0x000000ffff9e7224 */ /* 0x000fe200078e00ff */
[----:B------:R-:W-:Y:S01]  /*1500*/  VIMNMX R82, R82, UR4, PT ;  /* 0x0000000452527c48 */ /* 0x000fe2000bfe0100 */
[----:B------:R-:W-:Y:S01]  /*1510*/  IMAD R207, R207, R0, R6 ;  /* 0x00000000cfcf7224 */ /* 0x000fe200078e0206 */
[----:B------:R-:W-:Y:S01]  /*1520*/  CS2R R6, SRZ ;  /* 0x0000000000067805 */ /* 0x000fe2000001ff00 */
[----:B------:R-:W-:Y:S01]  /*1530*/  IMAD.MOV.U32 R0, RZ, RZ, RZ ;  /* 0x000000ffff007224 */ /* 0x000fe200078e00ff */
[----:B------:R-:W-:Y:S01]  /*1540*/  ISETP.GE.AND P1, PT, R82, 0x1, PT ;  /* 0x000000015200780c */ /* 0x000fe20003f26270 */
[----:B------:R-:W-:-:S12]  /*1550*/  IMAD.MOV.U32 R37, RZ, RZ, RZ ;  /* 0x000000ffff257224 */ /* 0x000fd800078e00ff */
[----:B------:R-:W-:Y:S05]  /*1560*/  @!P1 BRA `(.L_x_2268) ;  /* 0x000000cc00f09947 */ /* 0x000fea0003800000 */
        /* <DEDUP_REMOVED lines=31> */
.L_x_2269:
[----:B------:R-:W-:Y:S02]  /*1760*/  LEA.HI R0, R209, R209, RZ, 0x1 ;  /* 0x000000d1d1007211 */ /* 0x000fe400078f08ff */
[----:B------:R-:W-:Y:S02]  /*1770*/  ISETP.NE.AND P0, PT, R18, 0x3, PT ;  /* 0x000000031200780c */ /* 0x000fe40003f05270 */
[----:B------:R-:W-:-:S05]  /*1780*/  LOP3.LUT R0, R0, 0xfffffffe, RZ, 0xc0, !PT ;  /* 0xfffffffe00007812 */ /* 0x000fca00078ec0ff */
[----:B------:R-:W-:-:S05]  /*1790*/  IMAD.IADD R0, R209, 0x1, -R0 ;  /* 0x00000001d1007824 */ /* 0x000fca00078e0a00 */
[----:B------:R-:W-:-:S04]  /*17a0*/  SHF.L.U32 R0, R0, 0x1f, RZ ;  /* 0x0000001f00007819 */ /* 0x000fc800000006ff */
[----:B------:R-:W0:Y:S02]  /*17b0*/  SYNCS.PHASECHK.TRANS64.TRYWAIT P1, [UR37+0x36800], R0 ;  /* 0x03680000ff0075a7 */ /* 0x000e240008020165 */
[----:B0-----:R-:W-:Y:S05]  /*17c0*/  @!P1 BRA `(.L_x_2270) ;  /* 0x0000013c00989947 */ /* 0x001fea0003800000 */
.L_x_2424:
[----:B------:R-:W-:Y:S05]  /*17d0*/  @!P0 BRA `(.L_x_2271) ;  /* 0x0000000000048947 */ /* 0x000fea0003800000 */
[----:B------:R-:W-:Y:S01]  /*17e0*/  BPT.TRAP 0x1 ;  /* 0x000000040000795c */ /* 0x000fe20000300000 */
.L_x_2271:
[----:B------:R-:W-:Y:S02]  /*17f0*/  IMAD.U32 R2, RZ, RZ, UR36 ;  /* 0x00000024ff027e24 */ /* 0x000fe4000f8e00ff */
[----:B0-----:R-:W-:-:S03]  /*1800*/  IMAD.U32 R3, RZ, RZ, UR38 ;  /* 0x00000026ff037e24 */ /* 0x001fc6000f8e00ff */
[----:B------:R-:W-:Y:S02]  /*1810*/  LEA R2, R2, UR37, 0x3 ;  /* 0x0000002502027c11 */ /* 0x000fe4000f8e18ff */
[----:B------:R-:W-:-:S04]  /*1820*/  SHF.L.U32 R3, R3, 0x1f, RZ ;  /* 0x0000001f03037819 */ /* 0x000fc800000006ff */
[----:B------:R0:W1:Y:S01]  /*1830*/  SYNCS.PHASECHK.TRANS64.TRYWAIT P2, [R2+URZ+0x36830], R3 ;  /* 0x03683003020075a7 */ /* 0x000062000804017f */
[----:B------:R-:W-:Y:S05]  /*1840*/  @!P0 BRA `(.L_x_2272) ;  /* 0x0000000000048947 */ /* 0x000fea0003800000 */
[----:B------:R-:W-:Y:S01]  /*1850*/  BPT.TRAP 0x1 ;  /* 0x000000040000795c */ /* 0x000fe20000300000 */
.L_x_2272:
[----:B------:R-:W2:Y:S02]  /*1860*/  S2R R0, SR_TID.X ;  /* 0x0000000000007919 */ /* 0x000ea40000002100 */
[----:B--2---:R-:W-:Y:S01]  /*1870*/  LOP3.LUT P1, RZ, R0, 0x7f, RZ, 0xc0, !PT ;  /* 0x0000007f00ff7812 */ /* 0x004fe2000782c0ff */
[----:B-1----:R-:W-:-:S12]  /*1880*/  @P2 BRA `(.L_x_2273) ;  /* 0x0000000000082947 */ /* 0x002fd80003800000 */
[----:B------:R-:W1:Y:S02]  /*1890*/  SYNCS.PHASECHK.TRANS64.TRYWAIT P2, [R2+URZ+0x36830], R3 ;  /* 0x03683003020075a7 */ /* 0x000e64000804017f */
[----:B-1----:R-:W-:Y:S05]  /*18a0*/  @!P2 BRA `(.L_x_2274) ;  /* 0x0000013c0078a947 */ /* 0x002fea0003800000 */
.L_x_2273:
[----:B------:R-:W-:Y:S05]  /*18b0*/  WARPSYNC.ALL ;  /* 0x0000000000007948 */ /* 0x000fea0003800000 */
[----:B------:R-:W-:Y:S01]  /*18c0*/  UIADD3 UR4, UR37, 0x21400, URZ ;  /* 0x0002140025047890 */ /* 0x000fe2000fffe03f */
[----:B------:R-:W-:Y:S01]  /*18d0*/  WARPGROUP.ARRIVE ;  /* 0x00000000000079c5 */ /* 0x000fe20000000000 */
[----:B------:R-:W-:Y:S01]  /*18e0*/  ULOP3.LUT UR5, UR40, 0x10000, URZ, 0xfc, !UPT ;  /* 0x0001000028057892 */ /* 0x000fe2000f8efc3f */
[----:B------:R-:W2:Y:S01]  /*18f0*/  LDC R0, c[0x0][0x448] ;  /* 0x00011200ff007b82 */ /* 0x000ea20000000800 */
[----:B------:R-:W-:Y:S01]  /*1900*/  USHF.R.U32.HI UR4, URZ, 0x4, UR4 ;  /* 0x000000043f047899 */ /* 0x000fe20008011604 */
[----:B01----:R-:W-:Y:S01]  /*1910*/  @!P1 VIADD R2, R2, 0x36840 ;  /* 0x0003684002029836 */ /* 0x003fe20000000000 */
[----:B------:R-:W-:Y:S01]  /*1920*/  UMOV UR57, 0x40000040 ;  /* 0x4000004000397882 */ /* 0x000fe20000000000 */
[----:B------:R-:W-:Y:S01]  /*1930*/  UMOV UR59, 0x40000040 ;  /* 0x40000040003b7882 */ /* 0x000fe20000000000 */
[----:B------:R-:W-:Y:S01]  /*1940*/  ULOP3.LUT UR4, UR4, 0x3fff, URZ, 0xc0, !UPT ;  /* 0x00003fff04047892 */ /* 0x000fe2000f8ec03f */
[----:B------:R-:W-:Y:S01]  /*1950*/  UMOV UR56, UR5 ;  /* 0x0000000500387c82 */ /* 0x000fe20008000000 */
[----:B------:R-:W-:Y:S01]  /*1960*/  UIADD3 UR8, UR5, 0x2, URZ ;  /* 0x0000000205087890 */ /* 0x000fe2000fffe03f */
[----:B------:R-:W0:Y:S01]  /*1970*/  LDC R3, c[0x0][0x2f0] ;  /* 0x0000bc00ff037b82 */ /* 0x000e220000000800 */
[----:B------:R-:W-:Y:S01]  /*1980*/  ULOP3.LUT UR60, UR4, 0x10000, URZ, 0xfc, !UPT ;  /* 0x00010000043c7892 */ /* 0x000fe2000f8efc3f */
[----:B------:R-:W-:Y:S01]  /*1990*/  @!P1 PRMT R2, RZ, 0x654, R2 ;  /* 0x00000654ff029816 */ /* 0x000fe20000000002 */
[----:B------:R-:W-:Y:S01]  /*19a0*/  UMOV UR9, 0x40000040 ;  /* 0x4000004000097882 */ /* 0x000fe20000000000 */
[----:B------:R-:W-:Y:S01]  /*19b0*/  UMOV UR11, 0x40000040 ;  /* 0x40000040000b7882 */ /* 0x000fe20000000000 */
[----:B------:R-:W-:-:S02]  /*19c0*/  UIMAD UR4, UR36, 0xa80, UR60 ;  /* 0x00000a80240478a4 */ /* 0x000fc4000f8e023c */
[----:B------:R-:W-:Y:S02]  /*19d0*/  UIADD3 UR12, UR5, 0x4, URZ ;  /* 0x00000004050c7890 */ /* 0x000fe4000fffe03f */
[----:B------:R-:W-:Y:S02]  /*19e0*/  UIADD3 UR6, UR4, 0x200, URZ ;  /* 0x0000020004067890 */ /* 0x000fe4000fffe03f */
[----:B------:R-:W-:Y:S02]  /*19f0*/  UIADD3 UR7, UR4, 0x280, URZ ;  /* 0x0000028004077890 */ /* 0x000fe4000fffe03f */
[----:B------:R-:W-:Y:S01]  /*1a00*/  UMOV UR58, UR4 ;  /* 0x00000004003a7c82 */ /* 0x000fe20008000000 */
[----:B------:R-:W-:Y:S01]  /*1a10*/  UIADD3 UR10, UR4, 0x2, URZ ;  /* 0x00000002040a7890 */ /* 0x000fe2000fffe03f */
[----:B------:R-:W-:Y:S01]  /*1a20*/  HGMMA.64x16x16.F32 R72, gdesc[UR56], RZ, !UPT, gsb0 ;  /* 0x00200000384879f0 */ /* 0x000fe2000c0008ff */
[----:B------:R-:W-:Y:S01]  /*1a30*/  UIADD3 UR58, UR4, 0x80, URZ ;  /* 0x00000080043a7890 */ /* 0x000fe2000fffe03f */
[----:B--2---:R-:W-:Y:S01]  /*1a40*/  ISETP.NE.AND P2, PT, R0, 0x1, PT ;  /* 0x000000010000780c */ /* 0x004fe20003f45270 */
[----:B------:R-:W-:Y:S01]  /*1a50*/  UMOV UR59, 0x40000040 ;  /* 0x40000040003b7882 */ /* 0x000fe20000000000 */
[----:B------:R-:W-:Y:S01]  /*1a60*/  UIADD3 UR14, UR4, 0x4, URZ ;  /* 0x00000004040e7890 */ /* 0x000fe2000fffe03f */
[----:B------:R-:W-:Y:S01]  /*1a70*/  IMAD.IADD R0, R22, 0x1, R17 ;  /* 0x0000000116007824 */ /* 0x000fe200078e0211 */
[----:B------:R-:W-:Y:S01]  /*1a80*/  UMOV UR13, 0x40000040 ;  /* 0x40000040000d7882 */ /* 0x000fe20000000000 */
[----:B------:R-:W-:Y:S01]  /*1a90*/  UMOV UR15, 0x40000040 ;  /* 0x40000040000f7882 */ /* 0x000fe20000000000 */
[----:B------:R-:W-:Y:S01]  /*1aa0*/  UIADD3 UR16, UR5, 0x6, URZ ;  /* 0x0000000605107890 */ /* 0x000fe2000fffe03f */
[----:B------:R-:W-:Y:S01]  /*1ab0*/  IMAD.MOV.U32 R4, RZ, RZ, R0 ;  /* 0x000000ffff047224 */ /* 0x000fe200078e0000 */
[----:B------:R-:W-:Y:S01]  /*1ac0*/  UIADD3 UR18, UR4, 0x6, URZ ;  /* 0x0000000604127890 */ /* 0x000fe2000fffe03f */
[----:B------:R-:W-:Y:S01]  /*1ad0*/  UMOV UR17, 0x40000040 ;  /* 0x4000004000117882 */ /* 0x000fe20000000000 */
[----:B------:R-:W-:Y:S01]  /*1ae0*/  UMOV UR19, 0x40000040 ;  /* 0x4000004000137882 */ /* 0x000fe20000000000 */
[----:B------:R-:W-:-:S02]  /*1af0*/  UIADD3 UR20, UR5, 0x400, URZ ;  /* 0x0000040005147890 */ /* 0x000fc4000fffe03f */
[----:B------:R-:W1:Y:S01]  /*1b00*/  @P2 LDC R5, c[0x0][0x44c] ;  /* 0x00011300ff052b82 */ /* 0x000e620000000800 */
[----:B------:R-:W-:Y:S01]  /*1b10*/  UIADD3 UR22, UR4, 0x380, URZ ;  /* 0x0000038004167890 */ /* 0x000fe2000fffe03f */
[----:B------:R-:W-:Y:S01]  /*1b20*/  UMOV UR21, 0x40000040 ;  /* 0x4000004000157882 */ /* 0x000fe20000000000 */
[----:B------:R-:W-:Y:S01]  /*1b30*/  UMOV UR23, 0x40000040 ;  /* 0x4000004000177882 */ /* 0x000fe20000000000 */
[----:B------:R-:W-:Y:S02]  /*1b40*/  UIADD3 UR24, UR5, 0x402, URZ ;  /* 0x0000040205187890 */ /* 0x000fe4000fffe03f */
[----:B------:R-:W-:Y:S02]  /*1b50*/  UIADD3 UR26, UR4, 0x382, URZ ;  /* 0x00000382041a7890 */ /* 0x000fe4000fffe03f */
[----:B------:R-:W2:Y:S01]  /*1b60*/  @P2 LDC R6, c[0x0][0x450] ;  /* 0x00011400ff062b82 */ /* 0x000ea20000000800 */
        /* <DEDUP_REMOVED lines=10> */
[----:B------:R-:W-:Y:S01]  /*1c10*/  UIADD3 UR40, UR5, 0x800, URZ ;  /* 0x0000080005287890 */ /* 0x000fe2000fffe03f */
[----:B-1----:R-:W-:Y:S01]  /*1c20*/  @P2 IMAD.HI.U32 R5, R0, R5, RZ ;  /* 0x0000000500052227 */ /* 0x002fe200078e00ff */
[----:B------:R-:W-:Y:S01]  /*1c30*/  UIADD3 UR42, UR4, 0x700, URZ ;  /* 0x00000700042a7890 */ /* 0x000fe2000fffe03f */
[----:B------:R-:W-:Y:S01]  /*1c40*/  UMOV UR41, 0x40000040 ;  /* 0x4000004000297882 */ /* 0x000fe20000000000 */
[----:B------:R-:W-:Y:S01]  /*1c50*/  UMOV UR43, 0x40000040 ;  /* 0x40000040002b7882 */ /* 0x000fe20000000000 */
[----:B------:R-:W-:Y:S01]  /*1c60*/  UIADD3 UR44, UR5, 0x802, URZ ;  /* 0x00000802052c7890 */ /* 0x000fe2000fffe03f */
[----:B------:R-:W-:Y:S01]  /*1c70*/  IMAD R0, R82, -0x70, RZ ;  /* 0xffffff9052007824 */ /* 0x000fe200078e02ff */
[----:B------:R-:W-:Y:S01]  /*1c80*/  UIADD3 UR46, UR4, 0x702, URZ ;  /* 0x00000702042e7890 */ /* 0x000fe2000fffe03f */
[----:B--2---:R-:W-:Y:S01]  /*1c90*/  @P2 SHF.R.U32.HI R4, RZ, R6, R5 ;  /* 0x00000006ff042219 */ /* 0x004fe20000011605 */
[----:B------:R-:W-:Y:S01]  /*1ca0*/  UMOV UR45, 0x40000040 ;  /* 0x40000040002d7882 */ /* 0x000fe20000000000 */
[----:B------:R-:W-:Y:S01]  /*1cb0*/  UMOV UR47, 0x40000040 ;  /* 0x40000040002f7882 */ /* 0x000fe20000000000 */
[----:B------:R-:W-:Y:S01]  /*1cc0*/  UIADD3 UR48, UR5, 0x804, URZ ;  /* 0x0000080405307890 */ /* 0x000fe2000fffe03f */
[----:B------:R-:W1:Y:S01]  /*1cd0*/  LDC R6, c[0x0][0x288] ;  /* 0x0000a200ff067b82 */ /* 0x000e620000000800 */
[----:B------:R-:W-:-:S02]  /*1ce0*/  WARPGROUP.DEPBAR.LE gsb0, 0x0 ;  /* 0x00008000000079c5 */ /* 0x000fc40000010000 */
[----:B------:R-:W-:Y:S01]  /*1cf0*/  WARPGROUP.ARRIVE ;  /* 0x00000000000079c5 */ /* 0x000fe20000000000 */
[----:B------:R-:W-:Y:S01]  /*1d00*/  UIADD3 UR50, UR4, 0x704, URZ ;  /* 0x0000070404327890 */ /* 0x000fe2000fffe03f */
[----:B------:R-:W2:Y:S01]  /*1d10*/  SHFL.IDX PT, R5, R4, 0x1, 0x1c1f ;  /* 0x003c1f0004057f89 */ /* 0x000ea200000e0000 */
[----:B------:R-:W-:Y:S01]  /*1d20*/  UMOV UR49, 0x40000040 ;  /* 0x4000004000317882 */ /* 0x000fe20000000000 */
[----:B------:R-:W-:Y:S01]  /*1d30*/  UMOV UR51, 0x40000040 ;  /* 0x4000004000337882 */ /* 0x000fe20000000000 */
[----:B------:R-:W-:Y:S01]  /*1d40*/  UIADD3 UR52, UR5, 0x806, URZ ;  /* 0x0000080605347890 */ /* 0x000fe2000fffe03f */
[----:B------:R-:W-:Y:S01]  /*1d50*/  HGMMA.64x16x16.F32 R64, gdesc[UR56], RZ, !UPT, gsb0 ;  /* 0x00200000384079f0 */ /* 0x000fe2000c0008ff */
[----:B------:R-:W-:Y:S01]  /*1d60*/  UIADD3 UR58, UR4, 0x100, URZ ;  /* 0x00000100043a7890 */ /* 0x000fe2000fffe03f */
[----:B------:R-:W-:Y:S01]  /*1d70*/  VIADD R8, R0, 0x71 ;  /* 0x0000007100087836 */ /* 0x000fe20000000000 */
[----:B------:R-:W-:Y:S01]  /*1d80*/  UMOV UR59, 0x40000040 ;  /* 0x40000040003b7882 */ /* 0x000fe20000000000 */
[----:B------:R-:W-:Y:S01]  /*1d90*/  UIADD3 UR5, UR4, 0x904, URZ ;  /* 0x0000090404057890 */ /* 0x000fe2000fffe03f */
[----:B0-----:R-:W-:Y:S01]  /*1da0*/  IMAD R0, R3, UR39, R0 ;  /* 0x0000002703007c24 */ /* 0x001fe2000f8e0200 */
[----:B------:R-:W-:Y:S01]  /*1db0*/  UIADD3 UR54, UR4, 0x706, URZ ;  /* 0x0000070604367890 */ /* 0x000fe2000fffe03f */
[----:B------:R-:W-:Y:S01]  /*1dc0*/  IMAD R8, R19, -0x2, R8 ;  /* 0xfffffffe13087824 */ /* 0x000fe200078e0208 */
[----:B------:R-:W-:Y:S01]  /*1dd0*/  UMOV UR53, 0x40000040 ;  /* 0x4000004000357882 */ /* 0x000fe20000000000 */
[----:B------:R-:W-:Y:S01]  /*1de0*/  UMOV UR55, 0x40000040 ;  /* 0x4000004000377882 */ /* 0x000fe20000000000 */
[----:B------:R-:W-:Y:S01]  /*1df0*/  VIADD R0, R0, 0x70 ;  /* 0x0000007000007836 */ /* 0x000fe20000000000 */
[----:B------:R-:W0:Y:S01]  /*1e00*/  SHFL.IDX PT, R4, R4, RZ, 0x1c1f ;  /* 0x001c1fff04047589 */ /* 0x000e2200000e0000 */
[----:B------:R-:W-:-:S02]  /*1e10*/  IMAD R9, R3, UR39, R8 ;  /* 0x0000002703097c24 */ /* 0x000fc4000f8e0208 */
[----:B------:R-:W-:Y:S02]  /*1e20*/  IMAD R7, R19, -0x2, R0 ;  /* 0xfffffffe13077824 */ /* 0x000fe400078e0200 */
[----:B-1----:R-:W-:Y:S01]  /*1e30*/  IMAD R3, R3, UR39, -R6 ;  /* 0x0000002703037c24 */ /* 0x002fe2000f8e0a06 */
[----:B--2---:R-:W-:-:S04]  /*1e40*/  IADD3 R0, R5, -R6, R9 ;  /* 0x8000000605007210 */ /* 0x004fc80007ffe009 */
[----:B------:R-:W-:-:S04]  /*1e50*/  VIMNMX R0, R7, R0, PT ;  /* 0x0000000007007248 */ /* 0x000fc80003fe0100 */
[C---:B------:R-:W-:Y:S02]  /*1e60*/  ISETP.GT.AND P3, PT, R0.reuse, RZ, PT ;  /* 0x000000ff0000720c */ /* 0x040fe40003f64270 */
[C---:B------:R-:W-:Y:S02]  /*1e70*/  ISETP.GT.AND P4, PT, R0.reuse, 0x1, PT ;  /* 0x000000010000780c */ /* 0x040fe40003f84270 */
[----:B------:R-:W-:Y:S01]  /*1e80*/  ISETP.GT.AND P5, PT, R0, 0x8, PT ;  /* 0x000000080000780c */ /* 0x000fe20003fa4270 */
        /* <DEDUP_REMOVED lines=394> */
[----:B------:R-:W-:Y:S02]  /*3730*/  FSEL R11, R74, -INF , P3 ;  /* 0xff8000004a0b7808 */ /* 0x000fe40001800000 */
[----:B------:R-:W-:Y:S02]  /*3740*/  FSEL R75, R75, -INF , P4 ;  /* 0xff8000004b4b7808 */ /* 0x000fe40002000000 */
[----:B------:R-:W-:Y:S01]  /*3750*/  ISETP.GT.AND P3, PT, R0, 0x9, PT ;  /* 0x000000090000780c */ /* 0x000fe20003f64270 */
[----:B------:R-:W-:Y:S01]  /*3760*/  HGMMA.64x16x16.F32 R64, gdesc[UR52], R64, gsb0 ;  /* 0x00200000344079f0 */ /* 0x000fe20008000840 */
[----:B------:R-:W-:Y:S01]  /*3770*/  UIADD3 UR54, UR4, 0x806, URZ ;  /* 0x0000080604367890 */ /* 0x000fe2000fffe03f */
[----:B------:R-:W-:Y:S01]  /*3780*/  FSEL R15, R78, -INF , P5 ;  /* 0xff8000004e0f7808 */ /* 0x000fe20002800000 */
[----:B------:R-:W-:Y:S01]  /*3790*/  UMOV UR55, 0x40000040 ;  /* 0x4000004000377882 */ /* 0x000fe20000000000 */
[----:B------:R-:W-:-:S02]  /*37a0*/  FMNMX.FTZ R8, R11, R75, !PT ;  /* 0x0000004b0b087209 */ /* 0x000fc40007810000 */
[C---:B------:R-:W-:Y:S02]  /*37b0*/  ISETP.GT.AND P4, PT, R0.reuse, 0x10, PT ;  /* 0x000000100000780c */ /* 0x040fe40003f84270 */
[----:B------:R-:W-:Y:S02]  /*37c0*/  FSEL R79, R79, -INF , P3 ;  /* 0xff8000004f4f7808 */ /* 0x000fe40001800000 */
[----:B------:R-:W-:Y:S02]  /*37d0*/  FMNMX.FTZ R8, R15, R8, !PT ;  /* 0x000000080f087209 */ /* 0x000fe40007810000 */
[----:B------:R-:W-:Y:S02]  /*37e0*/  ISETP.GT.AND P3, PT, R0, 0x11, PT ;  /* 0x000000110000780c */ /* 0x000fe40003f64270 */
[----:B------:R-:W-:Y:S01]  /*37f0*/  FMNMX.FTZ R8, R79, R8, !PT ;  /* 0x000000084f087209 */ /* 0x000fe20007810000 */
[----:B------:R-:W-:Y:S02]  /*3800*/  WARPGROUP.DEPBAR.LE gsb0, 0x0 ;  /* 0x00008000000079c5 */ /* 0x000fe40000010000 */
[----:B------:R-:W-:Y:S01]  /*3810*/  WARPGROUP.ARRIVE ;  /* 0x00000000000079c5 */ /* 0x000fe20000000000 */
[----:B------:R-:W-:-:S02]  /*3820*/  FSEL R81, R66, -INF , P4 ;  /* 0xff80000042517808 */ /* 0x000fc40002000000 */
[C---:B------:R-:W-:Y:S02]  /*3830*/  ISETP.GT.AND P4, PT, R0.reuse, 0x18, PT ;  /* 0x000000180000780c */ /* 0x040fe40003f84270 */
[----:B------:R-:W-:Y:S01]  /*3840*/  FSEL R67, R67, -INF , P3 ;  /* 0xff80000043437808 */ /* 0x000fe20001800000 */
[----:B------:R-:W-:Y:S01]  /*3850*/  HGMMA.64x16x16.F32 R56, gdesc[UR52], R56, gsb0 ;  /* 0x00200000343879f0 */ /* 0x000fe20008000838 */
[----:B------:R-:W-:Y:S01]  /*3860*/  UIADD3 UR54, UR4, 0x886, URZ ;  /* 0x0000088604367890 */ /* 0x000fe2000fffe03f */
[----:B------:R-:W-:Y:S01]  /*3870*/  FMNMX.FTZ R8, R81, R8, !PT ;  /* 0x0000000851087209 */ /* 0x000fe20007810000 */
[----:B------:R-:W-:Y:S01]  /*3880*/  UMOV UR55, 0x40000040 ;  /* 0x4000004000377882 */ /* 0x000fe20000000000 */
[----:B------:R-:W-:Y:S02]  /*3890*/  ISETP.GT.AND P3, PT, R0, 0x19, PT ;  /* 0x000000190000780c */ /* 0x000fe40003f64270 */
[----:B------:R-:W-:Y:S02]  /*38a0*/  FSEL R83, R70, -INF , P4 ;  /* 0xff80000046537808 */ /* 0x000fe40002000000 */
        /* <DEDUP_REMOVED lines=32> */
[----:B------:R-:W-:Y:S01]  /*3ab0*/  UMOV UR4, UR52 ;  /* 0x0000003400047c82 */ /* 0x000fe20008000000 */
[----:B------:R-:W-:Y:S02]  /*3ac0*/  ISETP.GT.AND P3, PT, R0, 0x39, PT ;  /* 0x000000390000780c */ /* 0x000fe40003f64270 */
[----:B------:R-:W-:-:S02]  /*3ad0*/  FSEL R93, R54, -INF , P4 ;  /* 0xff800000365d7808 */ /* 0x000fc40002000000 */
[----:B------:R-:W-:Y:S02]  /*3ae0*/  FMNMX.FTZ R8, R91, R8, !PT ;  /* 0x000000085b087209 */ /* 0x000fe40007810000 */
[C---:B------:R-:W-:Y:S02]  /*3af0*/  ISETP.GT.AND P4, PT, R0.reuse, 0x40, PT ;  /* 0x000000400000780c */ /* 0x040fe40003f84270 */
[----:B------:R-:W-:Y:S02]  /*3b00*/  FSEL R95, R55, -INF , P3 ;  /* 0xff800000375f7808 */ /* 0x000fe40001800000 */
[----:B------:R-:W-:Y:S02]  /*3b10*/  FMNMX.FTZ R8, R93, R8, !PT ;  /* 0x000000085d087209 */ /* 0x000fe40007810000 */
[----:B------:R-:W-:Y:S02]  /*3b20*/  ISETP.GT.AND P3, PT, R0, 0x41, PT ;  /* 0x000000410000780c */ /* 0x000fe40003f64270 */
[----:B------:R-:W-:Y:S01]  /*3b30*/  FMNMX.FTZ R8, R95, R8, !PT ;  /* 0x000000085f087209 */ /* 0x000fe20007810000 */
[----:B------:R-:W-:-:S02]  /*3b40*/  WARPGROUP.DEPBAR.LE gsb0, 0x0 ;  /* 0x00008000000079c5 */ /* 0x000fc40000010000 */
[----:B------:R-:W-:Y:S01]  /*3b50*/  WARPGROUP.ARRIVE ;  /* 0x00000000000079c5 */ /* 0x000fe20000000000 */
[----:B------:R-:W-:Y:S02]  /*3b60*/  FSEL R97, R42, -INF , P4 ;  /* 0xff8000002a617808 */ /* 0x000fe40002000000 */
[C---:B------:R-:W-:Y:S02]  /*3b70*/  ISETP.GT.AND P4, PT, R0.reuse, 0x48, PT ;  /* 0x000000480000780c */ /* 0x040fe40003f84270 */
[----:B------:R-:W-:Y:S01]  /*3b80*/  FSEL R99, R43, -INF , P3 ;  /* 0xff8000002b637808 */ /* 0x000fe20001800000 */
[----:B------:R-:W-:Y:S01]  /*3b90*/  HGMMA.64x16x16.F32 R32, gdesc[UR52], R32, gsb0 ;  /* 0x00200000342079f0 */ /* 0x000fe20008000820 */
[----:B------:R-:W-:Y:S02]  /*3ba0*/  FMNMX.FTZ R8, R97, R8, !PT ;  /* 0x0000000861087209 */ /* 0x000fe40007810000 */
[----:B------:R-:W-:Y:S02]  /*3bb0*/  ISETP.GT.AND P3, PT, R0, 0x49, PT ;  /* 0x000000490000780c */ /* 0x000fe40003f64270 */
[----:B------:R-:W-:Y:S01]  /*3bc0*/  FSEL R101, R46, -INF , P4 ;  /* 0xff8000002e657808 */ /* 0x000fe20002000000 */
[----:B------:R-:W-:Y:S01]  /*3bd0*/  IMAD.MOV.U32 R46, RZ, RZ, R17 ;  /* 0x000000ffff2e7224 */ /* 0x000fe200078e0011 */
        /* <DEDUP_REMOVED lines=12> */
[----:B------:R-:W-:Y:S01]  /*3ca0*/  FMNMX.FTZ R8, R105, R8, !PT ;  /* 0x0000000869087209 */ /* 0x000fe20007810000 */
[----:B------:R-:W-:Y:S01]  /*3cb0*/  ULDC UR4, c[0x0][0x988] ;  /* 0x0002620000047ab9 */ /* 0x000fe20000000800 */
        /* <DEDUP_REMOVED lines=9> */
[----:B------:R-:W-:Y:S01]  /*3d50*/  FSEL R113, R26, -INF , P4 ;  /* 0xff8000001a717808 */ /* 0x000fe20002000000 */
[----:B------:R1:W-:Y:S01]  /*3d60*/  @!P1 SYNCS.ARRIVE.TRANS64.RED.A1T0 RZ, [R2+URZ], RZ ;  /* 0x000000ff02ff99a7 */ /* 0x0003e2000810043f */
[----:B------:R-:W-:-:S02]  /*3d70*/  ISETP.GT.AND P4, PT, R0, 0x68, PT ;  /* 0x000000680000780c */ /* 0x000fc40003f84270 */
[----:B------:R-:W-:Y:S02]  /*3d80*/  FSEL R115, R27, -INF , P3 ;  /* 0xff8000001b737808 */ /* 0x000fe40001800000 */
[----:B------:R-:W-:Y:S02]  /*3d90*/  FMNMX.FTZ R8, R113, R8, !PT ;  /* 0x0000000871087209 */ /* 0x000fe40007810000 */
[----:B------:R-:W-:Y:S01]  /*3da0*/  ISETP.GT.AND P3, PT, R0, 0x69, PT ;  /* 0x000000690000780c */ /* 0x000fe20003f64270 */
[----:B------:R-:W-:Y:S01]  /*3db0*/  IMAD.U32 R0, RZ, RZ, UR4 ;  /* 0x00000004ff007e24 */ /* 0x000fe2000f8e00ff */
[----:B------:R-:W-:Y:S01]  /*3dc0*/  FSEL R117, R30, -INF , P4 ;  /* 0xff8000001e757808 */ /* 0x000fe20002000000 */
[----:B-1----:R-:W-:Y:S01]  /*3dd0*/  IMAD.MOV.U32 R2, RZ, RZ, RZ ;  /* 0x000000ffff027224 */ /* 0x002fe200078e00ff */
[----:B------:R-:W-:Y:S02]  /*3de0*/  FMNMX.FTZ R8, R115, R8, !PT ;  /* 0x0000000873087209 */ /* 0x000fe40007810000 */
[----:B------:R-:W-:-:S02]  /*3df0*/  FSEL R119, R31, -INF , P3 ;  /* 0xff8000001f777808 */ /* 0x000fc40001800000 */
[----:B------:R-:W-:-:S04]  /*3e00*/  FMNMX.FTZ R8, R117, R8, !PT ;  /* 0x0000000875087209 */ /* 0x000fc80007810000 */
[----:B------:R-:W-:Y:S01]  /*3e10*/  FMNMX.FTZ R10, R119, R8, !PT ;  /* 0x00000008770a7209 */ /* 0x000fe20007810000 */
[----:B------:R-:W-:-:S04]  /*3e20*/  IMAD.IADD R8, R9, 0x1, -R6 ;  /* 0x0000000109087824 */ /* 0x000fc800078e0a06 */
[----:B------:R-:W1:Y:S01]  /*3e30*/  SHFL.BFLY PT, R5, R10, 0x2, 0x1f ;  /* 0x0c401f000a057f89 */ /* 0x000e6200000e0000 */
[----:B0-----:R-:W-:-:S04]  /*3e40*/  VIADDMNMX R7, R4, R8, R7, PT ;  /* 0x0000000804077246 */ /* 0x001fc80003800107 */
[C---:B------:R-:W-:Y:S02]  /*3e50*/  ISETP.GT.AND P4, PT, R7.reuse, 0x1, PT ;  /* 0x000000010700780c */ /* 0x040fe40003f84270 */
[----:B------:R-:W-:Y:S02]  /*3e60*/  ISETP.GT.AND P5, PT, R7, 0x8, PT ;  /* 0x000000080700780c */ /* 0x000fe40003fa4270 */
[----:B------:R-:W-:Y:S02]  /*3e70*/  FSEL R73, R73, -INF , P4 ;  /* 0xff80000049497808 */ /* 0x000fe40002000000 */
[----:B------:R-:W-:-:S04]  /*3e80*/  ISETP.GT.AND P4, PT, R7, 0x11, PT ;  /* 0x000000110700780c */ /* 0x000fc80003f84270 */
[----:B------:R-:W-:Y:S02]  /*3e90*/  FSEL R65, R65, -INF , P4 ;  /* 0xff80000041417808 */ /* 0x000fe40002000000 */
[----:B------:R-:W-:-:S04]  /*3ea0*/  ISETP.GT.AND P4, PT, R7, 0x19, PT ;  /* 0x000000190700780c */ /* 0x000fc80003f84270 */
[----:B------:R-:W-:Y:S02]  /*3eb0*/  FSEL R69, R69, -INF , P4 ;  /* 0xff80000045457808 */ /* 0x000fe40002000000 */
[----:B------:R-:W-:Y:S02]  /*3ec0*/  ISETP.GT.AND P4, PT, R7, 0x21, PT ;  /* 0x000000210700780c */ /* 0x000fe40003f84270 */
[----:B-1----:R-:W-:Y:S02]  /*3ed0*/  FMNMX.FTZ R12, R10, R5, !PT ;  /* 0x000000050a0c7209 */ /* 0x002fe40007810000 */
[----:B------:R-:W-:Y:S02]  /*3ee0*/  FSEL R57, R57, -INF , P4 ;  /* 0xff80000039397808 */ /* 0x000fe40002000000 */
[----:B------:R-:W-:Y:S01]  /*3ef0*/  ISETP.GT.AND P4, PT, R7, 0x29, PT ;  /* 0x000000290700780c */ /* 0x000fe20003f84270 */
[----:B------:R-:W0:Y:S03]  /*3f00*/  SHFL.BFLY PT, R5, R12, 0x1, 0x1f ;  /* 0x0c201f000c057f89 */ /* 0x000e2600000e0000 */
[----:B------:R-:W-:-:S02]  /*3f10*/  FSEL R61, R61, -INF , P4 ;  /* 0xff8000003d3d7808 */ /* 0x000fc40002000000 */
[----:B------:R-:W-:-:S04]  /*3f20*/  ISETP.GT.AND P4, PT, R7, 0x31, PT ;  /* 0x000000310700780c */ /* 0x000fc80003f84270 */
[----:B------:R-:W-:Y:S02]  /*3f30*/  FSEL R49, R49, -INF , P4 ;  /* 0xff80000031317808 */ /* 0x000fe40002000000 */
[----:B------:R-:W-:-:S04]  /*3f40*/  ISETP.GT.AND P4, PT, R7, 0x39, PT ;  /* 0x000000390700780c */ /* 0x000fc80003f84270 */
[----:B------:R-:W-:Y:S02]  /*3f50*/  FSEL R53, R53, -INF , P4 ;  /* 0xff80000035357808 */ /* 0x000fe40002000000 */
[----:B------:R-:W-:-:S04]  /*3f60*/  ISETP.GT.AND P4, PT, R7, 0x41, PT ;  /* 0x000000410700780c */ /* 0x000fc80003f84270 */
[----:B------:R-:W-:Y:S02]  /*3f70*/  FSEL R41, R41, -INF , P4 ;  /* 0xff80000029297808 */ /* 0x000fe40002000000 */
[----:B------:R-:W-:Y:S02]  /*3f80*/  ISETP.GT.AND P4, PT, R7, 0x49, PT ;  /* 0x000000490700780c */ /* 0x000fe40003f84270 */
[----:B0-----:R-:W-:Y:S02]  /*3f90*/  FMNMX.FTZ R5, R12, R5, !PT ;  /* 0x000000050c057209 */ /* 0x001fe40007810000 */
[----:B------:R-:W-:Y:S02]  /*3fa0*/  FSEL R45, R45, -INF , P4 ;  /* 0xff8000002d2d7808 */ /* 0x000fe40002000000 */
[C---:B------:R-:W-:Y:S01]  /*3fb0*/  FSETP.NEU.FTZ.AND P3, PT, R5.reuse, -INF , PT ;  /* 0xff8000000500780b */ /* 0x040fe20003f7d000 */
[----:B------:R-:W-:Y:S01]  /*3fc0*/  FMUL.FTZ R9, R5, R0 ;  /* 0x0000000005097220 */ /* 0x000fe20000410000 */
[----:B------:R-:W-:-:S04]  /*3fd0*/  ISETP.GT.AND P4, PT, R7, 0x51, PT ;  /* 0x000000510700780c */ /* 0x000fc80003f84270 */
[----:B------:R-:W-:Y:S02]  /*3fe0*/  FSEL R30, R9, RZ, P3 ;  /* 0x000000ff091e7208 */ /* 0x000fe40001800000 */
[----:B------:R-:W-:Y:S02]  /*3ff0*/  ISETP.GT.AND P3, PT, R7, RZ, PT ;  /* 0x000000ff0700720c */ /* 0x000fe40003f64270 */
[----:B------:R-:W-:Y:S01]  /*4000*/  FSEL R33, R33, -INF , P4 ;  /* 0xff80000021217808 */ /* 0x000fe20002000000 */
[-CC-:B------:R-:W-:Y:S01]  /*4010*/  FFMA.FTZ R201, R11, R0.reuse, -R30.reuse ;  /* 0x000000000bc97223 */ /* 0x180fe2000001081e */
[----:B------:R-:W-:Y:S01]  /*4020*/  FSEL R9, R72, -INF , P3 ;  /* 0xff80000048097808 */ /* 0x000fe20001800000 */
[-CC-:B------:R-:W-:Y:S01]  /*4030*/  FFMA.FTZ R203, R15, R0.reuse, -R30.reuse ;  /* 0x000000000fcb7223 */ /* 0x180fe2000001081e */
[----:B------:R-:W-:Y:S01]  /*4040*/  ISETP.GT.AND P3, PT, R7, 0x9, PT ;  /* 0x000000090700780c */ /* 0x000fe20003f64270 */
[-CC-:B------:R-:W-:Y:S01]  /*4050*/  FFMA.FTZ R20, R59, R0.reuse, -R30.reuse ;  /* 0x000000003b147223 */ /* 0x180fe2000001081e */
[----:B------:R-:W-:Y:S01]  /*4060*/  FSEL R11, R76, -INF , P5 ;  /* 0xff8000004c0b7808 */ /* 0x000fe20002800000 */
[-CC-:B------:R-:W-:Y:S01]  /*4070*/  FFMA.FTZ R8, R75, R0.reuse, -R30.reuse ;  /* 0x000000004b087223 */ /* 0x180fe2000001081e */
[----:B------:R-:W-:Y:S01]  /*4080*/  FMNMX.FTZ R4, R9, R73, !PT ;  /* 0x0000004909047209 */ /* 0x000fe20007810000 */
[----:B------:R-:W-:Y:S01]  /*4090*/  MUFU.EX2 R201, R201 ;  /* 0x000000c900c97308 */ /* 0x000fe20000000800 */
[----:B------:R-:W-:Y:S01]  /*40a0*/  FSEL R77, R77, -INF , P3 ;  /* 0xff8000004d4d7808 */ /* 0x000fe20001800000 */
[-CC-:B------:R-:W-:Y:S01]  /*40b0*/  FFMA.FTZ R10, R79, R0.reuse, -R30.reuse ;  /* 0x000000004f0a7223 */ /* 0x180fe2000001081e */
[----:B------:R-:W-:Y:S01]  /*40c0*/  ISETP.GT.AND P3, PT, R7, 0x10, PT ;  /* 0x000000100700780c */ /* 0x000fe20003f64270 */
[--C-:B------:R-:W-:Y:S01]  /*40d0*/  FFMA.FTZ R197, R81, R0, -R30.reuse ;  /* 0x0000000051c57223 */ /* 0x100fe2000001081e */
[----:B------:R-:W-:Y:S01]  /*40e0*/  FMNMX.FTZ R4, R11, R4, !PT ;  /* 0x000000040b047209 */ /* 0x000fe20007810000 */
[--C-:B------:R-:W-:Y:S01]  /*40f0*/  FFMA.FTZ R12, R67, R0, -R30.reuse ;  /* 0x00000000430c7223 */ /* 0x100fe2000001081e */
[----:B------:R-:W-:Y:S01]  /*4100*/  FSEL R13, R64, -INF , P3 ;  /* 0xff800000400d7808 */ /* 0x000fe20001800000 */
[----:B------:R-:W0:Y:S01]  /*4110*/  MUFU.EX2 R8, R8 ;  /* 0x0000000800087308 */ /* 0x000e220000000800 */
[----:B------:R-:W-:Y:S01]  /*4120*/  FMNMX.FTZ R4, R77, R4, !PT ;  /* 0x000000044d047209 */ /* 0x000fe20007810000 */
[-CC-:B------:R-:W-:Y:S01]  /*4130*/  FFMA.FTZ R199, R83, R0.reuse, -R30.reuse ;  /* 0x0000000053c77223 */ /* 0x180fe2000001081e */
[----:B------:R-:W-:Y:S01]  /*4140*/  ISETP.GT.AND P3, PT, R7, 0x18, PT ;  /* 0x000000180700780c */ /* 0x000fe20003f64270 */
[--C-:B------:R-:W-:Y:S01]  /*4150*/  FFMA.FTZ R14, R71, R0, -R30.reuse ;  /* 0x00000000470e7223 */ /* 0x100fe2000001081e */
[----:B------:R-:W-:Y:S01]  /*4160*/  FMNMX.FTZ R4, R13, R4, !PT ;  /* 0x000000040d047209 */ /* 0x000fe20007810000 */
[--C-:B------:R-:W-:Y:S01]  /*4170*/  FFMA.FTZ R193, R85, R0, -R30.reuse ;  /* 0x0000000055c17223 */ /* 0x100fe2000001081e */
[----:B------:R-:W-:Y:S01]  /*4180*/  FSEL R15, R68, -INF , P3 ;  /* 0xff800000440f7808 */ /* 0x000fe20001800000 */
[----:B------:R-:W-:Y:S01]  /*4190*/  MUFU.EX2 R203, R203 ;  /* 0x000000cb00cb7308 */ /* 0x000fe20000000800 */
        /* <DEDUP_REMOVED lines=25> */
[----:B------:R-:W1:Y:S01]  /*4330*/  @P2 LDC R48, c[0x0][0x44c] ;  /* 0x00011300ff302b82 */ /* 0x000e620000000800 */
        /* <DEDUP_REMOVED lines=19> */
[----:B------:R-:W-:Y:S01]  /*4470*/  FFMA.FTZ R117, R117, R0, -R30 ;  /* 0x0000000075757223 */ /* 0x000fe2000001081e */
[----:B------:R-:W-:Y:S01]  /*4480*/  FSEL R43, R44, -INF , P3 ;  /* 0xff8000002c2b7808 */ /* 0x000fe20001800000 */
[----:B0-----:R-:W-:Y:S01]  /*4490*/  FADD.FTZ R44, R201, R8 ;  /* 0x00000008c92c7221 */ /* 0x001fe20000010000 */
[----:B------:R-:W-:Y:S01]  /*44a0*/  FMNMX.FTZ R4, R41, R4, !PT ;  /* 0x0000000429047209 */ /* 0x000fe20007810000 */
[----:B------:R-:W-:Y:S01]  /*44b0*/  MUFU.EX2 R193, R193 ;  /* 0x000000c100c17308 */ /* 0x000fe20000000800 */
[----:B------:R-:W-:Y:S01]  /*44c0*/  ISETP.GT.AND P3, PT, R7, 0x50, PT ;  /* 0x000000500700780c */ /* 0x000fe20003f64270 */
[----:B-1----:R-:W-:Y:S01]  /*44d0*/  @P2 IMAD.HI.U32 R48, R17, R48, RZ ;  /* 0x0000003011302227 */ /* 0x002fe200078e00ff */
[----:B------:R-:W-:-:S03]  /*44e0*/  FMNMX.FTZ R4, R43, R4, !PT ;  /* 0x000000042b047209 */ /* 0x000fc60007810000 */
[----:B------:R-:W-:Y:S01]  /*44f0*/  FFMA.FTZ R30, R119, R0, -R30 ;  /* 0x00000000771e7223 */ /* 0x000fe2000001081e */
[----:B------:R-:W-:Y:S02]  /*4500*/  FSEL R47, R32, -INF , P3 ;  /* 0xff800000202f7808 */ /* 0x000fe40001800000 */
[----:B------:R-:W-:Y:S02]  /*4510*/  CS2R R118, SRZ ;  /* 0x0000000000767805 */ /* 0x000fe4000001ff00 */
[----:B------:R-:W-:Y:S01]  /*4520*/  FMNMX.FTZ R4, R45, R4, !PT ;  /* 0x000000042d047209 */ /* 0x000fe20007810000 */
[----:B------:R-:W-:Y:S01]  /*4530*/  MUFU.EX2 R20, R20 ;  /* 0x0000001400147308 */ /* 0x000fe20000000800 */
[----:B------:R-:W-:Y:S02]  /*4540*/  ISETP.GT.AND P3, PT, R7, 0x58, PT ;  /* 0x000000580700780c */ /* 0x000fe40003f64270 */
[----:B------:R-:W-:Y:S02]  /*4550*/  CS2R R88, SRZ ;  /* 0x0000000000587805 */ /* 0x000fe4000001ff00 */
[----:B------:R-:W-:-:S02]  /*4560*/  FMNMX.FTZ R4, R47, R4, !PT ;  /* 0x000000042f047209 */ /* 0x000fc40007810000 */
[----:B------:R-:W-:Y:S02]  /*4570*/  CS2R R86, SRZ ;  /* 0x0000000000567805 */ /* 0x000fe4000001ff00 */
[----:B------:R-:W-:Y:S02]  /*4580*/  ISETP.GT.AND P4, PT, R7, 0x59, PT ;  /* 0x000000590700780c */ /* 0x000fe40003f84270 */
[----:B------:R-:W-:Y:S02]  /*4590*/  CS2R R84, SRZ ;  /* 0x0000000000547805 */ /* 0x000fe4000001ff00 */
[----:B------:R-:W-:Y:S01]  /*45a0*/  FSEL R51, R36, -INF , P3 ;  /* 0xff80000024337808 */ /* 0x000fe20001800000 */
[----:B------:R-:W-:Y:S01]  /*45b0*/  MUFU.EX2 R195, R195 ;  /* 0x000000c300c37308 */ /* 0x000fe20000000800 */
[----:B------:R-:W-:Y:S02]  /*45c0*/  FMNMX.FTZ R4, R33, R4, !PT ;  /* 0x0000000421047209 */ /* 0x000fe40007810000 */
[----:B------:R-:W-:-:S02]  /*45d0*/  CS2R R80, SRZ ;  /* 0x0000000000507805 */ /* 0x000fc4000001ff00 */
[----:B------:R-:W-:Y:S02]  /*45e0*/  FSEL R37, R37, -INF , P4 ;  /* 0xff80000025257808 */ /* 0x000fe40002000000 */
[----:B------:R-:W-:Y:S02]  /*45f0*/  CS2R R78, SRZ ;  /* 0x00000000004e7805 */ /* 0x000fe4000001ff00 */
[----:B------:R-:W-:Y:S02]  /*4600*/  ISETP.GT.AND P3, PT, R7, 0x60, PT ;  /* 0x000000600700780c */ /* 0x000fe40003f64270 */
[----:B------:R-:W-:Y:S02]  /*4610*/  CS2R R74, SRZ ;  /* 0x00000000004a7805 */ /* 0x000fe4000001ff00 */
[----:B------:R-:W-:Y:S01]  /*4620*/  FMNMX.FTZ R4, R51, R4, !PT ;  /* 0x0000000433047209 */ /* 0x000fe20007810000 */
[----:B------:R-:W-:Y:S01]  /*4630*/  MUFU.EX2 R26, R26 ;  /* 0x0000001a001a7308 */ /* 0x000fe20000000800 */
[----:B------:R-:W-:-:S02]  /*4640*/  ISETP.GT.AND P4, PT, R7, 0x61, PT ;  /* 0x000000610700780c */ /* 0x000fc40003f84270 */
[----:B------:R-:W-:Y:S02]  /*4650*/  CS2R R70, SRZ ;  /* 0x0000000000467805 */ /* 0x000fe4000001ff00 */
[----:B------:R-:W-:Y:S02]  /*4660*/  FSEL R55, R24, -INF , P3 ;  /* 0xff80000018377808 */ /* 0x000fe40001800000 */
[----:B------:R-:W-:Y:S02]  /*4670*/  CS2R R66, SRZ ;  /* 0x0000000000427805 */ /* 0x000fe4000001ff00 */
[----:B------:R-:W-:Y:S02]  /*4680*/  FMNMX.FTZ R4, R37, R4, !PT ;  /* 0x0000000425047209 */ /* 0x000fe40007810000 */
[----:B------:R-:W-:Y:S02]  /*4690*/  CS2R R62, SRZ ;  /* 0x00000000003e7805 */ /* 0x000fe4000001ff00 */
[----:B------:R-:W-:Y:S01]  /*46a0*/  ISETP.GT.AND P3, PT, R7, 0x68, PT ;  /* 0x000000680700780c */ /* 0x000fe20003f64270 */
[----:B------:R-:W-:Y:S01]  /*46b0*/  MUFU.EX2 R189, R189 ;  /* 0x000000bd00bd7308 */ /* 0x000fe20000000800 */
[----:B------:R-:W-:-:S02]  /*46c0*/  FSEL R25, R25, -INF , P4 ;  /* 0xff80000019197808 */ /* 0x000fc40002000000 */
[----:B------:R-:W-:Y:S02]  /*46d0*/  FMNMX.FTZ R4, R55, R4, !PT ;  /* 0x0000000437047209 */ /* 0x000fe40007810000 */
[----:B------:R-:W-:Y:S02]  /*46e0*/  ISETP.GT.AND P4, PT, R7, 0x69, PT ;  /* 0x000000690700780c */ /* 0x000fe40003f84270 */
[----:B------:R-:W-:Y:S01]  /*46f0*/  FSEL R7, R28, -INF , P3 ;  /* 0xff8000001c077808 */ /* 0x000fe20001800000 */
[----:B------:R-:W-:Y:S01]  /*4700*/  MUFU.EX2 R93, R93 ;  /* 0x0000005d005d7308 */ /* 0x000fe20000000800 */
[----:B------:R-:W-:Y:S02]  /*4710*/  FMNMX.FTZ R4, R25, R4, !PT ;  /* 0x0000000419047209 */ /* 0x000fe40007810000 */
[----:B------:R-:W-:Y:S02]  /*4720*/  FSEL R29, R29, -INF , P4 ;  /* 0xff8000001d1d7808 */ /* 0x000fe40002000000 */
[----:B------:R-:W-:-:S02]  /*4730*/  FMNMX.FTZ R4, R7, R4, !PT ;  /* 0x0000000407047209 */ /* 0x000fc40007810000 */
[----:B------:R-:W-:Y:S01]  /*4740*/  F2FP.F16.F32.PACK_AB R201, R8, R201 ;  /* 0x000000c908c9723e */ /* 0x000fe200000000ff */
[----:B------:R0:W-:Y:S01]  /*4750*/  MUFU.EX2 R28, R91 ;  /* 0x0000005b001c7308 */ /* 0x0001e20000000800 */
[----:B------:R-:W-:-:S05]  /*4760*/  FMNMX.FTZ R4, R29, R4, !PT ;  /* 0x000000041d047209 */ /* 0x000fca0007810000 */
[----:B------:R-:W1:Y:S02]  /*4770*/  SHFL.BFLY PT, R59, R4, 0x2, 0x1f ;  /* 0x0c401f00043b7f89 */ /* 0x000e6400000e0000 */
[----:B------:R2:W3:Y:S01]  /*4780*/  MUFU.EX2 R32, R95 ;  /* 0x0000005f00207308 */ /* 0x0004e20000000800 */
[----:B0-----:R-:W-:-:S07]  /*4790*/  CS2R R90, SRZ ;  /* 0x00000000005a7805 */ /* 0x001fce000001ff00 */
[----:B------:R-:W-:Y:S01]  /*47a0*/  MUFU.EX2 R97, R97 ;  /* 0x0000006100617308 */ /* 0x000fe20000000800 */
[----:B--2---:R-:W-:-:S07]  /*47b0*/  CS2R R94, SRZ ;  /* 0x00000000005e7805 */ /* 0x004fce000001ff00 */
[----:B------:R0:W2:Y:S01]  /*47c0*/  MUFU.EX2 R34, R99 ;  /* 0x0000006300227308 */ /* 0x0000a20000000800 */
[----:B---3--:R-:W-:Y:S02]  /*47d0*/  F2FP.F16.F32.PACK_AB R191, R32, R93 ;  /* 0x0000005d20bf723e */ /* 0x008fe400000000ff */
[----:B-1----:R-:W-:-:S05]  /*47e0*/  FMNMX.FTZ R59, R4, R59, !PT ;  /* 0x0000003b043b7209 */ /* 0x002fca0007810000 */
[----:B------:R-:W-:Y:S01]  /*47f0*/  MUFU.EX2 R101, R101 ;  /* 0x0000006500657308 */ /* 0x000fe20000000800 */
[----:B0-----:R-:W-:Y:S01]  /*4800*/  CS2R R98, SRZ ;  /* 0x0000000000627805 */ /* 0x001fe2000001ff00 */
[----:B------:R-:W0:Y:S06]  /*4810*/  SHFL.BFLY PT, R4, R59, 0x1, 0x1f ;  /* 0x0c201f003b047f89 */ /* 0x000e2c00000e0000 */
[----:B------:R1:W3:Y:S01]  /*4820*/  MUFU.EX2 R36, R103 ;  /* 0x0000006700247308 */ /* 0x0002e20000000800 */
[----:B--2---:R-:W-:-:S07]  /*4830*/  F2FP.F16.F32.PACK_AB R185, R34, R97 ;  /* 0x0000006122b9723e */ /* 0x004fce00000000ff */
[----:B------:R-:W-:Y:S01]  /*4840*/  MUFU.EX2 R105, R105 ;  /* 0x0000006900697308 */ /* 0x000fe20000000800 */
[----:B-1----:R-:W-:-:S07]  /*4850*/  CS2R R102, SRZ ;  /* 0x0000000000667805 */ /* 0x002fce000001ff00 */
[----:B------:R1:W-:Y:S01]  /*4860*/  MUFU.EX2 R38, R107 ;  /* 0x0000006b00267308 */ /* 0x0003e20000000800 */
[----:B---3--:R-:W-:Y:S02]  /*4870*/  F2FP.F16.F32.PACK_AB R187, R36, R101 ;  /* 0x0000006524bb723e */ /* 0x008fe400000000ff */
[----:B0-----:R-:W-:Y:S02]  /*4880*/  FMNMX.FTZ R4, R59, R4, !PT ;  /* 0x000000043b047209 */ /* 0x001fe40007810000 */
[----:B------:R-:W0:Y:S02]  /*4890*/  @P2 LDC R59, c[0x0][0x450] ;  /* 0x00011400ff3b2b82 */ /* 0x000e240000000800 */
[C---:B------:R-:W-:Y:S01]  /*48a0*/  FSETP.NEU.FTZ.AND P3, PT, R4.reuse, -INF , PT ;  /* 0xff8000000400780b */ /* 0x040fe20003f7d000 */
[----:B------:R-:W-:Y:S01]  /*48b0*/  FMUL.FTZ R24, R4, R0 ;  /* 0x0000000004187220 */ /* 0x000fe20000410000 */
[----:B------:R-:W-:Y:S01]  /*48c0*/  MUFU.EX2 R109, R109 ;  /* 0x0000006d006d7308 */ /* 0x000fe20000000800 */
[----:B-1----:R-:W-:-:S03]  /*48d0*/  CS2R R106, SRZ ;  /* 0x00000000006a7805 */ /* 0x002fc6000001ff00 */
[----:B------:R-:W-:-:S04]  /*48e0*/  FSEL R24, R24, RZ, P3 ;  /* 0x000000ff18187208 */ /* 0x000fc80001800000 */
        /* <DEDUP_REMOVED lines=13> */
[-CC-:B------:R-:W-:Y:S01]  /*49c0*/  FFMA.FTZ R21, R21, R0.reuse, -R24.reuse ;  /* 0x0000000015157223 */ /* 0x180fe20000010818 */
[-C--:B------:R-:W-:Y:S01]  /*49d0*/  FFMA.FTZ R27, R27, R0.reuse, -R24 ;  /* 0x000000001b1b7223 */ /* 0x080fe20000010818 */
[----:B0-----:R-:W-:Y:S01]  /*49e0*/  @P2 SHF.R.U32.HI R46, RZ, R59, R48 ;  /* 0x0000003bff2e2219 */ /* 0x001fe20000011630 */
[----:B------:R-:W0:Y:S01]  /*49f0*/  MUFU.EX2 R200, R73 ;  /* 0x0000004900c87308 */ /* 0x000e220000000800 */
[-CC-:B------:R-:W-:Y:S01]  /*4a00*/  FFMA.FTZ R41, R41, R0.reuse, -R24.reuse ;  /* 0x0000000029297223 */ /* 0x180fe20000010818 */
[-CC-:B------:R-:W-:Y:S01]  /*4a10*/  FFMA.FTZ R61, R61, R0.reuse, -R24.reuse ;  /* 0x000000003d3d7223 */ /* 0x180fe20000010818 */
[----:B------:R-:W-:Y:S01]  /*4a20*/  FFMA.FTZ R31, R31, R0, -R24 ;  /* 0x000000001f1f7223 */ /* 0x000fe20000010818 */
[----:B------:R-:W-:-:S02]  /*4a30*/  IMAD.IADD R3, R3, 0x1, R46 ;  /* 0x0000000103037824 */ /* 0x000fc400078e022e */
        /* <DEDUP_REMOVED lines=12> */
[----:B-1----:R-:W-:Y:S01]  /*4b00*/  FADD.FTZ R57, R203, R44 ;  /* 0x0000002ccb397221 */ /* 0x002fe20000010000 */
[----:B0-----:R-:W-:Y:S01]  /*4b10*/  FADD.FTZ R6, R9, R200 ;  /* 0x000000c809067221 */ /* 0x001fe20000010000 */
[-CC-:B------:R-:W-:Y:S01]  /*4b20*/  FFMA.FTZ R7, R7, R0.reuse, -R24.reuse ;  /* 0x0000000007077223 */ /* 0x180fe20000010818 */
[----:B------:R-:W-:Y:S01]  /*4b30*/  FFMA.FTZ R24, R29, R0, -R24 ;  /* 0x000000001d187223 */ /* 0x000fe20000010818 */
[----:B------:R-:W-:Y:S01]  /*4b40*/  FADD.FTZ R44, R10, R57 ;  /* 0x000000390a2c7221 */ /* 0x000fe20000010000 */
[----:B------:R-:W-:Y:S01]  /*4b50*/  F2FP.F16.F32.PACK_AB R200, R200, R9 ;  /* 0x00000009c8c8723e */ /* 0x000fe200000000ff */
[----:B------:R-:W-:Y:S01]  /*4b60*/  VIADD R9, R82, 0xfffffffe ;  /* 0xfffffffe52097836 */ /* 0x000fe20000000000 */
[----:B------:R0:W1:Y:S01]  /*4b70*/  MUFU.EX2 R202, R77 ;  /* 0x0000004d00ca7308 */ /* 0x0000620000000800 */
[----:B------:R-:W-:Y:S01]  /*4b80*/  FADD.FTZ R57, R197, R44 ;  /* 0x0000002cc5397221 */ /* 0x000fe20000010000 */
[----:B------:R-:W-:-:S02]  /*4b90*/  F2FP.F16.F32.PACK_AB R197, R12, R197 ;  /* 0x000000c50cc5723e */ /* 0x000fc400000000ff */
[----:B------:R-:W-:Y:S02]  /*4ba0*/  CS2R R110, SRZ ;  /* 0x00000000006e7805 */ /* 0x000fe4000001ff00 */
[----:B------:R-:W-:Y:S01]  /*4bb0*/  F2FP.F16.F32.PACK_AB R181, R38, R105 ;  /* 0x0000006926b5723e */ /* 0x000fe200000000ff */
[----:B------:R-:W-:Y:S01]  /*4bc0*/  FADD.FTZ R44, R12, R57 ;  /* 0x000000390c2c7221 */ /* 0x000fe20000010000 */
[----:B------:R-:W-:Y:S02]  /*4bd0*/  F2FP.F16.F32.PACK_AB R183, R40, R109 ;  /* 0x0000006d28b7723e */ /* 0x000fe400000000ff */
[----:B------:R-:W-:Y:S01]  /*4be0*/  CS2R R82, SRZ ;  /* 0x0000000000527805 */ /* 0x000fe2000001ff00 */
[----:B------:R-:W3:Y:S01]  /*4bf0*/  MUFU.EX2 R13, R13 ;  /* 0x0000000d000d7308 */ /* 0x000ee20000000800 */
[----:B------:R-:W-:Y:S01]  /*4c00*/  FADD.FTZ R57, R199, R44 ;  /* 0x0000002cc7397221 */ /* 0x000fe20000010000 */
[----:B------:R-:W-:Y:S02]  /*4c10*/  F2FP.F16.F32.PACK_AB R203, R10, R203 ;  /* 0x000000cb0acb723e */ /* 0x000fe400000000ff */
[----:B0-----:R-:W-:-:S02]  /*4c20*/  CS2R R76, SRZ ;  /* 0x00000000004c7805 */ /* 0x001fc4000001ff00 */
[C---:B------:R-:W-:Y:S01]  /*4c30*/  F2FP.F16.F32.PACK_AB R199, R14.reuse, R199 ;  /* 0x000000c70ec7723e */ /* 0x040fe200000000ff */
[----:B------:R-:W-:Y:S01]  /*4c40*/  FADD.FTZ R44, R14, R57 ;  /* 0x000000390e2c7221 */ /* 0x000fe20000010000 */
[----:B------:R-:W-:Y:S02]  /*4c50*/  CS2R R72, SRZ ;  /* 0x0000000000487805 */ /* 0x000fe4000001ff00 */
[----:B------:R-:W-:Y:S01]  /*4c60*/  CS2R R58, SRZ ;  /* 0x00000000003a7805 */ /* 0x000fe2000001ff00 */
[----:B------:R0:W4:Y:S01]  /*4c70*/  MUFU.EX2 R196, R65 ;  /* 0x0000004100c47308 */ /* 0x0001220000000800 */
[----:B------:R-:W-:-:S07]  /*4c80*/  CS2R R56, SRZ ;  /* 0x0000000000387805 */ /* 0x000fce000001ff00 */
[----:B------:R-:W5:Y:S01]  /*4c90*/  MUFU.EX2 R15, R15 ;  /* 0x0000000f000f7308 */ /* 0x000f620000000800 */
[----:B0-----:R-:W-:-:S07]  /*4ca0*/  CS2R R64, SRZ ;  /* 0x0000000000407805 */ /* 0x001fce000001ff00 */
[----:B------:R2:W-:Y:S08]  /*4cb0*/  MUFU.EX2 R188, R49 ;  /* 0x0000003100bc7308 */ /* 0x0005f00000000800 */
[----:B------:R0:W5:Y:S01]  /*4cc0*/  MUFU.EX2 R198, R69 ;  /* 0x0000004500c67308 */ /* 0x0001620000000800 */
[----:B--2---:R-:W-:-:S04]  /*4cd0*/  FADD.FTZ R49, R11, R6 ;  /* 0x000000060b317221 */ /* 0x004fc80000010000 */
[C---:B-1----:R-:W-:Y:S01]  /*4ce0*/  FADD.FTZ R6, R202.reuse, R49 ;  /* 0x00000031ca067221 */ /* 0x042fe20000010000 */
[----:B------:R-:W-:Y:S02]  /*4cf0*/  F2FP.F16.F32.PACK_AB R202, R202, R11 ;  /* 0x0000000bcaca723e */ /* 0x000fe400000000ff */
[----:B------:R1:W-:Y:S01]  /*4d00*/  MUFU.EX2 R190, R53 ;  /* 0x0000003500be7308 */ /* 0x0003e20000000800 */
[----:B---3--:R-:W-:Y:S01]  /*4d10*/  FADD.FTZ R49, R13, R6 ;  /* 0x000000060d317221 */ /* 0x008fe20000010000 */
[----:B0-----:R-:W-:-:S03]  /*4d20*/  CS2R R68, SRZ ;  /* 0x0000000000447805 */ /* 0x001fc6000001ff00 */
[C---:B----4-:R-:W-:Y:S01]  /*4d30*/  FADD.FTZ R6, R196.reuse, R49 ;  /* 0x00000031c4067221 */ /* 0x050fe20000010000 */
[----:B------:R-:W-:Y:S02]  /*4d40*/  F2FP.F16.F32.PACK_AB R196, R196, R13 ;  /* 0x0000000dc4c4723e */ /* 0x000fe400000000ff */
[----:B------:R-:W0:Y:S01]  /*4d50*/  MUFU.EX2 R21, R21 ;  /* 0x0000001500157308 */ /* 0x000e220000000800 */
[----:B-1----:R-:W-:Y:S01]  /*4d60*/  FADD.FTZ R53, R193, R44 ;  /* 0x0000002cc1357221 */ /* 0x002fe20000010000 */
[----:B------:R-:W-:-:S03]  /*4d70*/  F2FP.F16.F32.PACK_AB R193, R20, R193 ;  /* 0x000000c114c1723e */ /* 0x000fc600000000ff */
[----:B------:R-:W-:Y:S01]  /*4d80*/  FADD.FTZ R44, R20, R53 ;  /* 0x00000035142c7221 */ /* 0x000fe20000010000 */
[----:B------:R-:W-:Y:S02]  /*4d90*/  CS2R R52, SRZ ;  /* 0x0000000000347805 */ /* 0x000fe4000001ff00 */
[----:B------:R-:W1:Y:S01]  /*4da0*/  MUFU.EX2 R27, R27 ;  /* 0x0000001b001b7308 */ /* 0x000e620000000800 */
[----:B------:R-:W-:Y:S01]  /*4db0*/  FADD.FTZ R49, R195, R44 ;  /* 0x0000002cc3317221 */ /* 0x000fe20000010000 */
[----:B------:R-:W-:Y:S01]  /*4dc0*/  IMAD.HI R44, R3, -0x6db6db6d, R2 ;  /* 0x92492493032c7827 */ /* 0x000fe200078e0202 */
[----:B------:R-:W-:-:S05]  /*4dd0*/  F2FP.F16.F32.PACK_AB R195, R26, R195 ;  /* 0x000000c31ac3723e */ /* 0x000fca00000000ff */
[----:B------:R5:W-:Y:S08]  /*4de0*/  MUFU.EX2 R184, R41 ;  /* 0x0000002900b87308 */ /* 0x000bf00000000800 */
[----:B------:R2:W3:Y:S01]  /*4df0*/  MUFU.EX2 R194, R61 ;  /* 0x0000003d00c27308 */ /* 0x0004e20000000800 */
[----:B-----5:R-:W-:Y:S01]  /*4e00*/  FADD.FTZ R41, R15, R6 ;  /* 0x000000060f297221 */ /* 0x020fe20000010000 */
[----:B------:R-:W-:Y:S01]  /*4e10*/  FADD.FTZ R6, R26, R49 ;  /* 0x000000311a067221 */ /* 0x000fe20000010000 */
[----:B------:R-:W-:-:S02]  /*4e20*/  CS2R R48, SRZ ;  /* 0x0000000000307805 */ /* 0x000fc4000001ff00 */
[----:B------:R-:W-:Y:S01]  /*4e30*/  FADD.FTZ R2, R198, R41 ;  /* 0x00000029c6027221 */ /* 0x000fe20000010000 */
[----:B------:R-:W-:Y:S01]  /*4e40*/  FADD.FTZ R41, R189, R6 ;  /* 0x00000006bd297221 */ /* 0x000fe20000010000 */
[C---:B------:R-:W-:Y:S01]  /*4e50*/  F2FP.F16.F32.PACK_AB R189, R28.reuse, R189 ;  /* 0x000000bd1cbd723e */ /* 0x040fe200000000ff */
[----:B------:R-:W4:Y:S01]  /*4e60*/  MUFU.EX2 R31, R31 ;  /* 0x0000001f001f7308 */ /* 0x000f220000000800 */
[----:B0-----:R-:W-:Y:S01]  /*4e70*/  FADD.FTZ R3, R21, R2 ;  /* 0x0000000215037221 */ /* 0x001fe20000010000 */
[----:B------:R-:W-:Y:S01]  /*4e80*/  FADD.FTZ R6, R28, R41 ;  /* 0x000000291c067221 */ /* 0x000fe20000010000 */
[----:B------:R-:W-:Y:S02]  /*4e90*/  F2FP.F16.F32.PACK_AB R198, R198, R15 ;  /* 0x0000000fc6c6723e */ /* 0x000fe400000000ff */
[----:B--2---:R-:W-:Y:S01]  /*4ea0*/  CS2R R60, SRZ ;  /* 0x00000000003c7805 */ /* 0x004fe2000001ff00 */
[C---:B------:R-:W-:Y:S01]  /*4eb0*/  FADD.FTZ R2, R192.reuse, R3 ;  /* 0x00000003c0027221 */ /* 0x040fe20000010000 */
[----:B------:R-:W-:Y:S01]  /*4ec0*/  FADD.FTZ R41, R93, R6 ;  /* 0x000000065d297221 */ /* 0x000fe20000010000 */
[----:B------:R-:W-:Y:S01]  /*4ed0*/  F2FP.F16.F32.PACK_AB R192, R192, R21 ;  /* 0x00000015c0c0723e */ /* 0x000fe200000000ff */
[----:B------:R-:W0:Y:S01]  /*4ee0*/  MUFU.EX2 R35, R35 ;  /* 0x0000002300237308 */ /* 0x000e220000000800 */
[----:B-1----:R-:W-:Y:S01]  /*4ef0*/  FADD.FTZ R3, R27, R2 ;  /* 0x000000021b037221 */ /* 0x002fe20000010000 */
[----:B------:R-:W-:Y:S01]  /*4f00*/  FADD.FTZ R6, R32, R41 ;  /* 0x0000002920067221 */ /* 0x000fe20000010000 */
[----:B------:R-:W-:-:S02]  /*4f10*/  CS2R R92, SRZ ;  /* 0x00000000005c7805 */ /* 0x000fc4000001ff00 */
[C---:B---3--:R-:W-:Y:S01]  /*4f20*/  FADD.FTZ R2, R194.reuse, R3 ;  /* 0x00000003c2027221 */ /* 0x048fe20000010000 */
[----:B------:R-:W-:Y:S01]  /*4f30*/  FADD.FTZ R41, R97, R6 ;  /* 0x0000000661297221 */ /* 0x000fe20000010000 */
[----:B------:R-:W-:Y:S01]  /*4f40*/  F2FP.F16.F32.PACK_AB R194, R194, R27 ;  /* 0x0000001bc2c2723e */ /* 0x000fe200000000ff */
[----:B------:R-:W1:Y:S01]  /*4f50*/  MUFU.EX2 R39, R39 ;  /* 0x0000002700277308 */ /* 0x000e620000000800 */
[----:B----4-:R-:W-:Y:S01]  /*4f60*/  FADD.FTZ R3, R31, R2 ;  /* 0x000000021f037221 */ /* 0x010fe20000010000 */
[----:B------:R-:W-:Y:S01]  /*4f70*/  FADD.FTZ R6, R34, R41 ;  /* 0x0000002922067221 */ /* 0x000fe20000010000 */
[----:B------:R-:W-:Y:S02]  /*4f80*/  SHF.R.U32.HI R41, RZ, 0x1f, R44 ;  /* 0x0000001fff297819 */ /* 0x000fe4000001162c */
[----:B------:R-:W-:Y:S01]  /*4f90*/  CS2R R96, SRZ ;  /* 0x0000000000607805 */ /* 0x000fe2000001ff00 */
[----:B------:R-:W-:Y:S01]  /*4fa0*/  FADD.FTZ R2, R188, R3 ;  /* 0x00000003bc027221 */ /* 0x000fe20000010000 */
[----:B------:R-:W-:Y:S01]  /*4fb0*/  FADD.FTZ R29, R101, R6 ;  /* 0x00000006651d7221 */ /* 0x000fe20000010000 */
[----:B------:R-:W-:Y:S01]  /*4fc0*/  LEA.HI.SX32 R120, R44, R41, 0x1a ;  /* 0x000000292c787211 */ /* 0x000fe200078fd2ff */
[----:B------:R-:W2:Y:S01]  /*4fd0*/  MUFU.EX2 R43, R43 ;  /* 0x0000002b002b7308 */ /* 0x000ea20000000800 */
[----:B0-----:R-:W-:Y:S01]  /*4fe0*/  FADD.FTZ R3, R35, R2 ;  /* 0x0000000223037221 */ /* 0x001fe20000010000 */
[----:B------:R-:W-:Y:S01]  /*4ff0*/  FADD.FTZ R6, R36, R29 ;  /* 0x0000001d24067221 */ /* 0x000fe20000010000 */
[----:B------:R-:W-:-:S02]  /*5000*/  VIMNMX R12, RZ, R120, !PT ;  /* 0x00000078ff0c7248 */ /* 0x000fc40007fe0100 */
[----:B------:R-:W-:Y:S01]  /*5010*/  CS2R R100, SRZ ;  /* 0x0000000000647805 */ /* 0x000fe2000001ff00 */
[----:B------:R-:W-:Y:S01]  /*5020*/  FADD.FTZ R2, R190, R3 ;  /* 0x00000003be027221 */ /* 0x000fe20000010000 */
[----:B------:R-:W-:Y:S01]  /*5030*/  FADD.FTZ R29, R105, R6 ;  /* 0x00000006691d7221 */ /* 0x000fe20000010000 */
[----:B------:R-:W-:Y:S01]  /*5040*/  ISETP.GE.AND P3, PT, R9, R12, PT ;  /* 0x0000000c0900720c */ /* 0x000fe20003f66270 */
[----:B------:R0:W3:Y:S01]  /*5050*/  MUFU.EX2 R186, R45 ;  /* 0x0000002d00ba7308 */ /* 0x0000e20000000800 */
[----:B-1----:R-:W-:Y:S01]  /*5060*/  FADD.FTZ R3, R39, R2 ;  /* 0x0000000227037221 */ /* 0x002fe20000010000 */
[----:B------:R-:W-:Y:S01]  /*5070*/  FADD.FTZ R6, R38, R29 ;  /* 0x0000001d26067221 */ /* 0x000fe20000010000 */
[----:B------:R-:W-:Y:S02]  /*5080*/  F2FP.F16.F32.PACK_AB R188, R188, R31 ;  /* 0x0000001fbcbc723e */ /* 0x000fe400000000ff */
[----:B------:R-:W-:Y:S01]  /*5090*/  CS2R R104, SRZ ;  /* 0x0000000000687805 */ /* 0x000fe2000001ff00 */
[----:B------:R-:W-:Y:S01]  /*50a0*/  FADD.FTZ R2, R184, R3 ;  /* 0x00000003b8027221 */ /* 0x000fe20000010000 */
[----:B------:R-:W-:Y:S01]  /*50b0*/  FADD.FTZ R29, R109, R6 ;  /* 0x000000066d1d7221 */ /* 0x000fe20000010000 */
[----:B------:R-:W-:Y:S01]  /*50c0*/  F2FP.F16.F32.PACK_AB R190, R190, R35 ;  /* 0x00000023bebe723e */ /* 0x000fe200000000ff */
[----:B------:R-:W1:Y:S01]  /*50d0*/  MUFU.EX2 R113, R113 ;  /* 0x0000007100717308 */ /* 0x000e620000000800 */
[----:B--2---:R-:W-:Y:S01]  /*50e0*/  FADD.FTZ R3, R43, R2 ;  /* 0x000000022b037221 */ /* 0x004fe20000010000 */
[----:B------:R-:W-:Y:S01]  /*50f0*/  FADD.FTZ R6, R40, R29 ;  /* 0x0000001d28067221 */ /* 0x000fe20000010000 */
[----:B------:R-:W-:-:S02]  /*5100*/  F2FP.F16.F32.PACK_AB R184, R184, R39 ;  /* 0x00000027b8b8723e */ /* 0x000fc400000000ff */
[----:B------:R-:W-:Y:S02]  /*5110*/  CS2R R108, SRZ ;  /* 0x00000000006c7805 */ /* 0x000fe4000001ff00 */
[----:B0-----:R-:W-:Y:S02]  /*5120*/  CS2R R44, SRZ ;  /* 0x00000000002c7805 */ /* 0x001fe4000001ff00 */
[----:B------:R-:W-:Y:S02]  /*5130*/  CS2R R40, SRZ ;  /* 0x0000000000287805 */ /* 0x000fe4000001ff00 */
[----:B------:R-:W-:Y:S01]  /*5140*/  CS2R R38, SRZ ;  /* 0x0000000000267805 */ /* 0x000fe2000001ff00 */
[----:B------:R-:W0:Y:S01]  /*5150*/  MUFU.EX2 R47, R47 ;  /* 0x0000002f002f7308 */ /* 0x000e220000000800 */
[C---:B---3--:R-:W-:Y:S01]  /*5160*/  FADD.FTZ R2, R186.reuse, R3 ;  /* 0x00000003ba027221 */ /* 0x048fe20000010000 */
[----:B------:R-:W-:Y:S02]  /*5170*/  F2FP.F16.F32.PACK_AB R186, R186, R43 ;  /* 0x0000002bbaba723e */ /* 0x000fe400000000ff */
[----:B------:R-:W-:-:S02]  /*5180*/  CS2R R34, SRZ ;  /* 0x0000000000227805 */ /* 0x000fc4000001ff00 */
[----:B------:R-:W-:Y:S02]  /*5190*/  CS2R R26, SRZ ;  /* 0x00000000001a7805 */ /* 0x000fe4000001ff00 */
[----:B------:R2:W3:Y:S01]  /*51a0*/  MUFU.EX2 R42, R115 ;  /* 0x00000073002a7308 */ /* 0x0004e20000000800 */
[----:B-1----:R-:W-:-:S07]  /*51b0*/  FADD.FTZ R29, R113, R6 ;  /* 0x00000006711d7221 */ /* 0x002fce0000010000 */
[----:B------:R1:W4:Y:S01]  /*51c0*/  MUFU.EX2 R180, R33 ;  /* 0x0000002100b47308 */ /* 0x0003220000000800 */
[----:B0-----:R-:W-:Y:S01]  /*51d0*/  FADD.FTZ R3, R47, R2 ;  /* 0x000000022f037221 */ /* 0x001fe20000010000 */
[----:B--2---:R-:W-:-:S06]  /*51e0*/  CS2R R114, SRZ ;  /* 0x0000000000727805 */ /* 0x004fcc000001ff00 */
[----:B------:R-:W0:Y:S01]  /*51f0*/  MUFU.EX2 R117, R117 ;  /* 0x0000007500757308 */ /* 0x000e220000000800 */
[C---:B---3--:R-:W-:Y:S01]  /*5200*/  FADD.FTZ R6, R42.reuse, R29 ;  /* 0x0000001d2a067221 */ /* 0x048fe20000010000 */
[----:B------:R-:W-:Y:S02]  /*5210*/  F2FP.F16.F32.PACK_AB R177, R42, R113 ;  /* 0x000000712ab1723e */ /* 0x000fe400000000ff */
[----:B------:R-:W-:Y:S02]  /*5220*/  CS2R R112, SRZ ;  /* 0x0000000000707805 */ /* 0x000fe4000001ff00 */
[----:B------:R-:W-:Y:S02]  /*5230*/  CS2R R42, SRZ ;  /* 0x00000000002a7805 */ /* 0x000fe4000001ff00 */
[----:B-1----:R-:W-:Y:S02]  /*5240*/  CS2R R32, SRZ ;  /* 0x0000000000207805 */ /* 0x002fe4000001ff00 */
[----:B------:R-:W-:Y:S01]  /*5250*/  CS2R R28, SRZ ;  /* 0x00000000001c7805 */ /* 0x000fe2000001ff00 */
[----:B------:R-:W-:Y:S01]  /*5260*/  MUFU.EX2 R51, R51 ;  /* 0x0000003300337308 */ /* 0x000fe20000000800 */
[C---:B----4-:R-:W-:Y:S01]  /*5270*/  FADD.FTZ R2, R180.reuse, R3 ;  /* 0x00000003b4027221 */ /* 0x050fe20000010000 */
[----:B------:R-:W-:-:S02]  /*5280*/  F2FP.F16.F32.PACK_AB R180, R180, R47 ;  /* 0x0000002fb4b4723e */ /* 0x000fc400000000ff */
[----:B------:R-:W-:-:S04]  /*5290*/  CS2R R46, SRZ ;  /* 0x00000000002e7805 */ /* 0x000fc8000001ff00 */
[----:B------:R-:W1:Y:S01]  /*52a0*/  MUFU.EX2 R30, R30 ;  /* 0x0000001e001e7308 */ /* 0x000e620000000800 */
[----:B0-----:R-:W-:-:S07]  /*52b0*/  FADD.FTZ R3, R117, R6 ;  /* 0x0000000675037221 */ /* 0x001fce0000010000 */
[----:B------:R0:W2:Y:S08]  /*52c0*/  MUFU.EX2 R182, R37 ;  /* 0x0000002500b67308 */ /* 0x0000b00000000800 */
[----:B------:R-:W3:Y:S01]  /*52d0*/  MUFU.EX2 R55, R55 ;  /* 0x0000003700377308 */ /* 0x000ee20000000800 */
[C---:B-1----:R-:W-:Y:S01]  /*52e0*/  FADD.FTZ R6, R30.reuse, R3 ;  /* 0x000000031e067221 */ /* 0x042fe20000010000 */
[----:B------:R-:W-:-:S02]  /*52f0*/  F2FP.F16.F32.PACK_AB R179, R30, R117 ;  /* 0x000000751eb3723e */ /* 0x000fc400000000ff */
[----:B------:R-:W-:Y:S02]  /*5300*/  CS2R R116, SRZ ;  /* 0x0000000000747805 */ /* 0x000fe4000001ff00 */
[----:B0-----:R-:W-:Y:S02]  /*5310*/  CS2R R36, SRZ ;  /* 0x0000000000247805 */ /* 0x001fe4000001ff00 */
[----:B------:R-:W-:Y:S01]  /*5320*/  CS2R R30, SRZ ;  /* 0x00000000001e7805 */ /* 0x000fe2000001ff00 */
[----:B------:R0:W1:Y:S08]  /*5330*/  MUFU.EX2 R176, R25 ;  /* 0x0000001900b07308 */ /* 0x0000700000000800 */
[----:B------:R3:W4:Y:S01]  /*5340*/  MUFU.EX2 R178, R7 ;  /* 0x0000000700b27308 */ /* 0x0007220000000800 */
[----:B0-----:R-:W-:-:S04]  /*5350*/  FADD.FTZ R25, R51, R2 ;  /* 0x0000000233197221 */ /* 0x001fc80000010000 */
[C---:B--2---:R-:W-:Y:S01]  /*5360*/  FADD.FTZ R2, R182.reuse, R25 ;  /* 0x00000019b6027221 */ /* 0x044fe20000010000 */
[----:B------:R-:W-:Y:S02]  /*5370*/  F2FP.F16.F32.PACK_AB R182, R182, R51 ;  /* 0x00000033b6b6723e */ /* 0x000fe400000000ff */
[----:B------:R-:W-:Y:S01]  /*5380*/  CS2R R50, SRZ ;  /* 0x0000000000327805 */ /* 0x000fe2000001ff00 */
[----:B------:R0:W2:Y:S01]  /*5390*/  MUFU.EX2 R3, R24 ;  /* 0x0000001800037308 */ /* 0x0000a20000000800 */
[----:B---3--:R-:W-:-:S04]  /*53a0*/  FADD.FTZ R7, R55, R2 ;  /* 0x0000000237077221 */ /* 0x008fc80000010000 */
[C---:B-1----:R-:W-:Y:S01]  /*53b0*/  FADD.FTZ R7, R176.reuse, R7 ;  /* 0x00000007b0077221 */ /* 0x042fe20000010000 */
[----:B------:R-:W-:Y:S02]  /*53c0*/  F2FP.F16.F32.PACK_AB R176, R176, R55 ;  /* 0x00000037b0b0723e */ /* 0x000fe400000000ff */
[----:B------:R-:W-:Y:S01]  /*53d0*/  CS2R R54, SRZ ;  /* 0x0000000000367805 */ /* 0x000fe2000001ff00 */
[----:B----4-:R-:W-:Y:S01]  /*53e0*/  FADD.FTZ R2, R178, R7 ;  /* 0x00000007b2027221 */ /* 0x010fe20000010000 */
[----:B0-----:R-:W-:-:S03]  /*53f0*/  CS2R R24, SRZ ;  /* 0x0000000000187805 */ /* 0x001fc6000001ff00 */
[C---:B--2---:R-:W-:Y:S01]  /*5400*/  FADD.FTZ R7, R3.reuse, R2 ;  /* 0x0000000203077221 */ /* 0x044fe20000010000 */
[----:B------:R-:W-:Y:S01]  /*5410*/  F2FP.F16.F32.PACK_AB R178, R3, R178 ;  /* 0x000000b203b2723e */ /* 0x000fe200000000ff */
[----:B------:R-:W-:Y:S02]  /*5420*/  IMAD.MOV.U32 R3, RZ, RZ, 0x3f800000 ;  /* 0x3f800000ff037424 */ /* 0x000fe400078e00ff */
[----:B------:R-:W-:Y:S01]  /*5430*/  IMAD.MOV.U32 R2, RZ, RZ, 0x3f800000 ;  /* 0x3f800000ff027424 */ /* 0x000fe200078e00ff */
[----:B------:R-:W-:Y:S06]  /*5440*/  @!P3 BRA `(.L_x_2275) ;  /* 0x0000004000f4b947 */ /* 0x000fec0003800000 */
[----:B------:R-:W-:Y:S01]  /*5450*/  IMAD.MOV.U32 R8, RZ, RZ, R5 ;  /* 0x000000ffff087224 */ /* 0x000fe200078e0005 */
[----:B------:R-:W-:Y:S01]  /*5460*/  UMOV UR7, UR38 ;  /* 0x0000002600077c82 */ /* 0x000fe20008000000 */
[----:B------:R-:W-:Y:S01]  /*5470*/  IMAD.MOV.U32 R10, RZ, RZ, R4 ;  /* 0x000000ffff0a7224 */ /* 0x000fe200078e0004 */
[----:B------:R-:W-:Y:S01]  /*5480*/  UMOV UR5, UR36 ;  /* 0x0000002400057c82 */ /* 0x000fe20008000000 */
[----:B------:R-:W-:Y:S01]  /*5490*/  IMAD.MOV.U32 R3, RZ, RZ, 0x3f800000 ;  /* 0x3f800000ff037424 */ /* 0x000fe200078e00ff */
[----:B------:R-:W-:Y:S01]  /*54a0*/  ULDC UR61, c[0x0][0x288] ;  /* 0x0000a200003d7ab9 */ /* 0x000fe20000000800 */
[----:B------:R-:W-:-:S07]  /*54b0*/  IMAD.MOV.U32 R119, RZ, RZ, RZ ;  /* 0x000000ffff777224 */ /* 0x000fce00078e00ff */
.L_x_2284:
[----:B------:R-:W-:-:S04]  /*54c0*/  UIADD3 UR4, UR5, 0x1, URZ ;  /* 0x0000000105047890 */ /* 0x000fc8000fffe03f */
[----:B------:R-:W-:-:S04]  /*54d0*/  UISETP.NE.AND UP0, UPT, UR4, 0x2, UPT ;  /* 0x000000020400788c */ /* 0x000fc8000bf05270 */
[----:B------:R-:W-:Y:S02]  /*54e0*/  USEL UR38, URZ, 0x1, UP0 ;  /* 0x000000013f267887 */ /* 0x000fe40008000000 */
[----:B------:R-:W-:Y:S02]  /*54f0*/  USEL UR36, UR4, URZ, UP0 ;  /* 0x0000003f04247287 */ /* 0x000fe40008000000 */
[----:B------:R-:W-:Y:S01]  /*5500*/  ULOP3.LUT UR38, UR7, UR38, URZ, 0x3c, !UPT ;  /* 0x0000002607267292 */ /* 0x000fe2000f8e3c3f */
[----:B------:R-:W-:Y:S11]  /*5510*/  @!P0 BRA `(.L_x_2276) ;  /* 0x0000000000048947 */ /* 0x000ff60003800000 */
[----:B------:R-:W-:Y:S01]  /*5520*/  BPT.TRAP 0x1 ;  /* 0x000000040000795c */ /* 0x000fe20000300000 */
.L_x_2276:
[----:B------:R-:W-:Y:S01]  /*5530*/  ULEA UR6, UR36, UR37, 0x3 ;  /* 0x0000002524067291 */ /* 0x000fe2000f8e183f */
[----:B------:R-:W-:-:S05]  /*5540*/  IMAD.U32 R0, RZ, RZ, UR38 ;  /* 0x00000026ff007e24 */ /* 0x000fca000f8e00ff */
[----:B------:R-:W-:-:S04]  /*5550*/  SHF.L.U32 R0, R0, 0x1f, RZ ;  /* 0x0000001f00007819 */ /* 0x000fc800000006ff */
[----:B------:R0:W1:Y:S01]  /*5560*/  SYNCS.PHASECHK.TRANS64.TRYWAIT P3, [UR6+0x36830], R0 ;  /* 0x03683000ff0075a7 */ /* 0x0000620008060146 */
[----:B------:R-:W-:Y:S05]  /*5570*/  @!P0 BRA `(.L_x_2277) ;  /* 0x0000000000048947 */ /* 0x000fea0003800000 */
[----:B------:R-:W-:Y:S01]  /*5580*/  BPT.TRAP 0x1 ;  /* 0x000000040000795c */ /* 0x000fe20000300000 */
.L_x_2277:
[----:B-1----:R-:W-:Y:S05]  /*5590*/  @P3 BRA `(.L_x_2278) ;  /* 0x0000000000083947 */ /* 0x002fea0003800000 */
[----:B------:R-:W1:Y:S02]  /*55a0*/  SYNCS.PHASECHK.TRANS64.TRYWAIT P3, [UR6+0x36830], R0 ;  /* 0x03683000ff0075a7 */ /* 0x000e640008060146 */
[----:B-1----:R-:W-:Y:S05]  /*55b0*/  @!P3 BRA `(.L_x_2279) ;  /* 0x000001000048b947 */ /* 0x002fea0003800000 */
.L_x_2278:
[----:B------:R-:W-:Y:S01]  /*55c0*/  UIMAD UR4, UR36, 0xa80, UR60 ;  /* 0x00000a80240478a4 */ /* 0x000fe2000f8e023c */
[----:B------:R-:W-:Y:S01]  /*55d0*/  WARPGROUP.ARRIVE ;  /* 0x00000000000079c5 */ /* 0x000fe20000000000 */
[----:B------:R-:W-:Y:S01]  /*55e0*/  UMOV UR59, 0x40000040 ;  /* 0x40000040003b7882 */ /* 0x000fe20000000000 */
[----:B------:R-:W-:Y:S01]  /*55f0*/  UMOV UR19, 0x40000040 ;  /* 0x4000004000137882 */ /* 0x000fe20000000000 */
[----:B------:R-:W-:Y:S01]  /*5600*/  UIADD3 UR10, UR4, 0x80, URZ ;  /* 0x00000080040a7890 */ /* 0x000fe2000fffe03f */
[-C--:B------:R-:W-:Y:S01]  /*5610*/  FMUL.FTZ R24, R24, R2.reuse ;  /* 0x0000000218187220 */ /* 0x080fe20000410000 */
[----:B------:R-:W-:Y:S01]  /*5620*/  UIADD3 UR11, UR4, 0x100, URZ ;  /* 0x00000100040b7890 */ /* 0x000fe2000fffe03f */
[-C--:B------:R-:W-:Y:S01]  /*5630*/  FMUL.FTZ R25, R25, R2.reuse ;  /* 0x0000000219197220 */ /* 0x080fe20000410000 */
[----:B------:R-:W-:Y:S01]  /*5640*/  UMOV UR58, UR4 ;  /* 0x00000004003a7c82 */ /* 0x000fe20008000000 */
[----:B------:R-:W-:Y:S01]  /*5650*/  UIADD3 UR14, UR4, 0x82, URZ ;  /* 0x00000082040e7890 */ /* 0x000fe2000fffe03f */
[----:B------:R-:W-:Y:S01]  /*5660*/  HGMMA.64x16x16.F32 R168, gdesc[UR56], RZ, !UPT, gsb0 ;  /* 0x0020000038a879f0 */ /* 0x000fe2000c0008ff */
[----:B------:R-:W-:Y:S01]  /*5670*/  UMOV UR58, UR10 ;  /* 0x0000000a003a7c82 */ /* 0x000fe20008000000 */
[----:B------:R-:W-:Y:S01]  /*5680*/  UMOV UR59, 0x40000040 ;  /* 0x40000040003b7882 */ /* 0x000fe20000000000 */
        /* <DEDUP_REMOVED lines=142> */
[----:B------:R-:W-:Y:S01]  /*5f70*/  UMOV UR11, 0x40000040 ;  /* 0x40000040000b7882 */ /* 0x000fe20000000000 */
        /* <DEDUP_REMOVED lines=42> */
[----:B------:R-:W-:Y:S02]  /*6220*/  UIADD3 UR10, UR4, 0x84, URZ ;  /* 0x00000084040a7890 */ /* 0x000fe4000fffe03f */
        /* <DEDUP_REMOVED lines=392> */
.L_x_2280:
[----:B------:R-:W-:Y:S01]  /*7ab0*/  ULEA UR11, UR5, UR37, 0x3 ;  /* 0x00000025050b7291 */ /* 0x000fe2000f8e183f */
[----:B01----:R-:W-:-:S05]  /*7ac0*/  IMAD.U32 R0, RZ, RZ, UR7 ;  /* 0x00000007ff007e24 */ /* 0x003fca000f8e00ff */
[----:B------:R-:W-:-:S04]  /*7ad0*/  SHF.L.U32 R0, R0, 0x1f, RZ ;  /* 0x0000001f00007819 */ /* 0x000fc800000006ff */
[----:B------:R0:W1:Y:S01]  /*7ae0*/  SYNCS.PHASECHK.TRANS64.TRYWAIT P3, [UR11+0x36850], R0 ;  /* 0x03685000ff0075a7 */ /* 0x000062000806014b */
[----:B------:R-:W-:Y:S05]  /*7af0*/  @!P0 BRA `(.L_x_2281) ;  /* 0x0000000000048947 */ /* 0x000fea0003800000 */
[----:B------:R-:W-:Y:S01]  /*7b00*/  BPT.TRAP 0x1 ;  /* 0x000000040000795c */ /* 0x000fe20000300000 */
.L_x_2281:
[----:B-1----:R-:W-:Y:S05]  /*7b10*/  @P3 BRA `(.L_x_2282) ;  /* 0x0000000000083947 */ /* 0x002fea0003800000 */
[----:B------:R-:W1:Y:S02]  /*7b20*/  SYNCS.PHASECHK.TRANS64.TRYWAIT P3, [UR11+0x36850], R0 ;  /* 0x03685000ff0075a7 */ /* 0x000e64000806014b */
[----:B-1----:R-:W-:Y:S05]  /*7b30*/  @!P3 BRA `(.L_x_2283) ;  /* 0x000000dc0000b947 */ /* 0x002fea0003800000 */
.L_x_2282:
[----:B------:R-:W-:Y:S01]  /*7b40*/  UIADD3 UR4, UR37, 0x400, URZ ;  /* 0x0000040025047890 */ /* 0x000fe2000fffe03f */
[----:B------:R-:W-:Y:S01]  /*7b50*/  WARPGROUP.ARRIVE ;  /* 0x00000000000079c5 */ /* 0x000fe20000000000 */
[----:B------:R-:W-:Y:S01]  /*7b60*/  UMOV UR15, 0x40000040 ;  /* 0x40000040000f7882 */ /* 0x000fe20000000000 */
[----:B-1----:R-:W1:Y:S01]  /*7b70*/  @P2 LDC R3, c[0x0][0x44c] ;  /* 0x00011300ff032b82 */ /* 0x002e620000000800 */
[----:B------:R-:W-:Y:S01]  /*7b80*/  USHF.R.U32.HI UR4, URZ, 0x4, UR4 ;  /* 0x000000043f047899 */ /* 0x000fe20008011604 */
[----:B------:R-:W-:Y:S01]  /*7b90*/  IMAD.IADD R4, R22, 0x1, R17 ;  /* 0x0000000116047824 */ /* 0x000fe200078e0211 */
[----:B------:R-:W-:Y:S02]  /*7ba0*/  UMOV UR7, 0x40000040 ;  /* 0x4000004000077882 */ /* 0x000fe40000000000 */
[----:B------:R-:W-:-:S03]  /*7bb0*/  ULOP3.LUT UR4, UR4, 0x3fff, URZ, 0xc0, !UPT ;  /* 0x00003fff04047892 */ /* 0x000fc6000f8ec03f */
[----:B0-----:R-:W0:Y:S01]  /*7bc0*/  @P2 LDC R0, c[0x0][0x450] ;  /* 0x00011400ff002b82 */ /* 0x001e220000000800 */
[----:B------:R-:W-:-:S04]  /*7bd0*/  ULOP3.LUT UR4, UR4, 0x3800000, URZ, 0xfc, !UPT ;  /* 0x0380000004047892 */ /* 0x000fc8000f8efc3f */
[----:B------:R-:W-:-:S03]  /*7be0*/  UIMAD UR4, UR5, 0xa80, UR4 ;  /* 0x00000a80050478a4 */ /* 0x000fc6000f8e0204 */
[----:B------:R-:W2:Y:S01]  /*7bf0*/  LDC R5, c[0x0][0x2f0] ;  /* 0x0000bc00ff057b82 */ /* 0x000ea20000000800 */
[----:B------:R-:W-:Y:S01]  /*7c00*/  UIADD3 UR10, UR4, 0x80, URZ ;  /* 0x00000080040a7890 */ /* 0x000fe2000fffe03f */
[----:B------:R-:W-:Y:S02]  /*7c10*/  UMOV UR5, UR36 ;  /* 0x0000002400057c82 */ /* 0x000fe40008000000 */
[----:B------:R-:W-:Y:S02]  /*7c20*/  UMOV UR14, UR4 ;  /* 0x00000004000e7c82 */ /* 0x000fe40008000000 */
[----:B------:R-:W-:Y:S01]  /*7c30*/  HGMMA.64x192x16.F32 R24, R200, gdesc[UR12].tnspB, R24, gsb0 ;  /* 0x42e0000cc8187df0 */ /* 0x000fe20008000818 */
[----:B------:R-:W-:Y:S01]  /*7c40*/  UMOV UR15, 0x40000040 ;  /* 0x40000040000f7882 */ /* 0x000fe20000000000 */
[----:B------:R-:W-:Y:S01]  /*7c50*/  UMOV UR14, UR10 ;  /* 0x0000000a000e7c82 */ /* 0x000fe20008000000 */
[----:B------:R-:W-:Y:S01]  /*7c60*/  UIADD3 UR10, UR4, 0x100, URZ ;  /* 0x00000100040a7890 */ /* 0x000fe2000fffe03f */
[----:B-1----:R-:W-:-:S05]  /*7c70*/  @P2 IMAD.HI.U32 R3, R4, R3, RZ ;  /* 0x0000000304032227 */ /* 0x002fca00078e00ff */
[----:B0-----:R-:W-:Y:S01]  /*7c80*/  @P2 SHF.R.U32.HI R4, RZ, R0, R3 ;  /* 0x00000000ff042219 */ /* 0x001fe20000011603 */
[----:B------:R-:W-:-:S04]  /*7c90*/  IMAD.MOV.U32 R0, RZ, RZ, -0x70 ;  /* 0xffffff90ff007424 */ /* 0x000fc800078e00ff */
[----:B------:R-:W0:Y:S01]  /*7ca0*/  SHFL.IDX PT, R3, R4, 0x1, 0x1c1f ;  /* 0x003c1f0004037f89 */ /* 0x000e2200000e0000 */
[----:B------:R-:W-:-:S04]  /*7cb0*/  IMAD R0, R9, R0, 0x1 ;  /* 0x0000000109007424 */ /* 0x000fc800078e0200 */
[----:B------:R-:W-:-:S04]  /*7cc0*/  IMAD R0, R19, -0x2, R0 ;  /* 0xfffffffe13007824 */ /* 0x000fc800078e0200 */
[----:B--2---:R-:W-:-:S05]  /*7cd0*/  IMAD R2, R5, UR39, R0 ;  /* 0x0000002705027c24 */ /* 0x004fca000f8e0200 */
[----:B0-----:R-:W-:-:S04]  /*7ce0*/  IADD3 R0, R3, -UR61, R2 ;  /* 0x8000003d03007c10 */ /* 0x001fc8000fffe002 */
[C---:B------:R-:W-:Y:S02]  /*7cf0*/  ISETP.GT.AND P3, PT, R0.reuse, RZ, PT ;  /* 0x000000ff0000720c */ /* 0x040fe40003f64270 */
[----:B------:R-:W-:Y:S02]  /*7d00*/  ISETP.GT.AND P4, PT, R0, 0x1, PT ;  /* 0x000000010000780c */ /* 0x000fe40003f84270 */
[----:B------:R-:W-:Y:S02]  /*7d10*/  FSEL R219, R170, -INF , P3 ;  /* 0xff800000aadb7808 */ /* 0x000fe40001800000 */
[----:B------:R-:W-:Y:S02]  /*7d20*/  ISETP.GT.AND P3, PT, R0, 0x8, PT ;  /* 0x000000080000780c */ /* 0x000fe40003f64270 */
[----:B------:R-:W-:Y:S01]  /*7d30*/  FMNMX.FTZ R14, R219, R8, !PT ;  /* 0x00000008db0e7209 */ /* 0x000fe20007810000 */
[----:B------:R-:W-:Y:S02]  /*7d40*/  WARPGROUP.DEPBAR.LE gsb0, 0x0 ;  /* 0x00008000000079c5 */ /* 0x000fe40000010000 */
[----:B------:R-:W-:Y:S01]  /*7d50*/  WARPGROUP.ARRIVE ;  /* 0x00000000000079c5 */ /* 0x000fe20000000000 */
[----:B------:R-:W-:-:S02]  /*7d60*/  FSEL R201, R171, -INF , P4 ;  /* 0xff800000abc97808 */ /* 0x000fc40002000000 */
[----:B------:R-:W-:Y:S02]  /*7d70*/  ISETP.GT.AND P4, PT, R0, 0x9, PT ;  /* 0x000000090000780c */ /* 0x000fe40003f84270 */
[----:B------:R-:W-:Y:S01]  /*7d80*/  FSEL R203, R174, -INF , P3 ;  /* 0xff800000aecb7808 */ /* 0x000fe20001800000 */
[----:B------:R-:W-:Y:S01]  /*7d90*/  HGMMA.64x192x16.F32 R24, R196, gdesc[UR12].tnspB, R24, gsb0 ;  /* 0x42e0000cc4187df0 */ /* 0x000fe20008000818 */
[----:B------:R-:W-:Y:S01]  /*7da0*/  UMOV UR14, UR10 ;  /* 0x0000000a000e7c82 */ /* 0x000fe20008000000 */
[----:B------:R-:W-:Y:S01]  /*7db0*/  UMOV UR15, 0x40000040 ;  /* 0x40000040000f7882 */ /* 0x000fe20000000000 */
[----:B------:R-:W-:Y:S01]  /*7dc0*/  UIADD3 UR10, UR4, 0x180, URZ ;  /* 0x00000180040a7890 */ /* 0x000fe2000fffe03f */
[----:B------:R-:W-:Y:S02]  /*7dd0*/  FMNMX.FTZ R14, R201, R14, !PT ;  /* 0x0000000ec90e7209 */ /* 0x000fe40007810000 */
[----:B------:R-:W-:Y:S02]  /*7de0*/  ISETP.GT.AND P3, PT, R0, 0x10, PT ;  /* 0x000000100000780c */ /* 0x000fe40003f64270 */
[----:B------:R-:W-:-:S02]  /*7df0*/  FSEL R221, R175, -INF , P4 ;  /* 0xff800000afdd7808 */ /* 0x000fc40002000000 */
[----:B------:R-:W-:Y:S02]  /*7e00*/  FMNMX.FTZ R14, R203, R14, !PT ;  /* 0x0000000ecb0e7209 */ /* 0x000fe40007810000 */
[----:B------:R-:W-:Y:S02]  /*7e10*/  ISETP.GT.AND P4, PT, R0, 0x11, PT ;  /* 0x000000110000780c */ /* 0x000fe40003f84270 */
[----:B------:R-:W-:Y:S01]  /*7e20*/  FMNMX.FTZ R14, R221, R14, !PT ;  /* 0x0000000edd0e7209 */ /* 0x000fe20007810000 */
[----:B------:R-:W-:Y:S02]  /*7e30*/  WARPGROUP.DEPBAR.LE gsb0, 0x0 ;  /* 0x00008000000079c5 */ /* 0x000fe40000010000 */
[----:B------:R-:W-:Y:S01]  /*7e40*/  WARPGROUP.ARRIVE ;  /* 0x00000000000079c5 */ /* 0x000fe20000000000 */
[----:B------:R-:W-:Y:S02]  /*7e50*/  FSEL R199, R162, -INF , P3 ;  /* 0xff800000a2c77808 */ /* 0x000fe40001800000 */
[----:B------:R-:W-:-:S02]  /*7e60*/  ISETP.GT.AND P3, PT, R0, 0x18, PT ;  /* 0x000000180000780c */ /* 0x000fc40003f64270 */
[----:B------:R-:W-:Y:S01]  /*7e70*/  FSEL R197, R163, -INF , P4 ;  /* 0xff800000a3c57808 */ /* 0x000fe20002000000 */
[----:B------:R-:W-:Y:S01]  /*7e80*/  HGMMA.64x192x16.F32 R24, R192, gdesc[UR12].tnspB, R24, gsb0 ;  /* 0x42e0000cc0187df0 */ /* 0x000fe20008000818 */
[----:B------:R-:W-:Y:S01]  /*7e90*/  UMOV UR14, UR10 ;  /* 0x0000000a000e7c82 */ /* 0x000fe20008000000 */
[----:B------:R-:W-:Y:S01]  /*7ea0*/  UMOV UR15, 0x40000040 ;  /* 0x40000040000f7882 */ /* 0x000fe20000000000 */
[----:B------:R-:W-:Y:S01]  /*7eb0*/  FMNMX.FTZ R14, R199, R14, !PT ;  /* 0x0000000ec70e7209 */ /* 0x000fe20007810000 */
[----:B------:R-:W-:Y:S01]  /*7ec0*/  UIADD3 UR10, UR4, 0x200, URZ ;  /* 0x00000200040a7890 */ /* 0x000fe2000fffe03f */
[----:B------:R-:W-:Y:S02]  /*7ed0*/  ISETP.GT.AND P4, PT, R0, 0x19, PT ;  /* 0x000000190000780c */ /* 0x000fe40003f84270 */
[----:B------:R-:W-:Y:S01]  /*7ee0*/  FMNMX.FTZ R14, R197, R14, !PT ;  /* 0x0000000ec50e7209 */ /* 0x000fe20007810000 */
[----:B------:R-:W-:Y:S02]  /*7ef0*/  WARPGROUP.DEPBAR.LE gsb0, 0x0 ;  /* 0x00008000000079c5 */ /* 0x000fe40000010000 */
[----:B------:R-:W-:Y:S01]  /*7f00*/  WARPGROUP.ARRIVE ;  /* 0x00000000000079c5 */ /* 0x000fe20000000000 */
[----:B------:R-:W-:-:S02]  /*7f10*/  FSEL R195, R166, -INF , P3 ;  /* 0xff800000a6c37808 */ /* 0x000fc40001800000 */
[----:B------:R-:W-:Y:S02]  /*7f20*/  ISETP.GT.AND P3, PT, R0, 0x20, PT ;  /* 0x000000200000780c */ /* 0x000fe40003f64270 */
[----:B------:R-:W-:-:S05]  /*7f30*/  FSEL R193, R167, -INF , P4 ;  /* 0xff800000a7c17808 */ /* 0x000fca0002000000 */
[----:B------:R-:W-:Y:S01]  /*7f40*/  HGMMA.64x192x16.F32 R24, R188, gdesc[UR12].tnspB, R24, gsb0 ;  /* 0x42e0000cbc187df0 */ /* 0x000fe20008000818 */
[----:B------:R-:W-:Y:S01]  /*7f50*/  FMNMX.FTZ R14, R195, R14, !PT ;  /* 0x0000000ec30e7209 */ /* 0x000fe20007810000 */
[----:B------:R-:W-:Y:S01]  /*7f60*/  UMOV UR14, UR10 ;  /* 0x0000000a000e7c82 */ /* 0x000fe20008000000 */
[----:B------:R-:W-:Y:S01]  /*7f70*/  UMOV UR15, 0x40000040 ;  /* 0x40000040000f7882 */ /* 0x000fe20000000000 */
[----:B------:R-:W-:Y:S01]  /*7f80*/  ISETP.GT.AND P4, PT, R0, 0x21, PT ;  /* 0x000000210000780c */ /* 0x000fe20003f84270 */
[----:B------:R-:W-:Y:S01]  /*7f90*/  UIADD3 UR10, UR4, 0x280, URZ ;  /* 0x00000280040a7890 */ /* 0x000fe2000fffe03f */
[----:B------:R-:W-:Y:S01]  /*7fa0*/  FSEL R11, R154, -INF , P3 ;  /* 0xff8000009a0b7808 */ /* 0x000fe20001800000 */
[----:B------:R-:W-:Y:S01]  /*7fb0*/  UIADD3 UR4, UR4, 0x300, URZ ;  /* 0x0000030004047890 */ /* 0x000fe2000fffe03f */
[----:B------:R-:W-:Y:S02]  /*7fc0*/  FMNMX.FTZ R14, R193, R14, !PT ;  /* 0x0000000ec10e7209 */ /* 0x000fe40007810000 */
        /* <DEDUP_REMOVED lines=52> */
[----:B------:R-:W-:Y:S01]  /*8310*/  FMNMX.FTZ R14, R123, R14, !PT ;  /* 0x0000000e7b0e7209 */ /* 0x000fe20007810000 */
[----:B------:R-:W0:Y:S01]  /*8320*/  LDC R0, c[0x0][0x988] ;  /* 0x00026200ff007b82 */ /* 0x000e220000000800 */
[----:B------:R-:W-:Y:S01]  /*8330*/  FSEL R127, R127, -INF , P4 ;  /* 0xff8000007f7f7808 */ /* 0x000fe20002000000 */
[----:B------:R-:W-:Y:S02]  /*8340*/  WARPGROUP.DEPBAR.LE gsb0, 0x0 ;  /* 0x00008000000079c5 */ /* 0x000fe40000010000 */
[----:B------:R-:W-:Y:S01]  /*8350*/  WARPGROUP.ARRIVE ;  /* 0x00000000000079c5 */ /* 0x000fe20000000000 */
[----:B------:R-:W-:Y:S01]  /*8360*/  FSEL R189, R126, -INF , P3 ;  /* 0xff8000007ebd7808 */ /* 0x000fe20001800000 */
[----:B------:R-:W1:Y:S03]  /*8370*/  SHFL.IDX PT, R191, R4, RZ, 0x1c1f ;  /* 0x001c1fff04bf7589 */ /* 0x000e6600000e0000 */
[----:B------:R-:W-:Y:S01]  /*8380*/  FMNMX.FTZ R14, R189, R14, !PT ;  /* 0x0000000ebd0e7209 */ /* 0x000fe20007810000 */
[----:B------:R-:W-:Y:S01]  /*8390*/  HGMMA.64x192x16.F32 R24, R184, gdesc[UR12].tnspB, R24, gsb0 ;  /* 0x42e0000cb8187df0 */ /* 0x000fe20008000818 */
[----:B------:R-:W-:Y:S01]  /*83a0*/  UMOV UR14, UR10 ;  /* 0x0000000a000e7c82 */ /* 0x000fe20008000000 */
[----:B------:R-:W-:Y:S01]  /*83b0*/  UMOV UR15, 0x40000040 ;  /* 0x40000040000f7882 */ /* 0x000fe20000000000 */
[----:B------:R-:W-:-:S05]  /*83c0*/  FMNMX.FTZ R14, R127, R14, !PT ;  /* 0x0000000e7f0e7209 */ /* 0x000fca0007810000 */
[----:B------:R-:W2:Y:S01]  /*83d0*/  SHFL.BFLY PT, R5, R14, 0x2, 0x1f ;  /* 0x0c401f000e057f89 */ /* 0x000ea200000e0000 */
[----:B-1----:R-:W-:-:S04]  /*83e0*/  IADD3 R2, R191, -UR61, R2 ;  /* 0x8000003dbf027c10 */ /* 0x002fc8000fffe002 */
[C---:B------:R-:W-:Y:S02]  /*83f0*/  ISETP.GT.AND P4, PT, R2.reuse, RZ, PT ;  /* 0x000000ff0200720c */ /* 0x040fe40003f84270 */
[----:B------:R-:W-:-:S04]  /*8400*/  ISETP.GT.AND P5, PT, R2, 0x1, PT ;  /* 0x000000010200780c */ /* 0x000fc80003fa4270 */
[----:B------:R-:W-:Y:S02]  /*8410*/  FSEL R169, R169, -INF , P5 ;  /* 0xff800000a9a97808 */ /* 0x000fe40002800000 */
[----:B--2---:R-:W-:Y:S02]  /*8420*/  FMNMX.FTZ R20, R14, R5, !PT ;  /* 0x000000050e147209 */ /* 0x004fe40007810000 */
[----:B------:R-:W-:-:S03]  /*8430*/  ISETP.GT.AND P5, PT, R2, 0x9, PT ;  /* 0x000000090200780c */ /* 0x000fc60003fa4270 */
[----:B------:R-:W1:Y:S01]  /*8440*/  SHFL.BFLY PT, R5, R20, 0x1, 0x1f ;  /* 0x0c201f0014057f89 */ /* 0x000e6200000e0000 */
[----:B------:R-:W-:Y:S02]  /*8450*/  FSEL R173, R173, -INF , P5 ;  /* 0xff800000adad7808 */ /* 0x000fe40002800000 */
[----:B------:R-:W-:-:S04]  /*8460*/  ISETP.GT.AND P5, PT, R2, 0x11, PT ;  /* 0x000000110200780c */ /* 0x000fc80003fa4270 */
        /* <DEDUP_REMOVED lines=8> */
[C---:B------:R-:W-:Y:S01]  /*84f0*/  FSETP.NEU.FTZ.AND P3, PT, R5.reuse, -INF , PT ;  /* 0xff8000000500780b */ /* 0x040fe20003f7d000 */
[----:B0-----:R-:W-:Y:S01]  /*8500*/  FMUL.FTZ R122, R5, R0 ;  /* 0x00000000057a7220 */ /* 0x001fe20000410000 */
[----:B------:R-:W-:-:S04]  /*8510*/  ISETP.GT.AND P5, PT, R2, 0x31, PT ;  /* 0x000000310200780c */ /* 0x000fc80003fa4270 */
[----:B------:R-:W-:Y:S02]  /*8520*/  FSEL R14, R122, RZ, P3 ;  /* 0x000000ff7a0e7208 */ /* 0x000fe40001800000 */
[----:B------:R-:W-:Y:S02]  /*8530*/  FSEL R145, R145, -INF , P5 ;  /* 0xff80000091917808 */ /* 0x000fe40002800000 */
[C---:B------:R-:W-:Y:S01]  /*8540*/  ISETP.GT.AND P5, PT, R2.reuse, 0x39, PT ;  /* 0x000000390200780c */ /* 0x040fe20003fa4270 */
[-CC-:B------:R-:W-:Y:S01]  /*8550*/  FFMA.FTZ R20, R219, R0.reuse, -R14.reuse ;  /* 0x00000000db147223 */ /* 0x180fe2000001080e */
[-CC-:B------:R-:W-:Y:S01]  /*8560*/  FFMA.FTZ R122, R221, R0.reuse, -R14.reuse ;  /* 0x00000000dd7a7223 */ /* 0x180fe2000001080e */
[-CC-:B------:R-:W-:Y:S01]  /*8570*/  FFMA.FTZ R130, R193, R0.reuse, -R14.reuse ;  /* 0x00000000c1827223 */ /* 0x180fe2000001080e */
[----:B------:R-:W-:Y:S01]  /*8580*/  FSEL R149, R149, -INF , P5 ;  /* 0xff80000095957808 */ /* 0x000fe20002800000 */
[-CC-:B------:R-:W-:Y:S01]  /*8590*/  FFMA.FTZ R193, R11, R0.reuse, -R14.reuse ;  /* 0x000000000bc17223 */ /* 0x180fe2000001080e */
        /* <DEDUP_REMOVED lines=13> */
[----:B------:R-:W-:Y:S01]  /*8670*/  MUFU.EX2 R20, R20 ;  /* 0x0000001400147308 */ /* 0x000fe20000000800 */
[-CC-:B------:R-:W-:Y:S01]  /*8680*/  FFMA.FTZ R203, R203, R0.reuse, -R14.reuse ;  /* 0x00000000cbcb7223 */ /* 0x180fe2000001080e */
[-CC-:B------:R-:W-:Y:S01]  /*8690*/  FFMA.FTZ R197, R197, R0.reuse, -R14.reuse ;  /* 0x00000000c5c57223 */ /* 0x180fe2000001080e */
[----:B------:R-:W-:Y:S01]  /*86a0*/  FSEL R129, R129, -INF , P5 ;  /* 0xff80000081817808 */ /* 0x000fe20002800000 */
[-CC-:B------:R-:W-:Y:S01]  /*86b0*/  FFMA.FTZ R142, R123, R0.reuse, -R14.reuse ;  /* 0x000000007b8e7223 */ /* 0x180fe2000001080e */
[C---:B------:R-:W-:Y:S01]  /*86c0*/  ISETP.GT.AND P5, PT, R2.reuse, 0x59, PT ;  /* 0x000000590200780c */ /* 0x040fe20003fa4270 */
[-CC-:B------:R-:W-:Y:S01]  /*86d0*/  FFMA.FTZ R13, R13, R0.reuse, -R14.reuse ;  /* 0x000000000d0d7223 */ /* 0x180fe2000001080e */
[-CC-:B------:R-:W-:Y:S01]  /*86e0*/  FFMA.FTZ R21, R21, R0.reuse, -R14.reuse ;  /* 0x0000000015157223 */ /* 0x180fe2000001080e */
[----:B------:R-:W-:Y:S01]  /*86f0*/  MUFU.EX2 R201, R201 ;  /* 0x000000c900c97308 */ /* 0x000fe20000000800 */
[----:B------:R-:W-:Y:S01]  /*8700*/  FSEL R133, R133, -INF , P5 ;  /* 0xff80000085857808 */ /* 0x000fe20002800000 */
[----:B------:R-:W-:Y:S01]  /*8710*/  FFMA.FTZ R123, R189, R0, -R14 ;  /* 0x00000000bd7b7223 */ /* 0x000fe2000001080e */
[----:B------:R-:W-:-:S04]  /*8720*/  ISETP.GT.AND P5, PT, R2, 0x61, PT ;  /* 0x000000610200780c */ /* 0x000fc80003fa4270 */
[----:B------:R-:W-:Y:S01]  /*8730*/  FSEL R233, R121, -INF , P5 ;  /* 0xff80000079e97808 */ /* 0x000fe20002800000 */
[-CC-:B------:R-:W-:Y:S01]  /*8740*/  FFMA.FTZ R121, R15, R0.reuse, -R14.reuse ;  /* 0x000000000f797223 */ /* 0x180fe2000001080e */
[----:B------:R-:W-:Y:S01]  /*8750*/  ISETP.GT.AND P5, PT, R2, 0x69, PT ;  /* 0x000000690200780c */ /* 0x000fe20003fa4270 */
[-CC-:B------:R-:W-:Y:S01]  /*8760*/  FFMA.FTZ R15, R139, R0.reuse, -R14.reuse ;  /* 0x000000008b0f7223 */ /* 0x180fe2000001080e */
[----:B------:R-:W-:Y:S02]  /*8770*/  MUFU.EX2 R203, R203 ;  /* 0x000000cb00cb7308 */ /* 0x000fe40000000800 */
[----:B------:R-:W-:Y:S01]  /*8780*/  FSEL R237, R125, -INF , P5 ;  /* 0xff8000007ded7808 */ /* 0x000fe20002800000 */
[----:B------:R-:W-:-:S05]  /*8790*/  FFMA.FTZ R125, R151, R0, -R14 ;  /* 0x00000000977d7223 */ /* 0x000fca000001080e */
        /* <DEDUP_REMOVED lines=12> */
[----:B------:R-:W-:Y:S01]  /*8860*/  FSEL R185, R168, -INF , P4 ;  /* 0xff800000a8b97808 */ /* 0x000fe20002000000 */
[----:B------:R-:W-:Y:S01]  /*8870*/  WARPGROUP.ARRIVE ;  /* 0x00000000000079c5 */ /* 0x000fe20000000000 */
[----:B------:R-:W-:-:S03]  /*8880*/  ISETP.GT.AND P4, PT, R2, 0x8, PT ;  /* 0x000000080200780c */ /* 0x000fc60003f84270 */
[----:B------:R-:W-:Y:S01]  /*8890*/  MUFU.EX2 R21, R21 ;  /* 0x0000001500157308 */ /* 0x000fe20000000800 */
[----:B------:R-:W-:Y:S02]  /*88a0*/  FMNMX.FTZ R4, R185, R10, !PT ;  /* 0x0000000ab9047209 */ /* 0x000fe40007810000 */
[----:B------:R-:W-:Y:S01]  /*88b0*/  FSEL R187, R172, -INF , P4 ;  /* 0xff800000acbb7808 */ /* 0x000fe20002000000 */
[----:B------:R-:W-:Y:S01]  /*88c0*/  HGMMA.64x192x16.F32 R24, R180, gdesc[UR12].tnspB, R24, gsb0 ;  /* 0x42e0000cb4187df0 */ /* 0x000fe20008000818 */
[----:B------:R-:W-:Y:S02]  /*88d0*/  FMNMX.FTZ R4, R169, R4, !PT ;  /* 0x00000004a9047209 */ /* 0x000fe40007810000 */
[----:B------:R-:W-:Y:S01]  /*88e0*/  ISETP.GT.AND P4, PT, R2, 0x10, PT ;  /* 0x000000100200780c */ /* 0x000fe20003f84270 */
[----:B------:R-:W-:Y:S01]  /*88f0*/  MUFU.EX2 R138, R138 ;  /* 0x0000008a008a7308 */ /* 0x000fe20000000800 */
[----:B------:R-:W-:Y:S02]  /*8900*/  FMNMX.FTZ R4, R187, R4, !PT ;  /* 0x00000004bb047209 */ /* 0x000fe40007810000 */
[----:B------:R-:W-:-:S02]  /*8910*/  FSEL R191, R160, -INF , P4 ;  /* 0xff800000a0bf7808 */ /* 0x000fc40002000000 */
[----:B------:R-:W-:Y:S02]  /*8920*/  FMNMX.FTZ R4, R173, R4, !PT ;  /* 0x00000004ad047209 */ /* 0x000fe40007810000 */
[----:B------:R-:W-:Y:S01]  /*8930*/  ISETP.GT.AND P4, PT, R2, 0x18, PT ;  /* 0x000000180200780c */ /* 0x000fe20003f84270 */
[----:B------:R-:W-:Y:S01]  /*8940*/  MUFU.EX2 R131, R131 ;  /* 0x0000008300837308 */ /* 0x000fe20000000800 */
[----:B------:R-:W-:Y:S02]  /*8950*/  FMNMX.FTZ R4, R191, R4, !PT ;  /* 0x00000004bf047209 */ /* 0x000fe40007810000 */
[----:B------:R-:W-:Y:S02]  /*8960*/  FSEL R219, R164, -INF , P4 ;  /* 0xff800000a4db7808 */ /* 0x000fe40002000000 */
[----:B------:R-:W-:Y:S02]  /*8970*/  FMNMX.FTZ R4, R161, R4, !PT ;  /* 0x00000004a1047209 */ /* 0x000fe40007810000 */
[----:B------:R-:W-:Y:S01]  /*8980*/  ISETP.GT.AND P4, PT, R2, 0x20, PT ;  /* 0x000000200200780c */ /* 0x000fe20003f84270 */
[----:B------:R-:W-:Y:S01]  /*8990*/  MUFU.EX2 R142, R142 ;  /* 0x0000008e008e7308 */ /* 0x000fe20000000800 */
[----:B------:R-:W-:-:S02]  /*89a0*/  FMNMX.FTZ R4, R219, R4, !PT ;  /* 0x00000004db047209 */ /* 0x000fc40007810000 */
[----:B------:R-:W-:Y:S02]  /*89b0*/  FSEL R221, R152, -INF , P4 ;  /* 0xff80000098dd7808 */ /* 0x000fe40002000000 */
[----:B------:R-:W-:Y:S02]  /*89c0*/  FMNMX.FTZ R4, R165, R4, !PT ;  /* 0x00000004a5047209 */ /* 0x000fe40007810000 */
[----:B------:R-:W-:Y:S01]  /*89d0*/  ISETP.GT.AND P4, PT, R2, 0x28, PT ;  /* 0x000000280200780c */ /* 0x000fe20003f84270 */
[----:B------:R-:W-:Y:S01]  /*89e0*/  MUFU.EX2 R123, R123 ;  /* 0x0000007b007b7308 */ /* 0x000fe20000000800 */
[----:B------:R-:W-:Y:S02]  /*89f0*/  FMNMX.FTZ R4, R221, R4, !PT ;  /* 0x00000004dd047209 */ /* 0x000fe40007810000 */
[----:B------:R-:W-:Y:S02]  /*8a00*/  FSEL R223, R156, -INF , P4 ;  /* 0xff8000009cdf7808 */ /* 0x000fe40002000000 */
[----:B------:R-:W-:-:S02]  /*8a10*/  FMNMX.FTZ R4, R153, R4, !PT ;  /* 0x0000000499047209 */ /* 0x000fc40007810000 */
[----:B------:R-:W-:Y:S02]  /*8a20*/  ISETP.GT.AND P4, PT, R2, 0x30, PT ;  /* 0x000000300200780c */ /* 0x000fe40003f84270 */
[----:B------:R-:W-:Y:S02]  /*8a30*/  FMNMX.FTZ R4, R223, R4, !PT ;  /* 0x00000004df047209 */ /* 0x000fe40007810000 */
[----:B------:R-:W-:Y:S02]  /*8a40*/  FSEL R225, R144, -INF , P4 ;  /* 0xff80000090e17808 */ /* 0x000fe40002000000 */
[----:B------:R-:W-:Y:S02]  /*8a50*/  FMNMX.FTZ R4, R157, R4, !PT ;  /* 0x000000049d047209 */ /* 0x000fe40007810000 */
[----:B------:R-:W-:Y:S02]  /*8a60*/  ISETP.GT.AND P4, PT, R2, 0x38, PT ;  /* 0x000000380200780c */ /* 0x000fe40003f84270 */
[----:B------:R-:W-:-:S02]  /*8a70*/  FMNMX.FTZ R4, R225, R4, !PT ;  /* 0x00000004e1047209 */ /* 0x000fc40007810000 */
[----:B------:R-:W-:Y:S02]  /*8a80*/  FSEL R227, R148, -INF , P4 ;  /* 0xff80000094e37808 */ /* 0x000fe40002000000 */
[----:B------:R-:W-:Y:S02]  /*8a90*/  FMNMX.FTZ R4, R145, R4, !PT ;  /* 0x0000000491047209 */ /* 0x000fe40007810000 */
[----:B------:R-:W-:Y:S02]  /*8aa0*/  ISETP.GT.AND P4, PT, R2, 0x40, PT ;  /* 0x000000400200780c */ /* 0x000fe40003f84270 */
[----:B------:R-:W-:Y:S02]  /*8ab0*/  FMNMX.FTZ R4, R227, R4, !PT ;  /* 0x00000004e3047209 */ /* 0x000fe40007810000 */
[----:B------:R-:W-:Y:S01]  /*8ac0*/  FSEL R229, R136, -INF , P4 ;  /* 0xff80000088e57808 */ /* 0x000fe20002000000 */
[----:B------:R-:W-:Y:S01]  /*8ad0*/  FFMA.FTZ R136, R147, R0, -R14 ;  /* 0x0000000093887223 */ /* 0x000fe2000001080e */
[----:B------:R-:W-:-:S02]  /*8ae0*/  FMNMX.FTZ R4, R149, R4, !PT ;  /* 0x0000000495047209 */ /* 0x000fc40007810000 */
[----:B------:R-:W-:Y:S02]  /*8af0*/  ISETP.GT.AND P4, PT, R2, 0x48, PT ;  /* 0x000000480200780c */ /* 0x000fe40003f84270 */
[----:B------:R-:W-:Y:S01]  /*8b00*/  FMNMX.FTZ R4, R229, R4, !PT ;  /* 0x00000004e5047209 */ /* 0x000fe20007810000 */
[----:B------:R-:W-:Y:S01]  /*8b10*/  MUFU.EX2 R136, R136 ;  /* 0x0000008800887308 */ /* 0x000fe20000000800 */
[----:B------:R-:W-:Y:S01]  /*8b20*/  FSEL R11, R140, -INF , P4 ;  /* 0xff8000008c0b7808 */ /* 0x000fe20002000000 */
[----:B------:R-:W-:Y:S01]  /*8b30*/  FFMA.FTZ R140, R175, R0, -R14 ;  /* 0x00000000af8c7223 */ /* 0x000fe2000001080e */
[----:B------:R-:W-:Y:S02]  /*8b40*/  FMNMX.FTZ R4, R137, R4, !PT ;  /* 0x0000000489047209 */ /* 0x000fe40007810000 */
[----:B------:R-:W-:Y:S02]  /*8b50*/  ISETP.GT.AND P4, PT, R2, 0x50, PT ;  /* 0x000000500200780c */ /* 0x000fe40003f84270 */
[----:B------:R-:W-:Y:S01]  /*8b60*/  FMNMX.FTZ R4, R11, R4, !PT ;  /* 0x000000040b047209 */ /* 0x000fe20007810000 */
[----:B------:R-:W-:Y:S01]  /*8b70*/  MUFU.EX2 R140, R140 ;  /* 0x0000008c008c7308 */ /* 0x000fe20000000800 */
[----:B------:R-:W-:-:S02]  /*8b80*/  FSEL R155, R128, -INF , P4 ;  /* 0xff800000809b7808 */ /* 0x000fc40002000000 */
[----:B------:R-:W-:Y:S02]  /*8b90*/  FMNMX.FTZ R4, R141, R4, !PT ;  /* 0x000000048d047209 */ /* 0x000fe40007810000 */
[----:B------:R-:W-:Y:S02]  /*8ba0*/  ISETP.GT.AND P4, PT, R2, 0x58, PT ;  /* 0x000000580200780c */ /* 0x000fe40003f84270 */
[----:B------:R-:W-:Y:S01]  /*8bb0*/  FMNMX.FTZ R4, R155, R4, !PT ;  /* 0x000000049b047209 */ /* 0x000fe20007810000 */
[----:B------:R0:W-:Y:S01]  /*8bc0*/  MUFU.EX2 R128, R134 ;  /* 0x0000008600807308 */ /* 0x0001e20000000800 */
[----:B------:R-:W-:Y:S01]  /*8bd0*/  FSEL R231, R132, -INF , P4 ;  /* 0xff80000084e77808 */ /* 0x000fe20002000000 */
[----:B------:R-:W-:Y:S01]  /*8be0*/  FFMA.FTZ R132, R167, R0, -R14 ;  /* 0x00000000a7847223 */ /* 0x000fe2000001080e */
[----:B------:R-:W-:Y:S02]  /*8bf0*/  FMNMX.FTZ R4, R129, R4, !PT ;  /* 0x0000000481047209 */ /* 0x000fe40007810000 */
[----:B------:R-:W-:-:S02]  /*8c00*/  ISETP.GT.AND P4, PT, R2, 0x60, PT ;  /* 0x000000600200780c */ /* 0x000fc40003f84270 */
[----:B------:R-:W-:Y:S01]  /*8c10*/  FMNMX.FTZ R4, R231, R4, !PT ;  /* 0x00000004e7047209 */ /* 0x000fe20007810000 */
[----:B------:R-:W1:Y:S01]  /*8c20*/  MUFU.EX2 R132, R132 ;  /* 0x0000008400847308 */ /* 0x000e620000000800 */
[----:B------:R-:W-:Y:S01]  /*8c30*/  FSEL R159, R120, -INF , P4 ;  /* 0xff800000789f7808 */ /* 0x000fe20002000000 */
[--C-:B0-----:R-:W-:Y:S01]  /*8c40*/  FFMA.FTZ R134, R143, R0, -R14.reuse ;  /* 0x000000008f867223 */ /* 0x101fe2000001080e */
[----:B------:R-:W-:Y:S02]  /*8c50*/  FMNMX.FTZ R4, R133, R4, !PT ;  /* 0x0000000485047209 */ /* 0x000fe40007810000 */
[----:B------:R-:W-:Y:S02]  /*8c60*/  ISETP.GT.AND P4, PT, R2, 0x68, PT ;  /* 0x000000680200780c */ /* 0x000fe40003f84270 */
[----:B------:R-:W-:Y:S01]  /*8c70*/  FMNMX.FTZ R4, R159, R4, !PT ;  /* 0x000000049f047209 */ /* 0x000fe20007810000 */
[----:B------:R0:W-:Y:S01]  /*8c80*/  MUFU.EX2 R120, R3 ;  /* 0x0000000300787308 */ /* 0x0001e20000000800 */
[----:B------:R-:W-:Y:S01]  /*8c90*/  FSEL R235, R124, -INF , P4 ;  /* 0xff8000007ceb7808 */ /* 0x000fe20002000000 */
[----:B------:R-:W-:Y:S01]  /*8ca0*/  FFMA.FTZ R124, R163, R0, -R14 ;  /* 0x00000000a37c7223 */ /* 0x000fe2000001080e */
[----:B------:R-:W-:-:S04]  /*8cb0*/  FMNMX.FTZ R4, R233, R4, !PT ;  /* 0x00000004e9047209 */ /* 0x000fc80007810000 */
[----:B------:R-:W-:Y:S01]  /*8cc0*/  FMNMX.FTZ R4, R235, R4, !PT ;  /* 0x00000004eb047209 */ /* 0x000fe20007810000 */
[----:B------:R-:W-:Y:S01]  /*8cd0*/  MUFU.EX2 R124, R124 ;  /* 0x0000007c007c7308 */ /* 0x000fe20000000800 */
[----:B-1----:R-:W-:Y:S02]  /*8ce0*/  F2FP.F16.F32.PACK_AB R189, R132, R13 ;  /* 0x0000000d84bd723e */ /* 0x002fe400000000ff */
[----:B------:R-:W-:-:S05]  /*8cf0*/  FMNMX.FTZ R4, R237, R4, !PT ;  /* 0x00000004ed047209 */ /* 0x000fca0007810000 */
[----:B0-----:R-:W0:Y:S01]  /*8d00*/  SHFL.BFLY PT, R3, R4, 0x2, 0x1f ;  /* 0x0c401f0004037f89 */ /* 0x001e2200000e0000 */
[----:B------:R-:W-:Y:S01]  /*8d10*/  MUFU.EX2 R134, R134 ;  /* 0x0000008600867308 */ /* 0x000fe20000000800 */
[----:B0-----:R-:W-:-:S05]  /*8d20*/  FMNMX.FTZ R3, R4, R3, !PT ;  /* 0x0000000304037209 */ /* 0x001fca0007810000 */
[----:B------:R-:W0:Y:S02]  /*8d30*/  SHFL.BFLY PT, R4, R3, 0x1, 0x1f ;  /* 0x0c201f0003047f89 */ /* 0x000e2400000e0000 */
[----:B0-----:R-:W-:Y:S02]  /*8d40*/  FMNMX.FTZ R4, R3, R4, !PT ;  /* 0x0000000403047209 */ /* 0x001fe40007810000 */
[----:B------:R-:W-:Y:S02]  /*8d50*/  FSEL R3, R5, RZ, P3 ;  /* 0x000000ff05037208 */ /* 0x000fe40001800000 */
[C---:B------:R-:W-:Y:S01]  /*8d60*/  FSETP.NEU.FTZ.AND P4, PT, R4.reuse, -INF , PT ;  /* 0xff8000000400780b */ /* 0x040fe20003f9d000 */
[----:B------:R-:W-:Y:S01]  /*8d70*/  FMUL.FTZ R144, R4, R0 ;  /* 0x0000000004907220 */ /* 0x000fe20000410000 */
[C---:B------:R-:W-:Y:S01]  /*8d80*/  ISETP.GT.AND P3, PT, R9.reuse, R12, PT ;  /* 0x0000000c0900720c */ /* 0x040fe20003f64270 */
[----:B------:R-:W-:-:S03]  /*8d90*/  VIADD R9, R9, 0xffffffff ;  /* 0xffffffff09097836 */ /* 0x000fc60000000000 */
[----:B------:R-:W-:-:S05]  /*8da0*/  FSEL R144, R144, RZ, P4 ;  /* 0x000000ff90907208 */ /* 0x000fca0002000000 */
[-CC-:B------:R-:W-:Y:S01]  /*8db0*/  FFMA.FTZ R151, R153, R0.reuse, -R144.reuse ;  /* 0x0000000099977223 */ /* 0x180fe20000010890 */
[-C--:B------:R-:W-:Y:S01]  /*8dc0*/  FFMA.FTZ R153, R157, R0.reuse, -R144 ;  /* 0x000000009d997223 */ /* 0x080fe20000010890 */
[----:B------:R-:W-:Y:S01]  /*8dd0*/  FADD.FTZ R157, -R3, R8 ;  /* 0x00000008039d7221 */ /* 0x000fe20000010100 */
[----:B------:R-:W-:Y:S01]  /*8de0*/  IMAD.U32 R8, RZ, RZ, UR6 ;  /* 0x00000006ff087e24 */ /* 0x000fe2000f8e00ff */
[----:B------:R-:W-:Y:S01]  /*8df0*/  UMOV UR6, UR4 ;  /* 0x0000000400067c82 */ /* 0x000fe20008000000 */
[----:B------:R-:W-:Y:S01]  /*8e00*/  FSEL R3, R4, RZ, P4 ;  /* 0x000000ff04037208 */ /* 0x000fe20002000000 */
[-C--:B------:R-:W-:Y:S01]  /*8e10*/  FMUL.FTZ R146, R157, R0.reuse ;  /* 0x000000009d927220 */ /* 0x080fe20000410000 */
[-CC-:B------:R-:W-:Y:S01]  /*8e20*/  FFMA.FTZ R135, R185, R0.reuse, -R144.reuse ;  /* 0x00000000b9877223 */ /* 0x180fe20000010890 */
[-CC-:B------:R-:W-:Y:S01]  /*8e30*/  FFMA.FTZ R200, R169, R0.reuse, -R144.reuse ;  /* 0x00000000a9c87223 */ /* 0x180fe20000010890 */
[-C--:B------:R-:W-:Y:S01]  /*8e40*/  FFMA.FTZ R202, R187, R0.reuse, -R144 ;  /* 0x00000000bbca7223 */ /* 0x080fe20000010890 */
[----:B------:R-:W-:Y:S01]  /*8e50*/  FADD.FTZ R157, -R3, R10 ;  /* 0x0000000a039d7221 */ /* 0x000fe20000010100 */
[----:B------:R-:W-:Y:S01]  /*8e60*/  @!P1 VIADD R8, R8, 0x36840 ;  /* 0x0003684008089836 */ /* 0x000fe20000000000 */
[----:B------:R-:W0:Y:S01]  /*8e70*/  MUFU.EX2 R3, R146 ;  /* 0x0000009200037308 */ /* 0x000e220000000800 */
[-CC-:B------:R-:W-:Y:S01]  /*8e80*/  FFMA.FTZ R139, R173, R0.reuse, -R144.reuse ;  /* 0x00000000ad8b7223 */ /* 0x180fe20000010890 */
[-C--:B------:R-:W-:Y:S01]  /*8e90*/  FMUL.FTZ R157, R157, R0.reuse ;  /* 0x000000009d9d7220 */ /* 0x080fe20000410000 */
[----:B------:R-:W-:Y:S01]  /*8ea0*/  FFMA.FTZ R196, R191, R0, -R144 ;  /* 0x00000000bfc47223 */ /* 0x000fe20000010890 */
[----:B------:R-:W-:Y:S01]  /*8eb0*/  @!P1 PRMT R8, RZ, 0x654, R8 ;  /* 0x00000654ff089816 */ /* 0x000fe20000000008 */
[----:B------:R-:W-:-:S02]  /*8ec0*/  IMAD.U32 R10, RZ, RZ, UR11 ;  /* 0x0000000bff0a7e24 */ /* 0x000fc4000f8e00ff */
        /* <DEDUP_REMOVED lines=8> */
[-CC-:B------:R-:W-:Y:S01]  /*8f50*/  FFMA.FTZ R145, R145, R0.reuse, -R144.reuse ;  /* 0x0000000091917223 */ /* 0x180fe20000010890 */
[----:B------:R-:W-:Y:S01]  /*8f60*/  FFMA.FTZ R190, R227, R0, -R144 ;  /* 0x00000000e3be7223 */ /* 0x000fe20000010890 */
[----:B------:R-:W-:-:S02]  /*8f70*/  WARPGROUP.DEPBAR.LE gsb0, 0x0 ;  /* 0x00008000000079c5 */ /* 0x000fc40000010000 */
[----:B------:R-:W-:Y:S01]  /*8f80*/  WARPGROUP.ARRIVE ;  /* 0x00000000000079c5 */ /* 0x000fe20000000000 */
[----:B------:R-:W1:Y:S01]  /*8f90*/  MUFU.EX2 R2, R157 ;  /* 0x0000009d00027308 */ /* 0x000e620000000800 */
[----:B0-----:R-:W-:Y:S01]  /*8fa0*/  FFMA.FTZ R6, R3, R6, R20 ;  /* 0x0000000603067223 */ /* 0x001fe20000010014 */
[-CC-:B------:R-:W-:Y:S01]  /*8fb0*/  FFMA.FTZ R183, R171, R0.reuse, -R14.reuse ;  /* 0x00000000abb77223 */ /* 0x180fe2000001080e */
[-C--:B------:R-:W-:Y:S01]  /*8fc0*/  FFMA.FTZ R14, R127, R0.reuse, -R14 ;  /* 0x000000007f0e7223 */ /* 0x080fe2000001080e */
[-C--:B------:R-:W-:Y:S01]  /*8fd0*/  FFMA.FTZ R149, R149, R0.reuse, -R144 ;  /* 0x0000000095957223 */ /* 0x080fe20000010890 */
[----:B------:R-:W-:Y:S01]  /*8fe0*/  HGMMA.64x192x16.F32 R24, R176, gdesc[UR4].tnspB, R24, gsb0 ;  /* 0x42e00004b0187df0 */ /* 0x000fe20008000818 */
        /* <DEDUP_REMOVED lines=8> */
[-CC-:B------:R-:W-:Y:S01]  /*9070*/  FFMA.FTZ R159, R159, R0.reuse, -R144.reuse ;  /* 0x000000009f9f7223 */ /* 0x180fe20000010890 */
[-CC-:B------:R-:W-:Y:S01]  /*9080*/  FFMA.FTZ R233, R233, R0.reuse, -R144.reuse ;  /* 0x00000000e9e97223 */ /* 0x180fe20000010890 */
[----:B------:R-:W-:Y:S01]  /*9090*/  MUFU.EX2 R202, R202 ;  /* 0x000000ca00ca7308 */ /* 0x000fe20000000800 */
[----:B-1----:R-:W-:Y:S01]  /*90a0*/  FFMA.FTZ R157, R2, R7, R135 ;  /* 0x00000007029d7223 */ /* 0x002fe20000010087 */
[-CC-:B------:R-:W-:Y:S01]  /*90b0*/  FFMA.FTZ R7, R137, R0.reuse, -R144.reuse ;  /* 0x0000000089077223 */ /* 0x180fe20000010890 */
[----:B------:R-:W-:Y:S01]  /*90c0*/  FADD.FTZ R137, R122, R11 ;  /* 0x0000000b7a897221 */ /* 0x000fe20000010000 */
[-CC-:B------:R-:W-:Y:S01]  /*90d0*/  FFMA.FTZ R11, R141, R0.reuse, -R144.reuse ;  /* 0x000000008d0b7223 */ /* 0x180fe20000010890 */
[-CC-:B------:R-:W-:Y:S01]  /*90e0*/  FFMA.FTZ R235, R235, R0.reuse, -R144.reuse ;  /* 0x00000000ebeb7223 */ /* 0x180fe20000010890 */
[----:B------:R-:W-:Y:S01]  /*90f0*/  FFMA.FTZ R144, R237, R0, -R144 ;  /* 0x00000000ed907223 */ /* 0x000fe20000010890 */
[----:B------:R-:W-:Y:S01]  /*9100*/  UMOV UR7, UR38 ;  /* 0x0000002600077c82 */ /* 0x000fe20008000000 */
[----:B------:R-:W-:Y:S01]  /*9110*/  MUFU.EX2 R139, R139 ;  /* 0x0000008b008b7308 */ /* 0x000fe20000000800 */
[----:B0-----:R-:W-:Y:S01]  /*9120*/  FADD.FTZ R157, R200, R157 ;  /* 0x0000009dc89d7221 */ /* 0x001fe20000010000 */
[----:B------:R-:W-:-:S02]  /*9130*/  F2FP.F16.F32.PACK_AB R201, R201, R20 ;  /* 0x00000014c9c9723e */ /* 0x000fc400000000ff */
[----:B------:R-:W-:Y:S02]  /*9140*/  F2FP.F16.F32.PACK_AB R203, R122, R203 ;  /* 0x000000cb7acb723e */ /* 0x000fe400000000ff */
[----:B------:R-:W-:Y:S02]  /*9150*/  F2FP.F16.F32.PACK_AB R200, R200, R135 ;  /* 0x00000087c8c8723e */ /* 0x000fe400000000ff */
[----:B------:R-:W-:Y:S01]  /*9160*/  MUFU.EX2 R196, R196 ;  /* 0x000000c400c47308 */ /* 0x000fe20000000800 */
[----:B------:R-:W-:Y:S02]  /*9170*/  F2FP.F16.F32.PACK_AB R191, R125, R124 ;  /* 0x0000007c7dbf723e */ /* 0x000fe400000000ff */
[----:B------:R-:W-:Y:S02]  /*9180*/  F2FP.F16.F32.PACK_AB R185, R136, R121 ;  /* 0x0000007988b9723e */ /* 0x000fe400000000ff */
[----:B------:R-:W-:Y:S02]  /*9190*/  F2FP.F16.F32.PACK_AB R187, R134, R15 ;  /* 0x0000000f86bb723e */ /* 0x000fe400000000ff */
[----:B------:R-:W-:Y:S01]  /*91a0*/  F2FP.F16.F32.PACK_AB R181, R138, R21 ;  /* 0x000000158ab5723e */ /* 0x000fe200000000ff */
        /* <DEDUP_REMOVED lines=21> */
[----:B------:R-:W0:Y:S01]  /*9300*/  MUFU.EX2 R14, R14 ;  /* 0x0000000e000e7308 */ /* 0x000e220000000800 */
[----:B------:R-:W-:-:S02]  /*9310*/  WARPGROUP.DEPBAR.LE gsb0, 0x0 ;  /* 0x00008000000079c5 */ /* 0x000fc40000010000 */
[----:B------:R1:W-:Y:S01]  /*9320*/  @!P1 SYNCS.ARRIVE.TRANS64.RED.A1T0 RZ, [R8+URZ], RZ ;  /* 0x000000ff08ff99a7 */ /* 0x0003e2000810043f */
[----:B------:R-:W-:-:S04]  /*9330*/  F2FP.F16.F32.PACK_AB R177, R142, R131 ;  /* 0x000000838eb1723e */ /* 0x000fc800000000ff */
[----:B------:R-:W-:Y:S01]  /*9340*/  MUFU.EX2 R176, R159 ;  /* 0x0000009f00b07308 */ /* 0x000fe20000000800 */
[----:B-1----:R-:W-:-:S07]  /*9350*/  @!P1 VIADD R8, R10, 0x36860 ;  /* 0x000368600a089836 */ /* 0x002fce0000000000 */
[----:B------:R1:W2:Y:S01]  /*9360*/  MUFU.EX2 R10, R129 ;  /* 0x00000081000a7308 */ /* 0x0002a20000000800 */
[----:B0-----:R-:W-:Y:S02]  /*9370*/  F2FP.F16.F32.PACK_AB R179, R14, R123 ;  /* 0x0000007b0eb3723e */ /* 0x001fe400000000ff */
[----:B------:R-:W-:-:S04]  /*9380*/  @!P1 PRMT R8, RZ, 0x654, R8 ;  /* 0x00000654ff089816 */ /* 0x000fc80000000008 */
[----:B------:R0:W-:Y:S01]  /*9390*/  @!P1 SYNCS.ARRIVE.TRANS64.RED.A1T0 RZ, [R8+URZ], RZ ;  /* 0x000000ff08ff99a7 */ /* 0x0001e2000810043f */
[----:B------:R-:W3:Y:S01]  /*93a0*/  MUFU.EX2 R178, R235 ;  /* 0x000000eb00b27308 */ /* 0x000ee20000000800 */
[----:B0-----:R-:W-:Y:S01]  /*93b0*/  FADD.FTZ R8, R202, R157 ;  /* 0x0000009dca087221 */ /* 0x001fe20000010000 */
[----:B------:R-:W-:-:S03]  /*93c0*/  F2FP.F16.F32.PACK_AB R202, R139, R202 ;  /* 0x000000ca8bca723e */ /* 0x000fc600000000ff */
[----:B------:R-:W-:Y:S01]  /*93d0*/  FADD.FTZ R127, R139, R8 ;  /* 0x000000088b7f7221 */ /* 0x000fe20000010000 */
[----:B------:R-:W-:-:S03]  /*93e0*/  FADD.FTZ R8, R126, R137 ;  /* 0x000000897e087221 */ /* 0x000fc60000010000 */
[----:B------:R-:W-:Y:S01]  /*93f0*/  FADD.FTZ R6, R196, R127 ;  /* 0x0000007fc4067221 */ /* 0x000fe20000010000 */
[C---:B------:R-:W-:Y:S01]  /*9400*/  FADD.FTZ R8, R197.reuse, R8 ;  /* 0x00000008c5087221 */ /* 0x040fe20000010000 */
[----:B------:R-:W-:Y:S02]  /*9410*/  F2FP.F16.F32.PACK_AB R197, R197, R126 ;  /* 0x0000007ec5c5723e */ /* 0x000fe400000000ff */
[C---:B------:R-:W-:Y:S01]  /*9420*/  FADD.FTZ R127, R143.reuse, R6 ;  /* 0x000000068f7f7221 */ /* 0x040fe20000010000 */
[----:B------:R-:W-:-:S03]  /*9430*/  F2FP.F16.F32.PACK_AB R196, R143, R196 ;  /* 0x000000c48fc4723e */ /* 0x000fc600000000ff */
        /* <DEDUP_REMOVED lines=20> */
[C---:B------:R-:W-:Y:S02]  /*9580*/  F2FP.F16.F32.PACK_AB R188, R145.reuse, R188 ;  /* 0x000000bc91bc723e */ /* 0x040fe400000000ff */
[----:B-1----:R-:W-:Y:S01]  /*9590*/  FADD.FTZ R129, R145, R8 ;  /* 0x0000000891817221 */ /* 0x002fe20000010000 */
[----:B------:R-:W-:-:S03]  /*95a0*/  FADD.FTZ R127, R132, R127 ;  /* 0x0000007f847f7221 */ /* 0x000fc60000010000 */
[----:B------:R-:W-:Y:S01]  /*95b0*/  FADD.FTZ R6, R190, R129 ;  /* 0x00000081be067221 */ /* 0x000fe20000010000 */
[----:B------:R-:W-:Y:S01]  /*95c0*/  FADD.FTZ R8, R124, R127 ;  /* 0x0000007f7c087221 */ /* 0x000fe20000010000 */
[C---:B------:R-:W-:Y:S02]  /*95d0*/  F2FP.F16.F32.PACK_AB R190, R149.reuse, R190 ;  /* 0x000000be95be723e */ /* 0x040fe400000000ff */
[----:B------:R-:W-:Y:S01]  /*95e0*/  FADD.FTZ R127, R149, R6 ;  /* 0x00000006957f7221 */ /* 0x000fe20000010000 */
        /* <DEDUP_REMOVED lines=10> */
[----:B------:R-:W-:Y:S01]  /*9690*/  FADD.FTZ R6, R134, R13 ;  /* 0x0000000d86067221 */ /* 0x000fe20000010000 */
[----:B------:R-:W-:Y:S02]  /*96a0*/  IMAD.MOV.U32 R8, RZ, RZ, R5 ;  /* 0x000000ffff087224 */ /* 0x000fe400078e0005 */
[----:B------:R-:W-:Y:S01]  /*96b0*/  FADD.FTZ R127, R180, R127 ;  /* 0x0000007fb47f7221 */ /* 0x000fe20000010000 */
[----:B------:R-:W-:Y:S01]  /*96c0*/  FADD.FTZ R7, R21, R6 ;  /* 0x0000000615077221 */ /* 0x000fe20000010000 */
[----:B--2---:R-:W-:-:S02]  /*96d0*/  F2FP.F16.F32.PACK_AB R180, R10, R180 ;  /* 0x000000b40ab4723e */ /* 0x004fc400000000ff */
[----:B------:R-:W-:Y:S01]  /*96e0*/  FADD.FTZ R127, R10, R127 ;  /* 0x0000007f0a7f7221 */ /* 0x000fe20000010000 */
[----:B------:R-:W-:Y:S01]  /*96f0*/  FADD.FTZ R6, R138, R7 ;  /* 0x000000078a067221 */ /* 0x000fe20000010000 */
[----:B------:R-:W-:Y:S02]  /*9700*/  IMAD.MOV.U32 R10, RZ, RZ, R4 ;  /* 0x000000ffff0a7224 */ /* 0x000fe400078e0004 */
        /* <DEDUP_REMOVED lines=9> */
[----:B------:R-:W-:Y:S01]  /*97a0*/  FADD.FTZ R127, R233, R127 ;  /* 0x0000007fe97f7221 */ /* 0x000fe20000010000 */
[----:B------:R-:W-:-:S03]  /*97b0*/  FADD.FTZ R6, R142, R7 ;  /* 0x000000078e067221 */ /* 0x000fc60000010000 */
[----:B---3--:R-:W-:Y:S01]  /*97c0*/  FADD.FTZ R127, R178, R127 ;  /* 0x0000007fb27f7221 */ /* 0x008fe20000010000 */
[----:B------:R-:W-:Y:S01]  /*97d0*/  FADD.FTZ R6, R123, R6 ;  /* 0x000000067b067221 */ /* 0x000fe20000010000 */
[C---:B------:R-:W-:Y:S02]  /*97e0*/  F2FP.F16.F32.PACK_AB R178, R144.reuse, R178 ;  /* 0x000000b290b2723e */ /* 0x040fe400000000ff */
[----:B------:R-:W-:Y:S01]  /*97f0*/  FADD.FTZ R7, R144, R127 ;  /* 0x0000007f90077221 */ /* 0x000fe20000010000 */
[----:B------:R-:W-:Y:S01]  /*9800*/  FADD.FTZ R6, R14, R6 ;  /* 0x000000060e067221 */ /* 0x000fe20000010000 */
[----:B------:R-:W-:Y:S06]  /*9810*/  @P3 BRA `(.L_x_2284) ;  /* 0xffffffbc00283947 */ /* 0x000fec000383ffff */
.L_x_2275:
[----:B------:R-:W-:-:S13]  /*9820*/  ISETP.GE.AND P2, PT, R9, RZ, PT ;  /* 0x000000ff0900720c */ /* 0x000fda0003f46270 */
[----:B------:R-:W-:Y:S05]  /*9830*/  @!P2 BRA `(.L_x_2285) ;  /* 0x0000003800e0a947 */ /* 0x000fea0003800000 */
[----:B------:R-:W-:Y:S01]  /*9840*/  IMAD.MOV.U32 R8, RZ, RZ, R5 ;  /* 0x000000ffff087224 */ /* 0x000fe200078e0005 */
[----:B------:R-:W-:Y:S01]  /*9850*/  UMOV UR6, UR38 ;  /* 0x0000002600067c82 */ /* 0x000fe20008000000 */
[----:B------:R-:W-:Y:S01]  /*9860*/  IMAD.MOV.U32 R11, RZ, RZ, R4 ;  /* 0x000000ffff0b7224 */ /* 0x000fe200078e0004 */
[----:B------:R-:W-:-:S06]  /*9870*/  UMOV UR5, UR36 ;  /* 0x0000002400057c82 */ /* 0x000fcc0008000000 */
.L_x_2294:
        /* <DEDUP_REMOVED lines=8> */
.L_x_2286:
[----:B------:R-:W-:Y:S01]  /*9900*/  ULEA UR4, UR36, UR37, 0x3 ;  /* 0x0000002524047291 */ /* 0x000fe2000f8e183f */
[----:B------:R-:W-:-:S05]  /*9910*/  IMAD.U32 R0, RZ, RZ, UR38 ;  /* 0x00000026ff007e24 */ /* 0x000fca000f8e00ff */
[----:B------:R-:W-:-:S04]  /*9920*/  SHF.L.U32 R0, R0, 0x1f, RZ ;  /* 0x0000001f00007819 */ /* 0x000fc800000006ff */
[----:B------:R0:W1:Y:S01]  /*9930*/  SYNCS.PHASECHK.TRANS64.TRYWAIT P2, [UR4+0x36830], R0 ;  /* 0x03683000ff0075a7 */ /* 0x0000620008040144 */
[----:B------:R-:W-:Y:S05]  /*9940*/  @!P0 BRA `(.L_x_2287) ;  /* 0x0000000000048947 */ /* 0x000fea0003800000 */
[----:B------:R-:W-:Y:S01]  /*9950*/  BPT.TRAP 0x1 ;  /* 0x000000040000795c */ /* 0x000fe20000300000 */
.L_x_2287:
[----:B-1----:R-:W-:Y:S05]  /*9960*/  @P2 BRA `(.L_x_2288) ;  /* 0x0000000000082947 */ /* 0x002fea0003800000 */
[----:B------:R-:W1:Y:S02]  /*9970*/  SYNCS.PHASECHK.TRANS64.TRYWAIT P2, [UR4+0x36830], R0 ;  /* 0x03683000ff0075a7 */ /* 0x000e640008040144 */
[----:B-1----:R-:W-:Y:S05]  /*9980*/  @!P2 BRA `(.L_x_2289) ;  /* 0x000000bc0084a947 */ /* 0x002fea0003800000 */
.L_x_2288:
        /* <DEDUP_REMOVED lines=591> */
.L_x_2290:
[----:B------:R-:W-:Y:S01]  /*be80*/  ULEA UR10, UR5, UR37, 0x3 ;  /* 0x00000025050a7291 */ /* 0x000fe2000f8e183f */
[----:B01----:R-:W-:-:S05]  /*be90*/  IMAD.U32 R0, RZ, RZ, UR6 ;  /* 0x00000006ff007e24 */ /* 0x003fca000f8e00ff */
[----:B------:R-:W-:-:S04]  /*bea0*/  SHF.L.U32 R0, R0, 0x1f, RZ ;  /* 0x0000001f00007819 */ /* 0x000fc800000006ff */
[----:B------:R0:W1:Y:S01]  /*beb0*/  SYNCS.PHASECHK.TRANS64.TRYWAIT P2, [UR10+0x36850], R0 ;  /* 0x03685000ff0075a7 */ /* 0x000062000804014a */
[----:B------:R-:W-:Y:S05]  /*bec0*/  @!P0 BRA `(.L_x_2291) ;  /* 0x0000000000048947 */ /* 0x000fea0003800000 */
[----:B------:R-:W-:Y:S01]  /*bed0*/  BPT.TRAP 0x1 ;  /* 0x000000040000795c */ /* 0x000fe20000300000 */
.L_x_2291:
[----:B-1----:R-:W-:Y:S05]  /*bee0*/  @P2 BRA `(.L_x_2292) ;  /* 0x0000000000082947 */ /* 0x002fea0003800000 */
[----:B------:R-:W1:Y:S02]  /*bef0*/  SYNCS.PHASECHK.TRANS64.TRYWAIT P2, [UR10+0x36850], R0 ;  /* 0x03685000ff0075a7 */ /* 0x000e64000804014a */
[----:B-1----:R-:W-:Y:S05]  /*bf00*/  @!P2 BRA `(.L_x_2293) ;  /* 0x00000098003ca947 */ /* 0x002fea0003800000 */
.L_x_2292:
[----:B------:R-:W-:Y:S01]  /*bf10*/  UIADD3 UR4, UR37, 0x400, URZ ;  /* 0x0000040025047890 */ /* 0x000fe2000fffe03f */
[----:B------:R-:W-:Y:S01]  /*bf20*/  WARPGROUP.ARRIVE ;  /* 0x00000000000079c5 */ /* 0x000fe20000000000 */
[----:B------:R-:W-:Y:S01]  /*bf30*/  UMOV UR15, 0x40000040 ;  /* 0x40000040000f7882 */ /* 0x000fe20000000000 */
[----:B01----:R-:W-:Y:S01]  /*bf40*/  FMNMX.FTZ R0, R168, R11, !PT ;  /* 0x0000000ba8007209 */ /* 0x003fe20007810000 */
[----:B------:R-:W-:Y:S01]  /*bf50*/  USHF.R.U32.HI UR4, URZ, 0x4, UR4 ;  /* 0x000000043f047899 */ /* 0x000fe20008011604 */
[C---:B------:R-:W-:Y:S01]  /*bf60*/  ISETP.GT.AND P2, PT, R9.reuse, RZ, PT ;  /* 0x000000ff0900720c */ /* 0x040fe20003f44270 */
[----:B------:R-:W-:Y:S01]  /*bf70*/  VIADD R9, R9, 0xffffffff ;  /* 0xffffffff09097836 */ /* 0x000fe20000000000 */
[----:B------:R-:W-:Y:S01]  /*bf80*/  FMNMX.FTZ R3, R169, R0, !PT ;  /* 0x00000000a9037209 */ /* 0x000fe20007810000 */
[----:B------:R-:W-:-:S03]  /*bf90*/  ULOP3.LUT UR4, UR4, 0x3fff, URZ, 0xc0, !UPT ;  /* 0x00003fff04047892 */ /* 0x000fc6000f8ec03f */
[----:B------:R-:W-:Y:S01]  /*bfa0*/  FMNMX.FTZ R0, R172, R3, !PT ;  /* 0x00000003ac007209 */ /* 0x000fe20007810000 */
[----:B------:R-:W-:-:S03]  /*bfb0*/  ULOP3.LUT UR4, UR4, 0x3800000, URZ, 0xfc, !UPT ;  /* 0x0380000004047892 */ /* 0x000fc6000f8efc3f */
[----:B------:R-:W-:Y:S01]  /*bfc0*/  FMNMX.FTZ R3, R173, R0, !PT ;  /* 0x00000000ad037209 */ /* 0x000fe20007810000 */
[----:B------:R-:W-:-:S03]  /*bfd0*/  UIMAD UR4, UR5, 0xa80, UR4 ;  /* 0x00000a80050478a4 */ /* 0x000fc6000f8e0204 */
[----:B------:R-:W-:Y:S01]  /*bfe0*/  FMNMX.FTZ R0, R160, R3, !PT ;  /* 0x00000003a0007209 */ /* 0x000fe20007810000 */
[----:B------:R-:W-:Y:S01]  /*bff0*/  UIADD3 UR6, UR4, 0x80, URZ ;  /* 0x0000008004067890 */ /* 0x000fe2000fffe03f */
[----:B------:R-:W-:Y:S02]  /*c000*/  UMOV UR5, UR36 ;  /* 0x0000002400057c82 */ /* 0x000fe40008000000 */
[----:B------:R-:W-:Y:S01]  /*c010*/  UMOV UR14, UR4 ;  /* 0x00000004000e7c82 */ /* 0x000fe20008000000 */
[----:B------:R-:W-:Y:S01]  /*c020*/  FMNMX.FTZ R3, R161, R0, !PT ;  /* 0x00000000a1037209 */ /* 0x000fe20007810000 */
[----:B------:R-:W-:Y:S01]  /*c030*/  HGMMA.64x192x16.F32 R24, R200, gdesc[UR12].tnspB, R24, gsb0 ;  /* 0x42e0000cc8187df0 */ /* 0x000fe20008000818 */
[----:B------:R-:W-:Y:S01]  /*c040*/  UMOV UR15, 0x40000040 ;  /* 0x40000040000f7882 */ /* 0x000fe20000000000 */
[----:B------:R-:W-:Y:S01]  /*c050*/  UMOV UR14, UR6 ;  /* 0x00000006000e7c82 */ /* 0x000fe20008000000 */
[----:B------:R-:W-:Y:S01]  /*c060*/  UIADD3 UR6, UR4, 0x100, URZ ;  /* 0x0000010004067890 */ /* 0x000fe2000fffe03f */
        /* <DEDUP_REMOVED lines=23> */
[----:B0-----:R-:W-:Y:S02]  /*c1e0*/  FMNMX.FTZ R10, R5, R0, !PT ;  /* 0x00000000050a7209 */ /* 0x001fe40007810000 */
[----:B------:R-:W0:Y:S03]  /*c1f0*/  LDC R0, c[0x0][0x988] ;  /* 0x00026200ff007b82 */ /* 0x000e260000000800 */
[----:B------:R-:W1:Y:S02]  /*c200*/  SHFL.BFLY PT, R3, R10, 0x1, 0x1f ;  /* 0x0c201f000a037f89 */ /* 0x000e6400000e0000 */
[----:B-1----:R-:W-:Y:S02]  /*c210*/  FMNMX.FTZ R4, R10, R3, !PT ;  /* 0x000000030a047209 */ /* 0x002fe40007810000 */
[----:B------:R-:W-:-:S03]  /*c220*/  FMNMX.FTZ R10, R170, R8, !PT ;  /* 0x00000008aa0a7209 */ /* 0x000fc60007810000 */
[----:B------:R-:W-:Y:S01]  /*c230*/  FADD.FTZ R3, -R4, R11 ;  /* 0x0000000b04037221 */ /* 0x000fe20000010100 */
[----:B------:R-:W-:-:S03]  /*c240*/  FMNMX.FTZ R5, R171, R10, !PT ;  /* 0x0000000aab057209 */ /* 0x000fc60007810000 */
[-C--:B0-----:R-:W-:Y:S01]  /*c250*/  FMUL.FTZ R2, R3, R0.reuse ;  /* 0x0000000003027220 */ /* 0x081fe20000410000 */
[----:B------:R-:W-:Y:S01]  /*c260*/  FMNMX.FTZ R10, R174, R5, !PT ;  /* 0x00000005ae0a7209 */ /* 0x000fe20007810000 */
[----:B------:R-:W-:-:S03]  /*c270*/  FMUL.FTZ R3, R4, R0 ;  /* 0x0000000004037220 */ /* 0x000fc60000410000 */
[----:B------:R-:W-:Y:S01]  /*c280*/  FMNMX.FTZ R5, R175, R10, !PT ;  /* 0x0000000aaf057209 */ /* 0x000fe20007810000 */
[-CC-:B------:R-:W-:Y:S01]  /*c290*/  FFMA.FTZ R21, R145, R0.reuse, -R3.reuse ;  /* 0x0000000091157223 */ /* 0x180fe20000010803 */
[-CC-:B------:R-:W-:Y:S01]  /*c2a0*/  FFMA.FTZ R145, R149, R0.reuse, -R3.reuse ;  /* 0x0000000095917223 */ /* 0x180fe20000010803 */
[-CC-:B------:R-:W-:Y:S01]  /*c2b0*/  FFMA.FTZ R149, R129, R0.reuse, -R3.reuse ;  /* 0x0000000081957223 */ /* 0x180fe20000010803 */
[----:B------:R-:W-:Y:S01]  /*c2c0*/  FMNMX.FTZ R10, R162, R5, !PT ;  /* 0x00000005a20a7209 */ /* 0x000fe20007810000 */
[-CC-:B------:R-:W-:Y:S01]  /*c2d0*/  FFMA.FTZ R11, R168, R0.reuse, -R3.reuse ;  /* 0x00000000a80b7223 */ /* 0x180fe20000010803 */
[-CC-:B------:R-:W-:Y:S01]  /*c2e0*/  FFMA.FTZ R161, R161, R0.reuse, -R3.reuse ;  /* 0x00000000a1a17223 */ /* 0x180fe20000010803 */
[--C-:B------:R-:W-:Y:S01]  /*c2f0*/  FFMA.FTZ R13, R165, R0, -R3.reuse ;  /* 0x00000000a50d7223 */ /* 0x100fe20000010803 */
        /* <DEDUP_REMOVED lines=12> */
[----:B------:R-:W-:-:S04]  /*c3c0*/  FMNMX.FTZ R10, R154, R5, !PT ;  /* 0x000000059a0a7209 */ /* 0x000fc80007810000 */
[----:B------:R-:W-:-:S03]  /*c3d0*/  FMNMX.FTZ R5, R155, R10, !PT ;  /* 0x0000000a9b057209 */ /* 0x000fc60007810000 */
[----:B------:R-:W0:Y:S01]  /*c3e0*/  MUFU.EX2 R11, R11 ;  /* 0x0000000b000b7308 */ /* 0x000e220000000800 */
[----:B------:R-:W-:-:S04]  /*c3f0*/  FMNMX.FTZ R10, R158, R5, !PT ;  /* 0x000000059e0a7209 */ /* 0x000fc80007810000 */
[----:B------:R-:W-:-:S03]  /*c400*/  FMNMX.FTZ R5, R159, R10, !PT ;  /* 0x0000000a9f057209 */ /* 0x000fc60007810000 */
[----:B------:R-:W-:Y:S01]  /*c410*/  MUFU.EX2 R161, R161 ;  /* 0x000000a100a17308 */ /* 0x000fe20000000800 */
[----:B------:R-:W-:-:S04]  /*c420*/  FMNMX.FTZ R10, R146, R5, !PT ;  /* 0x00000005920a7209 */ /* 0x000fc80007810000 */
[----:B------:R-:W-:-:S03]  /*c430*/  FMNMX.FTZ R5, R147, R10, !PT ;  /* 0x0000000a93057209 */ /* 0x000fc60007810000 */
[----:B------:R-:W-:Y:S01]  /*c440*/  MUFU.EX2 R13, R13 ;  /* 0x0000000d000d7308 */ /* 0x000fe20000000800 */
[----:B------:R-:W-:Y:S01]  /*c450*/  FMNMX.FTZ R10, R150, R5, !PT ;  /* 0x00000005960a7209 */ /* 0x000fe20007810000 */
[----:B0-----:R-:W-:Y:S01]  /*c460*/  FFMA.FTZ R7, R2, R7, R11 ;  /* 0x0000000702077223 */ /* 0x001fe2000001000b */
[----:B------:R-:W-:Y:S02]  /*c470*/  WARPGROUP.DEPBAR.LE gsb0, 0x0 ;  /* 0x00008000000079c5 */ /* 0x000fe40000010000 */
[----:B------:R-:W-:Y:S01]  /*c480*/  WARPGROUP.ARRIVE ;  /* 0x00000000000079c5 */ /* 0x000fe20000000000 */
[----:B------:R-:W-:Y:S01]  /*c490*/  FMNMX.FTZ R5, R151, R10, !PT ;  /* 0x0000000a97057209 */ /* 0x000fe20007810000 */
[-CC-:B------:R-:W-:Y:S01]  /*c4a0*/  FFMA.FTZ R200, R169, R0.reuse, -R3.reuse ;  /* 0x00000000a9c87223 */ /* 0x180fe20000010803 */
[-CC-:B------:R-:W-:Y:S01]  /*c4b0*/  FFMA.FTZ R202, R172, R0.reuse, -R3.reuse ;  /* 0x00000000acca7223 */ /* 0x180fe20000010803 */
[----:B------:R-:W-:Y:S01]  /*c4c0*/  FFMA.FTZ R169, R173, R0, -R3 ;  /* 0x00000000ada97223 */ /* 0x000fe20000010803 */
[----:B------:R-:W-:Y:S01]  /*c4d0*/  FMNMX.FTZ R10, R138, R5, !PT ;  /* 0x000000058a0a7209 */ /* 0x000fe20007810000 */
[----:B------:R-:W-:Y:S01]  /*c4e0*/  HGMMA.64x192x16.F32 R24, R196, gdesc[UR12].tnspB, R24, gsb0 ;  /* 0x42e0000cc4187df0 */ /* 0x000fe20008000818 */
[----:B------:R-:W-:Y:S01]  /*c4f0*/  UMOV UR14, UR6 ;  /* 0x00000006000e7c82 */ /* 0x000fe20008000000 */
[----:B------:R-:W-:Y:S01]  /*c500*/  UMOV UR15, 0x40000040 ;  /* 0x40000040000f7882 */ /* 0x000fe20000000000 */
[----:B------:R-:W-:Y:S01]  /*c510*/  UIADD3 UR6, UR4, 0x180, URZ ;  /* 0x0000018004067890 */ /* 0x000fe2000fffe03f */
[----:B------:R-:W-:Y:S01]  /*c520*/  FMNMX.FTZ R5, R139, R10, !PT ;  /* 0x0000000a8b057209 */ /* 0x000fe20007810000 */
[----:B------:R-:W0:Y:S03]  /*c530*/  MUFU.EX2 R200, R200 ;  /* 0x000000c800c87308 */ /* 0x000e260000000800 */
[----:B------:R-:W-:-:S04]  /*c540*/  FMNMX.FTZ R10, R142, R5, !PT ;  /* 0x000000058e0a7209 */ /* 0x000fc80007810000 */
[----:B------:R-:W-:Y:S01]  /*c550*/  FMNMX.FTZ R5, R143, R10, !PT ;  /* 0x0000000a8f057209 */ /* 0x000fe20007810000 */
[----:B------:R-:W-:Y:S03]  /*c560*/  MUFU.EX2 R202, R202 ;  /* 0x000000ca00ca7308 */ /* 0x000fe60000000800 */
[----:B------:R-:W-:-:S04]  /*c570*/  FMNMX.FTZ R10, R130, R5, !PT ;  /* 0x00000005820a7209 */ /* 0x000fc80007810000 */
[----:B------:R-:W-:Y:S01]  /*c580*/  FMNMX.FTZ R5, R131, R10, !PT ;  /* 0x0000000a83057209 */ /* 0x000fe20007810000 */
[----:B------:R-:W-:Y:S01]  /*c590*/  MUFU.EX2 R169, R169 ;  /* 0x000000a900a97308 */ /* 0x000fe20000000800 */
[C---:B0-----:R-:W-:Y:S01]  /*c5a0*/  FADD.FTZ R7, R200.reuse, R7 ;  /* 0x00000007c8077221 */ /* 0x041fe20000010000 */
[----:B------:R-:W-:Y:S02]  /*c5b0*/  F2FP.F16.F32.PACK_AB R200, R200, R11 ;  /* 0x0000000bc8c8723e */ /* 0x000fe400000000ff */
[----:B------:R-:W-:-:S04]  /*c5c0*/  FMNMX.FTZ R10, R134, R5, !PT ;  /* 0x00000005860a7209 */ /* 0x000fc80007810000 */
[----:B------:R-:W-:Y:S01]  /*c5d0*/  FMNMX.FTZ R5, R135, R10, !PT ;  /* 0x0000000a87057209 */ /* 0x000fe20007810000 */
[----:B------:R-:W-:Y:S03]  /*c5e0*/  MUFU.EX2 R153, R153 ;  /* 0x0000009900997308 */ /* 0x000fe60000000800 */
[----:B------:R-:W-:-:S04]  /*c5f0*/  FMNMX.FTZ R10, R122, R5, !PT ;  /* 0x000000057a0a7209 */ /* 0x000fc80007810000 */
[----:B------:R-:W-:Y:S01]  /*c600*/  FMNMX.FTZ R5, R123, R10, !PT ;  /* 0x0000000a7b057209 */ /* 0x000fe20007810000 */
[----:B------:R-:W-:Y:S03]  /*c610*/  MUFU.EX2 R15, R15 ;  /* 0x0000000f000f7308 */ /* 0x000fe60000000800 */
[----:B------:R-:W-:-:S04]  /*c620*/  FMNMX.FTZ R10, R126, R5, !PT ;  /* 0x000000057e0a7209 */ /* 0x000fc80007810000 */
[----:B------:R-:W-:Y:S01]  /*c630*/  FMNMX.FTZ R10, R127, R10, !PT ;  /* 0x0000000a7f0a7209 */ /* 0x000fe20007810000 */
[----:B------:R-:W-:Y:S04]  /*c640*/  MUFU.EX2 R21, R21 ;  /* 0x0000001500157308 */ /* 0x000fe80000000800 */
[----:B------:R-:W0:Y:S04]  /*c650*/  SHFL.BFLY PT, R5, R10, 0x2, 0x1f ;  /* 0x0c401f000a057f89 */ /* 0x000e2800000e0000 */
[----:B------:R-:W-:Y:S08]  /*c660*/  MUFU.EX2 R145, R145 ;  /* 0x0000009100917308 */ /* 0x000ff00000000800 */
[----:B------:R-:W-:Y:S08]  /*c670*/  MUFU.EX2 R137, R137 ;  /* 0x0000008900897308 */ /* 0x000ff00000000800 */
[----:B------:R-:W-:Y:S01]  /*c680*/  MUFU.EX2 R141, R141 ;  /* 0x0000008d008d7308 */ /* 0x000fe20000000800 */
[----:B0-----:R-:W-:Y:S01]  /*c690*/  FMNMX.FTZ R12, R10, R5, !PT ;  /* 0x000000050a0c7209 */ /* 0x001fe20007810000 */
[----:B------:R-:W-:-:S06]  /*c6a0*/  FFMA.FTZ R10, R120, R0, -R3 ;  /* 0x00000000780a7223 */ /* 0x000fcc0000010803 */
[----:B------:R-:W-:Y:S01]  /*c6b0*/  MUFU.EX2 R149, R149 ;  /* 0x0000009500957308 */ /* 0x000fe20000000800 */
[----:B------:R-:W0:Y:S07]  /*c6c0*/  SHFL.BFLY PT, R5, R12, 0x1, 0x1f ;  /* 0x0c201f000c057f89 */ /* 0x000e2e00000e0000 */
[----:B------:R-:W-:Y:S08]  /*c6d0*/  MUFU.EX2 R129, R129 ;  /* 0x0000008100817308 */ /* 0x000ff00000000800 */
[----:B------:R-:W-:Y:S08]  /*c6e0*/  MUFU.EX2 R10, R10 ;  /* 0x0000000a000a7308 */ /* 0x000ff00000000800 */
[----:B------:R-:W-:Y:S01]  /*c6f0*/  MUFU.EX2 R121, R121 ;  /* 0x0000007900797308 */ /* 0x000fe20000000800 */
[----:B0-----:R-:W-:-:S05]  /*c700*/  FMNMX.FTZ R5, R12, R5, !PT ;  /* 0x000000050c057209 */ /* 0x001fca0007810000 */
[-C--:B------:R-:W-:Y:S02]  /*c710*/  FMUL.FTZ R133, R5, R0.reuse ;  /* 0x0000000005857220 */ /* 0x080fe40000410000 */
[----:B------:R0:W-:Y:S02]  /*c720*/  MUFU.EX2 R12, R124 ;  /* 0x0000007c000c7308 */ /* 0x0001e40000000800 */
[-CC-:B------:R-:W-:Y:S01]  /*c730*/  FFMA.FTZ R201, R171, R0.reuse, -R133.reuse ;  /* 0x00000000abc97223 */ /* 0x180fe20000010885 */
[-CC-:B------:R-:W-:Y:S01]  /*c740*/  FFMA.FTZ R203, R174, R0.reuse, -R133.reuse ;  /* 0x00000000aecb7223 */ /* 0x180fe20000010885 */
[-CC-:B------:R-:W-:Y:S01]  /*c750*/  FFMA.FTZ R14, R175, R0.reuse, -R133.reuse ;  /* 0x00000000af0e7223 */ /* 0x180fe20000010885 */
[-CC-:B------:R-:W-:Y:S01]  /*c760*/  FFMA.FTZ R20, R163, R0.reuse, -R133.reuse ;  /* 0x00000000a3147223 */ /* 0x180fe20000010885 */
[-CC-:B------:R-:W-:Y:S01]  /*c770*/  FFMA.FTZ R120, R167, R0.reuse, -R133.reuse ;  /* 0x00000000a7787223 */ /* 0x180fe20000010885 */
[-CC-:B------:R-:W-:Y:S01]  /*c780*/  FFMA.FTZ R151, R151, R0.reuse, -R133.reuse ;  /* 0x0000000097977223 */ /* 0x180fe20000010885 */
[----:B------:R-:W-:Y:S01]  /*c790*/  MUFU.EX2 R201, R201 ;  /* 0x000000c900c97308 */ /* 0x000fe20000000800 */
[-CC-:B0-----:R-:W-:Y:S01]  /*c7a0*/  FFMA.FTZ R124, R155, R0.reuse, -R133.reuse ;  /* 0x000000009b7c7223 */ /* 0x181fe20000010885 */
[-CC-:B------:R-:W-:Y:S01]  /*c7b0*/  FFMA.FTZ R143, R143, R0.reuse, -R133.reuse ;  /* 0x000000008f8f7223 */ /* 0x180fe20000010885 */
[-CC-:B------:R-:W-:Y:S01]  /*c7c0*/  FFMA.FTZ R131, R131, R0.reuse, -R133.reuse ;  /* 0x0000000083837223 */ /* 0x180fe20000010885 */
[-CC-:B------:R-:W-:Y:S01]  /*c7d0*/  FFMA.FTZ R134, R134, R0.reuse, -R133.reuse ;  /* 0x0000000086867223 */ /* 0x180fe20000010885 */
[-CC-:B------:R-:W-:Y:S01]  /*c7e0*/  FFMA.FTZ R135, R135, R0.reuse, -R133.reuse ;  /* 0x0000000087877223 */ /* 0x180fe20000010885 */
[-CC-:B------:R-:W-:Y:S01]  /*c7f0*/  FFMA.FTZ R123, R123, R0.reuse, -R133.reuse ;  /* 0x000000007b7b7223 */ /* 0x180fe20000010885 */
[-CC-:B------:R-:W-:Y:S01]  /*c800*/  FFMA.FTZ R126, R126, R0.reuse, -R133.reuse ;  /* 0x000000007e7e7223 */ /* 0x180fe20000010885 */
[----:B------:R-:W-:Y:S01]  /*c810*/  MUFU.EX2 R203, R203 ;  /* 0x000000cb00cb7308 */ /* 0x000fe20000000800 */
[----:B------:R-:W-:-:S07]  /*c820*/  FFMA.FTZ R127, R127, R0, -R133 ;  /* 0x000000007f7f7223 */ /* 0x000fce0000010885 */
        /* <DEDUP_REMOVED lines=16> */
[----:B------:R-:W-:Y:S01]  /*c930*/  UMOV UR14, UR6 ;  /* 0x00000006000e7c82 */ /* 0x000fe20008000000 */
[----:B------:R-:W-:Y:S01]  /*c940*/  UMOV UR15, 0x40000040 ;  /* 0x40000040000f7882 */ /* 0x000fe20000000000 */
[----:B------:R-:W-:Y:S01]  /*c950*/  UIADD3 UR6, UR4, 0x200, URZ ;  /* 0x0000020004067890 */ /* 0x000fe2000fffe03f */
        /* <DEDUP_REMOVED lines=14> */
[----:B------:R-:W-:Y:S01]  /*ca40*/  MUFU.EX2 R192, R192 ;  /* 0x000000c000c07308 */ /* 0x000fe20000000800 */
[----:B------:R-:W-:-:S07]  /*ca50*/  UIADD3 UR4, UR4, 0x300, URZ ;  /* 0x0000030004047890 */ /* 0x000fce000fffe03f */
[----:B------:R-:W-:Y:S08]  /*ca60*/  MUFU.EX2 R193, R193 ;  /* 0x000000c100c17308 */ /* 0x000ff00000000800 */
[----:B------:R-:W-:Y:S08]  /*ca70*/  MUFU.EX2 R194, R194 ;  /* 0x000000c200c27308 */ /* 0x000ff00000000800 */
[----:B------:R-:W-:Y:S01]  /*ca80*/  MUFU.EX2 R195, R195 ;  /* 0x000000c300c37308 */ /* 0x000fe20000000800 */
[----:B------:R-:W-:-:S02]  /*ca90*/  WARPGROUP.DEPBAR.LE gsb0, 0x0 ;  /* 0x00008000000079c5 */ /* 0x000fc40000010000 */
[----:B------:R-:W-:Y:S01]  /*caa0*/  WARPGROUP.ARRIVE ;  /* 0x00000000000079c5 */ /* 0x000fe20000000000 */
[-CC-:B------:R-:W-:Y:S01]  /*cab0*/  FFMA.FTZ R188, R144, R0.reuse, -R3.reuse ;  /* 0x0000000090bc7223 */ /* 0x180fe20000010803 */
[-C--:B------:R-:W-:Y:S01]  /*cac0*/  FFMA.FTZ R190, R148, R0.reuse, -R3 ;  /* 0x0000000094be7223 */ /* 0x080fe20000010803 */
[----:B------:R-:W-:Y:S02]  /*cad0*/  IMAD.U32 R144, RZ, RZ, UR10 ;  /* 0x0000000aff907e24 */ /* 0x000fe4000f8e00ff */
[-CC-:B------:R-:W-:Y:S01]  /*cae0*/  FFMA.FTZ R189, R146, R0.reuse, -R133.reuse ;  /* 0x0000000092bd7223 */ /* 0x180fe20000010885 */
[----:B------:R-:W-:Y:S01]  /*caf0*/  FFMA.FTZ R191, R150, R0, -R133 ;  /* 0x0000000096bf7223 */ /* 0x000fe20000010885 */
[----:B------:R-:W-:Y:S01]  /*cb00*/  HGMMA.64x192x16.F32 R24, R184, gdesc[UR12].tnspB, R24, gsb0 ;  /* 0x42e0000cb8187df0 */ /* 0x000fe20008000818 */
[----:B------:R-:W-:Y:S01]  /*cb10*/  UMOV UR14, UR6 ;  /* 0x00000006000e7c82 */ /* 0x000fe20008000000 */
[----:B------:R-:W-:Y:S01]  /*cb20*/  UMOV UR15, 0x40000040 ;  /* 0x40000040000f7882 */ /* 0x000fe20000000000 */
[----:B------:R-:W-:Y:S01]  /*cb30*/  UMOV UR6, UR4 ;  /* 0x0000000400067c82 */ /* 0x000fe20008000000 */
[----:B------:R-:W-:Y:S08]  /*cb40*/  MUFU.EX2 R188, R188 ;  /* 0x000000bc00bc7308 */ /* 0x000ff00000000800 */
[----:B------:R-:W-:Y:S08]  /*cb50*/  MUFU.EX2 R189, R189 ;  /* 0x000000bd00bd7308 */ /* 0x000ff00000000800 */
[----:B------:R-:W-:Y:S08]  /*cb60*/  MUFU.EX2 R190, R190 ;  /* 0x000000be00be7308 */ /* 0x000ff00000000800 */
[----:B------:R-:W-:Y:S01]  /*cb70*/  MUFU.EX2 R191, R191 ;  /* 0x000000bf00bf7308 */ /* 0x000fe20000000800 */
[----:B------:R-:W-:-:S02]  /*cb80*/  WARPGROUP.DEPBAR.LE gsb0, 0x0 ;  /* 0x00008000000079c5 */ /* 0x000fc40000010000 */
[----:B------:R-:W-:Y:S01]  /*cb90*/  WARPGROUP.ARRIVE ;  /* 0x00000000000079c5 */ /* 0x000fe20000000000 */
[-CC-:B------:R-:W-:Y:S01]  /*cba0*/  FFMA.FTZ R184, R136, R0.reuse, -R3.reuse ;  /* 0x0000000088b87223 */ /* 0x180fe20000010803 */
[----:B------:R-:W-:Y:S01]  /*cbb0*/  IMAD.U32 R136, RZ, RZ, UR7 ;  /* 0x00000007ff887e24 */ /* 0x000fe2000f8e00ff */
[----:B------:R-:W-:Y:S01]  /*cbc0*/  UMOV UR7, 0x40000040 ;  /* 0x4000004000077882 */ /* 0x000fe20000000000 */
[-C--:B------:R-:W-:Y:S01]  /*cbd0*/  FFMA.FTZ R186, R140, R0.reuse, -R3 ;  /* 0x000000008cba7223 */ /* 0x080fe20000010803 */
[-CC-:B------:R-:W-:Y:S01]  /*cbe0*/  FFMA.FTZ R185, R138, R0.reuse, -R133.reuse ;  /* 0x000000008ab97223 */ /* 0x180fe20000010885 */
[----:B------:R-:W-:Y:S01]  /*cbf0*/  HGMMA.64x192x16.F32 R24, R180, gdesc[UR12].tnspB, R24, gsb0 ;  /* 0x42e0000cb4187df0 */ /* 0x000fe20008000818 */
[----:B------:R-:W-:Y:S01]  /*cc00*/  @!P1 LEA R136, R136, UR37, 0x3 ;  /* 0x0000002588889c11 */ /* 0x000fe2000f8e18ff */
[----:B------:R-:W-:Y:S01]  /*cc10*/  FFMA.FTZ R187, R142, R0, -R133 ;  /* 0x000000008ebb7223 */ /* 0x000fe20000010885 */
[----:B------:R-:W-:Y:S03]  /*cc20*/  MUFU.EX2 R184, R184 ;  /* 0x000000b800b87308 */ /* 0x000fe60000000800 */
[----:B------:R-:W-:-:S05]  /*cc30*/  @!P1 VIADD R136, R136, 0x36840 ;  /* 0x0003684088889836 */ /* 0x000fca0000000000 */
[----:B------:R-:W-:Y:S01]  /*cc40*/  @!P1 PRMT R140, RZ, 0x654, R136 ;  /* 0x00000654ff8c9816 */ /* 0x000fe20000000088 */
        /* <DEDUP_REMOVED lines=8> */
[----:B------:R-:W-:Y:S01]  /*ccd0*/  FADD.FTZ R3, -R5, R8 ;  /* 0x0000000805037221 */ /* 0x000fe20000010100 */
[-CC-:B------:R-:W-:Y:S01]  /*cce0*/  FFMA.FTZ R8, R170, R0.reuse, -R133.reuse ;  /* 0x00000000aa087223 */ /* 0x180fe20000010885 */
[-CC-:B------:R-:W-:Y:S01]  /*ccf0*/  FFMA.FTZ R181, R130, R0.reuse, -R133.reuse ;  /* 0x0000000082b57223 */ /* 0x180fe20000010885 */
[----:B------:R-:W-:Y:S01]  /*cd00*/  HGMMA.64x192x16.F32 R24, R176, gdesc[UR4].tnspB, R24, gsb0 ;  /* 0x42e00004b0187df0 */ /* 0x000fe20008000818 */
[-C--:B------:R-:W-:Y:S01]  /*cd10*/  FMUL.FTZ R3, R3, R0.reuse ;  /* 0x0000000003037220 */ /* 0x080fe20000410000 */
[-CC-:B------:R-:W-:Y:S01]  /*cd20*/  FFMA.FTZ R128, R159, R0.reuse, -R133.reuse ;  /* 0x000000009f807223 */ /* 0x180fe20000010885 */
[----:B------:R-:W-:Y:S01]  /*cd30*/  FFMA.FTZ R132, R147, R0, -R133 ;  /* 0x0000000093847223 */ /* 0x000fe20000010885 */
[----:B------:R-:W-:Y:S01]  /*cd40*/  MUFU.EX2 R8, R8 ;  /* 0x0000000800087308 */ /* 0x000fe20000000800 */
[----:B------:R-:W-:-:S07]  /*cd50*/  UMOV UR6, UR38 ;  /* 0x0000002600067c82 */ /* 0x000fce0008000000 */
[----:B------:R-:W0:Y:S08]  /*cd60*/  MUFU.EX2 R3, R3 ;  /* 0x0000000300037308 */ /* 0x000e300000000800 */
[----:B------:R-:W1:Y:S08]  /*cd70*/  MUFU.EX2 R128, R128 ;  /* 0x0000008000807308 */ /* 0x000e700000000800 */
[----:B------:R-:W2:Y:S01]  /*cd80*/  MUFU.EX2 R132, R132 ;  /* 0x0000008400847308 */ /* 0x000ea20000000800 */
[----:B0-----:R-:W-:-:S04]  /*cd90*/  FFMA.FTZ R6, R3, R6, R8 ;  /* 0x0000000603067223 */ /* 0x001fc80000010008 */
[----:B------:R-:W-:Y:S01]  /*cda0*/  FADD.FTZ R138, R201, R6 ;  /* 0x00000006c98a7221 */ /* 0x000fe20000010000 */
[----:B------:R-:W-:Y:S01]  /*cdb0*/  FFMA.FTZ R6, R139, R0, -R133 ;  /* 0x000000008b067223 */ /* 0x000fe20000010885 */
[----:B------:R-:W-:Y:S01]  /*cdc0*/  F2FP.F16.F32.PACK_AB R201, R201, R8 ;  /* 0x00000008c9c9723e */ /* 0x000fe200000000ff */
[----:B------:R-:W-:Y:S08]  /*cdd0*/  MUFU.EX2 R180, R180 ;  /* 0x000000b400b47308 */ /* 0x000ff00000000800 */
[----:B------:R-:W0:Y:S08]  /*cde0*/  MUFU.EX2 R6, R6 ;  /* 0x0000000600067308 */ /* 0x000e300000000800 */
        /* <DEDUP_REMOVED lines=8> */
[----:B---3--:R-:W-:-:S05]  /*ce70*/  @!P1 VIADD R140, R144, 0x36860 ;  /* 0x00036860908c9836 */ /* 0x008fca0000000000 */
[----:B------:R-:W-:-:S04]  /*ce80*/  @!P1 PRMT R140, RZ, 0x654, R140 ;  /* 0x00000654ff8c9816 */ /* 0x000fc8000000008c */
[----:B------:R3:W-:Y:S02]  /*ce90*/  @!P1 SYNCS.ARRIVE.TRANS64.RED.A1T0 RZ, [R140+URZ], RZ ;  /* 0x000000ff8cff99a7 */ /* 0x0007e4000810043f */
[----:B---3--:R-:W-:Y:S01]  /*cea0*/  FADD.FTZ R140, R202, R7 ;  /* 0x00000007ca8c7221 */ /* 0x008fe20000010000 */
[----:B------:R-:W-:Y:S01]  /*ceb0*/  FADD.FTZ R7, R203, R138 ;  /* 0x0000008acb077221 */ /* 0x000fe20000010000 */
[C---:B------:R-:W-:Y:S02]  /*cec0*/  F2FP.F16.F32.PACK_AB R203, R14.reuse, R203 ;  /* 0x000000cb0ecb723e */ /* 0x040fe400000000ff */
[C---:B------:R-:W-:Y:S01]  /*ced0*/  FADD.FTZ R139, R169.reuse, R140 ;  /* 0x0000008ca98b7221 */ /* 0x040fe20000010000 */
[----:B------:R-:W-:Y:S01]  /*cee0*/  FADD.FTZ R138, R14, R7 ;  /* 0x000000070e8a7221 */ /* 0x000fe20000010000 */
[----:B------:R-:W-:Y:S02]  /*cef0*/  F2FP.F16.F32.PACK_AB R202, R169, R202 ;  /* 0x000000caa9ca723e */ /* 0x000fe400000000ff */
[----:B------:R-:W-:Y:S01]  /*cf00*/  FADD.FTZ R140, R196, R139 ;  /* 0x0000008bc48c7221 */ /* 0x000fe20000010000 */
[----:B------:R-:W-:Y:S01]  /*cf10*/  FADD.FTZ R7, R197, R138 ;  /* 0x0000008ac5077221 */ /* 0x000fe20000010000 */
[----:B------:R-:W-:-:S02]  /*cf20*/  F2FP.F16.F32.PACK_AB R196, R161, R196 ;  /* 0x000000c4a1c4723e */ /* 0x000fc400000000ff */
[----:B------:R-:W-:Y:S01]  /*cf30*/  FADD.FTZ R139, R161, R140 ;  /* 0x0000008ca18b7221 */ /* 0x000fe20000010000 */
[----:B------:R-:W-:Y:S01]  /*cf40*/  FADD.FTZ R130, R20, R7 ;  /* 0x0000000714827221 */ /* 0x000fe20000010000 */
[----:B------:R-:W-:Y:S01]  /*cf50*/  FFMA.FTZ R7, R122, R0, -R133 ;  /* 0x000000007a077223 */ /* 0x000fe20000010885 */
[----:B------:R-:W-:Y:S01]  /*cf60*/  F2FP.F16.F32.PACK_AB R197, R20, R197 ;  /* 0x000000c514c5723e */ /* 0x000fe200000000ff */
[----:B------:R-:W-:Y:S01]  /*cf70*/  FADD.FTZ R138, R198, R139 ;  /* 0x0000008bc68a7221 */ /* 0x000fe20000010000 */
[----:B------:R-:W-:Y:S01]  /*cf80*/  FADD.FTZ R139, R199, R130 ;  /* 0x00000082c78b7221 */ /* 0x000fe20000010000 */
[C---:B------:R-:W-:Y:S01]  /*cf90*/  F2FP.F16.F32.PACK_AB R198, R13.reuse, R198 ;  /* 0x000000c60dc6723e */ /* 0x040fe200000000ff */
[----:B------:R-:W3:Y:S01]  /*cfa0*/  MUFU.EX2 R122, R143 ;  /* 0x0000008f007a7308 */ /* 0x000ee20000000800 */
[----:B------:R-:W-:Y:S01]  /*cfb0*/  FADD.FTZ R147, R13, R138 ;  /* 0x0000008a0d937221 */ /* 0x000fe20000010000 */
[C---:B------:R-:W-:Y:S01]  /*cfc0*/  FADD.FTZ R130, R120.reuse, R139 ;  /* 0x0000008b78827221 */ /* 0x040fe20000010000 */
[----:B------:R-:W-:-:S02]  /*cfd0*/  F2FP.F16.F32.PACK_AB R199, R120, R199 ;  /* 0x000000c778c7723e */ /* 0x000fc400000000ff */
[----:B------:R-:W-:Y:S01]  /*cfe0*/  FADD.FTZ R138, R192, R147 ;  /* 0x00000093c08a7221 */ /* 0x000fe20000010000 */
[----:B------:R-:W-:Y:S01]  /*cff0*/  FADD.FTZ R139, R193, R130 ;  /* 0x00000082c18b7221 */ /* 0x000fe20000010000 */
[C---:B------:R-:W-:Y:S01]  /*d000*/  F2FP.F16.F32.PACK_AB R192, R153.reuse, R192 ;  /* 0x000000c099c0723e */ /* 0x040fe200000000ff */
[----:B------:R4:W5:Y:S01]  /*d010*/  MUFU.EX2 R177, R7 ;  /* 0x0000000700b17308 */ /* 0x0009620000000800 */
[----:B------:R-:W-:Y:S01]  /*d020*/  FADD.FTZ R133, R153, R138 ;  /* 0x0000008a99857221 */ /* 0x000fe20000010000 */
[C---:B------:R-:W-:Y:S01]  /*d030*/  FADD.FTZ R130, R124.reuse, R139 ;  /* 0x0000008b7c827221 */ /* 0x040fe20000010000 */
[----:B------:R-:W-:Y:S02]  /*d040*/  F2FP.F16.F32.PACK_AB R193, R124, R193 ;  /* 0x000000c17cc1723e */ /* 0x000fe400000000ff */
[----:B------:R-:W-:Y:S01]  /*d050*/  FADD.FTZ R138, R194, R133 ;  /* 0x00000085c28a7221 */ /* 0x000fe20000010000 */
[----:B------:R-:W-:Y:S01]  /*d060*/  FADD.FTZ R11, R195, R130 ;  /* 0x00000082c30b7221 */ /* 0x000fe20000010000 */
[----:B------:R-:W-:-:S02]  /*d070*/  F2FP.F16.F32.PACK_AB R194, R15, R194 ;  /* 0x000000c20fc2723e */ /* 0x000fc400000000ff */
[----:B------:R-:W-:Y:S01]  /*d080*/  FADD.FTZ R133, R15, R138 ;  /* 0x0000008a0f857221 */ /* 0x000fe20000010000 */
[C---:B-1----:R-:W-:Y:S01]  /*d090*/  FADD.FTZ R130, R128.reuse, R11 ;  /* 0x0000000b80827221 */ /* 0x042fe20000010000 */
[----:B------:R-:W-:Y:S02]  /*d0a0*/  F2FP.F16.F32.PACK_AB R195, R128, R195 ;  /* 0x000000c380c3723e */ /* 0x000fe400000000ff */
[----:B------:R-:W-:Y:S01]  /*d0b0*/  FADD.FTZ R8, R188, R133 ;  /* 0x00000085bc087221 */ /* 0x000fe20000010000 */
[----:B------:R-:W-:Y:S01]  /*d0c0*/  FADD.FTZ R11, R189, R130 ;  /* 0x00000082bd0b7221 */ /* 0x000fe20000010000 */
[C---:B------:R-:W-:Y:S02]  /*d0d0*/  F2FP.F16.F32.PACK_AB R188, R21.reuse, R188 ;  /* 0x000000bc15bc723e */ /* 0x040fe400000000ff */
[----:B------:R-:W-:Y:S01]  /*d0e0*/  FADD.FTZ R133, R21, R8 ;  /* 0x0000000815857221 */ /* 0x000fe20000010000 */
[C---:B--2---:R-:W-:Y:S01]  /*d0f0*/  FADD.FTZ R8, R132.reuse, R11 ;  /* 0x0000000b84087221 */ /* 0x044fe20000010000 */
        /* <DEDUP_REMOVED lines=9> */
[----:B0-----:R-:W-:-:S02]  /*d190*/  F2FP.F16.F32.PACK_AB R185, R6, R185 ;  /* 0x000000b906b9723e */ /* 0x001fc400000000ff */
[C---:B------:R-:W-:Y:S01]  /*d1a0*/  FADD.FTZ R13, R137.reuse, R14 ;  /* 0x0000000e890d7221 */ /* 0x040fe20000010000 */
[----:B------:R-:W-:Y:S01]  /*d1b0*/  FADD.FTZ R8, R6, R11 ;  /* 0x0000000b06087221 */ /* 0x000fe20000010000 */
[----:B------:R-:W-:Y:S02]  /*d1c0*/  F2FP.F16.F32.PACK_AB R184, R137, R184 ;  /* 0x000000b889b8723e */ /* 0x000fe400000000ff */
[----:B------:R-:W-:Y:S01]  /*d1d0*/  FADD.FTZ R14, R186, R13 ;  /* 0x0000000dba0e7221 */ /* 0x000fe20000010000 */
[----:B------:R-:W-:Y:S01]  /*d1e0*/  FADD.FTZ R11, R187, R8 ;  /* 0x00000008bb0b7221 */ /* 0x000fe20000010000 */
[C---:B------:R-:W-:Y:S02]  /*d1f0*/  F2FP.F16.F32.PACK_AB R186, R141.reuse, R186 ;  /* 0x000000ba8dba723e */ /* 0x040fe400000000ff */
[----:B------:R-:W-:Y:S01]  /*d200*/  FADD.FTZ R13, R141, R14 ;  /* 0x0000000e8d0d7221 */ /* 0x000fe20000010000 */
[C---:B---3--:R-:W-:Y:S01]  /*d210*/  FADD.FTZ R8, R122.reuse, R11 ;  /* 0x0000000b7a087221 */ /* 0x048fe20000010000 */
[----:B------:R-:W-:Y:S01]  /*d220*/  F2FP.F16.F32.PACK_AB R187, R122, R187 ;  /* 0x000000bb7abb723e */ /* 0x000fe200000000ff */
[----:B------:R-:W-:-:S02]  /*d230*/  IMAD.MOV.U32 R11, RZ, RZ, R4 ;  /* 0x000000ffff0b7224 */ /* 0x000fc400078e0004 */
[----:B------:R-:W-:Y:S01]  /*d240*/  FADD.FTZ R14, R180, R13 ;  /* 0x0000000db40e7221 */ /* 0x000fe20000010000 */
[----:B------:R-:W-:Y:S01]  /*d250*/  FADD.FTZ R8, R181, R8 ;  /* 0x00000008b5087221 */ /* 0x000fe20000010000 */
[C---:B------:R-:W-:Y:S02]  /*d260*/  F2FP.F16.F32.PACK_AB R180, R149.reuse, R180 ;  /* 0x000000b495b4723e */ /* 0x040fe400000000ff */
[----:B----4-:R-:W-:Y:S01]  /*d270*/  FADD.FTZ R7, R149, R14 ;  /* 0x0000000e95077221 */ /* 0x010fe20000010000 */
        /* <DEDUP_REMOVED lines=9> */
[----:B-----5:R-:W-:Y:S01]  /*d310*/  FADD.FTZ R8, R177, R8 ;  /* 0x00000008b1087221 */ /* 0x020fe20000010000 */
[----:B------:R-:W-:Y:S02]  /*d320*/  F2FP.F16.F32.PACK_AB R177, R123, R177 ;  /* 0x000000b17bb1723e */ /* 0x000fe400000000ff */
[----:B------:R-:W-:Y:S01]  /*d330*/  FADD.FTZ R7, R121, R6 ;  /* 0x0000000679077221 */ /* 0x000fe20000010000 */
[----:B------:R-:W-:-:S03]  /*d340*/  FADD.FTZ R8, R123, R8 ;  /* 0x000000087b087221 */ /* 0x000fc60000010000 */
[----:B------:R-:W-:Y:S01]  /*d350*/  FADD.FTZ R6, R12, R7 ;  /* 0x000000070c067221 */ /* 0x000fe20000010000 */
[----:B------:R-:W-:Y:S01]  /*d360*/  FADD.FTZ R8, R179, R8 ;  /* 0x00000008b3087221 */ /* 0x000fe20000010000 */
[----:B------:R-:W-:Y:S02]  /*d370*/  F2FP.F16.F32.PACK_AB R179, R127, R179 ;  /* 0x000000b37fb3723e */ /* 0x000fe400000000ff */
[----:B------:R-:W-:Y:S01]  /*d380*/  FADD.FTZ R7, R125, R6 ;  /* 0x000000067d077221 */ /* 0x000fe20000010000 */
[----:B------:R-:W-:Y:S01]  /*d390*/  FADD.FTZ R6, R127, R8 ;  /* 0x000000087f067221 */ /* 0x000fe20000010000 */
[----:B------:R-:W-:Y:S01]  /*d3a0*/  IMAD.MOV.U32 R8, RZ, RZ, R5 ;  /* 0x000000ffff087224 */ /* 0x000fe200078e0005 */
[----:B------:R-:W-:Y:S06]  /*d3b0*/  @P2 BRA `(.L_x_2294) ;  /* 0xffffffc400302947 */ /* 0x000fec000383ffff */
.L_x_2285:
        /* <DEDUP_REMOVED lines=99> */
.L_x_2295:
[----:B------:R-:W-:Y:S01]  /*d9f0*/  ULEA UR5, UR36, UR37, 0x3 ;  /* 0x0000002524057291 */ /* 0x000fe2000f8e183f */
[----:B------:R-:W-:-:S05]  /*da00*/  IMAD.U32 R2, RZ, RZ, UR38 ;  /* 0x00000026ff027e24 */ /* 0x000fca000f8e00ff */
[----:B------:R-:W-:-:S04]  /*da10*/  SHF.L.U32 R2, R2, 0x1f, RZ ;  /* 0x0000001f02027819 */ /* 0x000fc800000006ff */
[----:B------:R0:W1:Y:S01]  /*da20*/  SYNCS.PHASECHK.TRANS64.TRYWAIT P2, [UR5+0x36850], R2 ;  /* 0x03685002ff0075a7 */ /* 0x0000620008040145 */
[----:B------:R-:W-:Y:S05]  /*da30*/  @!P0 BRA `(.L_x_2296) ;  /* 0x0000000000048947 */ /* 0x000fea0003800000 */
[----:B------:R-:W-:Y:S01]  /*da40*/  BPT.TRAP 0x1 ;  /* 0x000000040000795c */ /* 0x000fe20000300000 */
.L_x_2296:
[----:B-1----:R-:W-:Y:S05]  /*da50*/  @P2 BRA `(.L_x_2297) ;  /* 0x0000000000082947 */ /* 0x002fea0003800000 */
[----:B------:R-:W1:Y:S02]  /*da60*/  SYNCS.PHASECHK.TRANS64.TRYWAIT P0, [UR5+0x36850], R2 ;  /* 0x03685002ff0075a7 */ /* 0x000e640008000145 */
[----:B-1----:R-:W-:Y:S05]  /*da70*/  @!P0 BRA `(.L_x_2298) ;  /* 0x0000007c00788947 */ /* 0x002fea0003800000 */
.L_x_2297:
[----:B------:R-:W-:Y:S01]  /*da80*/  UIADD3 UR37, UR37, 0x400, URZ ;  /* 0x0000040025257890 */ /* 0x000fe2000fffe03f */
[----:B------:R-:W-:Y:S01]  /*da90*/  WARPGROUP.ARRIVE ;  /* 0x00000000000079c5 */ /* 0x000fe20000000000 */
[----:B------:R-:W-:Y:S01]  /*daa0*/  UMOV UR7, 0x40000040 ;  /* 0x4000004000077882 */ /* 0x000fe20000000000 */
[----:B01----:R-:W0:Y:S01]  /*dab0*/  SHFL.BFLY PT, R2, R7, 0x2, 0x1f ;  /* 0x0c401f0007027f89 */ /* 0x003e2200000e0000 */
[----:B------:R-:W-:Y:S01]  /*dac0*/  USHF.R.U32.HI UR37, URZ, 0x4, UR37 ;  /* 0x000000043f257899 */ /* 0x000fe20008011625 */
[----:B------:R-:W-:Y:S01]  /*dad0*/  CS2R R20, SRZ ;  /* 0x0000000000147805 */ /* 0x000fe2000001ff00 */
[----:B------:R-:W-:Y:S01]  /*dae0*/  VIADD R209, R209, 0x1 ;  /* 0x00000001d1d17836 */ /* 0x000fe20000000000 */
[----:B------:R-:W1:Y:S01]  /*daf0*/  SHFL.BFLY PT, R3, R6, 0x2, 0x1f ;  /* 0x0c401f0006037f89 */ /* 0x000e6200000e0000 */
[----:B------:R-:W-:-:S04]  /*db00*/  ULOP3.LUT UR37, UR37, 0x3fff, URZ, 0xc0, !UPT ;  /* 0x00003fff25257892 */ /* 0x000fc8000f8ec03f */
[----:B------:R-:W-:-:S04]  /*db10*/  ULOP3.LUT UR4, UR37, 0x3800000, URZ, 0xfc, !UPT ;  /* 0x0380000025047892 */ /* 0x000fc8000f8efc3f */
[----:B------:R-:W-:Y:S02]  /*db20*/  UIMAD UR4, UR36, 0xa80, UR4 ;  /* 0x00000a80240478a4 */ /* 0x000fe4000f8e0204 */
[----:B------:R-:W-:-:S04]  /*db30*/  UIADD3 UR36, UR36, 0x1, URZ ;  /* 0x0000000124247890 */ /* 0x000fc8000fffe03f */
[----:B------:R-:W-:Y:S01]  /*db40*/  UISETP.NE.AND UP0, UPT, UR36, 0x2, UPT ;  /* 0x000000022400788c */ /* 0x000fe2000bf05270 */
[----:B------:R-:W-:Y:S02]  /*db50*/  UMOV UR6, UR4 ;  /* 0x0000000400067c82 */ /* 0x000fe40008000000 */
[----:B------:R-:W-:Y:S01]  /*db60*/  HGMMA.64x192x16.F32 R24, R200, gdesc[UR4].tnspB, R24, gsb0 ;  /* 0x42e00004c8187df0 */ /* 0x000fe20008000818 */
[----:B------:R-:W-:Y:S01]  /*db70*/  UIADD3 UR6, UR4, 0x80, URZ ;  /* 0x0000008004067890 */ /* 0x000fe2000fffe03f */
[----:B0-----:R-:W-:Y:S01]  /*db80*/  FADD.FTZ R2, R2, R7 ;  /* 0x0000000702027221 */ /* 0x001fe20000010000 */
[----:B------:R-:W-:Y:S01]  /*db90*/  UMOV UR7, 0x40000040 ;  /* 0x4000004000077882 */ /* 0x000fe20000000000 */
[----:B------:R-:W-:Y:S01]  /*dba0*/  USEL UR36, UR36, URZ, UP0 ;  /* 0x0000003f24247287 */ /* 0x000fe20008000000 */
[----:B-1----:R-:W-:Y:S01]  /*dbb0*/  FADD.FTZ R8, R3, R6 ;  /* 0x0000000603087221 */ /* 0x002fe20000010000 */
[----:B------:R-:W-:Y:S01]  /*dbc0*/  IMAD.U32 R6, RZ, RZ, UR5 ;  /* 0x00000005ff067e24 */ /* 0x000fe2000f8e00ff */
[----:B------:R-:W0:Y:S03]  /*dbd0*/  SHFL.BFLY PT, R3, R2, 0x1, 0x1f ;  /* 0x0c201f0002037f89 */ /* 0x000e2600000e0000 */
[----:B------:R-:W-:Y:S01]  /*dbe0*/  @!P1 VIADD R6, R6, 0x36860 ;  /* 0x0003686006069836 */ /* 0x000fe20000000000 */
[----:B------:R-:W1:Y:S04]  /*dbf0*/  SHFL.BFLY PT, R9, R8, 0x1, 0x1f ;  /* 0x0c201f0008097f89 */ /* 0x000e6800000e0000 */
[----:B------:R-:W-:Y:S01]  /*dc00*/  @!P1 PRMT R122, RZ, 0x654, R6 ;  /* 0x00000654ff7a9816 */ /* 0x000fe20000000006 */
[----:B0-----:R-:W-:Y:S01]  /*dc10*/  FADD.FTZ R11, R2, R3 ;  /* 0x00000003020b7221 */ /* 0x001fe20000010000 */
[----:B------:R-:W-:-:S02]  /*dc20*/  IMAD.MOV.U32 R3, RZ, RZ, -0x800000 ;  /* 0xff800000ff037424 */ /* 0x000fc400078e00ff */
[----:B------:R-:W-:Y:S02]  /*dc30*/  IMAD.MOV.U32 R2, RZ, RZ, -0x800000 ;  /* 0xff800000ff027424 */ /* 0x000fe400078e00ff */
[----:B-1----:R-:W-:Y:S01]  /*dc40*/  FADD.FTZ R12, R8, R9 ;  /* 0x00000009080c7221 */ /* 0x002fe20000010000 */
[----:B------:R-:W-:-:S04]  /*dc50*/  FSETP.NE.FTZ.AND P0, PT, R11, RZ, PT ;  /* 0x000000ff0b00720b */ /* 0x000fc80003f15000 */
        /* <DEDUP_REMOVED lines=44> */
[-C--:B--2---:R-:W-:Y:S01]  /*df20*/  FMUL.FTZ R128, R95, R21.reuse ;  /* 0x000000155f807220 */ /* 0x084fe20000410000 */
[-C--:B------:R-:W-:Y:S01]  /*df30*/  FMUL.FTZ R127, R99, R21.reuse ;  /* 0x00000015637f7220 */ /* 0x080fe20000410000 */
[-C--:B0-----:R-:W-:Y:S01]  /*df40*/  FMUL.FTZ R120, R33, R20.reuse ;  /* 0x0000001421787220 */ /* 0x081fe20000410000 */
[-C--:B------:R-:W-:Y:S01]  /*df50*/  FMUL.FTZ R121, R37, R20.reuse ;  /* 0x0000001425797220 */ /* 0x080fe20000410000 */
        /* <DEDUP_REMOVED lines=92> */
[----:B------:R-:W-:-:S07]  /*e520*/  FMUL.FTZ R119, R119, R21 ;  /* 0x0000001577777220 */ /* 0x000fce0000410000 */
.L_x_2268:
[----:B------:R-:W0:Y:S01]  /*e530*/  S2R R21, SR_CgaCtaId ;  /* 0x0000000000157919 */ /* 0x000e220000008800 */
[----:B------:R-:W-:Y:S01]  /*e540*/  MOV R90, 0x400 ;  /* 0x00000400005a7802 */ /* 0x000fe20000000f00 */
[----:B------:R-:W-:Y:S01]  /*e550*/  BSSY B0, `(.L_x_2299) ;  /* 0x000022a000007945 */ /* 0x000fe20003800000 */
[----:B------:R-:W-:Y:S02]  /*e560*/  BAR.SYNC.DEFER_BLOCKING 0x5, 0x180 ;  /* 0x0146000000007b1d */ /* 0x000fe40000010000 */
[----:B0-----:R-:W-:-:S05]  /*e570*/  LEA R90, R21, R90, 0x18 ;  /* 0x0000005a155a7211 */ /* 0x001fca00078ec0ff */
[----:B------:R0:W1:Y:S01]  /*e580*/  LDS R52, [R90+0x368d0] ;  /* 0x0368d0005a347984 */ /* 0x0000620000000800 */
[----:B------:R-:W-:Y:S06]  /*e590*/  BAR.ARV 0x4, 0x180 ;  /* 0x0106000000007b1d */ /* 0x000fec0000002000 */
[----:B------:R-:W-:Y:S05]  /*e5a0*/  @P0 BRA `(.L_x_2300) ;  /* 0x0000001400fc0947 */ /* 0x000fea0003800000 */
[----:B------:R-:W2:Y:S01]  /*e5b0*/  S2R R21, SR_SWINHI ;  /* 0x0000000000157919 */ /* 0x000ea20000002f00 */
[----:B------:R-:W-:Y:S01]  /*e5c0*/  SHF.R.S32.HI R91, RZ, 0x1f, R207 ;  /* 0x0000001fff5b7819 */ /* 0x000fe200000114cf */
[----:B------:R-:W-:Y:S01]  /*e5d0*/  ULDC.64 UR4, c[0x0][0xb90] ;  /* 0x0002e40000047ab9 */ /* 0x000fe20000000a00 */
[----:B------:R-:W3:Y:S01]  /*e5e0*/  LDC R94, c[0x0][0xbe8] ;  /* 0x0002fa00ff5e7b82 */ /* 0x000ee20000000800 */
[----:B------:R-:W-:Y:S01]  /*e5f0*/  IMAD.WIDE.U32 R24, R207, UR4, RZ ;  /* 0x00000004cf187c25 */ /* 0x000fe2000f8e00ff */
[----:B------:R-:W-:Y:S01]  /*e600*/  F2FP.F16.F32.PACK_AB R6, R7, R6 ;  /* 0x000000060706723e */ /* 0x000fe200000000ff */
[----:B------:R-:W-:Y:S01]  /*e610*/  ULDC UR6, c[0x0][0xa88] ;  /* 0x0002a20000067ab9 */ /* 0x000fe20000000800 */
[----:B------:R-:W-:Y:S01]  /*e620*/  F2FP.F16.F32.PACK_AB R7, R156, R33 ;  /* 0x000000219c07723e */ /* 0x000fe200000000ff */
[----:B------:R-:W-:Y:S01]  /*e630*/  IMAD R20, R91, UR4, RZ ;  /* 0x000000045b147c24 */ /* 0x000fe2000f8e02ff */
[----:B------:R-:W-:Y:S01]  /*e640*/  F2FP.F16.F32.PACK_AB R4, R5, R4 ;  /* 0x000000040504723e */ /* 0x000fe200000000ff */
[----:B------:R-:W-:Y:S01]  /*e650*/  ULDC.64 UR8, c[0x0][0x208] ;  /* 0x0000820000087ab9 */ /* 0x000fe20000000a00 */
[----:B------:R-:W-:Y:S01]  /*e660*/  F2FP.F16.F32.PACK_AB R5, R158, R37 ;  /* 0x000000259e05723e */ /* 0x000fe200000000ff */
[----:B------:R-:W-:Y:S01]  /*e670*/  IMAD R29, R207, UR5, R20 ;  /* 0x00000005cf1d7c24 */ /* 0x000fe2000f8e0214 */
[----:B------:R-:W-:Y:S01]  /*e680*/  F2FP.F16.F32.PACK_AB R14, R53, R14 ;  /* 0x0000000e350e723e */ /* 0x000fe200000000ff */
[----:B------:R-:W-:Y:S01]  /*e690*/  ULDC.64 UR4, c[0x0][0xb98] ;  /* 0x0002e60000047ab9 */ /* 0x000fe20000000a00 */
[----:B------:R-:W-:Y:S01]  /*e6a0*/  F2FP.F16.F32.PACK_AB R10, R11, R10 ;  /* 0x0000000a0b0a723e */ /* 0x000fe200000000ff */
[----:B------:R-:W-:Y:S01]  /*e6b0*/  IMAD.IADD R25, R25, 0x1, R29 ;  /* 0x0000000119197824 */ /* 0x000fe200078e021d */
        /* <DEDUP_REMOVED lines=8> */
[----:B------:R-:W-:Y:S02]  /*e740*/  MOV R48, R90 ;  /* 0x0000005a00307202 */ /* 0x000fe40000000f00 */
[----:B--2---:R-:W-:Y:S01]  /*e750*/  MOV R49, R21 ;  /* 0x0000001500317202 */ /* 0x004fe20000000f00 */
[----:B------:R-:W-:Y:S01]  /*e760*/  IMAD R21, R208, 0x40, R16 ;  /* 0x00000040d0157824 */ /* 0x000fe200078e0210 */
[----:B------:R-:W-:Y:S02]  /*e770*/  F2FP.F16.F32.PACK_AB R98, R101, R100 ;  /* 0x000000646562723e */ /* 0x000fe400000000ff */
[----:B------:R-:W-:Y:S01]  /*e780*/  F2FP.F16.F32.PACK_AB R99, R126, R99 ;  /* 0x000000637e63723e */ /* 0x000fe200000000ff */
[----:B------:R-:W-:Y:S01]  /*e790*/  IMAD.WIDE R46, R213, 0x2, R48 ;  /* 0x00000002d52e7825 */ /* 0x000fe200078e0230 */
[----:B------:R-:W-:-:S02]  /*e7a0*/  F2FP.F16.F32.PACK_AB R105, R95, R106 ;  /* 0x0000006a5f69723e */ /* 0x000fc400000000ff */
[----:B------:R-:W-:Y:S01]  /*e7b0*/  F2FP.F16.F32.PACK_AB R112, R113, R112 ;  /* 0x000000707170723e */ /* 0x000fe200000000ff */
[----:B------:R-:W-:Y:S01]  /*e7c0*/  IMAD.WIDE R48, R21, 0x2, R48 ;  /* 0x0000000215307825 */ /* 0x000fe200078e0230 */
[C---:B------:R-:W-:Y:S02]  /*e7d0*/  IADD3 R27, P5, R46.reuse, 0x8060, RZ ;  /* 0x000080602e1b7810 */ /* 0x040fe40007fbe0ff */
[C---:B------:R-:W-:Y:S02]  /*e7e0*/  LOP3.LUT R21, R46.reuse, 0x380, RZ, 0xc0, !PT ;  /* 0x000003802e157812 */ /* 0x040fe400078ec0ff */
[----:B------:R-:W-:Y:S02]  /*e7f0*/  LOP3.LUT R26, R27, 0x380, RZ, 0xc0, !PT ;  /* 0x000003801b1a7812 */ /* 0x000fe400078ec0ff */
[----:B------:R-:W-:Y:S02]  /*e800*/  IADD3 R103, P6, R46, 0x8040, RZ ;  /* 0x000080402e677810 */ /* 0x000fe40007fde0ff */
[----:B------:R-:W-:-:S02]  /*e810*/  SHF.R.U64 R26, R26, 0x3, RZ ;  /* 0x000000031a1a7819 */ /* 0x000fc400000012ff */
[C---:B------:R-:W-:Y:S01]  /*e820*/  IADD3 R45, P0, R46.reuse, 0x8020, RZ ;  /* 0x000080202e2d7810 */ /* 0x040fe20007f1e0ff */
[--C-:B------:R-:W-:Y:S01]  /*e830*/  IMAD.X R51, RZ, RZ, R47.reuse, P6 ;  /* 0x000000ffff337224 */ /* 0x100fe200030e062f */
[C---:B------:R-:W-:Y:S02]  /*e840*/  IADD3 R30, P1, R46.reuse, 0x8000, RZ ;  /* 0x000080002e1e7810 */ /* 0x040fe40007f3e0ff */
[----:B------:R-:W-:Y:S01]  /*e850*/  IADD3 R43, P2, R46, 0x4060, RZ ;  /* 0x000040602e2b7810 */ /* 0x000fe20007f5e0ff */
[--C-:B------:R-:W-:Y:S01]  /*e860*/  IMAD.X R55, RZ, RZ, R47.reuse, P0 ;  /* 0x000000ffff377224 */ /* 0x100fe200000e062f */
[----:B------:R-:W-:Y:S01]  /*e870*/  SHF.R.U64 R21, R21, 0x3, RZ ;  /* 0x0000000315157819 */ /* 0x000fe200000012ff */
[--C-:B------:R-:W-:Y:S01]  /*e880*/  IMAD.X R59, RZ, RZ, R47.reuse, P1 ;  /* 0x000000ffff3b7224 */ /* 0x100fe200008e062f */
[----:B------:R-:W-:Y:S01]  /*e890*/  LOP3.LUT R26, R26, R27, RZ, 0x3c, !PT ;  /* 0x0000001b1a1a7212 */ /* 0x000fe200078e3cff */
[--C-:B------:R-:W-:Y:S01]  /*e8a0*/  IMAD.X R27, RZ, RZ, R47.reuse, P5 ;  /* 0x000000ffff1b7224 */ /* 0x100fe200028e062f */
[----:B------:R-:W-:Y:S01]  /*e8b0*/  LOP3.LUT R32, R45, 0x380, RZ, 0xc0, !PT ;  /* 0x000003802d207812 */ /* 0x000fe200078ec0ff */
[----:B------:R-:W-:Y:S01]  /*e8c0*/  IMAD.X R63, RZ, RZ, R47, P2 ;  /* 0x000000ffff3f7224 */ /* 0x000fe200010e062f */
[----:B------:R-:W-:-:S02]  /*e8d0*/  LOP3.LUT R20, R43, 0x380, RZ, 0xc0, !PT ;  /* 0x000003802b147812 */ /* 0x000fc400078ec0ff */
[C---:B------:R-:W-:Y:S02]  /*e8e0*/  IADD3 R29, P3, R46.reuse, 0x20, RZ ;  /* 0x000000202e1d7810 */ /* 0x040fe40007f7e0ff */
[C---:B------:R-:W-:Y:S02]  /*e8f0*/  IADD3 R41, P4, R46.reuse, 0x4040, RZ ;  /* 0x000040402e297810 */ /* 0x040fe40007f9e0ff */
        /* <DEDUP_REMOVED lines=12> */
[----:B------:R-:W-:-:S02]  /*e9c0*/  SHF.R.U64 R32, R32, 0x3, RZ ;  /* 0x0000000320207819 */ /* 0x000fc400000012ff */
[----:B------:R-:W-:Y:S02]  /*e9d0*/  SHF.R.U64 R20, R20, 0x3, RZ ;  /* 0x0000000314147819 */ /* 0x000fe400000012ff */
[----:B------:R-:W-:Y:S02]  /*e9e0*/  SHF.R.U64 R21, R21, 0x3, RZ ;  /* 0x0000000315157819 */ /* 0x000fe400000012ff */
[----:B------:R-:W-:Y:S02]  /*e9f0*/  LOP3.LUT R54, R32, R45, RZ, 0x3c, !PT ;  /* 0x0000002d20367212 */ /* 0x000fe400078e3cff */
[----:B------:R-:W-:Y:S02]  /*ea00*/  LOP3.LUT R62, R20, R43, RZ, 0x3c, !PT ;  /* 0x0000002b143e7212 */ /* 0x000fe400078e3cff */
[----:B------:R-:W-:Y:S02]  /*ea10*/  LOP3.LUT R20, R29, 0x380, RZ, 0xc0, !PT ;  /* 0x000003801d147812 */ /* 0x000fe400078ec0ff */
[----:B------:R-:W-:-:S02]  /*ea20*/  LOP3.LUT R32, R41, 0x380, RZ, 0xc0, !PT ;  /* 0x0000038029207812 */ /* 0x000fc400078ec0ff */
[----:B------:R-:W-:Y:S02]  /*ea30*/  LOP3.LUT R58, R21, R30, RZ, 0x3c, !PT ;  /* 0x0000001e153a7212 */ /* 0x000fe400078e3cff */
[----:B------:R-:W-:Y:S02]  /*ea40*/  LOP3.LUT R21, R28, 0x380, RZ, 0xc0, !PT ;  /* 0x000003801c157812 */ /* 0x000fe400078ec0ff */
[----:B------:R-:W-:Y:S02]  /*ea50*/  SHF.R.U64 R20, R20, 0x3, RZ ;  /* 0x0000000314147819 */ /* 0x000fe400000012ff */
[----:B------:R-:W-:Y:S02]  /*ea60*/  SHF.R.U64 R32, R32, 0x3, RZ ;  /* 0x0000000320207819 */ /* 0x000fe400000012ff */
[----:B------:R-:W-:Y:S02]  /*ea70*/  SHF.R.U64 R21, R21, 0x3, RZ ;  /* 0x0000000315157819 */ /* 0x000fe400000012ff */
[----:B------:R-:W-:-:S02]  /*ea80*/  LOP3.LUT R66, R20, R29, RZ, 0x3c, !PT ;  /* 0x0000001d14427212 */ /* 0x000fc400078e3cff */
[----:B------:R-:W-:Y:S02]  /*ea90*/  LOP3.LUT R70, R32, R41, RZ, 0x3c, !PT ;  /* 0x0000002920467212 */ /* 0x000fe400078e3cff */
[----:B------:R-:W-:Y:S02]  /*eaa0*/  IADD3 R29, P5, R48, 0x2000, RZ ;  /* 0x00002000301d7810 */ /* 0x000fe40007fbe0ff */
[----:B------:R-:W-:Y:S02]  /*eab0*/  LOP3.LUT R32, R35, 0x380, RZ, 0xc0, !PT ;  /* 0x0000038023207812 */ /* 0x000fe400078ec0ff */
[----:B------:R-:W-:Y:S02]  /*eac0*/  LOP3.LUT R78, R21, R28, RZ, 0x3c, !PT ;  /* 0x0000001c154e7212 */ /* 0x000fe400078e3cff */
[----:B------:R-:W-:Y:S02]  /*ead0*/  LOP3.LUT R34, R103, 0x380, RZ, 0xc0, !PT ;  /* 0x0000038067227812 */ /* 0x000fe400078ec0ff */
[----:B------:R-:W-:-:S02]  /*eae0*/  LOP3.LUT R28, R29, 0x380, RZ, 0xc0, !PT ;  /* 0x000003801d1c7812 */ /* 0x000fc400078ec0ff */
[----:B------:R-:W-:Y:S02]  /*eaf0*/  SHF.R.U64 R32, R32, 0x3, RZ ;  /* 0x0000000320207819 */ /* 0x000fe400000012ff */
[----:B------:R-:W-:Y:S02]  /*eb00*/  SHF.R.U64 R34, R34, 0x3, RZ ;  /* 0x0000000322227819 */ /* 0x000fe400000012ff */
[----:B------:R-:W-:Y:S02]  /*eb10*/  SHF.R.U64 R28, R28, 0x3, RZ ;  /* 0x000000031c1c7819 */ /* 0x000fe400000012ff */
[----:B------:R-:W-:Y:S02]  /*eb20*/  LOP3.LUT R82, R32, R35, RZ, 0x3c, !PT ;  /* 0x0000002320527212 */ /* 0x000fe400078e3cff */
[----:B------:R-:W-:Y:S02]  /*eb30*/  IADD3 R35, P0, R48, 0x5000, RZ ;  /* 0x0000500030237810 */ /* 0x000fe40007f1e0ff */
[----:B------:R-:W-:-:S02]  /*eb40*/  LOP3.LUT R50, R34, R103, RZ, 0x3c, !PT ;  /* 0x0000006722327212 */ /* 0x000fc400078e3cff */
[----:B------:R-:W-:Y:S02]  /*eb50*/  LOP3.LUT R28, R28, R29, RZ, 0x3c, !PT ;  /* 0x0000001d1c1c7212 */ /* 0x000fe400078e3cff */
[----:B------:R-:W-:Y:S02]  /*eb60*/  IADD3 R29, P1, R48, 0x4000, RZ ;  /* 0x00004000301d7810 */ /* 0x000fe40007f3e0ff */
[----:B------:R-:W-:Y:S02]  /*eb70*/  LOP3.LUT R34, R35, 0x380, RZ, 0xc0, !PT ;  /* 0x0000038023227812 */ /* 0x000fe400078ec0ff */
[----:B------:R-:W-:Y:S01]  /*eb80*/  MOV R111, R46 ;  /* 0x0000002e006f7202 */ /* 0x000fe20000000f00 */
[----:B------:R-:W-:Y:S01]  /*eb90*/  IMAD.X R33, RZ, RZ, R49, P1 ;  /* 0x000000ffff217224 */ /* 0x000fe200008e0631 */
[----:B------:R-:W-:Y:S01]  /*eba0*/  SHF.R.U64 R34, R34, 0x3, RZ ;  /* 0x0000000322227819 */ /* 0x000fe200000012ff */
[----:B------:R-:W-:Y:S01]  /*ebb0*/  BAR.SYNC.DEFER_BLOCKING 0x1, 0x100 ;  /* 0x0044000000007b1d */ /* 0x000fe20000010000 */
[----:B---3--:R-:W-:-:S02]  /*ebc0*/  ISETP.NE.AND P1, PT, R94, 0x1, PT ;  /* 0x000000015e00780c */ /* 0x008fc40003f25270 */
[----:B------:R-:W-:Y:S01]  /*ebd0*/  LOP3.LUT R34, R34, R35, RZ, 0x3c, !PT ;  /* 0x0000002322227212 */ /* 0x000fe200078e3cff */
[--C-:B------:R-:W-:Y:S01]  /*ebe0*/  IMAD.X R35, RZ, RZ, R49.reuse, P0 ;  /* 0x000000ffff237224 */ /* 0x100fe200000e0631 */
[----:B------:R-:W-:Y:S02]  /*ebf0*/  IADD3 R103, P0, R48, 0xb000, RZ ;  /* 0x0000b00030677810 */ /* 0x000fe40007f1e0ff */
[----:B------:R-:W-:Y:S02]  /*ec00*/  LOP3.LUT R30, R39, 0x380, RZ, 0xc0, !PT ;  /* 0x00000380271e7812 */ /* 0x000fe400078ec0ff */
[----:B------:R-:W-:Y:S01]  /*ec10*/  LOP3.LUT R46, R103, 0x380, RZ, 0xc0, !PT ;  /* 0x00000380672e7812 */ /* 0x000fe200078ec0ff */
[----:B------:R-:W-:Y:S01]  /*ec20*/  IMAD.X R47, RZ, RZ, R49, P0 ;  /* 0x000000ffff2f7224 */ /* 0x000fe200000e0631 */
[----:B------:R-:W-:Y:S01]  /*ec30*/  MOV R110, R50 ;  /* 0x00000032006e7202 */ /* 0x000fe20000000f00 */
[----:B------:R-:W-:Y:S01]  /*ec40*/  IMAD.IADD R51, R22, 0x1, R17 ;  /* 0x0000000116337824 */ /* 0x000fe200078e0211 */
[----:B------:R-:W-:Y:S01]  /*ec50*/  SHF.R.U64 R46, R46, 0x3, RZ ;  /* 0x000000032e2e7819 */ /* 0x000fe200000012ff */
[----:B------:R-:W2:Y:S01]  /*ec60*/  @P1 LDC R156, c[0x0][0xbec] ;  /* 0x0002fb00ff9c1b82 */ /* 0x000ea20000000800 */
[----:B------:R-:W-:-:S02]  /*ec70*/  SHF.R.U64 R30, R30, 0x3, RZ ;  /* 0x000000031e1e7819 */ /* 0x000fc400000012ff */
[----:B------:R-:W-:Y:S02]  /*ec80*/  LOP3.LUT R46, R46, R103, RZ, 0x3c, !PT ;  /* 0x000000672e2e7212 */ /* 0x000fe400078e3cff */
[----:B------:R-:W-:Y:S02]  /*ec90*/  MOV R103, R26 ;  /* 0x0000001a00677202 */ /* 0x000fe40000000f00 */
[----:B------:R-:W-:Y:S01]  /*eca0*/  LOP3.LUT R74, R30, R39, RZ, 0x3c, !PT ;  /* 0x000000271e4a7212 */ /* 0x000fe200078e3cff */
[----:B------:R-:W3:Y:S01]  /*ecb0*/  @P1 LDC R27, c[0x0][0xbf0] ;  /* 0x0002fc00ff1b1b82 */ /* 0x000ee20000000800 */
[----:B------:R-:W-:Y:S01]  /*ecc0*/  LOP3.LUT R30, R31, 0x380, RZ, 0xc0, !PT ;  /* 0x000003801f1e7812 */ /* 0x000fe200078ec0ff */
[----:B------:R2:W-:Y:S01]  /*ecd0*/  STSM.16.M88.4 [R111], R4 ;  /* 0x000000046f007844 */ /* 0x0005e20000000200 */
[----:B------:R-:W-:Y:S01]  /*ece0*/  MOV R54, R54 ;  /* 0x0000003600367202 */ /* 0x000fe20000000f00 */
[----:B------:R-:W-:Y:S01]  /*ecf0*/  IMAD.MOV.U32 R55, RZ, RZ, R51 ;  /* 0x000000ffff377224 */ /* 0x000fe200078e0033 */
[----:B------:R-:W-:-:S02]  /*ed00*/  SHF.R.U64 R30, R30, 0x3, RZ ;  /* 0x000000031e1e7819 */ /* 0x000fc400000012ff */
[----:B------:R-:W-:Y:S02]  /*ed10*/  MOV R66, R66 ;  /* 0x0000004200427202 */ /* 0x000fe40000000f00 */
[----:B------:R-:W-:Y:S02]  /*ed20*/  LOP3.LUT R86, R30, R31, RZ, 0x3c, !PT ;  /* 0x0000001f1e567212 */ /* 0x000fe400078e3cff */
[----:B------:R-:W-:Y:S02]  /*ed30*/  MOV R82, R82 ;  /* 0x0000005200527202 */ /* 0x000fe40000000f00 */
[----:B------:R-:W-:Y:S02]  /*ed40*/  MOV R86, R86 ;  /* 0x0000005600567202 */ /* 0x000fe40000000f00 */
[----:B------:R-:W-:Y:S02]  /*ed50*/  IADD3 R21, P4, R48, 0x1000, RZ ;  /* 0x0000100030157810 */ /* 0x000fe40007f9e0ff */
[----:B------:R-:W-:Y:S01]  /*ed60*/  MOV R58, R58 ;  /* 0x0000003a003a7202 */ /* 0x000fe20000000f00 */
[----:B--2---:R-:W-:Y:S01]  /*ed70*/  @P1 IMAD.HI.U32 R4, R51, R156, RZ ;  /* 0x0000009c33041227 */ /* 0x004fe200078e00ff */
[----:B------:R-:W-:-:S02]  /*ed80*/  F2FP.F16.F32.PACK_AB R6, R121, R0 ;  /* 0x000000007906723e */ /* 0x000fc400000000ff */
[----:B------:R-:W-:Y:S02]  /*ed90*/  SHF.R.S32.HI R0, RZ, 0x1f, R205 ;  /* 0x0000001fff007819 */ /* 0x000fe400000114cd */
[----:B------:R-:W-:Y:S02]  /*eda0*/  F2FP.F16.F32.PACK_AB R5, R155, R150 ;  /* 0x000000969b05723e */ /* 0x000fe400000000ff */
[----:B---3--:R-:W-:Y:S01]  /*edb0*/  @P1 SHF.R.U32.HI R55, RZ, R27, R4 ;  /* 0x0000001bff371219 */ /* 0x008fe20000011604 */
[----:B------:R-:W-:Y:S01]  /*edc0*/  IMAD R26, R0, UR4, RZ ;  /* 0x00000004001a7c24 */ /* 0x000fe2000f8e02ff */
[----:B------:R-:W-:Y:S02]  /*edd0*/  F2FP.F16.F32.PACK_AB R4, R120, R9 ;  /* 0x000000097804723e */ /* 0x000fe400000000ff */
[----:B------:R-:W-:Y:S01]  /*ede0*/  F2FP.F16.F32.PACK_AB R7, R154, R149 ;  /* 0x000000959a07723e */ /* 0x000fe200000000ff */
[----:B------:R-:W-:Y:S01]  /*edf0*/  IMAD.MOV R53, RZ, RZ, -R55 ;  /* 0x000000ffff357224 */ /* 0x000fe200078e0a37 */
[----:B------:R-:W-:Y:S01]  /*ee00*/  F2FP.F16.F32.PACK_AB R9, R153, R148 ;  /* 0x000000949909723e */ /* 0x000fe200000000ff */
[C---:B------:R-:W-:Y:S01]  /*ee10*/  IMAD R59, R205.reuse, UR5, R26 ;  /* 0x00000005cd3b7c24 */ /* 0x040fe2000f8e021a */
[----:B------:R-:W-:Y:S01]  /*ee20*/  IADD3 R39, P3, R48, 0x7000, RZ ;  /* 0x0000700030277810 */ /* 0x000fe20007f7e0ff */
[----:B------:R-:W-:Y:S01]  /*ee30*/  IMAD R53, R94, R53, R51 ;  /* 0x000000355e357224 */ /* 0x000fe200078e0233 */
[----:B------:R-:W-:Y:S01]  /*ee40*/  STSM.16.M88.4 [R66], R4 ;  /* 0x0000000442007844 */ /* 0x000fe20000000200 */
[----:B------:R-:W-:Y:S01]  /*ee50*/  IMAD.WIDE.U32 R50, R205, UR4, R24 ;  /* 0x00000004cd327c25 */ /* 0x000fe2000f8e0018 */
[----:B------:R-:W-:Y:S01]  /*ee60*/  LOP3.LUT R20, R21, 0x380, RZ, 0xc0, !PT ;  /* 0x0000038015147812 */ /* 0x000fe200078ec0ff */
[----:B------:R-:W-:Y:S01]  /*ee70*/  ULDC.64 UR4, c[0x0][0xb88] ;  /* 0x0002e20000047ab9 */ /* 0x000fe20000000a00 */
[----:B------:R2:W-:Y:S01]  /*ee80*/  STSM.16.M88.4 [R86], R8 ;  /* 0x0000000856007844 */ /* 0x0005e20000000200 */
[----:B------:R-:W-:-:S02]  /*ee90*/  LOP3.LUT R38, R39, 0x380, RZ, 0xc0, !PT ;  /* 0x0000038027267812 */ /* 0x000fc400078ec0ff */
[----:B------:R-:W-:Y:S01]  /*eea0*/  SHF.R.U64 R20, R20, 0x3, RZ ;  /* 0x0000000314147819 */ /* 0x000fe200000012ff */
[----:B------:R3:W-:Y:S01]  /*eeb0*/  STSM.16.M88.4 [R82], R12 ;  /* 0x0000000c52007844 */ /* 0x0007e20000000200 */
[----:B------:R-:W-:Y:S02]  /*eec0*/  MOV R78, R78 ;  /* 0x0000004e004e7202 */ /* 0x000fe40000000f00 */
[----:B------:R-:W-:Y:S02]  /*eed0*/  F2FP.F16.F32.PACK_AB R24, R57, R56 ;  /* 0x000000383918723e */ /* 0x000fe400000000ff */
[----:B------:R-:W-:Y:S02]  /*eee0*/  F2FP.F16.F32.PACK_AB R25, R140, R137 ;  /* 0x000000898c19723e */ /* 0x000fe400000000ff */
[----:B------:R-:W-:Y:S02]  /*eef0*/  F2FP.F16.F32.PACK_AB R26, R61, R60 ;  /* 0x0000003c3d1a723e */ /* 0x000fe400000000ff */
[----:B------:R-:W-:-:S02]  /*ef00*/  F2FP.F16.F32.PACK_AB R27, R143, R136 ;  /* 0x000000888f1b723e */ /* 0x000fc400000000ff */
[----:B------:R-:W-:Y:S02]  /*ef10*/  MOV R74, R74 ;  /* 0x0000004a004a7202 */ /* 0x000fe40000000f00 */
[----:B--2---:R-:W-:Y:S01]  /*ef20*/  SHF.R.S32.HI R9, RZ, 0x1f, R55 ;  /* 0x0000001fff097819 */ /* 0x004fe20000011437 */
[----:B------:R2:W-:Y:S01]  /*ef30*/  STSM.16.M88.4 [R78], R24 ;  /* 0x000000184e007844 */ /* 0x0005e20000000200 */
[----:B------:R-:W-:Y:S01]  /*ef40*/  SHF.R.S32.HI R8, RZ, 0x1f, R53 ;  /* 0x0000001fff087819 */ /* 0x000fe20000011435 */
[----:B---3--:R-:W-:Y:S01]  /*ef50*/  IMAD.IADD R14, R212, 0x1, R17 ;  /* 0x00000001d40e7824 */ /* 0x008fe200078e0211 */
[----:B------:R-:W-:Y:S02]  /*ef60*/  IADD3 R12, P0, R55, R50, RZ ;  /* 0x00000032370c7210 */ /* 0x000fe40007f1e0ff */
[----:B------:R-:W-:Y:S01]  /*ef70*/  F2FP.F16.F32.PACK_AB R4, R65, R64 ;  /* 0x000000404104723e */ /* 0x000fe200000000ff */
[----:B------:R-:W-:Y:S01]  /*ef80*/  IMAD R8, R8, UR4, RZ ;  /* 0x0000000408087c24 */ /* 0x000fe2000f8e02ff */
[----:B------:R-:W-:Y:S01]  /*ef90*/  IADD3.X R13, R9, R51, R59, P0, !PT ;  /* 0x00000033090d7210 */ /* 0x000fe200007fe43b */
[----:B------:R-:W3:Y:S01]  /*efa0*/  @P1 LDC R55, c[0x0][0xbec] ;  /* 0x0002fb00ff371b82 */ /* 0x000ee20000000800 */
[----:B------:R-:W-:Y:S01]  /*efb0*/  F2FP.F16.F32.PACK_AB R5, R142, R135 ;  /* 0x000000878e05723e */ /* 0x000fe200000000ff */
[----:B------:R-:W-:Y:S01]  /*efc0*/  IMAD R15, R53, UR5, R8 ;  /* 0x00000005350f7c24 */ /* 0x000fe2000f8e0208 */
[----:B------:R-:W-:Y:S01]  /*efd0*/  F2FP.F16.F32.PACK_AB R6, R69, R68 ;  /* 0x000000444506723e */ /* 0x000fe200000000ff */
[----:B------:R-:W-:Y:S01]  /*efe0*/  IMAD.WIDE.U32 R12, R53, UR4, R12 ;  /* 0x00000004350c7c25 */ /* 0x000fe2000f8e000c */
[----:B------:R-:W-:Y:S01]  /*eff0*/  F2FP.F16.F32.PACK_AB R7, R141, R134 ;  /* 0x000000868d07723e */ /* 0x000fe200000000ff */
[----:B------:R-:W-:Y:S01]  /*f000*/  ULDC.64 UR4, c[0x0][0xb50] ;  /* 0x0002d40000047ab9 */ /* 0x000fe20000000a00 */
[----:B------:R-:W-:Y:S01]  /*f010*/  SHF.R.U64 R38, R38, 0x3, RZ ;  /* 0x0000000326267819 */ /* 0x000fe200000012ff */
[----:B------:R-:W-:Y:S01]  /*f020*/  IMAD R53, R94, UR6, RZ ;  /* 0x000000065e357c24 */ /* 0x000fe2000f8e02ff */
[----:B------:R-:W-:Y:S01]  /*f030*/  LOP3.LUT R20, R20, R21, RZ, 0x3c, !PT ;  /* 0x0000001514147212 */ /* 0x000fe200078e3cff */
[----:B------:R4:W-:Y:S01]  /*f040*/  STSM.16.M88.4 [R74], R4 ;  /* 0x000000044a007844 */ /* 0x0009e20000000200 */
[----:B------:R-:W-:-:S02]  /*f050*/  IADD3 R21, P2, R48, 0x6000, RZ ;  /* 0x0000600030157810 */ /* 0x000fc40007f5e0ff */
[----:B------:R-:W-:Y:S01]  /*f060*/  LOP3.LUT R38, R38, R39, RZ, 0x3c, !PT ;  /* 0x0000002726267212 */ /* 0x000fe200078e3cff */
[--C-:B------:R-:W-:Y:S01]  /*f070*/  IMAD.X R39, RZ, RZ, R49.reuse, P3 ;  /* 0x000000ffff277224 */ /* 0x100fe200018e0631 */
[----:B------:R-:W-:Y:S01]  /*f080*/  LOP3.LUT P0, RZ, R210, 0x3, RZ, 0xc0, !PT ;  /* 0x00000003d2ff7812 */ /* 0x000fe2000780c0ff */
[----:B------:R-:W-:Y:S01]  /*f090*/  IMAD.X R37, RZ, RZ, R49, P2 ;  /* 0x000000ffff257224 */ /* 0x000fe200010e0631 */
[----:B--2---:R-:W-:Y:S02]  /*f0a0*/  LEA R24, P3, R12, UR4, 0x2 ;  /* 0x000000040c187c11 */ /* 0x004fe4000f8610ff */
[----:B------:R-:W-:Y:S02]  /*f0b0*/  ISETP.GE.OR P2, PT, R14, R53, P0 ;  /* 0x000000350e00720c */ /* 0x000fe40000746670 */
[----:B------:R-:W-:Y:S01]  /*f0c0*/  MOV R70, R70 ;  /* 0x0000004600467202 */ /* 0x000fe20000000f00 */
[----:B------:R-:W-:Y:S01]  /*f0d0*/  SHFL.IDX PT, R64, R24, RZ, 0x1c1f ;  /* 0x001c1fff18407589 */ /* 0x000fe200000e0000 */
[----:B------:R-:W-:-:S02]  /*f0e0*/  F2FP.F16.F32.PACK_AB R8, R73, R72 ;  /* 0x000000484908723e */ /* 0x000fc400000000ff */
[----:B------:R-:W-:Y:S01]  /*f0f0*/  F2FP.F16.F32.PACK_AB R9, R138, R133 ;  /* 0x000000858a09723e */ /* 0x000fe200000000ff */
[----:B----4-:R-:W-:Y:S01]  /*f100*/  VIADD R4, R14, 0x8 ;  /* 0x000000080e047836 */ /* 0x010fe20000000000 */
[----:B------:R-:W-:Y:S01]  /*f110*/  F2FP.F16.F32.PACK_AB R10, R77, R76 ;  /* 0x0000004c4d0a723e */ /* 0x000fe200000000ff */
[----:B------:R-:W-:Y:S01]  /*f120*/  IMAD.IADD R5, R13, 0x1, R15 ;  /* 0x000000010d057824 */ /* 0x000fe200078e020f */
[----:B------:R-:W-:Y:S01]  /*f130*/  F2FP.F16.F32.PACK_AB R11, R139, R132 ;  /* 0x000000848b0b723e */ /* 0x000fe200000000ff */
[----:B------:R-:W-:Y:S01]  /*f140*/  SHFL.IDX PT, R66, R24, 0x1, 0x1c1f ;  /* 0x003c1f0018427f89 */ /* 0x000fe200000e0000 */
[----:B------:R-:W-:Y:S02]  /*f150*/  ISETP.GE.OR P0, PT, R4, R53, P0 ;  /* 0x000000350400720c */ /* 0x000fe40000706670 */
[----:B------:R-:W-:Y:S01]  /*f160*/  LEA.HI.X R25, R12, UR5, R5, 0x2, P3 ;  /* 0x000000050c197c11 */ /* 0x000fe200098f1405 */
[----:B------:R-:W-:Y:S01]  /*f170*/  STSM.16.M88.4 [R70], R8 ;  /* 0x0000000846007844 */ /* 0x000fe20000000200 */
[----:B------:R-:W-:Y:S01]  /*f180*/  MOV R62, R62 ;  /* 0x0000003e003e7202 */ /* 0x000fe20000000f00 */
[----:B------:R-:W-:Y:S01]  /*f190*/  ULDC.64 UR4, c[0x0][0xae8] ;  /* 0x0002ba0000047ab9 */ /* 0x000fe20000000a00 */
[----:B------:R-:W-:Y:S01]  /*f1a0*/  F2FP.F16.F32.PACK_AB R4, R81, R80 ;  /* 0x000000505104723e */ /* 0x000fe200000000ff */
[----:B------:R-:W2:Y:S01]  /*f1b0*/  SHFL.IDX PT, R65, R25, RZ, 0x1c1f ;  /* 0x001c1fff19417589 */ /* 0x000ea200000e0000 */
[----:B------:R-:W-:-:S02]  /*f1c0*/  F2FP.F16.F32.PACK_AB R5, R129, R122 ;  /* 0x0000007a8105723e */ /* 0x000fc400000000ff */
[----:B------:R-:W-:Y:S01]  /*f1d0*/  F2FP.F16.F32.PACK_AB R6, R85, R84 ;  /* 0x000000545506723e */ /* 0x000fe200000000ff */
[----:B------:R-:W4:Y:S01]  /*f1e0*/  SHFL.IDX PT, R67, R25, 0x1, 0x1c1f ;  /* 0x003c1f0019437f89 */ /* 0x000f2200000e0000 */
        /* <DEDUP_REMOVED lines=10> */
[----:B------:R-:W-:Y:S01]  /*f290*/  F2FP.F16.F32.PACK_AB R114, R117, R116 ;  /* 0x000000747572723e */ /* 0x000fe200000000ff */
[----:B------:R-:W-:Y:S01]  /*f2a0*/  STSM.16.M88.4 [R54], R96 ;  /* 0x0000006036007844 */ /* 0x000fe20000000200 */
[----:B------:R-:W-:Y:S02]  /*f2b0*/  F2FP.F16.F32.PACK_AB R115, R119, R118 ;  /* 0x000000767773723e */ /* 0x000fe400000000ff */
[----:B------:R-:W-:Y:S01]  /*f2c0*/  LOP3.LUT R32, R29, 0x380, RZ, 0xc0, !PT ;  /* 0x000003801d207812 */ /* 0x000fe200078ec0ff */
[----:B------:R-:W-:Y:S01]  /*f2d0*/  STSM.16.M88.4 [R110], R104 ;  /* 0x000000686e007844 */ /* 0x000fe20000000200 */
[----:B------:R-:W-:-:S02]  /*f2e0*/  LOP3.LUT R36, R21, 0x380, RZ, 0xc0, !PT ;  /* 0x0000038015247812 */ /* 0x000fc400078ec0ff */
[----:B------:R-:W-:Y:S01]  /*f2f0*/  SHF.R.U64 R32, R32, 0x3, RZ ;  /* 0x0000000320207819 */ /* 0x000fe200000012ff */
[----:B------:R-:W-:Y:S01]  /*f300*/  STSM.16.M88.4 [R103], R112 ;  /* 0x0000007067007844 */ /* 0x000fe20000000200 */
[----:B------:R-:W-:Y:S02]  /*f310*/  SHF.R.U64 R36, R36, 0x3, RZ ;  /* 0x0000000324247819 */ /* 0x000fe400000012ff */
[----:B------:R-:W-:Y:S01]  /*f320*/  LOP3.LUT R32, R32, R29, RZ, 0x3c, !PT ;  /* 0x0000001d20207212 */ /* 0x000fe200078e3cff */
[----:B------:R-:W-:Y:S01]  /*f330*/  BAR.SYNC.DEFER_BLOCKING 0x1, 0x100 ;  /* 0x0044000000007b1d */ /* 0x000fe20000010000 */
[--C-:B------:R-:W-:Y:S01]  /*f340*/  IMAD.X R29, RZ, RZ, R49.reuse, P5 ;  /* 0x000000ffff1d7224 */ /* 0x100fe200028e0631 */
[----:B------:R-:W-:Y:S02]  /*f350*/  IADD3 R31, P6, R48, 0x3000, RZ ;  /* 0x00003000301f7810 */ /* 0x000fe40007fde0ff */
[----:B------:R-:W-:Y:S01]  /*f360*/  LOP3.LUT R36, R36, R21, RZ, 0x3c, !PT ;  /* 0x0000001524247212 */ /* 0x000fe200078e3cff */
[----:B------:R-:W-:Y:S01]  /*f370*/  IMAD.X R21, RZ, RZ, R49, P4 ;  /* 0x000000ffff157224 */ /* 0x000fe200020e0631 */
[----:B------:R-:W-:-:S02]  /*f380*/  LOP3.LUT R30, R31, 0x380, RZ, 0xc0, !PT ;  /* 0x000003801f1e7812 */ /* 0x000fc400078ec0ff */
[----:B------:R-:W-:Y:S02]  /*f390*/  IADD3 R43, P5, R48, 0x9000, RZ ;  /* 0x00009000302b7810 */ /* 0x000fe40007fbe0ff */
[----:B------:R-:W-:Y:S02]  /*f3a0*/  SHF.R.U64 R30, R30, 0x3, RZ ;  /* 0x000000031e1e7819 */ /* 0x000fe400000012ff */
[----:B------:R-:W-:Y:S02]  /*f3b0*/  LOP3.LUT R42, R43, 0x380, RZ, 0xc0, !PT ;  /* 0x000003802b2a7812 */ /* 0x000fe400078ec0ff */
[----:B------:R-:W-:Y:S01]  /*f3c0*/  LOP3.LUT R30, R30, R31, RZ, 0x3c, !PT ;  /* 0x0000001f1e1e7212 */ /* 0x000fe200078e3cff */
[----:B------:R-:W-:Y:S01]  /*f3d0*/  IMAD.X R31, RZ, RZ, R49, P6 ;  /* 0x000000ffff1f7224 */ /* 0x000fe200030e0631 */
[----:B------:R-:W-:Y:S02]  /*f3e0*/  SHF.R.U64 R42, R42, 0x3, RZ ;  /* 0x000000032a2a7819 */ /* 0x000fe400000012ff */
[----:B------:R-:W-:-:S02]  /*f3f0*/  IADD3 R41, P4, R48, 0x8000, RZ ;  /* 0x0000800030297810 */ /* 0x000fc40007f9e0ff */
[----:B------:R-:W-:Y:S02]  /*f400*/  IADD3 R45, P6, R48, 0xa000, RZ ;  /* 0x0000a000302d7810 */ /* 0x000fe40007fde0ff */
[----:B------:R-:W-:Y:S01]  /*f410*/  LOP3.LUT R42, R42, R43, RZ, 0x3c, !PT ;  /* 0x0000002b2a2a7212 */ /* 0x000fe200078e3cff */
[----:B--2---:R-:W-:Y:S01]  /*f420*/  @!P2 ST.E desc[UR8][R64.64], R3 ;  /* 0x000000034000a985 */ /* 0x004fe2000c101908 */
[----:B------:R-:W-:Y:S02]  /*f430*/  LOP3.LUT R40, R41, 0x380, RZ, 0xc0, !PT ;  /* 0x0000038029287812 */ /* 0x000fe400078ec0ff */
[----:B------:R-:W-:Y:S01]  /*f440*/  LOP3.LUT R44, R45, 0x380, RZ, 0xc0, !PT ;  /* 0x000003802d2c7812 */ /* 0x000fe200078ec0ff */
[----:B----4-:R2:W-:Y:S01]  /*f450*/  @!P0 ST.E desc[UR8][R66.64], R2 ;  /* 0x0000000242008985 */ /* 0x0105e2000c101908 */
[----:B------:R-:W-:Y:S02]  /*f460*/  LOP3.LUT R43, R48, 0x380, RZ, 0xc0, !PT ;  /* 0x00000380302b7812 */ /* 0x000fe400078ec0ff */
[----:B------:R-:W-:Y:S01]  /*f470*/  SHF.R.U64 R40, R40, 0x3, RZ ;  /* 0x0000000328287819 */ /* 0x000fe200000012ff */
[----:B------:R4:W5:Y:S01]  /*f480*/  LD.E.128 R24, desc[UR8][R28.64] ;  /* 0x000000081c187980 */ /* 0x000962000c101d00 */
[----:B------:R-:W-:-:S02]  /*f490*/  SHF.R.U64 R44, R44, 0x3, RZ ;  /* 0x000000032c2c7819 */ /* 0x000fc400000012ff */
[----:B------:R-:W-:Y:S01]  /*f4a0*/  SHF.R.U64 R43, R43, 0x3, RZ ;  /* 0x000000032b2b7819 */ /* 0x000fe200000012ff */
[----:B------:R0:W5:Y:S01]  /*f4b0*/  LD.E.128 R8, desc[UR8][R20.64] ;  /* 0x0000000814087980 */ /* 0x000162000c101d00 */
[----:B------:R-:W-:Y:S01]  /*f4c0*/  LOP3.LUT R40, R40, R41, RZ, 0x3c, !PT ;  /* 0x0000002928287212 */ /* 0x000fe200078e3cff */
[--C-:B------:R-:W-:Y:S01]  /*f4d0*/  IMAD.X R41, RZ, RZ, R49.reuse, P4 ;  /* 0x000000ffff297224 */ /* 0x100fe200020e0631 */
[----:B------:R-:W-:Y:S01]  /*f4e0*/  LOP3.LUT R44, R44, R45, RZ, 0x3c, !PT ;  /* 0x0000002d2c2c7212 */ /* 0x000fe200078e3cff */
[----:B--2---:R-:W-:Y:S01]  /*f4f0*/  IMAD R2, R91, UR4, RZ ;  /* 0x000000045b027c24 */ /* 0x004fe2000f8e02ff */
[----:B------:R2:W5:Y:S01]  /*f500*/  LD.E.128 R4, desc[UR8][R30.64] ;  /* 0x000000081e047980 */ /* 0x000562000c101d00 */
[----:B----4-:R-:W4:Y:S01]  /*f510*/  @P1 LDC R29, c[0x0][0xbf0] ;  /* 0x0002fc00ff1d1b82 */ /* 0x010f220000000800 */
[----:B------:R-:W-:Y:S01]  /*f520*/  LOP3.LUT R48, R43, R48, RZ, 0x3c, !PT ;  /* 0x000000302b307212 */ /* 0x000fe200078e3cff */
[----:B------:R-:W-:Y:S01]  /*f530*/  IMAD.X R43, RZ, RZ, R49, P5 ;  /* 0x000000ffff2b7224 */ /* 0x000fe200028e0631 */
[----:B------:R1:W5:Y:S01]  /*f540*/  LD.E.128 R68, desc[UR8][R32.64] ;  /* 0x0000000820447980 */ /* 0x000362000c101d00 */
[----:B0-----:R-:W-:-:S02]  /*f550*/  IMAD R20, R206, 0x20, R208 ;  /* 0x00000020ce147824 */ /* 0x001fc400078e02d0 */
[----:B------:R-:W-:Y:S01]  /*f560*/  IMAD R21, R207, UR5, R2 ;  /* 0x00000005cf157c24 */ /* 0x000fe2000f8e0202 */
[----:B------:R0:W5:Y:S01]  /*f570*/  LD.E.128 R60, desc[UR8][R34.64] ;  /* 0x00000008223c7980 */ /* 0x000162000c101d00 */
[----:B------:R-:W-:Y:S02]  /*f580*/  IMAD.IADD R28, R17, 0x1, R20 ;  /* 0x00000001111c7824 */ /* 0x000fe400078e0214 */
[----:B------:R-:W-:Y:S01]  /*f590*/  IMAD.WIDE.U32 R2, R207, UR4, RZ ;  /* 0x00000004cf027c25 */ /* 0x000fe2000f8e00ff */
[----:B------:R-:W-:Y:S01]  /*f5a0*/  ULDC.64 UR4, c[0x0][0xaf0] ;  /* 0x0002bc0000047ab9 */ /* 0x000fe20000000a00 */
[----:B------:R0:W5:Y:S02]  /*f5b0*/  LD.E.128 R12, desc[UR8][R36.64] ;  /* 0x00000008240c7980 */ /* 0x000164000c101d00 */
[----:B---3--:R-:W-:Y:S02]  /*f5c0*/  @P1 IMAD.HI.U32 R20, R28, R55, RZ ;  /* 0x000000371c141227 */ /* 0x008fe400078e00ff */
[----:B------:R0:W5:Y:S02]  /*f5d0*/  LD.E.128 R56, desc[UR8][R38.64] ;  /* 0x0000000826387980 */ /* 0x000164000c101d00 */
[----:B------:R-:W-:-:S02]  /*f5e0*/  IMAD.IADD R3, R3, 0x1, R21 ;  /* 0x0000000103037824 */ /* 0x000fc400078e0215 */
[----:B------:R-:W-:Y:S01]  /*f5f0*/  IMAD.MOV.U32 R21, RZ, RZ, R28 ;  /* 0x000000ffff157224 */ /* 0x000fe200078e001c */
[----:B------:R0:W5:Y:S01]  /*f600*/  LD.E.128 R80, desc[UR8][R40.64] ;  /* 0x0000000828507980 */ /* 0x000162000c101d00 */
[----:B------:R-:W-:Y:S01]  /*f610*/  IMAD R0, R0, UR4, RZ ;  /* 0x0000000400007c24 */ /* 0x000fe2000f8e02ff */
[----:B----4-:R-:W-:Y:S01]  /*f620*/  @P1 SHF.R.U32.HI R21, RZ, R29, R20 ;  /* 0x0000001dff151219 */ /* 0x010fe20000011614 */
[C---:B------:R-:W-:Y:S01]  /*f630*/  IMAD.WIDE.U32 R2, R205.reuse, UR4, R2 ;  /* 0x00000004cd027c25 */ /* 0x040fe2000f8e0002 */
[----:B------:R0:W5:Y:S03]  /*f640*/  LD.E.128 R76, desc[UR8][R42.64] ;  /* 0x000000082a4c7980 */ /* 0x000166000c101d00 */
[----:B------:R-:W-:Y:S01]  /*f650*/  IMAD R29, R205, UR5, R0 ;  /* 0x00000005cd1d7c24 */ /* 0x000fe2000f8e0200 */
[--C-:B------:R-:W-:Y:S01]  /*f660*/  SHF.R.S32.HI R0, RZ, 0x1f, R21.reuse ;  /* 0x0000001fff007819 */ /* 0x100fe20000011415 */
[----:B--2---:R-:W-:Y:S01]  /*f670*/  IMAD.MOV R31, RZ, RZ, -R21 ;  /* 0x000000ffff1f7224 */ /* 0x004fe200078e0a15 */
[----:B------:R-:W-:Y:S01]  /*f680*/  ULDC.64 UR4, c[0x0][0xae0] ;  /* 0x0002b80000047ab9 */ /* 0x000fe20000000a00 */
[----:B------:R-:W-:Y:S01]  /*f690*/  IMAD.X R45, RZ, RZ, R49, P6 ;  /* 0x000000ffff2d7224 */ /* 0x000fe200030e0631 */
[----:B------:R0:W5:Y:S01]  /*f6a0*/  LD.E.128 R64, desc[UR8][R46.64] ;  /* 0x000000082e407980 */ /* 0x000162000c101d00 */
[----:B------:R-:W-:-:S02]  /*f6b0*/  IMAD.IADD R3, R3, 0x1, R29 ;  /* 0x0000000103037824 */ /* 0x000fc400078e021d */
[----:B------:R-:W-:Y:S01]  /*f6c0*/  IMAD R0, R0, UR4, RZ ;  /* 0x0000000400007c24 */ /* 0x000fe2000f8e02ff */
[----:B------:R-:W5:Y:S01]  /*f6d0*/  LD.E.128 R48, desc[UR8][R48.64] ;  /* 0x0000000830307980 */ /* 0x000f62000c101d00 */
[----:B------:R-:W-:Y:S02]  /*f6e0*/  IMAD R29, R94, R31, R28 ;  /* 0x0000001f5e1d7224 */ /* 0x000fe400078e021c */
[C---:B------:R-:W-:Y:S01]  /*f6f0*/  IMAD R31, R21.reuse, UR5, R0 ;  /* 0x00000005151f7c24 */ /* 0x040fe2000f8e0200 */
[----:B------:R0:W5:Y:S01]  /*f700*/  LD.E.128 R72, desc[UR8][R44.64] ;  /* 0x000000082c487980 */ /* 0x000162000c101d00 */
[----:B------:R-:W-:Y:S01]  /*f710*/  IMAD.WIDE.U32 R2, R21, UR4, R2 ;  /* 0x0000000415027c25 */ /* 0x000fe2000f8e0002 */
[----:B------:R-:W-:Y:S01]  /*f720*/  SHF.R.S32.HI R0, RZ, 0x1f, R29 ;  /* 0x0000001fff007819 */ /* 0x000fe2000001141d */
[----:B------:R-:W-:Y:S01]  /*f730*/  ULDC.64 UR4, c[0x0][0xad8] ;  /* 0x0002b60000047ab9 */ /* 0x000fe20000000a00 */
[----:B------:R-:W-:Y:S01]  /*f740*/  @!PT LDS RZ, [RZ] ;  /* 0x00000000fffff984 */ /* 0x000fe20000000800 */
[----:B------:R-:W-:Y:S01]  /*f750*/  @!PT LDS RZ, [RZ] ;  /* 0x00000000fffff984 */ /* 0x000fe20000000800 */
[----:B------:R-:W-:Y:S01]  /*f760*/  @!PT LDS RZ, [RZ] ;  /* 0x00000000fffff984 */ /* 0x000fe20000000800 */
[----:B------:R-:W-:Y:S01]  /*f770*/  @!PT LDS RZ, [RZ] ;  /* 0x00000000fffff984 */ /* 0x000fe20000000800 */
[----:B------:R2:W-:Y:S06]  /*f780*/  MEMBAR.ALL.CTA ;  /* 0x0000000000007992 */ /* 0x0005ec0000008000 */
[----:B--2---:R-:W2:Y:S01]  /*f790*/  FENCE.VIEW.ASYNC.S ;  /* 0x00000000000073c6 */ /* 0x004ea20000000000 */
[----:B------:R-:W-:-:S02]  /*f7a0*/  IMAD.IADD R3, R3, 0x1, R31 ;  /* 0x0000000103037824 */ /* 0x000fc400078e021f */
[----:B------:R-:W-:Y:S02]  /*f7b0*/  IMAD R20, R0, UR4, RZ ;  /* 0x0000000400147c24 */ /* 0x000fe4000f8e02ff */
[----:B-1----:R-:W-:Y:S02]  /*f7c0*/  IMAD.IADD R32, R208, 0x1, R17 ;  /* 0x00000001d0207824 */ /* 0x002fe400078e0211 */
[C---:B------:R-:W-:Y:S02]  /*f7d0*/  IMAD R17, R29.reuse, UR5, R20 ;  /* 0x000000051d117c24 */ /* 0x040fe4000f8e0214 */
[----:B------:R-:W-:Y:S01]  /*f7e0*/  IMAD.WIDE.U32 R2, R29, UR4, R2 ;  /* 0x000000041d027c25 */ /* 0x000fe2000f8e0002 */
[----:B------:R-:W-:Y:S01]  /*f7f0*/  ISETP.GE.AND P2, PT, R32, R53, PT ;  /* 0x000000352000720c */ /* 0x000fe20003f46270 */
[----:B------:R-:W-:Y:S02]  /*f800*/  ULDC.64 UR4, c[0x0][0xa80] ;  /* 0x0002a00000047ab9 */ /* 0x000fe40000000a00 */
[----:B------:R-:W-:Y:S01]  /*f810*/  IMAD.IADD R3, R3, 0x1, R17 ;  /* 0x0000000103037824 */ /* 0x000fe200078e0211 */
[----:B------:R-:W-:Y:S01]  /*f820*/  LEA R17, P3, R2, UR4, 0x1 ;  /* 0x0000000402117c11 */ /* 0x000fe2000f8608ff */
[----:B------:R-:W-:-:S02]  /*f830*/  VIADD R90, R90, 0x36820 ;  /* 0x000368205a5a7836 */ /* 0x000fc40000000000 */
[----:B------:R-:W-:Y:S01]  /*f840*/  VIADD R0, R32, 0x20 ;  /* 0x0000002020007836 */ /* 0x000fe20000000000 */
[----:B------:R-:W-:Y:S02]  /*f850*/  LEA.HI.X R30, R2, UR5, R3, 0x1, P3 ;  /* 0x00000005021e7c11 */ /* 0x000fe400098f0c03 */
[----:B------:R-:W-:Y:S02]  /*f860*/  PRMT R90, RZ, 0x654, R90 ;  /* 0x00000654ff5a7816 */ /* 0x000fe4000000005a */
[-C--:B------:R-:W-:Y:S01]  /*f870*/  ISETP.GE.AND P1, PT, R0, R53.reuse, PT ;  /* 0x000000350000720c */ /* 0x080fe20003f26270 */
[----:B------:R-:W-:Y:S01]  /*f880*/  VIADD R0, R32, 0x40 ;  /* 0x0000004020007836 */ /* 0x000fe20000000000 */
[----:B--2---:R0:W-:Y:S01]  /*f890*/  SYNCS.ARRIVE.TRANS64.RED.A1T0 RZ, [R90+URZ], RZ ;  /* 0x000000ff5aff79a7 */ /* 0x0041e2000810043f */
[----:B------:R0:W1:Y:S01]  /*f8a0*/  SHFL.IDX PT, R21, R17, RZ, 0x181f ;  /* 0x00181fff11157589 */ /* 0x00006200000e0000 */
[----:B------:R-:W-:Y:S03]  /*f8b0*/  BSSY B1, `(.L_x_2301) ;  /* 0x0000012000017945 */ /* 0x000fe60003800000 */
[----:B------:R0:W2:Y:S01]  /*f8c0*/  SHFL.IDX PT, R29, R30, RZ, 0x181f ;  /* 0x00181fff1e1d7589 */ /* 0x0000a200000e0000 */
[----:B------:R-:W-:Y:S01]  /*f8d0*/  ISETP.GE.AND P0, PT, R0, R53, PT ;  /* 0x000000350000720c */ /* 0x000fe20003f06270 */
[----:B------:R-:W-:-:S12]  /*f8e0*/  @P2 BRA `(.L_x_2302) ;  /* 0x0000000000382947 */ /* 0x000fd80003800000 */
        /* <DEDUP_REMOVED lines=10> */
[----:B-----5:R3:W-:Y:S01]  /*f990*/  @!P4 ST.E.128 desc[UR6][R2.64], R48 ;  /* 0x000000300200c985 */ /* 0x0207e2000c101d06 */
[----:B------:R-:W-:-:S03]  /*f9a0*/  @!P2 LEA.HI.X R29, R204, R29, R214, 0x1, P6 ;  /* 0x0000001dcc1da211 */ /* 0x000fc600030f0cd6 */
[----:B------:R3:W-:Y:S04]  /*f9b0*/  @!P3 ST.E.128 desc[UR6][R20.64], R68 ;  /* 0x000000441400b985 */ /* 0x0007e8000c101d06 */
[----:B------:R3:W-:Y:S02]  /*f9c0*/  @!P2 ST.E.128 desc[UR6][R28.64], R80 ;  /* 0x000000501c00a985 */ /* 0x0007e4000c101d06 */
.L_x_2302:
[----:B------:R-:W-:Y:S05]  /*f9d0*/  BSYNC B1 ;  /* 0x0000000000017941 */ /* 0x000fea0003800000 */
.L_x_2301:
[----:B--23--:R2:W3:Y:S01]  /*f9e0*/  SHFL.IDX PT, R29, R30, 0x1, 0x181f ;  /* 0x00381f001e1d7f89 */ /* 0x00c4e200000e0000 */
[----:B------:R-:W-:Y:S03]  /*f9f0*/  BSSY B1, `(.L_x_2303) ;  /* 0x0000011000017945 */ /* 0x000fe60003800000 */
[----:B------:R2:W4:Y:S01]  /*fa00*/  SHFL.IDX PT, R3, R17, 0x1, 0x181f ;  /* 0x00381f0011037f89 */ /* 0x00052200000e0000 */
[----:B------:R-:W-:Y:S05]  /*fa10*/  @P1 BRA `(.L_x_2304) ;  /* 0x0000000000381947 */ /* 0x000fea0003800000 */
[----:B------:R-:W-:Y:S01]  /*fa20*/  ULDC UR4, c[0x0][0xac8] ;  /* 0x0002b20000047ab9 */ /* 0x000fe20000000800 */
[----:B------:R-:W-:Y:S01]  /*fa30*/  ULDC.64 UR6, c[0x0][0x208] ;  /* 0x0000820000067ab9 */ /* 0x000fe20000000a00 */
[----:B------:R-:W-:Y:S02]  /*fa40*/  ISETP.GE.AND P4, PT, R16, UR4, PT ;  /* 0x0000000410007c0c */ /* 0x000fe4000bf86270 */
[----:B------:R-:W-:Y:S02]  /*fa50*/  ISETP.GE.AND P5, PT, R23, UR4, PT ;  /* 0x0000000417007c0c */ /* 0x000fe4000bfa6270 */
[----:B------:R-:W-:-:S09]  /*fa60*/  ISETP.GE.AND P6, PT, R204, UR4, PT ;  /* 0x00000004cc007c0c */ /* 0x000fd2000bfc6270 */
[-C--:B----4-:R-:W-:Y:S02]  /*fa70*/  @!P4 LEA R2, P1, R16, R3.reuse, 0x1 ;  /* 0x000000031002c211 */ /* 0x090fe400078208ff */
[CC--:B------:R-:W-:Y:S02]  /*fa80*/  @!P5 LEA R20, P2, R23.reuse, R3.reuse, 0x1 ;  /* 0x000000031714d211 */ /* 0x0c0fe400078408ff */
[----:B------:R-:W-:Y:S02]  /*fa90*/  @!P6 LEA R28, P3, R204, R3, 0x1 ;  /* 0x00000003cc1ce211 */ /* 0x000fe400078608ff */
[-C--:B---3--:R-:W-:Y:S02]  /*faa0*/  @!P4 LEA.HI.X R3, R16, R29.reuse, R216, 0x1, P1 ;  /* 0x0000001d1003c211 */ /* 0x088fe400008f0cd8 */
[-C--:B-1----:R-:W-:Y:S02]  /*fab0*/  @!P5 LEA.HI.X R21, R23, R29.reuse, R215, 0x1, P2 ;  /* 0x0000001d1715d211 */ /* 0x082fe400010f0cd7 */
[----:B------:R-:W-:Y:S01]  /*fac0*/  @!P6 LEA.HI.X R29, R204, R29, R214, 0x1, P3 ;  /* 0x0000001dcc1de211 */ /* 0x000fe200018f0cd6 */
[----:B-----5:R1:W-:Y:S04]  /*fad0*/  @!P4 ST.E.128 desc[UR6][R2.64], R8 ;  /* 0x000000080200c985 */ /* 0x0203e8000c101d06 */
[----:B------:R1:W-:Y:S04]  /*fae0*/  @!P5 ST.E.128 desc[UR6][R20.64], R60 ;  /* 0x0000003c1400d985 */ /* 0x0003e8000c101d06 */
[----:B------:R1:W-:Y:S02]  /*faf0*/  @!P6 ST.E.128 desc[UR6][R28.64], R76 ;  /* 0x0000004c1c00e985 */ /* 0x0003e4000c101d06 */
.L_x_2304:
[----:B------:R-:W-:Y:S05]  /*fb00*/  BSYNC B1 ;  /* 0x0000000000017941 */ /* 0x000fea0003800000 */
.L_x_2303:
[----:B-1---5:R1:W0:Y:S01]  /*fb10*/  SHFL.IDX PT, R11, R30, 0x2, 0x181f ;  /* 0x00581f001e0b7f89 */ /* 0x02222200000e0000 */
[----:B------:R-:W-:Y:S03]  /*fb20*/  BSSY B1, `(.L_x_2305) ;  /* 0x0000011000017945 */ /* 0x000fe60003800000 */
[----:B----4-:R1:W4:Y:S01]  /*fb30*/  SHFL.IDX PT, R3, R17, 0x2, 0x181f ;  /* 0x00581f0011037f89 */ /* 0x01032200000e0000 */
        /* <DEDUP_REMOVED lines=15> */
.L_x_2306:
[----:B------:R-:W-:Y:S05]  /*fc30*/  BSYNC B1 ;  /* 0x0000000000017941 */ /* 0x000fea0003800000 */
.L_x_2305:
[----:B------:R-:W-:Y:S01]  /*fc40*/  VIADD R0, R32, 0x60 ;  /* 0x0000006020007836 */ /* 0x000fe20000000000 */
[----:B0-----:R0:W0:Y:S04]  /*fc50*/  SHFL.IDX PT, R11, R30, 0x3, 0x181f ;  /* 0x00781f001e0b7f89 */ /* 0x00102800000e0000 */
[----:B------:R-:W-:Y:S01]  /*fc60*/  ISETP.GE.AND P0, PT, R0, R53, PT ;  /* 0x000000350000720c */ /* 0x000fe20003f06270 */
[----:B-12---:R-:W1:-:S12]  /*fc70*/  SHFL.IDX PT, R17, R17, 0x3, 0x181f ;  /* 0x00781f0011117f89 */ /* 0x006e5800000e0000 */
[----:B------:R-:W-:Y:S05]  /*fc80*/  @P0 BRA `(.L_x_2307) ;  /* 0x0000000800d80947 */ /* 0x000fea0003800000 */
[----:B------:R-:W-:Y:S01]  /*fc90*/  ULDC UR4, c[0x0][0xac8] ;  /* 0x0002b20000047ab9 */ /* 0x000fe20000000800 */
[----:B------:R-:W-:Y:S01]  /*fca0*/  ULDC.64 UR6, c[0x0][0x208] ;  /* 0x0000820000067ab9 */ /* 0x000fe20000000a00 */
[----:B------:R-:W-:Y:S02]  /*fcb0*/  ISETP.GE.AND P2, PT, R16, UR4, PT ;  /* 0x0000000410007c0c */ /* 0x000fe4000bf46270 */
[----:B------:R-:W-:-:S11]  /*fcc0*/  ISETP.GE.AND P3, PT, R23, UR4, PT ;  /* 0x0000000417007c0c */ /* 0x000fd6000bf66270 */
[CC--:B-1----:R-:W-:Y:S02]  /*fcd0*/  @!P2 LEA R2, P0, R16.reuse, R17.reuse, 0x1 ;  /* 0x000000111002a211 */ /* 0x0c2fe400078008ff */
[C---:B------:R-:W-:Y:S02]  /*fce0*/  @!P3 LEA R8, P1, R23.reuse, R17, 0x1 ;  /* 0x000000111708b211 */ /* 0x040fe400078208ff */
[-C--:B0---4-:R-:W-:Y:S02]  /*fcf0*/  @!P2 LEA.HI.X R3, R16, R11.reuse, R216, 0x1, P0 ;  /* 0x0000000b1003a211 */ /* 0x091fe400000f0cd8 */
        /* <DEDUP_REMOVED lines=10> */
.L_x_2300:
[----:B------:R-:W2:Y:S01]  /*fda0*/  LDC R12, c[0x0][0xbe8] ;  /* 0x0002fa00ff0c7b82 */ /* 0x000ea20000000800 */
[----:B------:R-:W-:Y:S01]  /*fdb0*/  ISETP.GE.AND P0, PT, R217, 0x80, PT ;  /* 0x00000080d900780c */ /* 0x000fe20003f06270 */
[----:B------:R-:W-:Y:S01]  /*fdc0*/  IMAD R0, R206, 0x20, R208 ;  /* 0x00000020ce007824 */ /* 0x000fe200078e02d0 */
[----:B------:R-:W-:Y:S01]  /*fdd0*/  BSSY B1, `(.L_x_2308) ;  /* 0x000002f000017945 */ /* 0x000fe20003800000 */
[----:B------:R-:W-:Y:S02]  /*fde0*/  SHF.R.S32.HI R8, RZ, 0x1f, R207 ;  /* 0x0000001fff087819 */ /* 0x000fe400000114cf */
[----:B------:R-:W-:Y:S01]  /*fdf0*/  IMAD.IADD R13, R17, 0x1, R0 ;  /* 0x00000001110d7824 */ /* 0x000fe200078e0200 */
[----:B------:R-:W-:Y:S02]  /*fe00*/  SHF.R.S32.HI R10, RZ, 0x1f, R205 ;  /* 0x0000001fff0a7819 */ /* 0x000fe400000114cd */
[----:B--2---:R-:W-:-:S13]  /*fe10*/  ISETP.NE.AND P1, PT, R12, 0x1, PT ;  /* 0x000000010c00780c */ /* 0x004fda0003f25270 */
[----:B------:R-:W2:Y:S08]  /*fe20*/  @P1 LDC R14, c[0x0][0xbec] ;  /* 0x0002fb00ff0e1b82 */ /* 0x000eb00000000800 */
[----:B------:R-:W3:Y:S01]  /*fe30*/  @P1 LDC R15, c[0x0][0xbf0] ;  /* 0x0002fc00ff0f1b82 */ /* 0x000ee20000000800 */
[----:B------:R-:W-:Y:S05]  /*fe40*/  @P0 BRA `(.L_x_2309) ;  /* 0x00000000009c0947 */ /* 0x000fea0003800000 */
[----:B------:R-:W4:Y:S01]  /*fe50*/  S2R R2, SR_TID.X ;  /* 0x0000000000027919 */ /* 0x000f220000002100 */
[----:B------:R-:W5:Y:S01]  /*fe60*/  LDC R9, c[0x0][0xbe8] ;  /* 0x0002fa00ff097b82 */ /* 0x000f620000000800 */
[----:B------:R-:W-:Y:S02]  /*fe70*/  ULDC UR4, c[0x0][0xa88] ;  /* 0x0002a20000047ab9 */ /* 0x000fe40000000800 */
[----:B-----5:R-:W-:Y:S01]  /*fe80*/  IMAD R3, R9, UR4, RZ ;  /* 0x0000000409037c24 */ /* 0x020fe2000f8e02ff */
[----:B----4-:R-:W-:-:S04]  /*fe90*/  IADD3 R6, R17, -0x80, R2 ;  /* 0xffffff8011067810 */ /* 0x010fc80007ffe002 */
[----:B------:R-:W-:-:S13]  /*fea0*/  ISETP.GE.AND P0, PT, R6, R3, PT ;  /* 0x000000030600720c */ /* 0x000fda0003f06270 */
[----:B------:R-:W-:Y:S05]  /*feb0*/  @P0 BRA `(.L_x_2309) ;  /* 0x0000000000800947 */ /* 0x000fea0003800000 */
[----:B------:R-:W-:Y:S01]  /*fec0*/  ISETP.NE.AND P0, PT, R9, 0x1, PT ;  /* 0x000000010900780c */ /* 0x000fe20003f05270 */
[----:B------:R-:W-:Y:S01]  /*fed0*/  ULDC.64 UR4, c[0x0][0xb90] ;  /* 0x0002e40000047ab9 */ /* 0x000fe20000000a00 */
[----:B------:R-:W-:Y:S01]  /*fee0*/  IMAD.MOV.U32 R5, RZ, RZ, R6 ;  /* 0x000000ffff057224 */ /* 0x000fe200078e0006 */
[----:B------:R-:W-:Y:S01]  /*fef0*/  ULDC.64 UR6, c[0x0][0x208] ;  /* 0x0000820000067ab9 */ /* 0x000fe20000000a00 */
[----:B------:R-:W-:-:S04]  /*ff00*/  IMAD R4, R8, UR4, RZ ;  /* 0x0000000408047c24 */ /* 0x000fc8000f8e02ff */
[----:B------:R-:W-:-:S05]  /*ff10*/  IMAD R7, R207, UR5, R4 ;  /* 0x00000005cf077c24 */ /* 0x000fca000f8e0204 */
[----:B------:R-:W4:Y:S08]  /*ff20*/  @P0 LDC R3, c[0x0][0xbec] ;  /* 0x0002fb00ff030b82 */ /* 0x000f300000000800 */
[----:B------:R-:W5:Y:S01]  /*ff30*/  @P0 LDC R11, c[0x0][0xbf0] ;  /* 0x0002fc00ff0b0b82 */ /* 0x000f620000000800 */
[----:B----4-:R-:W-:-:S04]  /*ff40*/  @P0 IMAD.HI.U32 R0, R6, R3, RZ ;  /* 0x0000000306000227 */ /* 0x010fc800078e00ff */
[----:B------:R-:W-:Y:S01]  /*ff50*/  IMAD.WIDE.U32 R2, R207, UR4, RZ ;  /* 0x00000004cf027c25 */ /* 0x000fe2000f8e00ff */
[----:B------:R-:W-:Y:S01]  /*ff60*/  ULDC.64 UR4, c[0x0][0xb98] ;  /* 0x0002e60000047ab9 */ /* 0x000fe20000000a00 */
[----:B-----5:R-:W-:Y:S02]  /*ff70*/  @P0 SHF.R.U32.HI R5, RZ, R11, R0 ;  /* 0x0000000bff050219 */ /* 0x020fe40000011600 */
[----:B------:R-:W-:Y:S02]  /*ff80*/  IMAD.IADD R3, R3, 0x1, R7 ;  /* 0x0000000103037824 */ /* 0x000fe400078e0207 */
[----:B------:R-:W-:Y:S02]  /*ff90*/  IMAD R0, R10, UR4, RZ ;  /* 0x000000040a007c24 */ /* 0x000fe4000f8e02ff */
[----:B------:R-:W-:Y:S02]  /*ffa0*/  IMAD.MOV R7, RZ, RZ, -R5 ;  /* 0x000000ffff077224 */ /* 0x000fe400078e0a05 */
        /* <DEDUP_REMOVED lines=17> */
.L_x_2309:
[----:B------:R-:W-:Y:S05]  /*100c0*/  BSYNC B1 ;  /* 0x0000000000017941 */ /* 0x000fea0003800000 */
.L_x_2308:
[----:B------:R-:W-:Y:S01]  /*100d0*/  ULDC.64 UR4, c[0x0][0xae8] ;  /* 0x0002ba0000047ab9 */ /* 0x000fe20000000a00 */
[----:B--2---:R-:W-:Y:S01]  /*100e0*/  @P1 IMAD.HI.U32 R0, R13, R14, RZ ;  /* 0x0000000e0d001227 */ /* 0x004fe200078e00ff */
[----:B------:R-:W-:Y:S01]  /*100f0*/  ULDC UR6, c[0x0][0xa88] ;  /* 0x0002a20000067ab9 */ /* 0x000fe20000000800 */
[----:B------:R-:W-:Y:S02]  /*10100*/  BSSY B1, `(.L_x_2310) ;  /* 0x0000035000017945 */ /* 0x000fe40003800000 */
[----:B------:R-:W-:Y:S02]  /*10110*/  IMAD R2, R8, UR4, RZ ;  /* 0x0000000408027c24 */ /* 0x000fe4000f8e02ff */
[----:B----4-:R-:W-:Y:S01]  /*10120*/  IMAD.MOV.U32 R5, RZ, RZ, R13 ;  /* 0x000000ffff057224 */ /* 0x010fe200078e000d */
[----:B---3--:R-:W-:Y:S01]  /*10130*/  @P1 SHF.R.U32.HI R5, RZ, R15, R0 ;  /* 0x0000000fff051219 */ /* 0x008fe20000011600 */
[C---:B------:R-:W-:Y:S02]  /*10140*/  IMAD R7, R207.reuse, UR5, R2 ;  /* 0x00000005cf077c24 */ /* 0x040fe4000f8e0202 */
[----:B------:R-:W-:Y:S01]  /*10150*/  IMAD.WIDE.U32 R2, R207, UR4, RZ ;  /* 0x00000004cf027c25 */ /* 0x000fe2000f8e00ff */
[----:B------:R-:W-:Y:S01]  /*10160*/  ULDC.64 UR4, c[0x0][0xaf0] ;  /* 0x0002bc0000047ab9 */ /* 0x000fe20000000a00 */
[----:B------:R-:W-:-:S02]  /*10170*/  SHF.R.S32.HI R0, RZ, 0x1f, R5 ;  /* 0x0000001fff007819 */ /* 0x000fc40000011405 */
[----:B------:R-:W-:Y:S02]  /*10180*/  IMAD R4, R10, UR4, RZ ;  /* 0x000000040a047c24 */ /* 0x000fe4000f8e02ff */
[----:B------:R-:W-:Y:S02]  /*10190*/  IMAD.IADD R3, R3, 0x1, R7 ;  /* 0x0000000103037824 */ /* 0x000fe400078e0207 */
        /* <DEDUP_REMOVED lines=13> */
[----:B------:R-:W-:Y:S02]  /*10270*/  IMAD.IADD R6, R208, 0x1, R17 ;  /* 0x00000001d0067824 */ /* 0x000fe400078e0211 */
[----:B------:R-:W-:Y:S02]  /*10280*/  IMAD R9, R12, UR6, RZ ;  /* 0x000000060c097c24 */ /* 0x000fe4000f8e02ff */
[C---:B------:R-:W-:Y:S02]  /*10290*/  IMAD R5, R7.reuse, UR5, R4 ;  /* 0x0000000507057c24 */ /* 0x040fe4000f8e0204 */
[----:B------:R-:W-:Y:S01]  /*102a0*/  IMAD.WIDE.U32 R2, R7, UR4, R2 ;  /* 0x0000000407027c25 */ /* 0x000fe2000f8e0002 */
[----:B------:R-:W-:Y:S01]  /*102b0*/  ISETP.GE.AND P2, PT, R6, R9, PT ;  /* 0x000000090600720c */ /* 0x000fe20003f46270 */
[----:B------:R-:W-:-:S02]  /*102c0*/  ULDC.64 UR4, c[0x0][0xa80] ;  /* 0x0002a00000047ab9 */ /* 0x000fc40000000a00 */
[----:B------:R-:W-:Y:S01]  /*102d0*/  IMAD.IADD R3, R3, 0x1, R5 ;  /* 0x0000000103037824 */ /* 0x000fe200078e0205 */
[----:B------:R-:W-:Y:S01]  /*102e0*/  LEA R4, P3, R2, UR4, 0x1 ;  /* 0x0000000402047c11 */ /* 0x000fe2000f8608ff */
[----:B------:R-:W-:-:S03]  /*102f0*/  VIADD R0, R6, 0x20 ;  /* 0x0000002006007836 */ /* 0x000fc60000000000 */
[----:B------:R-:W-:Y:S01]  /*10300*/  LEA.HI.X R5, R2, UR5, R3, 0x1, P3 ;  /* 0x0000000502057c11 */ /* 0x000fe200098f0c03 */
[----:B------:R2:W3:Y:S01]  /*10310*/  SHFL.IDX PT, R7, R4, RZ, 0x181f ;  /* 0x00181fff04077589 */ /* 0x0004e200000e0000 */
[-C--:B------:R-:W-:Y:S01]  /*10320*/  ISETP.GE.AND P1, PT, R0, R9.reuse, PT ;  /* 0x000000090000720c */ /* 0x080fe20003f26270 */
[----:B------:R-:W-:Y:S02]  /*10330*/  VIADD R0, R6, 0x40 ;  /* 0x0000004006007836 */ /* 0x000fe40000000000 */
[----:B------:R2:W4:Y:S03]  /*10340*/  SHFL.IDX PT, R3, R5, RZ, 0x181f ;  /* 0x00181fff05037589 */ /* 0x00052600000e0000 */
[----:B------:R-:W-:Y:S01]  /*10350*/  ISETP.GE.AND P0, PT, R0, R9, PT ;  /* 0x000000090000720c */ /* 0x000fe20003f06270 */
[----:B------:R-:W-:-:S12]  /*10360*/  @P2 BRA `(.L_x_2311) ;  /* 0x0000000000382947 */ /* 0x000fd80003800000 */
[----:B------:R-:W-:Y:S01]  /*10370*/  ULDC UR4, c[0x0][0xac8] ;  /* 0x0002b20000047ab9 */ /* 0x000fe20000000800 */
[----:B------:R-:W-:Y:S01]  /*10380*/  ULDC.64 UR6, c[0x0][0x208] ;  /* 0x0000820000067ab9 */ /* 0x000fe20000000a00 */
[----:B------:R-:W-:Y:S02]  /*10390*/  ISETP.GE.AND P4, PT, R16, UR4, PT ;  /* 0x0000000410007c0c */ /* 0x000fe4000bf86270 */
[----:B------:R-:W-:Y:S02]  /*103a0*/  ISETP.GE.AND P3, PT, R23, UR4, PT ;  /* 0x0000000417007c0c */ /* 0x000fe4000bf66270 */
[----:B------:R-:W-:-:S09]  /*103b0*/  ISETP.GE.AND P2, PT, R204, UR4, PT ;  /* 0x00000004cc007c0c */ /* 0x000fd2000bf46270 */
[CC--:B---3--:R-:W-:Y:S02]  /*103c0*/  @!P4 LEA R10, P6, R16.reuse, R7.reuse, 0x1 ;  /* 0x00000007100ac211 */ /* 0x0c8fe400078c08ff */
[C---:B------:R-:W-:Y:S02]  /*103d0*/  @!P3 LEA R12, P5, R23.reuse, R7, 0x1 ;  /* 0x00000007170cb211 */ /* 0x040fe400078a08ff */
[----:B----4-:R-:W-:Y:S02]  /*103e0*/  @!P4 LEA.HI.X R11, R16, R3, R216, 0x1, P6 ;  /* 0x00000003100bc211 */ /* 0x010fe400030f0cd8 */
[C---:B------:R-:W-:Y:S02]  /*103f0*/  @!P2 LEA R2, P6, R204.reuse, R7, 0x1 ;  /* 0x00000007cc02a211 */ /* 0x040fe400078c08ff */
[-C--:B------:R-:W-:Y:S01]  /*10400*/  @!P3 LEA.HI.X R13, R23, R3.reuse, R215, 0x1, P5 ;  /* 0x00000003170db211 */ /* 0x080fe200028f0cd7 */
[----:B------:R3:W-:Y:S01]  /*10410*/  @!P4 ST.E.128 desc[UR6][R10.64], RZ ;  /* 0x000000ff0a00c985 */ /* 0x0007e2000c101d06 */
[----:B------:R-:W-:-:S03]  /*10420*/  @!P2 LEA.HI.X R3, R204, R3, R214, 0x1, P6 ;  /* 0x00000003cc03a211 */ /* 0x000fc600030f0cd6 */
[----:B------:R3:W-:Y:S04]  /*10430*/  @!P3 ST.E.128 desc[UR6][R12.64], RZ ;  /* 0x000000ff0c00b985 */ /* 0x0007e8000c101d06 */
[----:B------:R3:W-:Y:S02]  /*10440*/  @!P2 ST.E.128 desc[UR6][R2.64], RZ ;  /* 0x000000ff0200a985 */ /* 0x0007e4000c101d06 */
.L_x_2311:
[----:B------:R-:W-:Y:S05]  /*10450*/  BSYNC B1 ;  /* 0x0000000000017941 */ /* 0x000fea0003800000 */
.L_x_2310:
[----:B---34-:R3:W4:Y:S01]  /*10460*/  SHFL.IDX PT, R3, R5, 0x1, 0x181f ;  /* 0x00381f0005037f89 */ /* 0x01872200000e0000 */
[----:B------:R-:W-:Y:S03]  /*10470*/  BSSY B1, `(.L_x_2312) ;  /* 0x0000011000017945 */ /* 0x000fe60003800000 */
[----:B------:R3:W0:Y:S01]  /*10480*/  SHFL.IDX PT, R7, R4, 0x1, 0x181f ;  /* 0x00381f0004077f89 */ /* 0x00062200000e0000 */
[----:B------:R-:W-:Y:S05]  /*10490*/  @P1 BRA `(.L_x_2313) ;  /* 0x0000000000381947 */ /* 0x000fea0003800000 */
[----:B------:R-:W-:Y:S01]  /*104a0*/  ULDC UR4, c[0x0][0xac8] ;  /* 0x0002b20000047ab9 */ /* 0x000fe20000000800 */
[----:B------:R-:W-:Y:S01]  /*104b0*/  ULDC.64 UR6, c[0x0][0x208] ;  /* 0x0000820000067ab9 */ /* 0x000fe20000000a00 */
[----:B------:R-:W-:Y:S02]  /*104c0*/  ISETP.GE.AND P4, PT, R16, UR4, PT ;  /* 0x0000000410007c0c */ /* 0x000fe4000bf86270 */
[----:B------:R-:W-:Y:S02]  /*104d0*/  ISETP.GE.AND P5, PT, R23, UR4, PT ;  /* 0x0000000417007c0c */ /* 0x000fe4000bfa6270 */
[----:B------:R-:W-:-:S09]  /*104e0*/  ISETP.GE.AND P6, PT, R204, UR4, PT ;  /* 0x00000004cc007c0c */ /* 0x000fd2000bfc6270 */
[-C--:B0-----:R-:W-:Y:S02]  /*104f0*/  @!P4 LEA R10, P1, R16, R7.reuse, 0x1 ;  /* 0x00000007100ac211 */ /* 0x081fe400078208ff */
        /* <DEDUP_REMOVED lines=8> */
.L_x_2313:
[----:B------:R-:W-:Y:S05]  /*10580*/  BSYNC B1 ;  /* 0x0000000000017941 */ /* 0x000fea0003800000 */
.L_x_2312:
[----:B0---4-:R0:W4:Y:S01]  /*10590*/  SHFL.IDX PT, R3, R5, 0x2, 0x181f ;  /* 0x00581f0005037f89 */ /* 0x01112200000e0000 */
        /* <DEDUP_REMOVED lines=17> */
.L_x_2315:
[----:B------:R-:W-:Y:S05]  /*106b0*/  BSYNC B1 ;  /* 0x0000000000017941 */ /* 0x000fea0003800000 */
.L_x_2314:
[----:B------:R-:W-:Y:S01]  /*106c0*/  VIADD R0, R6, 0x60 ;  /* 0x0000006006007836 */ /* 0x000fe20000000000 */
[----:B0-23--:R-:W0:Y:S04]  /*106d0*/  SHFL.IDX PT, R5, R5, 0x3, 0x181f ;  /* 0x00781f0005057f89 */ /* 0x00de2800000e0000 */
[----:B------:R-:W-:Y:S01]  /*106e0*/  ISETP.GE.AND P0, PT, R0, R9, PT ;  /* 0x000000090000720c */ /* 0x000fe20003f06270 */
[----:B----4-:R2:W3:-:S12]  /*106f0*/  SHFL.IDX PT, R3, R4, 0x3, 0x181f ;  /* 0x00781f0004037f89 */ /* 0x0104d800000e0000 */
[----:B--2---:R-:W-:Y:S05]  /*10700*/  @P0 BRA `(.L_x_2307) ;  /* 0x0000000000380947 */ /* 0x004fea0003800000 */
        /* <DEDUP_REMOVED lines=14> */
.L_x_2307:
[----:B------:R-:W-:Y:S05]  /*107f0*/  BSYNC B0 ;  /* 0x0000000000007941 */ /* 0x000fea0003800000 */
.L_x_2299:
[----:B------:R-:W-:Y:S02]  /*10800*/  ULDC UR4, c[0x0][0xc38] ;  /* 0x00030e0000047ab9 */ /* 0x000fe40000000800 */
[----:B-1----:R-:W-:-:S13]  /*10810*/  ISETP.GE.AND P0, PT, R52, UR4, PT ;  /* 0x0000000434007c0c */ /* 0x002fda000bf06270 */
[----:B------:R-:W-:Y:S05]  /*10820*/  @!P0 BRA `(.L_x_2316) ;  /* 0xffffff0400588947 */ /* 0x000fea000383ffff */
[----:B------:R-:W-:Y:S05]  /*10830*/  EXIT ;  /* 0x000000000000794d */ /* 0x000fea0003800000 */
.L_x_2264:
[----:B------:R-:W-:-:S08]  /*10840*/  NOP ;  /* 0x0000000000007918 */ /* 0x000fd00000000000 */
[----:B0-----:R-:W0:-:S00]  /*10850*/  USETMAXREG.DEALLOC.CTAPOOL 0x18 ;  /* 0x00000018000079c8 */ /* 0x001e0000080e0500 */
[----:B0-----:R-:W-:-:S06]  /*10860*/  LOP3.LUT R0, R0, 0x3, RZ, 0xc0, !PT ;  /* 0x0000000300007812 */ /* 0x001fcc00078ec0ff */
[----:B------:R-:W0:Y:S01]  /*10870*/  S2UR UR6, SR_CTAID.X ;  /* 0x00000000000679c3 */ /* 0x000e220000002500 */
[----:B------:R-:W-:Y:S01]  /*10880*/  IMAD.MOV.U32 R18, RZ, RZ, RZ ;  /* 0x000000ffff127224 */ /* 0x000fe200078e00ff */
[----:B------:R-:W1:Y:S02]  /*10890*/  SHFL.IDX PT, R0, R0, RZ, 0x1f ;  /* 0x00001fff00007589 */ /* 0x000e6400000e0000 */
[----:B-1----:R-:W-:-:S04]  /*108a0*/  ISETP.NE.AND P0, PT, R0, RZ, PT ;  /* 0x000000ff0000720c */ /* 0x002fc80003f05270 */
[----:B------:R-:W0:Y:S01]  /*108b0*/  LDC R0, c[0x0][0xc38] ;  /* 0x00030e00ff007b82 */ /* 0x000e220000000800 */
[----:B------:R-:W-:-:S05]  /*108c0*/  P2R R2, PR, RZ, 0x1 ;  /* 0x00000001ff027803 */ /* 0x000fca0000000000 */
[----:B------:R1:W-:Y:S03]  /*108d0*/  STL [R1+0x2c], R2 ;  /* 0x00002c0201007387 */ /* 0x0003e60000100800 */
[----:B------:R-:W-:Y:S06]  /*108e0*/  @P0 BAR.ARV 0x4, 0x180 ;  /* 0x0106000000000b1d */ /* 0x000fec0000002000 */
[----:B------:R1:W-:Y:S01]  /*108f0*/  STL [R1+0x28], RZ ;  /* 0x000028ff01007387 */ /* 0x0003e20000100800 */
[----:B0-----:R-:W-:Y:S01]  /*10900*/  ISETP.LE.AND P0, PT, R0, UR6, PT ;  /* 0x0000000600007c0c */ /* 0x001fe2000bf03270 */
[----:B------:R-:W-:-:S05]  /*10910*/  IMAD.MOV.U32 R0, RZ, RZ, 0x1 ;  /* 0x00000001ff007424 */ /* 0x000fca00078e00ff */
[----:B------:R1:W-:Y:S07]  /*10920*/  STL [R1+0x4], R0 ;  /* 0x0000040001007387 */ /* 0x0003ee0000100800 */
[----:B------:R-:W-:Y:S05]  /*10930*/  @P0 BRA `(.L_x_2317) ;  /* 0x0000004800500947 */ /* 0x000fea0003800000 */
[----:B------:R-:W0:Y:S01]  /*10940*/  S2R R6, SR_TID.X ;  /* 0x0000000000067919 */ /* 0x000e220000002100 */
[----:B------:R-:W2:Y:S01]  /*10950*/  S2UR UR5, SR_CgaCtaId ;  /* 0x00000000000579c3 */ /* 0x000ea20000008800 */
[----:B------:R-:W-:Y:S01]  /*10960*/  UMOV UR4, 0x400 ;  /* 0x0000040000047882 */ /* 0x000fe20000000000 */
[----:B------:R-:W-:Y:S01]  /*10970*/  IMAD.MOV.U32 R18, RZ, RZ, RZ ;  /* 0x000000ffff127224 */ /* 0x000fe200078e00ff */
[----:B------:R-:W-:Y:S01]  /*10980*/  ULDC UR40, c[0x0][0xc] ;  /* 0x0000030000287ab9 */ /* 0x000fe20000000800 */
[----:B------:R-:W-:Y:S01]  /*10990*/  ULDC.64 UR38, c[0x0][0x198] ;  /* 0x0000660000267ab9 */ /* 0x000fe20000000a00 */
[----:B--2---:R-:W-:-:S06]  /*109a0*/  ULEA UR4, UR5, UR4, 0x18 ;  /* 0x0000000405047291 */ /* 0x004fcc000f8ec03f */
[----:B------:R-:W-:Y:S01]  /*109b0*/  IMAD.U32 R17, RZ, RZ, UR4 ;  /* 0x00000004ff117e24 */ /* 0x000fe2000f8e00ff */
[C---:B0-----:R-:W-:Y:S01]  /*109c0*/  LOP3.LUT R5, R6.reuse, 0x7f, RZ, 0xc0, !PT ;  /* 0x0000007f06057812 */ /* 0x041fe200078ec0ff */
[----:B-1----:R-:W-:-:S05]  /*109d0*/  IMAD.SHL.U32 R0, R6, 0x8, RZ ;  /* 0x0000000806007824 */ /* 0x002fca00078e00ff */
        /* <DEDUP_REMOVED lines=13> */
[----:B------:R0:W-:Y:S04]  /*10ab0*/  STL [R1+0x4], R2 ;  /* 0x0000040201007387 */ /* 0x0001e80000100800 */
[----:B------:R1:W-:Y:S01]  /*10ac0*/  STL [R1+0x28], RZ ;  /* 0x000028ff01007387 */ /* 0x0003e20000100800 */
[----:B0-----:R-:W-:-:S02]  /*10ad0*/  LOP3.LUT R2, R0, 0x40, RZ, 0xfc, !PT ;  /* 0x0000004000027812 */ /* 0x001fc400078efcff */
[----:B-1----:R-:W-:-:S07]  /*10ae0*/  LOP3.LUT R0, R0, 0x80, RZ, 0xfc, !PT ;  /* 0x0000008000007812 */ /* 0x002fce00078efcff */
.L_x_2411:
[----:B--2---:R-:W2:Y:S01]  /*10af0*/  LDL R5, [R1+0x18] ;  /* 0x0000180001057983 */ /* 0x004ea20000100800 */
[----:B0-----:R-:W0:Y:S01]  /*10b00*/  LDC R0, c[0x0][0xc60] ;  /* 0x00031800ff007b82 */ /* 0x001e220000000800 */
[----:B------:R-:W-:Y:S01]  /*10b10*/  ULDC UR4, c[0x0][0xc78] ;  /* 0x00031e0000047ab9 */ /* 0x000fe20000000800 */
[----:B0-----:R-:W-:-:S13]  /*10b20*/  ISETP.NE.AND P0, PT, R0, 0x1, PT ;  /* 0x000000010000780c */ /* 0x001fda0003f05270 */
[----:B---3--:R-:W2:Y:S08]  /*10b30*/  @P0 LDC R2, c[0x0][0xc64] ;  /* 0x00031900ff020b82 */ /* 0x008eb00000000800 */
[----:B-1----:R-:W0:Y:S01]  /*10b40*/  @P0 LDC R3, c[0x0][0xc68] ;  /* 0x00031a00ff030b82 */ /* 0x002e220000000800 */
[----:B--2---:R-:W-:-:S04]  /*10b50*/  @P0 IMAD.HI.U32 R2, R5, R2, RZ ;  /* 0x0000000205020227 */ /* 0x004fc800078e00ff */
[----:B------:R-:W-:Y:S01]  /*10b60*/  IMAD.MOV.U32 R4, RZ, RZ, R5 ;  /* 0x000000ffff047224 */ /* 0x000fe200078e0005 */
[----:B0-----:R-:W-:-:S04]  /*10b70*/  @P0 SHF.R.U32.HI R4, RZ, R3, R2 ;  /* 0x00000003ff040219 */ /* 0x001fc80000011602 */
[----:B------:R-:W-:Y:S01]  /*10b80*/  ISETP.GE.AND P0, PT, R4, UR4, PT ;  /* 0x0000000404007c0c */ /* 0x000fe2000bf06270 */
[----:B------:R-:W-:-:S04]  /*10b90*/  IMAD.MOV R3, RZ, RZ, -R4 ;  /* 0x000000ffff037224 */ /* 0x000fc800078e0a04 */
[----:B------:R-:W-:-:S08]  /*10ba0*/  IMAD R0, R0, R3, R5 ;  /* 0x0000000300007224 */ /* 0x000fd000078e0205 */
[----:B------:R-:W-:Y:S05]  /*10bb0*/  @!P0 BRA `(.L_x_2318) ;  /* 0x0000000000208947 */ /* 0x000fea0003800000 */
[----:B------:R-:W0:Y:S02]  /*10bc0*/  LDC R5, c[0x0][0xc6c] ;  /* 0x00031b00ff057b82 */ /* 0x000e240000000800 */
[----:B0-----:R-:W-:-:S13]  /*10bd0*/  ISETP.NE.AND P0, PT, R5, 0x1, PT ;  /* 0x000000010500780c */ /* 0x001fda0003f05270 */
[----:B------:R-:W0:Y:S02]  /*10be0*/  @P0 LDC.64 R2, c[0x0][0xc70] ;  /* 0x00031c00ff020b82 */ /* 0x000e240000000a00 */
[----:B0-----:R-:W-:-:S04]  /*10bf0*/  @P0 IMAD.HI.U32 R6, R0, R2, RZ ;  /* 0x0000000200060227 */ /* 0x001fc800078e00ff */
[----:B------:R-:W-:Y:S01]  /*10c00*/  IMAD.MOV.U32 R2, RZ, RZ, R0 ;  /* 0x000000ffff027224 */ /* 0x000fe200078e0000 */
[----:B------:R-:W-:-:S05]  /*10c10*/  @P0 SHF.R.U32.HI R2, RZ, R3, R6 ;  /* 0x00000003ff020219 */ /* 0x000fca0000011606 */
[----:B------:R-:W-:Y:S01]  /*10c20*/  IMAD R5, R2, R5, RZ ;  /* 0x0000000502057224 */ /* 0x000fe200078e02ff */
[----:B------:R-:W-:Y:S06]  /*10c30*/  BRA `(.L_x_2319) ;  /* 0x00000000001c7947 */ /* 0x000fec0003800000 */
.L_x_2318:
[----:B------:R-:W0:Y:S02]  /*10c40*/  LDC R5, c[0x0][0xc54] ;  /* 0x00031500ff057b82 */ /* 0x000e240000000800 */
[----:B0-----:R-:W-:-:S13]  /*10c50*/  ISETP.NE.AND P0, PT, R5, 0x1, PT ;  /* 0x000000010500780c */ /* 0x001fda0003f05270 */
[----:B------:R-:W0:Y:S02]  /*10c60*/  @P0 LDC.64 R2, c[0x0][0xc58] ;  /* 0x00031600ff020b82 */ /* 0x000e240000000a00 */
[----:B0-----:R-:W-:-:S04]  /*10c70*/  @P0 IMAD.HI.U32 R6, R0, R2, RZ ;  /* 0x0000000200060227 */ /* 0x001fc800078e00ff */
[----:B------:R-:W-:Y:S01]  /*10c80*/  IMAD.MOV.U32 R2, RZ, RZ, R0 ;  /* 0x000000ffff027224 */ /* 0x000fe200078e0000 */
[----:B------:R-:W-:-:S05]  /*10c90*/  @P0 SHF.R.U32.HI R2, RZ, R3, R6 ;  /* 0x00000003ff020219 */ /* 0x000fca0000011606 */
[----:B------:R-:W-:-:S07]  /*10ca0*/  IMAD R5, R2, R5, RZ ;  /* 0x0000000502057224 */ /* 0x000fce00078e02ff */
.L_x_2319:
[----:B------:R-:W0:Y:S01]  /*10cb0*/  LDC R3, c[0x0][0xc48] ;  /* 0x00031200ff037b82 */ /* 0x000e220000000800 */
[----:B------:R-:W-:Y:S01]  /*10cc0*/  IMAD.IADD R5, R0, 0x1, -R5 ;  /* 0x0000000100057824 */ /* 0x000fe200078e0a05 */
[----:B------:R-:W-:Y:S01]  /*10cd0*/  LOP3.LUT R2, RZ, R2, RZ, 0x33, !PT ;  /* 0x00000002ff027212 */ /* 0x000fe200078e33ff */
[----:B------:R-:W-:Y:S01]  /*10ce0*/  ULDC UR4, c[0x0][0xc3c] ;  /* 0x00030f0000047ab9 */ /* 0x000fe20000000800 */
[----:B------:R-:W-:Y:S03]  /*10cf0*/  BSSY B7, `(.L_x_2320) ;  /* 0x000043b000077945 */ /* 0x000fe60003800000 */
[----:B------:R-:W-:Y:S01]  /*10d00*/  VIADD R7, R2, UR4 ;  /* 0x0000000402077c36 */ /* 0x000fe20008000000 */
[----:B------:R-:W1:Y:S01]  /*10d10*/  LDC R0, c[0x0][0xc54] ;  /* 0x00031500ff007b82 */ /* 0x000e620000000800 */
[----:B------:R-:W-:Y:S02]  /*10d20*/  ULDC.64 UR4, c[0x0][0x418] ;  /* 0x0001060000047ab9 */ /* 0x000fe40000000a00 */
[----:B------:R-:W-:Y:S01]  /*10d30*/  IMAD.SHL.U32 R2, R7, 0x80, RZ ;  /* 0x0000008007027824 */ /* 0x000fe200078e00ff */
[----:B------:R-:W-:-:S03]  /*10d40*/  UISETP.NE.U32.AND UP0, UPT, UR4, URZ, UPT ;  /* 0x0000003f0400728c */ /* 0x000fc6000bf05070 */
[----:B------:R-:W-:Y:S01]  /*10d50*/  VIADD R2, R2, 0x7f ;  /* 0x0000007f02027836 */ /* 0x000fe20000000000 */
[----:B------:R-:W-:Y:S01]  /*10d60*/  UISETP.NE.AND.EX UP0, UPT, UR5, URZ, UPT, UP0 ;  /* 0x0000003f0500728c */ /* 0x000fe2000bf05300 */
[----:B------:R-:W-:Y:S02]  /*10d70*/  ULDC UR4, c[0x0][0x424] ;  /* 0x0001090000047ab9 */ /* 0x000fe40000000800 */
[----:B------:R-:W-:Y:S01]  /*10d80*/  ULDC UR5, c[0x0][0x288] ;  /* 0x0000a20000057ab9 */ /* 0x000fe20000000800 */
[----:B------:R-:W-:Y:S02]  /*10d90*/  USEL UR4, UR4, 0x1, UP0 ;  /* 0x0000000104047887 */ /* 0x000fe40008000000 */
[----:B------:R-:W-:Y:S01]  /*10da0*/  UIADD3 UR6, -UR5, 0x70, URZ ;  /* 0x0000007005067890 */ /* 0x000fe2000fffe13f */
[C---:B0-----:R-:W-:Y:S02]  /*10db0*/  ISETP.NE.AND P0, PT, R3.reuse, 0x1, PT ;  /* 0x000000010300780c */ /* 0x041fe40003f05270 */
[----:B------:R-:W-:Y:S01]  /*10dc0*/  ULDC UR5, c[0x0][0x2f0] ;  /* 0x0000bc0000057ab9 */ /* 0x000fe20000000800 */
[----:B------:R-:W-:Y:S01]  /*10dd0*/  R2UR UR36, R3 ;  /* 0x00000000032472ca */ /* 0x000fe200000e0000 */
[----:B------:R-:W-:-:S02]  /*10de0*/  UIMAD UR6, UR4, UR5, UR6 ;  /* 0x00000005040672a4 */ /* 0x000fc4000f8e0206 */
[----:B------:R-:W-:Y:S01]  /*10df0*/  UIMAD UR5, UR4, UR5, 0x6f ;  /* 0x0000006f040574a4 */ /* 0x000fe2000f8e0205 */
[----:B-1----:R-:W-:Y:S02]  /*10e00*/  IMAD R0, R4, R0, R5 ;  /* 0x0000000004007224 */ /* 0x002fe400078e0205 */
[----:B------:R-:W-:Y:S02]  /*10e10*/  UMOV UR4, URZ ;  /* 0x0000003f00047c82 */ /* 0x000fe40008000000 */
[----:B------:R-:W-:Y:S01]  /*10e20*/  UIMAD.WIDE UR4, UR5, -0x6db6db6d, UR4 ;  /* 0x92492493050478a5 */ /* 0x000fe2000f8e0204 */
[----:B------:R-:W-:Y:S01]  /*10e30*/  IMAD.MOV.U32 R6, RZ, RZ, R0 ;  /* 0x000000ffff067224 */ /* 0x000fe200078e0000 */
[----:B------:R-:W0:Y:S01]  /*10e40*/  @P0 LDC R5, c[0x0][0xc4c] ;  /* 0x00031300ff050b82 */ /* 0x000e220000000800 */
[----:B------:R-:W-:Y:S01]  /*10e50*/  R2UR UR7, R0 ;  /* 0x00000000000772ca */ /* 0x000fe200000e0000 */
[----:B------:R-:W-:-:S04]  /*10e60*/  USHF.R.U32.HI UR4, URZ, 0x1f, UR5 ;  /* 0x0000001f3f047899 */ /* 0x000fc80008011605 */
[----:B------:R-:W-:Y:S02]  /*10e70*/  ULEA.HI.SX32 UR4, UR5, UR4, 0x1a ;  /* 0x0000000405047291 */ /* 0x000fe4000f8fd23f */
[----:B------:R-:W1:Y:S01]  /*10e80*/  @P0 LDC R3, c[0x0][0xc50] ;  /* 0x00031400ff030b82 */ /* 0x000e620000000800 */
[----:B0-----:R-:W-:-:S07]  /*10e90*/  @P0 IMAD.HI.U32 R4, R0, R5, RZ ;  /* 0x0000000500040227 */ /* 0x001fce00078e00ff */
[----:B------:R-:W0:Y:S01]  /*10ea0*/  LDC R0, c[0x0][0x448] ;  /* 0x00011200ff007b82 */ /* 0x000e220000000800 */
[----:B-1----:R-:W-:-:S05]  /*10eb0*/  @P0 SHF.R.U32.HI R6, RZ, R3, R4 ;  /* 0x00000003ff060219 */ /* 0x002fca0000011604 */
[----:B------:R1:W-:Y:S04]  /*10ec0*/  STL [R1+0x1c], R6 ;  /* 0x00001c0601007387 */ /* 0x0003e80000100800 */
[----:B------:R1:W-:Y:S01]  /*10ed0*/  STL [R1+0x24], R7 ;  /* 0x0000240701007387 */ /* 0x0003e20000100800 */
[----:B0-----:R-:W-:-:S13]  /*10ee0*/  ISETP.NE.AND P0, PT, R0, 0x1, PT ;  /* 0x000000010000780c */ /* 0x001fda0003f05270 */
[----:B------:R-:W0:Y:S08]  /*10ef0*/  @P0 LDC R3, c[0x0][0x44c] ;  /* 0x00011300ff030b82 */ /* 0x000e300000000800 */
[----:B------:R-:W2:Y:S01]  /*10f00*/  @P0 LDC R0, c[0x0][0x450] ;  /* 0x00011400ff000b82 */ /* 0x000ea20000000800 */
[----:B0-----:R-:W-:-:S05]  /*10f10*/  @P0 IMAD.HI.U32 R3, R2, R3, RZ ;  /* 0x0000000302030227 */ /* 0x001fca00078e00ff */
[----:B--2---:R-:W-:Y:S01]  /*10f20*/  @P0 SHF.R.U32.HI R2, RZ, R0, R3 ;  /* 0x00000000ff020219 */ /* 0x004fe20000011603 */
[----:B------:R-:W-:-:S04]  /*10f30*/  IMAD.MOV R0, RZ, RZ, -R6 ;  /* 0x000000ffff007224 */ /* 0x000fc800078e0a06 */
[----:B------:R-:W-:Y:S01]  /*10f40*/  VIADD R3, R2, UR6 ;  /* 0x0000000602037c36 */ /* 0x000fe20008000000 */
[----:B------:R-:W-:Y:S01]  /*10f50*/  R2UR UR6, R0 ;  /* 0x00000000000672ca */ /* 0x000fe200000e0000 */
[----:B------:R-:W-:-:S04]  /*10f60*/  IMAD.MOV.U32 R2, RZ, RZ, RZ ;  /* 0x000000ffff027224 */ /* 0x000fc800078e00ff */
[----:B------:R-:W-:-:S05]  /*10f70*/  IMAD.HI R2, R3, -0x6db6db6d, R2 ;  /* 0x9249249303027827 */ /* 0x000fca00078e0202 */
[----:B------:R-:W-:-:S03]  /*10f80*/  SHF.R.U32.HI R3, RZ, 0x1f, R2 ;  /* 0x0000001fff037819 */ /* 0x000fc60000011602 */
[----:B------:R-:W-:Y:S01]  /*10f90*/  UIMAD UR36, UR36, UR6, UR7 ;  /* 0x00000006242472a4 */ /* 0x000fe2000f8e0207 */
[----:B------:R-:W-:-:S04]  /*10fa0*/  LEA.HI.SX32 R3, R2, R3, 0x1a ;  /* 0x0000000302037211 */ /* 0x000fc800078fd2ff */
[----:B------:R-:W-:-:S04]  /*10fb0*/  VIMNMX R19, R3, UR4, PT ;  /* 0x0000000403137c48 */ /* 0x000fc8000bfe0100 */
[----:B------:R-:W-:Y:S01]  /*10fc0*/  ISETP.GT.AND P0, PT, R19, RZ, PT ;  /* 0x000000ff1300720c */ /* 0x000fe20003f04270 */
[----:B------:R1:W-:-:S12]  /*10fd0*/  STL [R1+0x20], R19 ;  /* 0x0000201301007387 */ /* 0x0003d80000100800 */
[----:B-1----:R-:W-:Y:S05]  /*10fe0*/  @P0 BRA `(.L_x_2321) ;  /* 0x00000000004c0947 */ /* 0x002fea0003800000 */
        /* <DEDUP_REMOVED lines=19> */
.L_x_2321:
        /* <DEDUP_REMOVED lines=20> */
.L_x_2324:
[----:B------:R-:W-:Y:S05]  /*11260*/  BSYNC B6 ;  /* 0x0000000000067941 */ /* 0x000fea0003800000 */
.L_x_2323:
        /* <DEDUP_REMOVED lines=20> */
.L_x_2327:
        /* <DEDUP_REMOVED lines=15> */
.L_x_2326:
[----:B------:R-:W-:Y:S05]  /*114a0*/  BSYNC B6 ;  /* 0x0000000000067941 */ /* 0x000fea0003800000 */
.L_x_2325:
[----:B------:R-:W2:Y:S01]  /*114b0*/  LDL R16, [R1+0x1c] ;  /* 0x00001c0001107983 */ /* 0x000ea20000100800 */
[----:B------:R-:W0:Y:S01]  /*114c0*/  LDC.64 R2, c[0x0][0x9f8] ;  /* 0x00027e00ff027b82 */ /* 0x000e220000000a00 */
[----:B------:R-:W-:Y:S01]  /*114d0*/  ULDC.64 UR4, c[0x0][0x208] ;  /* 0x0000820000047ab9 */ /* 0x000fe20000000a00 */
[----:B0-----:R-:W-:-:S04]  /*114e0*/  ISETP.NE.U32.AND P0, PT, R2, RZ, PT ;  /* 0x000000ff0200720c */ /* 0x001fc80003f05070 */
[----:B------:R-:W-:-:S13]  /*114f0*/  ISETP.NE.AND.EX P0, PT, R3, RZ, PT, P0 ;  /* 0x000000ff0300720c */ /* 0x000fda0003f05300 */
[----:B------:R-:W0:Y:S01]  /*11500*/  @P0 LDC.64 R2, c[0x0][0x9f8] ;  /* 0x00027e00ff020b82 */ /* 0x000e220000000a00 */
[----:B--2---:R-:W-:Y:S02]  /*11510*/  IMAD.MOV.U32 R7, RZ, RZ, R16 ;  /* 0x000000ffff077224 */ /* 0x004fe400078e0010 */
[----:B0-----:R-:W-:-:S05]  /*11520*/  @P0 IMAD.WIDE R2, R16, 0x4, R2 ;  /* 0x0000000410020825 */ /* 0x001fca00078e0202 */
[----:B------:R0:W2:Y:S01]  /*11530*/  @P0 LDG.E R7, desc[UR4][R2.64] ;  /* 0x0000000402070981 */ /* 0x0000a2000c1e1900 */
[----:B------:R-:W-:Y:S01]  /*11540*/  UMOV UR4, 0xffffffff ;  /* 0xffffffff00047882 */ /* 0x000fe20000000000 */
[----:B------:R-:W-:Y:S01]  /*11550*/  VIADD R19, R19, 0xffffffff ;  /* 0xffffffff13137836 */ /* 0x000fe20000000000 */
[----:B------:R-:W1:Y:S01]  /*11560*/  S2R R0, SR_TID.X ;  /* 0x0000000000007919 */ /* 0x000e620000002100 */
[----:B0-----:R-:W0:Y:S02]  /*11570*/  LDC.64 R2, c[0x0][0x418] ;  /* 0x00010600ff027b82 */ /* 0x001e240000000a00 */
[----:B0-----:R-:W-:Y:S02]  /*11580*/  ISETP.NE.U32.AND P0, PT, R2, RZ, PT ;  /* 0x000000ff0200720c */ /* 0x001fe40003f05070 */
[----:B-1----:R-:W-:Y:S02]  /*11590*/  SHF.R.U32.HI R0, RZ, 0x5, R0 ;  /* 0x00000005ff007819 */ /* 0x002fe40000011600 */
[----:B------:R-:W-:-:S02]  /*115a0*/  ISETP.NE.AND.EX P1, PT, R3, RZ, PT, P0 ;  /* 0x000000ff0300720c */ /* 0x000fc40003f25300 */
[----:B------:R-:W-:Y:S02]  /*115b0*/  LOP3.LUT R0, R0, 0x3, RZ, 0xc0, !PT ;  /* 0x0000000300007812 */ /* 0x000fe400078ec0ff */
[----:B------:R-:W-:Y:S02]  /*115c0*/  P2R R4, PR, RZ, 0x2 ;  /* 0x00000002ff047803 */ /* 0x000fe40000000000 */
[----:B--2---:R-:W-:Y:S01]  /*115d0*/  SHF.R.S32.HI R8, RZ, 0x1f, R7 ;  /* 0x0000001fff087819 */ /* 0x004fe20000011407 */
[----:B------:R0:W-:Y:S01]  /*115e0*/  STL [R1], R7 ;  /* 0x0000000701007387 */ /* 0x0001e20000100800 */
[----:B------:R-:W-:-:S03]  /*115f0*/  SEL R16, R7, RZ, !P1 ;  /* 0x000000ff07107207 */ /* 0x000fc60004800000 */
[----:B------:R0:W-:Y:S04]  /*11600*/  STL [R1+0x10], R4 ;  /* 0x0000100401007387 */ /* 0x0001e80000100800 */
[----:B------:R0:W-:Y:S01]  /*11610*/  STL [R1+0x8], R8 ;  /* 0x0000080801007387 */ /* 0x0001e20000100800 */
[----:B------:R-:W-:Y:S05]  /*11620*/  BRA.DIV UR4, `(.L_x_2328) ;  /* 0x0000004204a47947 */ /* 0x000fea000b800000 */
[----:B------:R1:W2:Y:S02]  /*11630*/  SHFL.IDX PT, R14, R0, RZ, 0x1f ;  /* 0x00001fff000e7589 */ /* 0x0002a400000e0000 */
.L_x_2426:
[----:B------:R-:W-:Y:S02]  /*11640*/  PLOP3.LUT P2, PT, PT, PT, PT, 0x8, 0x0 ;  /* 0x000000000000781c */ /* 0x000fe40003f4e170 */
[----:B--2---:R-:W-:Y:S02]  /*11650*/  ISETP.NE.AND P0, PT, R14, RZ, PT ;  /* 0x000000ff0e00720c */ /* 0x004fe40003f05270 */
[----:B-1----:R-:W-:-:S05]  /*11660*/  P2R R0, PR, RZ, 0x4 ;  /* 0x00000004ff007803 */ /* 0x002fca0000000000 */
[----:B------:R1:W-:Y:S06]  /*11670*/  STL [R1+0xc], R0 ;  /* 0x00000c0001007387 */ /* 0x0003ec0000100800 */
[----:B------:R-:W-:Y:S05]  /*11680*/  @P0 BRA `(.L_x_2329) ;  /* 0x0000000400200947 */ /* 0x000fea0003800000 */
[----:B------:R-:W-:-:S03]  /*11690*/  UMOV UR4, 0xffffffff ;  /* 0xffffffff00047882 */ /* 0x000fc60000000000 */
[----:B------:R-:W-:Y:S05]  /*116a0*/  BRA.DIV UR4, `(.L_x_2330) ;  /* 0x0000004204a47947 */ /* 0x000fea000b800000 */
[----:B------:R-:W-:-:S13]  /*116b0*/  ELECT P6, URZ, PT ;  /* 0x00000000003f782f */ /* 0x000fda00038c0000 */
.L_x_2429:
[----:B------:R-:W-:Y:S05]  /*116c0*/  @!P6 BRA `(.L_x_2329) ;  /* 0x000000040010e947 */ /* 0x000fea0003800000 */
[----:B------:R-:W-:Y:S01]  /*116d0*/  IMAD.MOV.U32 R16, RZ, RZ, R7 ;  /* 0x000000ffff107224 */ /* 0x000fe200078e0007 */
[----:B------:R-:W-:Y:S06]  /*116e0*/  @!P1 BRA `(.L_x_2331) ;  /* 0x0000000000489947 */ /* 0x000fec0003800000 */
[----:B------:R-:W2:Y:S01]  /*116f0*/  LDC R6, c[0x0][0x43c] ;  /* 0x00010f00ff067b82 */ /* 0x000ea20000000800 */
[----:B------:R-:W-:Y:S01]  /*11700*/  ULDC.64 UR4, c[0x0][0x428] ;  /* 0x00010a0000047ab9 */ /* 0x000fe20000000a00 */
[----:B------:R-:W-:Y:S01]  /*11710*/  ULDC.64 UR6, c[0x0][0x208] ;  /* 0x0000820000067ab9 */ /* 0x000fe20000000a00 */
[----:B--2---:R-:W-:-:S13]  /*11720*/  ISETP.NE.AND P0, PT, R6, 0x1, PT ;  /* 0x000000010600780c */ /* 0x004fda0003f05270 */
[----:B0-----:R-:W1:Y:S02]  /*11730*/  @P0 LDC.64 R4, c[0x0][0x440] ;  /* 0x00011000ff040b82 */ /* 0x001e640000000a00 */
[----:B-1----:R-:W-:-:S04]  /*11740*/  @P0 IMAD.HI.U32 R0, R19, R4, RZ ;  /* 0x0000000413000227 */ /* 0x002fc800078e00ff */
        /* <DEDUP_REMOVED lines=12> */
.L_x_2331:
[----:B-1----:R-:W3:Y:S01]  /*11810*/  LDL R0, [R1+0x4] ;  /* 0x0000040001007983 */ /* 0x002ee20000100800 */
[----:B--2---:R-:W-:Y:S01]  /*11820*/  IMAD R2, R18, 0x8, R17 ;  /* 0x0000000812027824 */ /* 0x004fe200078e0211 */
[----:B---3--:R-:W-:-:S04]  /*11830*/  SHF.L.U32 R0, R0, 0x1f, RZ ;  /* 0x0000001f00007819 */ /* 0x008fc800000006ff */
[----:B------:R-:W1:Y:S02]  /*11840*/  SYNCS.PHASECHK.TRANS64.TRYWAIT P0, [R2+URZ+0x36840], R0 ;  /* 0x03684000020075a7 */ /* 0x000e64000800017f */
[----:B-1----:R-:W-:Y:S05]  /*11850*/  @!P0 BRA `(.L_x_2332) ;  /* 0x0000004000588947 */ /* 0x002fea0003800000 */
.L_x_2430:
        /* <DEDUP_REMOVED lines=11> */
.L_x_2333:
[----:B-1----:R-:W-:Y:S01]  /*11910*/  IMAD R0, R18, 0xa800, R17 ;  /* 0x0000a80012007824 */ /* 0x002fe200078e0211 */
[----:B------:R-:W-:Y:S01]  /*11920*/  R2UR UR33, R2 ;  /* 0x00000000022172ca */ /* 0x000fe200000e0000 */
[----:B------:R-:W-:Y:S01]  /*11930*/  UIADD3 UR4, UP0, UR38, 0x370, URZ ;  /* 0x0000037026047890 */ /* 0x000fe2000ff1e03f */
[----:B------:R-:W-:Y:S01]  /*11940*/  R2UR UR35, R19 ;  /* 0x00000000132372ca */ /* 0x000fe200000e0000 */
[----:B------:R-:W-:Y:S01]  /*11950*/  UMOV UR6, 0x0 ;  /* 0x0000000000067882 */ /* 0x000fe20000000000 */
[----:B------:R-:W-:Y:S01]  /*11960*/  R2UR UR8, R0 ;  /* 0x00000000000872ca */ /* 0x000fe200000e0000 */
[----:B------:R-:W-:Y:S01]  /*11970*/  UIADD3.X UR5, URZ, UR39, URZ, UP0, !UPT ;  /* 0x000000273f057290 */ /* 0x000fe200087fe43f */
[----:B-----5:R-:W-:Y:S01]  /*11980*/  R2UR UR37, R16 ;  /* 0x00000000102572ca */ /* 0x020fe200000e0000 */
[----:B------:R-:W-:Y:S01]  /*11990*/  UMOV UR7, 0x14f00000 ;  /* 0x14f0000000077882 */ /* 0x000fe20000000000 */
[----:B------:R-:W-:Y:S01]  /*119a0*/  PLOP3.LUT P0, PT, PT, PT, PT, 0x80, 0x0 ;  /* 0x000000000000781c */ /* 0x000fe20003f0f070 */
[----:B------:R-:W-:Y:S01]  /*119b0*/  UMOV UR34, URZ ;  /* 0x0000003f00227c82 */ /* 0x000fe20008000000 */
[----:B------:R-:W-:Y:S01]  /*119c0*/  UMOV UR18, 0x40 ;  /* 0x0000004000127882 */ /* 0x000fe20000000000 */
[----:B------:R-:W-:Y:S01]  /*119d0*/  UMOV UR20, UR36 ;  /* 0x0000002400147c82 */ /* 0x000fe20008000000 */
[----:B------:R-:W-:Y:S01]  /*119e0*/  P2R R0, PR, RZ, 0x1 ;  /* 0x00000001ff007803 */ /* 0x000fe20000000000 */
[----:B------:R-:W-:-:S02]  /*119f0*/  UIADD3 UR33, UR33, 0x36830, URZ ;  /* 0x0003683021217890 */ /* 0x000fc4000fffe03f */
[----:B------:R-:W-:Y:S02]  /*11a00*/  UIMAD UR35, UR35, 0x70, URZ ;  /* 0x00000070232378a4 */ /* 0x000fe4000f8e023f */
[----:B------:R-:W-:Y:S01]  /*11a10*/  UIADD3 UR32, UR8, 0x21400, URZ ;  /* 0x0002140008207890 */ /* 0x000fe2000fffe03f */
[----:B------:R2:W-:Y:S01]  /*11a20*/  STL [R1+0xc], R0 ;  /* 0x00000c0001007387 */ /* 0x0005e20000100800 */
[----:B------:R-:W-:Y:S02]  /*11a30*/  UIADD3 UR16, UR8, 0x24c00, URZ ;  /* 0x00024c0008107890 */ /* 0x000fe4000fffe03f */
[----:B------:R-:W-:Y:S01]  /*11a40*/  UIADD3 UR8, UR8, 0x28400, URZ ;  /* 0x0002840008087890 */ /* 0x000fe2000fffe03f */
[----:B------:R-:W-:Y:S01]  /*11a50*/  UMOV UR21, UR37 ;  /* 0x0000002500157c82 */ /* 0x000fe20008000000 */
[----:B------:R-:W-:Y:S01]  /*11a60*/  UMOV UR17, UR33 ;  /* 0x0000002100117c82 */ /* 0x000fe20008000000 */
[----:B------:R-:W-:Y:S01]  /*11a70*/  UMOV UR19, UR35 ;  /* 0x0000002300137c82 */ /* 0x000fe20008000000 */
[----:B------:R-:W-:Y:S01]  /*11a80*/  UMOV UR10, 0x80 ;  /* 0x00000080000a7882 */ /* 0x000fe20000000000 */
[----:B------:R-:W-:Y:S01]  /*11a90*/  UMOV UR12, UR36 ;  /* 0x00000024000c7c82 */ /* 0x000fe20008000000 */
[----:B------:R-:W-:Y:S01]  /*11aa0*/  UMOV UR13, UR37 ;  /* 0x00000025000d7c82 */ /* 0x000fe20008000000 */
[----:B------:R-:W-:Y:S01]  /*11ab0*/  UMOV UR9, UR33 ;  /* 0x0000002100097c82 */ /* 0x000fe20008000000 */
[----:B------:R-:W-:Y:S01]  /*11ac0*/  UMOV UR11, UR35 ;  /* 0x00000023000b7c82 */ /* 0x000fe20008000000 */
[----:B------:R2:W-:Y:S01]  /*11ad0*/  UTMALDG.4D [UR32], [UR4], desc[UR6] ;  /* 0x00000620040075b4 */ /* 0x0005e20008019000 */
[----:B------:R2:W-:Y:S01]  /*11ae0*/  UTMALDG.4D [UR16], [UR4], desc[UR6] ;  /* 0x00000610040075b4 */ /* 0x0005e20008019000 */
[----:B------:R2:W-:Y:S02]  /*11af0*/  UTMALDG.4D [UR8], [UR4], desc[UR6] ;  /* 0x00000608040075b4 */ /* 0x0005e40008019000 */
[----:B--2---:R-:W-:Y:S01]  /*11b00*/  NOP ;  /* 0x0000000000007918 */ /* 0x004fe20000000000 */
.L_x_2329:
[----:B-1----:R-:W-:Y:S01]  /*11b10*/  VIADD R0, R17, 0x15400 ;  /* 0x0001540011007836 */ /* 0x002fe20000000000 */
[----:B------:R-:W-:Y:S05]  /*11b20*/  WARPSYNC.ALL ;  /* 0x0000000000007948 */ /* 0x000fea0003800000 */
[----:B------:R-:W-:Y:S01]  /*11b30*/  BAR.SYNC.DEFER_BLOCKING 0x8, 0x180 ;  /* 0x0206000000007b1d */ /* 0x000fe20000010000 */
[----:B------:R-:W-:-:S05]  /*11b40*/  LOP3.LUT P0, RZ, R0, 0x3ff, RZ, 0xc0, !PT ;  /* 0x000003ff00ff7812 */ /* 0x000fca000780c0ff */
[----:B------:R-:W-:Y:S08]  /*11b50*/  BSSY B6, `(.L_x_2334) ;  /* 0x0000012000067945 */ /* 0x000ff00003800000 */
        /* <DEDUP_REMOVED lines=17> */
.L_x_2335:
[----:B------:R-:W-:Y:S05]  /*11c70*/  BSYNC B6 ;  /* 0x0000000000067941 */ /* 0x000fea0003800000 */
.L_x_2334:
[----:B------:R-:W2:Y:S01]  /*11c80*/  LDL.LU R6, [R1+0x1c] ;  /* 0x00001c0001067983 */ /* 0x000ea20000300800 */
[----:B0-----:R-:W0:Y:S08]  /*11c90*/  LDC R7, c[0x0][0x448] ;  /* 0x00011200ff077b82 */ /* 0x001e300000000800 */
[----:B------:R-:W1:Y:S01]  /*11ca0*/  LDC.64 R2, c[0x0][0x2e0] ;  /* 0x0000b800ff027b82 */ /* 0x000e620000000a00 */
[----:B------:R-:W3:Y:S01]  /*11cb0*/  LDL R8, [R1+0x24] ;  /* 0x0000240001087983 */ /* 0x000ee20000100800 */
[----:B------:R-:W-:Y:S01]  /*11cc0*/  USHF.R.S32.HI UR4, URZ, 0x1f, UR36 ;  /* 0x0000001f3f047899 */ /* 0x000fe20008011424 */
[----:B------:R-:W-:Y:S01]  /*11cd0*/  ULDC.64 UR8, c[0x0][0x2d8] ;  /* 0x0000b60000087ab9 */ /* 0x000fe20000000a00 */
[----:B------:R-:W4:Y:S02]  /*11ce0*/  S2R R4, SR_TID.X ;  /* 0x0000000000047919 */ /* 0x000f240000002100 */
[----:B------:R-:W-:-:S02]  /*11cf0*/  UIMAD UR6, UR4, UR8, URZ ;  /* 0x00000008040672a4 */ /* 0x000fc4000f8e023f */
[----:B------:R-:W-:Y:S01]  /*11d00*/  UIMAD.WIDE.U32 UR4, UR36, UR8, URZ ;  /* 0x00000008240472a5 */ /* 0x000fe2000f8e003f */
[----:B------:R-:W4:Y:S01]  /*11d10*/  S2R R9, SR_TID.X ;  /* 0x0000000000097919 */ /* 0x000f220000002100 */
[----:B------:R-:W-:-:S04]  /*11d20*/  UIMAD UR6, UR36, UR9, UR6 ;  /* 0x00000009240672a4 */ /* 0x000fc8000f8e0206 */
[----:B------:R-:W-:Y:S01]  /*11d30*/  UIADD3 UR5, UR5, UR6, URZ ;  /* 0x0000000605057290 */ /* 0x000fe2000fffe03f */
[----:B0-----:R-:W-:Y:S02]  /*11d40*/  ISETP.NE.AND P0, PT, R7, 0x1, PT ;  /* 0x000000010700780c */ /* 0x001fe40003f05270 */
[----:B------:R-:W-:Y:S01]  /*11d50*/  ULDC.64 UR6, c[0x0][0x280] ;  /* 0x0000a00000067ab9 */ /* 0x000fe20000000a00 */
[C---:B----4-:R-:W-:Y:S01]  /*11d60*/  LOP3.LUT R5, R4.reuse, 0x7f, RZ, 0xc0, !PT ;  /* 0x0000007f04057812 */ /* 0x050fe200078ec0ff */
[----:B------:R-:W-:-:S03]  /*11d70*/  IMAD.SHL.U32 R4, R4, 0x10, RZ ;  /* 0x0000001004047824 */ /* 0x000fc600078e00ff */
[----:B------:R-:W-:Y:S01]  /*11d80*/  SHF.R.U32.HI R5, RZ, 0x3, R5 ;  /* 0x00000003ff057819 */ /* 0x000fe20000011605 */
[----:B------:R-:W-:-:S03]  /*11d90*/  IMAD.SHL.U32 R9, R9, 0x8, RZ ;  /* 0x0000000809097824 */ /* 0x000fc600078e00ff */
[----:B------:R-:W-:Y:S02]  /*11da0*/  LOP3.LUT R4, R5, 0x70, R4, 0xf8, !PT ;  /* 0x0000007005047812 */ /* 0x000fe400078ef804 */
[----:B------:R-:W0:Y:S01]  /*11db0*/  @P0 LDC R5, c[0x0][0x44c] ;  /* 0x00011300ff050b82 */ /* 0x000e220000000800 */
[----:B------:R-:W-:-:S04]  /*11dc0*/  LOP3.LUT R9, R9, 0x38, RZ, 0xc0, !PT ;  /* 0x0000003809097812 */ /* 0x000fc800078ec0ff */
[C---:B------:R-:W-:Y:S02]  /*11dd0*/  LOP3.LUT R11, R9.reuse, 0x40, RZ, 0xfc, !PT ;  /* 0x00000040090b7812 */ /* 0x040fe400078efcff */
[----:B------:R-:W-:Y:S02]  /*11de0*/  LOP3.LUT R9, R9, 0x80, RZ, 0xfc, !PT ;  /* 0x0000008009097812 */ /* 0x000fe400078efcff */
[----:B--2---:R-:W-:-:S05]  /*11df0*/  SHF.R.S32.HI R0, RZ, 0x1f, R6 ;  /* 0x0000001fff007819 */ /* 0x004fca0000011406 */
[----:B-1----:R-:W-:-:S04]  /*11e00*/  IMAD R0, R0, R2, RZ ;  /* 0x0000000200007224 */ /* 0x002fc800078e02ff */
[C---:B------:R-:W-:Y:S02]  /*11e10*/  IMAD R0, R6.reuse, R3, R0 ;  /* 0x0000000306007224 */ /* 0x040fe400078e0200 */
[----:B------:R-:W-:Y:S01]  /*11e20*/  IMAD.WIDE.U32 R2, R6, R2, UR4 ;  /* 0x0000000406027e25 */ /* 0x000fe2000f8e0002 */
[----:B------:R-:W-:Y:S01]  /*11e30*/  ULDC.64 UR4, c[0x0][0x2d0] ;  /* 0x0000b40000047ab9 */ /* 0x000fe20000000a00 */
[----:B------:R-:W1:Y:S02]  /*11e40*/  @P0 LDC R6, c[0x0][0x450] ;  /* 0x00011400ff060b82 */ /* 0x000e640000000800 */
[----:B------:R-:W-:Y:S02]  /*11e50*/  IMAD.IADD R3, R3, 0x1, R0 ;  /* 0x0000000103037824 */ /* 0x000fe400078e0200 */
[----:B---3--:R-:W-:-:S04]  /*11e60*/  IMAD R0, R8, 0x80, R4 ;  /* 0x0000008008007824 */ /* 0x008fc800078e0204 */
[----:B0-----:R-:W-:-:S04]  /*11e70*/  @P0 IMAD.HI.U32 R5, R0, R5, RZ ;  /* 0x0000000500050227 */ /* 0x001fc800078e00ff */
[----:B------:R-:W-:Y:S01]  /*11e80*/  IMAD.MOV.U32 R4, RZ, RZ, R0 ;  /* 0x000000ffff047224 */ /* 0x000fe200078e0000 */
[----:B-1----:R-:W-:Y:S02]  /*11e90*/  @P0 SHF.R.U32.HI R4, RZ, R6, R5 ;  /* 0x00000006ff040219 */ /* 0x002fe40000011605 */
[----:B------:R-:W0:Y:S03]  /*11ea0*/  S2R R6, SR_TID.X ;  /* 0x0000000000067919 */ /* 0x000e260000002100 */
[----:B------:R-:W-:Y:S02]  /*11eb0*/  IMAD.MOV R5, RZ, RZ, -R4 ;  /* 0x000000ffff057224 */ /* 0x000fe400078e0a04 */
[----:B------:R-:W-:-:S04]  /*11ec0*/  IMAD.WIDE.U32 R2, R4, UR4, R2 ;  /* 0x0000000404027c25 */ /* 0x000fc8000f8e0002 */
[----:B------:R-:W-:Y:S01]  /*11ed0*/  IMAD R0, R7, R5, R0 ;  /* 0x0000000507007224 */ /* 0x000fe200078e0200 */
[----:B------:R-:W-:-:S05]  /*11ee0*/  SHF.R.S32.HI R5, RZ, 0x1f, R4 ;  /* 0x0000001fff057819 */ /* 0x000fca0000011404 */
[----:B------:R-:W-:-:S04]  /*11ef0*/  IMAD R5, R5, UR4, RZ ;  /* 0x0000000405057c24 */ /* 0x000fc8000f8e02ff */
[----:B------:R-:W-:Y:S01]  /*11f00*/  IMAD R5, R4, UR5, R5 ;  /* 0x0000000504057c24 */ /* 0x000fe2000f8e0205 */
[----:B------:R-:W-:Y:S01]  /*11f10*/  SHF.R.S32.HI R4, RZ, 0x1f, R0 ;  /* 0x0000001fff047819 */ /* 0x000fe20000011400 */
[----:B------:R-:W-:Y:S02]  /*11f20*/  ULDC.64 UR4, c[0x0][0x2c8] ;  /* 0x0000b20000047ab9 */ /* 0x000fe40000000a00 */
[----:B------:R-:W-:Y:S02]  /*11f30*/  IMAD.IADD R3, R3, 0x1, R5 ;  /* 0x0000000103037824 */ /* 0x000fe400078e0205 */
[----:B------:R-:W-:Y:S02]  /*11f40*/  IMAD R4, R4, UR4, RZ ;  /* 0x0000000404047c24 */ /* 0x000fe4000f8e02ff */
[C---:B------:R-:W-:Y:S01]  /*11f50*/  IMAD.WIDE.U32 R2, R0.reuse, UR4, R2 ;  /* 0x0000000400027c25 */ /* 0x040fe2000f8e0002 */
[----:B------:R-:W-:Y:S02]  /*11f60*/  ULDC UR4, c[0x0][0x2b8] ;  /* 0x0000ae0000047ab9 */ /* 0x000fe40000000800 */
[----:B------:R-:W-:Y:S01]  /*11f70*/  ISETP.GE.AND P2, PT, R9, UR4, PT ;  /* 0x0000000409007c0c */ /* 0x000fe2000bf46270 */
[----:B------:R-:W-:Y:S01]  /*11f80*/  IMAD R4, R0, UR5, R4 ;  /* 0x0000000500047c24 */ /* 0x000fe2000f8e0204 */
[----:B------:R1:W5:Y:S01]  /*11f90*/  LDL R9, [R1+0x14] ;  /* 0x0000140001097983 */ /* 0x0003620000100800 */
[----:B0-----:R-:W-:Y:S01]  /*11fa0*/  IMAD.SHL.U32 R10, R6, 0x8, RZ ;  /* 0x00000008060a7824 */ /* 0x001fe200078e00ff */
[----:B------:R-:W-:Y:S01]  /*11fb0*/  LEA R0, P3, R2, UR6, 0x1 ;  /* 0x0000000602007c11 */ /* 0x000fe2000f8608ff */
[----:B------:R-:W-:Y:S01]  /*11fc0*/  IMAD.IADD R4, R3, 0x1, R4 ;  /* 0x0000000103047824 */ /* 0x000fe200078e0204 */
[----:B------:R-:W-:-:S02]  /*11fd0*/  ISETP.GE.AND P1, PT, R11, UR4, PT ;  /* 0x000000040b007c0c */ /* 0x000fc4000bf26270 */
[----:B------:R-:W-:-:S04]  /*11fe0*/  LOP3.LUT R10, R10, 0x38, RZ, 0xc0, !PT ;  /* 0x000000380a0a7812 */ /* 0x000fc800078ec0ff */
[----:B------:R-:W-:Y:S01]  /*11ff0*/  ISETP.GE.AND P0, PT, R10, UR4, PT ;  /* 0x000000040a007c0c */ /* 0x000fe2000bf06270 */
[----:B------:R-:W-:Y:S01]  /*12000*/  UMOV UR4, 0xffffffff ;  /* 0xffffffff00047882 */ /* 0x000fe20000000000 */
[----:B------:R-:W-:Y:S02]  /*12010*/  LEA.HI.X R4, R2, UR7, R4, 0x1, P3 ;  /* 0x0000000702047c11 */ /* 0x000fe400098f0c04 */
[----:B-1----:R-:W-:Y:S09]  /*12020*/  BRA.DIV UR4, `(.L_x_2336) ;  /* 0x0000003a04787947 */ /* 0x002ff2000b800000 */
[----:B------:R-:W2:Y:S01]  /*12030*/  LDL.LU R8, [R1+0x24] ;  /* 0x0000240001087983 */ /* 0x000ea20000300800 */
[----:B------:R-:W-:Y:S01]  /*12040*/  ULDC UR4, c[0x0][0x288] ;  /* 0x0000a20000047ab9 */ /* 0x000fe20000000800 */
[----:B------:R-:W0:Y:S02]  /*12050*/  S2R R5, SR_TID.X ;  /* 0x0000000000057919 */ /* 0x000e240000002100 */
[----:B------:R-:W1:Y:S01]  /*12060*/  SHFL.IDX PT, R6, R0, RZ, 0x181f ;  /* 0x00181fff00067589 */ /* 0x000e6200000e0000 */
[----:B------:R-:W-:Y:S01]  /*12070*/  IMAD R3, R7, UR4, RZ ;  /* 0x0000000407037c24 */ /* 0x000fe2000f8e02ff */
[----:B0-----:R-:W-:-:S04]  /*12080*/  LOP3.LUT R5, R5, 0x7f, RZ, 0xc0, !PT ;  /* 0x0000007f05057812 */ /* 0x001fc800078ec0ff */
[----:B------:R-:W-:Y:S02]  /*12090*/  SHF.R.U32.HI R11, RZ, 0x3, R5 ;  /* 0x00000003ff0b7819 */ /* 0x000fe40000011605 */
[----:B------:R-:W0:Y:S01]  /*120a0*/  SHFL.IDX PT, R5, R4, RZ, 0x181f ;  /* 0x00181fff04057589 */ /* 0x000e2200000e0000 */
[----:B------:R-:W-:Y:S02]  /*120b0*/  ULDC.64 UR6, c[0x0][0x208] ;  /* 0x0000820000067ab9 */ /* 0x000fe40000000a00 */
[----:B--2---:R-:W-:-:S05]  /*120c0*/  IMAD R2, R8, 0x80, R11 ;  /* 0x0000008008027824 */ /* 0x004fca00078e020b */
[----:B------:R-:W-:-:S13]  /*120d0*/  ISETP.GE.AND P4, PT, R2, R3, PT ;  /* 0x000000030200720c */ /* 0x000fda0003f86270 */
[----:B-1----:R-:W-:-:S05]  /*120e0*/  @!P4 LEA R6, P3, R10, R6, 0x1 ;  /* 0x000000060a06c211 */ /* 0x002fca00078608ff */
[----:B0-----:R-:W-:-:S04]  /*120f0*/  @!P4 IMAD.X R5, RZ, RZ, R5, P3 ;  /* 0x000000ffff05c224 */ /* 0x001fc800018e0605 */
[----:B------:R-:W-:Y:S02]  /*12100*/  @!P4 IMAD.MOV.U32 R7, RZ, RZ, R5 ;  /* 0x000000ffff07c224 */ /* 0x000fe400078e0005 */
[----:B------:R-:W-:-:S03]  /*12110*/  VIADD R5, R2, 0x10 ;  /* 0x0000001002057836 */ /* 0x000fc60000000000 */
[----:B------:R-:W-:Y:S01]  /*12120*/  @!PT LDS RZ, [RZ] ;  /* 0x00000000fffff984 */ /* 0x000fe20000000800 */
[----:B-----5:R-:W-:Y:S04]  /*12130*/  @!P4 LDGSTS.E.BYPASS.LTC128B.128 [R9+0x15400], desc[UR6][R6.64], !P0 ;  /* 0x154000000609cfae */ /* 0x020fe8000c101d46 */
        /* <DEDUP_REMOVED lines=54> */
[----:B0-----:R-:W0:Y:S04]  /*124a0*/  SHFL.IDX PT, R6, R0, 0x6, 0x181f ;  /* 0x00d81f0000067f89 */ /* 0x001e2800000e0000 */
[----:B------:R-:W1:Y:S04]  /*124b0*/  SHFL.IDX PT, R4, R4, 0x7, 0x181f ;  /* 0x00f81f0004047f89 */ /* 0x000e6800000e0000 */
[----:B------:R-:W2:Y:S01]  /*124c0*/  SHFL.IDX PT, R0, R0, 0x7, 0x181f ;  /* 0x00f81f0000007f89 */ /* 0x000ea200000e0000 */
[----:B0-----:R-:W-:-:S05]  /*124d0*/  @!P4 LEA R6, P3, R10, R6, 0x1 ;  /* 0x000000060a06c211 */ /* 0x001fca00078608ff */
[----:B------:R-:W-:-:S04]  /*124e0*/  @!P4 IMAD.X R5, RZ, RZ, R5, P3 ;  /* 0x000000ffff05c224 */ /* 0x000fc800018e0605 */
[----:B------:R-:W-:-:S05]  /*124f0*/  @!P4 IMAD.MOV.U32 R7, RZ, RZ, R5 ;  /* 0x000000ffff07c224 */ /* 0x000fca00078e0005 */
[----:B------:R0:W-:Y:S04]  /*12500*/  @!P4 LDGSTS.E.BYPASS.LTC128B.128 [R9+0x18400], desc[UR6][R6.64], !P0 ;  /* 0x184000000609cfae */ /* 0x0001e8000c101d46 */
[----:B------:R0:W-:Y:S04]  /*12510*/  @!P4 LDGSTS.E.BYPASS.LTC128B.128 [R9+0x1c400], desc[UR6][R6.64+0x80], !P1 ;  /* 0x1c4000800609cfae */ /* 0x0001e8000c901d46 */
[----:B-12---:R0:W-:Y:S02]  /*12520*/  @!P4 LDGSTS.E.BYPASS.LTC128B.128 [R9+0x20400], desc[UR6][R6.64+0x100], !P2 ;  /* 0x204001000609cfae */ /* 0x0061e4000d101d46 */
.L_x_2447:
[----:B------:R-:W-:Y:S01]  /*12530*/  VIADD R2, R2, 0x70 ;  /* 0x0000007002027836 */ /* 0x000fe20000000000 */
[----:B------:R-:W-:Y:S04]  /*12540*/  BSSY B0, `(.L_x_2337) ;  /* 0x000000c000007945 */ /* 0x000fe80003800000 */
[----:B------:R-:W-:-:S13]  /*12550*/  ISETP.GE.AND P3, PT, R2, R3, PT ;  /* 0x000000030200720c */ /* 0x000fda0003f66270 */
[----:B------:R-:W-:Y:S05]  /*12560*/  @P3 BRA `(.L_x_2338) ;  /* 0x0000000000243947 */ /* 0x000fea0003800000 */
[----:B------:R-:W-:Y:S01]  /*12570*/  LEA R2, P3, R10, R0, 0x1 ;  /* 0x000000000a027211 */ /* 0x000fe200078608ff */
        /* <DEDUP_REMOVED lines=8> */
.L_x_2338:
[----:B------:R-:W-:Y:S05]  /*12600*/  BSYNC B0 ;  /* 0x0000000000007941 */ /* 0x000fea0003800000 */
.L_x_2337:
[----:B------:R-:W-:Y:S01]  /*12610*/  NOP ;  /* 0x0000000000007918 */ /* 0x000fe20000000000 */
[----:B------:R-:W-:Y:S01]  /*12620*/  PLOP3.LUT P0, PT, PT, PT, PT, 0x80, 0x0 ;  /* 0x000000000000781c */ /* 0x000fe20003f0f070 */
[----:B0-----:R-:W-:-:S12]  /*12630*/  VIADD R6, R17, 0x36800 ;  /* 0x0003680011067836 */ /* 0x001fd80000000000 */
.L_x_2339:
[----:B------:R-:W-:Y:S02]  /*12640*/  PLOP3.LUT P1, PT, P1, P0, PT, 0xa2, 0x0 ;  /* 0x000000000000781c */ /* 0x000fe40000f21472 */
[----:B------:R-:W-:-:S08]  /*12650*/  @P0 R2UR P1, UR4, R17 ;  /* 0x00000000110402ca */ /* 0x000fd00000020000 */
[----:B------:R-:W-:-:S05]  /*12660*/  @P0 PLOP3.LUT P0, PT, P1, PT, PT, 0x80, 0x0 ;  /* 0x000000000000081c */ /* 0x000fca0000f0f070 */
[----:B------:R-:W-:Y:S01]  /*12670*/  @!P1 SYNCS.ARRIVE.TRANS64.RED.A0T1 RZ, [UR4+0x36800], RZ ;  /* 0x036800ffffff99a7 */ /* 0x000fe20008200404 */
[----:B------:R-:W-:Y:S07]  /*12680*/  @!P1 ARRIVES.LDGSTSBAR.64.TRANSCNT [UR4+0x36800] ;  /* 0x03680000ff0099b0 */ /* 0x000fee0008000a84 */
[----:B------:R-:W-:Y:S05]  /*12690*/  @P0 BRA.U.ANY `(.L_x_2339) ;  /* 0xfffffffd00e80947 */ /* 0x000fea000393ffff */
[----:B-1----:R-:W2:Y:S02]  /*126a0*/  LDL.LU R2, [R1+0x28] ;  /* 0x0000280001027983 */ /* 0x002ea40000300800 */
        /* <DEDUP_REMOVED lines=11> */
.L_x_2448:
[----:B------:R-:W-:Y:S05]  /*12760*/  BSYNC B0 ;  /* 0x0000000000007941 */ /* 0x000fea0003800000 */
.L_x_2340:
[----:B------:R-:W2:Y:S02]  /*12770*/  LDL R2, [R1+0x20] ;  /* 0x0000200001027983 */ /* 0x000ea40000100800 */
[----:B--2---:R-:W-:-:S13]  /*12780*/  ISETP.GE.AND P0, PT, R2, 0x2, PT ;  /* 0x000000020200780c */ /* 0x004fda0003f06270 */
[----:B------:R-:W-:Y:S05]  /*12790*/  @!P0 BRA `(.L_x_2342) ;  /* 0x0000002000b08947 */ /* 0x000fea0003800000 */
[C---:B0-----:R-:W-:Y:S01]  /*127a0*/  LOP3.LUT R0, R2.reuse, 0x1, RZ, 0xc0, !PT ;  /* 0x0000000102007812 */ /* 0x041fe200078ec0ff */
[----:B------:R-:W-:-:S03]  /*127b0*/  VIADD R7, R2, 0xfffffffe ;  /* 0xfffffffe02077836 */ /* 0x000fc60000000000 */
[----:B------:R-:W-:Y:S01]  /*127c0*/  ISETP.NE.U32.AND P0, PT, R0, 0x1, PT ;  /* 0x000000010000780c */ /* 0x000fe20003f05070 */
[----:B------:R-:W-:-:S12]  /*127d0*/  IMAD.MOV.U32 R0, RZ, RZ, R7 ;  /* 0x000000ffff007224 */ /* 0x000fd800078e0007 */
[----:B------:R-:W-:Y:S05]  /*127e0*/  @!P0 BRA `(.L_x_2343) ;  /* 0x0000000800e08947 */ /* 0x000fea0003800000 */
[----:B------:R-:W2:Y:S04]  /*127f0*/  LDL R3, [R1+0xc] ;  /* 0x00000c0001037983 */ /* 0x000ea80000100800 */
[----:B------:R-:W3:Y:S01]  /*12800*/  LDL R2, [R1+0x4] ;  /* 0x0000040001027983 */ /* 0x000ee20000100800 */
[----:B------:R-:W-:Y:S01]  /*12810*/  VIADD R8, R18, 0x1 ;  /* 0x0000000112087836 */ /* 0x000fe20000000000 */
[----:B------:R-:W-:Y:S04]  /*12820*/  BSSY B0, `(.L_x_2344) ;  /* 0x00000b0000007945 */ /* 0x000fe80003800000 */
[----:B------:R-:W-:-:S04]  /*12830*/  ISETP.NE.AND P0, PT, R8, 0x2, PT ;  /* 0x000000020800780c */ /* 0x000fc80003f05270 */
[----:B------:R-:W-:Y:S02]  /*12840*/  SEL R9, RZ, 0x1, P0 ;  /* 0x00000001ff097807 */ /* 0x000fe40000000000 */
[----:B------:R-:W-:Y:S02]  /*12850*/  SEL R8, R8, RZ, P0 ;  /* 0x000000ff08087207 */ /* 0x000fe40000000000 */
[----:B--2---:R-:W-:Y:S02]  /*12860*/  ISETP.NE.AND P1, PT, R3, RZ, PT ;  /* 0x000000ff0300720c */ /* 0x004fe40003f25270 */
[----:B---3--:R-:W-:-:S11]  /*12870*/  LOP3.LUT R9, R2, R9, RZ, 0x3c, !PT ;  /* 0x0000000902097212 */ /* 0x008fd600078e3cff */
[----:B------:R-:W-:Y:S05]  /*12880*/  @!P1 BRA `(.L_x_2345) ;  /* 0x0000000800a49947 */ /* 0x000fea0003800000 */
[----:B------:R-:W2:Y:S01]  /*12890*/  LDL R2, [R1+0x10] ;  /* 0x0000100001027983 */ /* 0x000ea20000100800 */
[----:B------:R-:W-:Y:S02]  /*128a0*/  IMAD.MOV.U32 R4, RZ, RZ, R16 ;  /* 0x000000ffff047224 */ /* 0x000fe400078e0010 */
[----:B------:R-:W-:Y:S01]  /*128b0*/  IMAD.MOV.U32 R0, RZ, RZ, R7 ;  /* 0x000000ffff007224 */ /* 0x000fe200078e0007 */
[----:B--2---:R-:W-:-:S13]  /*128c0*/  ISETP.NE.AND P1, PT, R2, RZ, PT ;  /* 0x000000ff0200720c */ /* 0x004fda0003f25270 */
        /* <DEDUP_REMOVED lines=10> */
[----:B------:R-:W-:Y:S02]  /*12970*/  @P0 SHF.R.U32.HI R4, RZ, R3, R2 ;  /* 0x00000003ff040219 */ /* 0x000fe40000011602 */
[----:B------:R-:W0:Y:S03]  /*12980*/  LDC.64 R2, c[0x0][0x418] ;  /* 0x00010600ff027b82 */ /* 0x000e260000000a00 */
[----:B------:R-:W-:-:S04]  /*12990*/  IMAD.MOV R0, RZ, RZ, -R4 ;  /* 0x000000ffff007224 */ /* 0x000fc800078e0a04 */
[----:B------:R-:W-:Y:S01]  /*129a0*/  IMAD R0, R5, R0, R7 ;  /* 0x0000000005007224 */ /* 0x000fe200078e0207 */
[----:B------:R-:W-:Y:S01]  /*129b0*/  SHF.R.S32.HI R5, RZ, 0x1f, R4 ;  /* 0x0000001fff057819 */ /* 0x000fe20000011404 */
[----:B--2---:R-:W-:-:S04]  /*129c0*/  IMAD R10, R10, UR4, RZ ;  /* 0x000000040a0a7c24 */ /* 0x004fc8000f8e02ff */
[C---:B---3--:R-:W-:Y:S02]  /*129d0*/  IMAD R10, R11.reuse, UR5, R10 ;  /* 0x000000050b0a7c24 */ /* 0x048fe4000f8e020a */
[----:B------:R-:W-:-:S04]  /*129e0*/  IMAD.WIDE.U32 R4, R11, UR4, R4 ;  /* 0x000000040b047c25 */ /* 0x000fc8000f8e0004 */
[----:B------:R-:W-:Y:S01]  /*129f0*/  IMAD.IADD R5, R10, 0x1, R5 ;  /* 0x000000010a057824 */ /* 0x000fe200078e0205 */
[----:B0-----:R-:W-:-:S04]  /*12a00*/  LEA R2, P0, R4, R2, 0x2 ;  /* 0x0000000204027211 */ /* 0x001fc800078010ff */
[----:B------:R-:W-:-:S05]  /*12a10*/  LEA.HI.X R3, R4, R3, R5, 0x2, P0 ;  /* 0x0000000304037211 */ /* 0x000fca00000f1405 */
[----:B------:R0:W5:Y:S04]  /*12a20*/  LDG.E R4, desc[UR6][R2.64] ;  /* 0x0000000602047981 */ /* 0x000168000c1e1900 */
.L_x_2346:
[----:B0-----:R-:W-:Y:S01]  /*12a30*/  IMAD R2, R8, 0x8, R17 ;  /* 0x0000000808027824 */ /* 0x001fe200078e0211 */
[----:B------:R-:W-:Y:S01]  /*12a40*/  SHF.L.U32 R3, R9, 0x1f, RZ ;  /* 0x0000001f09037819 */ /* 0x000fe200000006ff */
[----:B------:R-:W-:Y:S03]  /*12a50*/  BSSY B1, `(.L_x_2347) ;  /* 0x0000003000017945 */ /* 0x000fe60003800000 */
[----:B------:R-:W0:Y:S02]  /*12a60*/  SYNCS.PHASECHK.TRANS64.TRYWAIT P0, [R2+URZ+0x36840], R3 ;  /* 0x03684003020075a7 */ /* 0x000e24000800017f */
[----:B0-----:R-:W-:Y:S05]  /*12a70*/  @!P0 BRA `(.L_x_2348) ;  /* 0x0000003800c48947 */ /* 0x001fea0003800000 */
.L_x_2449:
[----:B------:R-:W-:Y:S05]  /*12a80*/  BSYNC B1 ;  /* 0x0000000000017941 */ /* 0x000fea0003800000 */
.L_x_2347:
        /* <DEDUP_REMOVED lines=12> */
.L_x_2350:
[----:B------:R-:W-:Y:S05]  /*12b50*/  BSYNC B1 ;  /* 0x0000000000017941 */ /* 0x000fea0003800000 */
.L_x_2349:
[----:B------:R-:W-:Y:S01]  /*12b60*/  IMAD.MOV.U32 R10, RZ, RZ, RZ ;  /* 0x000000ffff0a7224 */ /* 0x000fe200078e00ff */
[----:B------:R-:W-:Y:S01]  /*12b70*/  R2UR UR11, R0 ;  /* 0x00000000000b72ca */ /* 0x000fe200000e0000 */
[----:B0-----:R-:W-:Y:S01]  /*12b80*/  IMAD R3, R8, 0xa800, R17 ;  /* 0x0000a80008037824 */ /* 0x001fe200078e0211 */
[----:B------:R-:W-:Y:S01]  /*12b90*/  UIADD3 UR4, UP0, UR38, 0x370, URZ ;  /* 0x0000037026047890 */ /* 0x000fe2000ff1e03f */
[----:B------:R-:W-:Y:S01]  /*12ba0*/  PLOP3.LUT P0, PT, PT, PT, PT, 0x80, 0x0 ;  /* 0x000000000000781c */ /* 0x000fe20003f0f070 */
[----:B------:R-:W-:Y:S01]  /*12bb0*/  VIADD R2, R2, 0x36830 ;  /* 0x0003683002027836 */ /* 0x000fe20000000000 */
[----:B------:R-:W-:Y:S01]  /*12bc0*/  R2UR UR10, R10 ;  /* 0x000000000a0a72ca */ /* 0x000fe200000e0000 */
[----:B------:R-:W-:Y:S01]  /*12bd0*/  VIADD R5, R3, 0x21400 ;  /* 0x0002140003057836 */ /* 0x000fe20000000000 */
[----:B------:R-:W-:Y:S01]  /*12be0*/  UIADD3.X UR5, URZ, UR39, URZ, UP0, !UPT ;  /* 0x000000273f057290 */ /* 0x000fe200087fe43f */
[----:B------:R-:W-:Y:S01]  /*12bf0*/  UMOV UR6, 0x0 ;  /* 0x0000000000067882 */ /* 0x000fe20000000000 */
[----:B------:R-:W-:-:S04]  /*12c00*/  UMOV UR7, 0x14f00000 ;  /* 0x14f0000000077882 */ /* 0x000fc80000000000 */
[----:B------:R-:W-:-:S12]  /*12c10*/  UIMAD UR11, UR11, 0x70, URZ ;  /* 0x000000700b0b78a4 */ /* 0x000fd8000f8e023f */
.L_x_2351:
[----:B------:R-:W-:-:S13]  /*12c20*/  @P0 ELECT P2, URZ, PT ;  /* 0x00000000003f082f */ /* 0x000fda0003840000 */
[----:B-----5:R-:W-:Y:S01]  /*12c30*/  @P2 R2UR UR13, R4 ;  /* 0x00000000040d22ca */ /* 0x020fe200000e0000 */
[----:B------:R-:W-:Y:S01]  /*12c40*/  UMOV UR12, UR36 ;  /* 0x00000024000c7c82 */ /* 0x000fe20008000000 */
        /* <DEDUP_REMOVED lines=12> */
.L_x_2352:
[----:B------:R-:W-:-:S13]  /*12d10*/  @P0 ELECT P2, URZ, PT ;  /* 0x00000000003f082f */ /* 0x000fda0003840000 */
[----:B------:R-:W-:Y:S01]  /*12d20*/  @P2 R2UR UR13, R4 ;  /* 0x00000000040d22ca */ /* 0x000fe200000e0000 */
        /* <DEDUP_REMOVED lines=13> */
.L_x_2353:
        /* <DEDUP_REMOVED lines=15> */
.L_x_2450:
[----:B------:R-:W-:Y:S05]  /*12ef0*/  BSYNC B1 ;  /* 0x0000000000017941 */ /* 0x000fea0003800000 */
.L_x_2354:
        /* <DEDUP_REMOVED lines=12> */
.L_x_2357:
[----:B------:R-:W-:Y:S05]  /*12fc0*/  BSYNC B1 ;  /* 0x0000000000017941 */ /* 0x000fea0003800000 */
.L_x_2356:
[----:B------:R-:W-:Y:S01]  /*12fd0*/  R2UR UR6, R12 ;  /* 0x000000000c0672ca */ /* 0x000fe200000e0000 */
[C-C-:B0-----:R-:W-:Y:S01]  /*12fe0*/  IMAD R2, R18.reuse, 0x8, R17.reuse ;  /* 0x0000000812027824 */ /* 0x141fe200078e0211 */
        /* <DEDUP_REMOVED lines=9> */
.L_x_2358:
        /* <DEDUP_REMOVED lines=15> */
.L_x_2359:
        /* <DEDUP_REMOVED lines=15> */
.L_x_2360:
        /* <DEDUP_REMOVED lines=12> */
.L_x_2345:
[----:B------:R-:W-:Y:S05]  /*13320*/  BSYNC B0 ;  /* 0x0000000000007941 */ /* 0x000fea0003800000 */
.L_x_2344:
[----:B------:R-:W2:Y:S01]  /*13330*/  LDL.LU R0, [R1+0x20] ;  /* 0x0000200001007983 */ /* 0x000ea20000300800 */
[----:B------:R-:W-:-:S03]  /*13340*/  IMAD.MOV.U32 R18, RZ, RZ, R8 ;  /* 0x000000ffff127224 */ /* 0x000fc600078e0008 */
[----:B------:R0:W-:Y:S02]  /*13350*/  STL [R1+0x4], R9 ;  /* 0x0000040901007387 */ /* 0x0001e40000100800 */
[----:B0-2---:R-:W-:-:S07]  /*13360*/  VIADD R0, R0, 0xfffffffd ;  /* 0xfffffffd00007836 */ /* 0x005fce0000000000 */
.L_x_2343:
[----:B------:R-:W-:Y:S01]  /*13370*/  ISETP.NE.AND P0, PT, R7, RZ, PT ;  /* 0x000000ff0700720c */ /* 0x000fe20003f05270 */
[----:B------:R-:W-:-:S12]  /*13380*/  BSSY B0, `(.L_x_2342) ;  /* 0x000016d000007945 */ /* 0x000fd80003800000 */
[----:B------:R-:W-:Y:S05]  /*13390*/  @!P0 BRA `(.L_x_2361) ;  /* 0x0000001400ac8947 */ /* 0x000fea0003800000 */
[----:B------:R-:W-:-:S07]  /*133a0*/  IMAD.MOV.U32 R8, RZ, RZ, R16 ;  /* 0x000000ffff087224 */ /* 0x000fce00078e0010 */
.L_x_2396:
        /* <DEDUP_REMOVED lines=8> */
[----:B--2---:R-:W-:Y:S02]  /*13430*/  ISETP.NE.AND P1, PT, R3, RZ, PT ;  /* 0x000000ff0300720c */ /* 0x004fe40003f25270 */
[----:B---3--:R-:W-:-:S11]  /*13440*/  LOP3.LUT R5, R2, R5, RZ, 0x3c, !PT ;  /* 0x0000000502057212 */ /* 0x008fd600078e3cff */
[----:B0-----:R-:W-:Y:S05]  /*13450*/  @!P1 BRA `(.L_x_2363) ;  /* 0x0000000800a09947 */ /* 0x001fea0003800000 */
[----:B------:R-:W2:Y:S01]  /*13460*/  LDL R2, [R1+0x10] ;  /* 0x0000100001027983 */ /* 0x000ea20000100800 */
[----:B------:R-:W-:Y:S01]  /*13470*/  IMAD.MOV.U32 R7, RZ, RZ, R0 ;  /* 0x000000ffff077224 */ /* 0x000fe200078e0000 */
[----:B--2---:R-:W-:-:S13]  /*13480*/  ISETP.NE.AND P1, PT, R2, RZ, PT ;  /* 0x000000ff0200720c */ /* 0x004fda0003f25270 */
        /* <DEDUP_REMOVED lines=22> */
.L_x_2364:
[----:B------:R-:W-:Y:S01]  /*135f0*/  IMAD R3, R4, 0x8, R17 ;  /* 0x0000000804037824 */ /* 0x000fe200078e0211 */
[----:B------:R-:W-:Y:S01]  /*13600*/  SHF.L.U32 R2, R5, 0x1f, RZ ;  /* 0x0000001f05027819 */ /* 0x000fe200000006ff */
[----:B------:R-:W-:Y:S03]  /*13610*/  BSSY B2, `(.L_x_2365) ;  /* 0x0000003000027945 */ /* 0x000fe60003800000 */
[----:B------:R-:W1:Y:S02]  /*13620*/  SYNCS.PHASECHK.TRANS64.TRYWAIT P0, [R3+URZ+0x36840], R2 ;  /* 0x03684002030075a7 */ /* 0x000e64000800017f */
[----:B-1----:R-:W-:Y:S05]  /*13630*/  @!P0 BRA `(.L_x_2366) ;  /* 0x0000002c00fc8947 */ /* 0x002fea0003800000 */
.L_x_2451:
[----:B------:R-:W-:Y:S05]  /*13640*/  BSYNC B2 ;  /* 0x0000000000027941 */ /* 0x000fea0003800000 */
.L_x_2365:
        /* <DEDUP_REMOVED lines=12> */
.L_x_2368:
[----:B------:R-:W-:Y:S05]  /*13710*/  BSYNC B2 ;  /* 0x0000000000027941 */ /* 0x000fea0003800000 */
.L_x_2367:
        /* <DEDUP_REMOVED lines=11> */
.L_x_2369:
        /* <DEDUP_REMOVED lines=16> */
.L_x_2370:
        /* <DEDUP_REMOVED lines=16> */
.L_x_2371:
        /* <DEDUP_REMOVED lines=16> */
.L_x_2452:
[----:B------:R-:W-:Y:S05]  /*13ad0*/  BSYNC B2 ;  /* 0x0000000000027941 */ /* 0x000fea0003800000 */
.L_x_2372:
        /* <DEDUP_REMOVED lines=11> */
.L_x_2375:
[----:B------:R-:W-:Y:S05]  /*13b90*/  BSYNC B2 ;  /* 0x0000000000027941 */ /* 0x000fea0003800000 */
.L_x_2374:
[----:B------:R-:W-:Y:S01]  /*13ba0*/  R2UR UR10, R12 ;  /* 0x000000000c0a72ca */ /* 0x000fe200000e0000 */
[----:B------:R-:W-:Y:S01]  /*13bb0*/  IMAD R18, R18, 0xa800, R17 ;  /* 0x0000a80012127824 */ /* 0x000fe200078e0211 */
[----:B------:R-:W-:Y:S01]  /*13bc0*/  R2UR UR6, R10 ;  /* 0x000000000a0672ca */ /* 0x000fe200000e0000 */
[----:B------:R-:W-:Y:S01]  /*13bd0*/  UIADD3 UR4, UP0, UR38, 0x470, URZ ;  /* 0x0000047026047890 */ /* 0x000fe2000ff1e03f */
[----:B------:R-:W-:Y:S01]  /*13be0*/  R2UR UR7, R11 ;  /* 0x000000000b0772ca */ /* 0x000fe200000e0000 */
[----:B0-----:R-:W-:Y:S01]  /*13bf0*/  IMAD R3, R19, 0x70, RZ ;  /* 0x0000007013037824 */ /* 0x001fe200078e02ff */
[----:B------:R-:W-:Y:S01]  /*13c00*/  PLOP3.LUT P0, PT, PT, PT, PT, 0x80, 0x0 ;  /* 0x000000000000781c */ /* 0x000fe20003f0f070 */
[----:B------:R-:W-:Y:S01]  /*13c10*/  VIADD R2, R2, 0x50 ;  /* 0x0000005002027836 */ /* 0x000fe20000000000 */
[----:B------:R-:W-:Y:S01]  /*13c20*/  UIADD3.X UR5, URZ, UR39, URZ, UP0, !UPT ;  /* 0x000000273f057290 */ /* 0x000fe200087fe43f */
[----:B------:R-:W-:-:S11]  /*13c30*/  VIADD R9, R18, 0x400 ;  /* 0x0000040012097836 */ /* 0x000fd60000000000 */
.L_x_2376:
        /* <DEDUP_REMOVED lines=15> */
.L_x_2377:
        /* <DEDUP_REMOVED lines=15> */
.L_x_2378:
        /* <DEDUP_REMOVED lines=12> */
.L_x_2363:
[----:B------:R-:W-:Y:S05]  /*13ee0*/  BSYNC B1 ;  /* 0x0000000000017941 */ /* 0x000fea0003800000 */
.L_x_2362:
[----:B------:R-:W2:Y:S01]  /*13ef0*/  LDL R2, [R1+0xc] ;  /* 0x00000c0001027983 */ /* 0x000ea20000100800 */
[----:B------:R-:W-:Y:S01]  /*13f00*/  VIADD R18, R4, 0x1 ;  /* 0x0000000104127836 */ /* 0x000fe20000000000 */
[----:B------:R-:W-:Y:S04]  /*13f10*/  BSSY B1, `(.L_x_2379) ;  /* 0x00000b0000017945 */ /* 0x000fe80003800000 */
[----:B------:R-:W-:-:S04]  /*13f20*/  ISETP.NE.AND P0, PT, R18, 0x2, PT ;  /* 0x000000021200780c */ /* 0x000fc80003f05270 */
[----:B------:R-:W-:Y:S02]  /*13f30*/  SEL R18, R18, RZ, P0 ;  /* 0x000000ff12127207 */ /* 0x000fe40000000000 */
[----:B--2---:R-:W-:Y:S02]  /*13f40*/  ISETP.NE.AND P1, PT, R2, RZ, PT ;  /* 0x000000ff0200720c */ /* 0x004fe40003f25270 */
[----:B------:R-:W-:-:S04]  /*13f50*/  SEL R2, RZ, 0x1, P0 ;  /* 0x00000001ff027807 */ /* 0x000fc80000000000 */
[----:B------:R-:W-:-:S05]  /*13f60*/  LOP3.LUT R10, R5, R2, RZ, 0x3c, !PT ;  /* 0x00000002050a7212 */ /* 0x000fca00078e3cff */
[----:B------:R0:W-:Y:S02]  /*13f70*/  STL [R1+0x4], R10 ;  /* 0x0000040a01007387 */ /* 0x0001e40000100800 */
[----:B------:R-:W-:Y:S05]  /*13f80*/  @!P1 BRA `(.L_x_2380) ;  /* 0x0000000800a09947 */ /* 0x000fea0003800000 */
[----:B------:R-:W2:Y:S01]  /*13f90*/  LDL R3, [R1+0x10] ;  /* 0x0000100001037983 */ /* 0x000ea20000100800 */
[----:B------:R-:W-:Y:S01]  /*13fa0*/  VIADD R7, R0, 0xffffffff ;  /* 0xffffffff00077836 */ /* 0x000fe20000000000 */
[----:B--2---:R-:W-:-:S13]  /*13fb0*/  ISETP.NE.AND P1, PT, R3, RZ, PT ;  /* 0x000000ff0300720c */ /* 0x004fda0003f25270 */
[----:B------:R-:W-:Y:S05]  /*13fc0*/  @!P1 BRA `(.L_x_2381) ;  /* 0x0000000000549947 */ /* 0x000fea0003800000 */
[----:B------:R-:W2:Y:S01]  /*13fd0*/  LDL R12, [R1+0x8] ;  /* 0x00000800010c7983 */ /* 0x000ea20000100800 */
[----:B------:R-:W1:Y:S01]  /*13fe0*/  LDC R9, c[0x0][0x43c] ;  /* 0x00010f00ff097b82 */ /* 0x000e620000000800 */
[----:B------:R-:W-:Y:S02]  /*13ff0*/  ULDC.64 UR4, c[0x0][0x428] ;  /* 0x00010a0000047ab9 */ /* 0x000fe40000000a00 */
[----:B------:R-:W3:Y:S01]  /*14000*/  LDL R11, [R1] ;  /* 0x00000000010b7983 */ /* 0x000ee20000100800 */
[----:B------:R-:W-:Y:S01]  /*14010*/  ULDC.64 UR6, c[0x0][0x208] ;  /* 0x0000820000067ab9 */ /* 0x000fe20000000a00 */
[----:B-1----:R-:W-:-:S13]  /*14020*/  ISETP.NE.AND P0, PT, R9, 0x1, PT ;  /* 0x000000010900780c */ /* 0x002fda0003f05270 */
[----:B------:R-:W1:Y:S02]  /*14030*/  @P0 LDC.64 R2, c[0x0][0x440] ;  /* 0x00011000ff020b82 */ /* 0x000e640000000a00 */
[----:B-1----:R-:W-:-:S04]  /*14040*/  @P0 IMAD.HI.U32 R8, R7, R2, RZ ;  /* 0x0000000207080227 */ /* 0x002fc800078e00ff */
        /* <DEDUP_REMOVED lines=13> */
.L_x_2381:
[----:B------:R-:W-:Y:S01]  /*14120*/  IMAD R2, R18, 0x8, R17 ;  /* 0x0000000812027824 */ /* 0x000fe200078e0211 */
[----:B------:R-:W-:Y:S01]  /*14130*/  SHF.L.U32 R3, R10, 0x1f, RZ ;  /* 0x0000001f0a037819 */ /* 0x000fe200000006ff */
[----:B------:R-:W-:Y:S03]  /*14140*/  BSSY B2, `(.L_x_2382) ;  /* 0x0000003000027945 */ /* 0x000fe60003800000 */
[----:B------:R-:W2:Y:S02]  /*14150*/  SYNCS.PHASECHK.TRANS64.TRYWAIT P0, [R2+URZ+0x36840], R3 ;  /* 0x03684003020075a7 */ /* 0x000ea4000800017f */
[----:B--2---:R-:W-:Y:S05]  /*14160*/  @!P0 BRA `(.L_x_2383) ;  /* 0x0000002400588947 */ /* 0x004fea0003800000 */
.L_x_2453:
[----:B------:R-:W-:Y:S05]  /*14170*/  BSYNC B2 ;  /* 0x0000000000027941 */ /* 0x000fea0003800000 */
.L_x_2382:
        /* <DEDUP_REMOVED lines=12> */
.L_x_2385:
[----:B------:R-:W-:Y:S05]  /*14240*/  BSYNC B2 ;  /* 0x0000000000027941 */ /* 0x000fea0003800000 */
.L_x_2384:
        /* <DEDUP_REMOVED lines=10> */
[----:B0-----:R-:W-:Y:S01]  /*142f0*/  VIADD R10, R9, 0x21400 ;  /* 0x00021400090a7836 */ /* 0x001fe20000000000 */
[----:B------:R-:W-:-:S09]  /*14300*/  UMOV UR7, 0x14f00000 ;  /* 0x14f0000000077882 */ /* 0x000fd20000000000 */
.L_x_2386:
        /* <DEDUP_REMOVED lines=16> */
.L_x_2387:
        /* <DEDUP_REMOVED lines=16> */
.L_x_2388:
        /* <DEDUP_REMOVED lines=15> */
.L_x_2454:
[----:B------:R-:W-:Y:S05]  /*14600*/  BSYNC B2 ;  /* 0x0000000000027941 */ /* 0x000fea0003800000 */
.L_x_2389:
        /* <DEDUP_REMOVED lines=11> */
.L_x_2392:
[----:B------:R-:W-:Y:S05]  /*146c0*/  BSYNC B2 ;  /* 0x0000000000027941 */ /* 0x000fea0003800000 */
.L_x_2391:
        /* <DEDUP_REMOVED lines=10> */
.L_x_2393:
        /* <DEDUP_REMOVED lines=15> */
.L_x_2394:
        /* <DEDUP_REMOVED lines=15> */
.L_x_2395:
        /* <DEDUP_REMOVED lines=12> */
.L_x_2380:
[----:B------:R-:W-:Y:S05]  /*14a10*/  BSYNC B1 ;  /* 0x0000000000017941 */ /* 0x000fea0003800000 */
.L_x_2379:
[C---:B------:R-:W-:Y:S01]  /*14a20*/  ISETP.GT.AND P0, PT, R0.reuse, 0x1, PT ;  /* 0x000000010000780c */ /* 0x040fe20003f04270 */
[----:B------:R-:W-:-:S12]  /*14a30*/  VIADD R0, R0, 0xfffffffe ;  /* 0xfffffffe00007836 */ /* 0x000fd80000000000 */
[----:B------:R-:W-:Y:S05]  /*14a40*/  @P0 BRA `(.L_x_2396) ;  /* 0xffffffe800580947 */ /* 0x000fea000383ffff */
.L_x_2361:
[----:B------:R-:W-:Y:S05]  /*14a50*/  BSYNC B0 ;  /* 0x0000000000007941 */ /* 0x000fea0003800000 */
.L_x_2342:
[----:B0-----:R-:W0:Y:S01]  /*14a60*/  S2R R0, SR_TID.X ;  /* 0x0000000000007919 */ /* 0x001e220000002100 */
[----:B------:R-:W-:Y:S01]  /*14a70*/  BSSY B0, `(.L_x_2397) ;  /* 0x0000012000007945 */ /* 0x000fe20003800000 */
[----:B0-----:R-:W-:-:S04]  /*14a80*/  LOP3.LUT R6, R0, 0x7f, RZ, 0xc0, !PT ;  /* 0x0000007f00067812 */ /* 0x001fc800078ec0ff */
[----:B------:R-:W-:-:S13]  /*14a90*/  ISETP.NE.AND P1, PT, R6, RZ, PT ;  /* 0x000000ff0600720c */ /* 0x000fda0003f25270 */
[----:B------:R-:W-:Y:S05]  /*14aa0*/  @P1 BRA `(.L_x_2398) ;  /* 0x0000000000381947 */ /* 0x000fea0003800000 */
[----:B------:R-:W0:Y:S01]  /*14ab0*/  S2R R3, SR_LANEID ;  /* 0x0000000000037919 */ /* 0x000e220000000000 */
[----:B------:R-:W-:Y:S01]  /*14ac0*/  VOTEU.ANY UR4, UPT, PT ;  /* 0x0000000000047886 */ /* 0x000fe200038e0100 */
[----:B------:R-:W1:Y:S01]  /*14ad0*/  LDC.64 R4, c[0x0][0xc80] ;  /* 0x00032000ff047b82 */ /* 0x000e620000000a00 */
[----:B------:R-:W0:Y:S01]  /*14ae0*/  FLO.U32 R0, UR4 ;  /* 0x0000000400007d00 */ /* 0x000e2200080e0000 */
[----:B------:R-:W-:-:S07]  /*14af0*/  ULDC.64 UR6, c[0x0][0x208] ;  /* 0x0000820000067ab9 */ /* 0x000fce0000000a00 */
[----:B------:R-:W1:Y:S01]  /*14b00*/  POPC R2, UR4 ;  /* 0x0000000400027d09 */ /* 0x000e620008000000 */
[----:B0-----:R-:W-:-:S13]  /*14b10*/  ISETP.EQ.U32.AND P0, PT, R0, R3, PT ;  /* 0x000000030000720c */ /* 0x001fda0003f02070 */
[----:B-1----:R-:W2:Y:S01]  /*14b20*/  @P0 ATOMG.E.ADD.STRONG.GPU PT, R5, desc[UR6][R4.64], R2 ;  /* 0x00000002040509a8 */ /* 0x002ea200081ee1c6 */
[----:B------:R-:W0:Y:S02]  /*14b30*/  S2R R3, SR_LTMASK ;  /* 0x0000000000037919 */ /* 0x000e240000003900 */
[----:B0-----:R-:W-:-:S06]  /*14b40*/  LOP3.LUT R3, R3, UR4, RZ, 0xc0, !PT ;  /* 0x0000000403037c12 */ /* 0x001fcc000f8ec0ff */
[----:B------:R-:W0:Y:S01]  /*14b50*/  POPC R3, R3 ;  /* 0x0000000300037309 */ /* 0x000e220000000000 */
[----:B--2---:R-:W0:Y:S02]  /*14b60*/  SHFL.IDX PT, R0, R5, R0, 0x1f ;  /* 0x00001f0005007589 */ /* 0x004e2400000e0000 */
[----:B0-----:R-:W-:-:S05]  /*14b70*/  IADD3 R0, R0, UR40, R3 ;  /* 0x0000002800007c10 */ /* 0x001fca000fffe003 */
[----:B------:R0:W-:Y:S02]  /*14b80*/  STL [R1+0x18], R0 ;  /* 0x0000180001007387 */ /* 0x0001e40000100800 */
.L_x_2398:
[----:B------:R-:W-:Y:S05]  /*14b90*/  BSYNC B0 ;  /* 0x0000000000007941 */ /* 0x000fea0003800000 */
.L_x_2397:
[----:B0-----:R-:W2:Y:S01]  /*14ba0*/  LDL.LU R0, [R1+0xc] ;  /* 0x00000c0001007983 */ /* 0x001ea20000300800 */
[----:B------:R-:W-:Y:S01]  /*14bb0*/  BSSY B0, `(.L_x_2399) ;  /* 0x0000047000007945 */ /* 0x000fe20003800000 */
[----:B--2---:R-:W-:-:S13]  /*14bc0*/  ISETP.NE.AND P0, PT, R0, RZ, PT ;  /* 0x000000ff0000720c */ /* 0x004fda0003f05270 */
        /* <DEDUP_REMOVED lines=8> */
.L_x_2455:
[----:B------:R-:W-:Y:S05]  /*14c50*/  BSYNC B1 ;  /* 0x0000000000017941 */ /* 0x000fea0003800000 */
.L_x_2401:
        /* <DEDUP_REMOVED lines=9> */
.L_x_2404:
[----:B------:R-:W-:Y:S05]  /*14cf0*/  BSYNC B1 ;  /* 0x0000000000017941 */ /* 0x000fea0003800000 */
.L_x_2403:
        /* <DEDUP_REMOVED lines=10> */
.L_x_2405:
        /* <DEDUP_REMOVED lines=15> */
.L_x_2406:
        /* <DEDUP_REMOVED lines=15> */
.L_x_2407:
        /* <DEDUP_REMOVED lines=10> */
.L_x_2400:
[----:B------:R-:W-:Y:S05]  /*15020*/  BSYNC B0 ;  /* 0x0000000000007941 */ /* 0x000fea0003800000 */
.L_x_2399:
[----:B------:R-:W2:Y:S01]  /*15030*/  LDL.LU R3, [R1+0x4] ;  /* 0x0000040001037983 */ /* 0x000ea20000300800 */
[----:B------:R-:W-:-:S05]  /*15040*/  VIADD R18, R18, 0x1 ;  /* 0x0000000112127836 */ /* 0x000fca0000000000 */
[----:B------:R-:W-:-:S04]  /*15050*/  ISETP.NE.AND P0, PT, R18, 0x2, PT ;  /* 0x000000021200780c */ /* 0x000fc80003f05270 */
[----:B------:R-:W-:Y:S02]  /*15060*/  SEL R0, RZ, 0x1, P0 ;  /* 0x00000001ff007807 */ /* 0x000fe40000000000 */
[----:B------:R-:W-:Y:S02]  /*15070*/  SEL R18, R18, RZ, P0 ;  /* 0x000000ff12127207 */ /* 0x000fe40000000000 */
[----:B--2---:R-:W-:-:S05]  /*15080*/  LOP3.LUT R3, R3, R0, RZ, 0x3c, !PT ;  /* 0x0000000003037212 */ /* 0x004fca00078e3cff */
[----:B------:R1:W-:Y:S02]  /*15090*/  STL [R1+0x4], R3 ;  /* 0x0000040301007387 */ /* 0x0003e40000100800 */
.L_x_2322:
[----:B------:R-:W-:Y:S05]  /*150a0*/  BSYNC B7 ;  /* 0x0000000000077941 */ /* 0x000fea0003800000 */
.L_x_2320:
[----:B0-----:R-:W2:Y:S04]  /*150b0*/  LDL R0, [R1+0x2c] ;  /* 0x00002c0001007983 */ /* 0x001ea80000100800 */
[----:B------:R0:W5:Y:S01]  /*150c0*/  LDL R2, [R1+0x18] ;  /* 0x0000180001027983 */ /* 0x0001620000100800 */
[----:B--2---:R-:W-:-:S13]  /*150d0*/  ISETP.NE.AND P0, PT, R0, RZ, PT ;  /* 0x000000ff0000720c */ /* 0x004fda0003f05270 */
[----:B0-----:R-:W-:Y:S05]  /*150e0*/  @!P0 BRA `(.L_x_2408) ;  /* 0x0000000000288947 */ /* 0x001fea0003800000 */
[----:B------:R-:W-:Y:S05]  /*150f0*/  WARPSYNC.ALL ;  /* 0x0000000000007948 */ /* 0x000fea0003800000 */
[----:B------:R-:W0:Y:S08]  /*15100*/  S2UR UR5, SR_CgaCtaId ;  /* 0x00000000000579c3 */ /* 0x000e300000008800 */
[----:B------:R-:W-:Y:S06]  /*15110*/  BAR.SYNC.DEFER_BLOCKING 0x5, 0x180 ;  /* 0x0146000000007b1d */ /* 0x000fec0000010000 */
[----:B------:R-:W-:-:S02]  /*15120*/  UMOV UR4, 0x400 ;  /* 0x0000040000047882 */ /* 0x000fc40000000000 */
[----:B0-----:R-:W-:-:S06]  /*15130*/  ULEA UR4, UR5, UR4, 0x18 ;  /* 0x0000000405047291 */ /* 0x001fcc000f8ec03f */
[----:B------:R-:W-:-:S05]  /*15140*/  IMAD.U32 R17, RZ, RZ, UR4 ;  /* 0x00000004ff117e24 */ /* 0x000fca000f8e00ff */
[----:B-----5:R-:W0:Y:S04]  /*15150*/  LDS R2, [R17+0x368d0] ;  /* 0x0368d00011027984 */ /* 0x020e280000000800 */
[----:B0-----:R3:W-:Y:S01]  /*15160*/  STL [R1+0x18], R2 ;  /* 0x0000180201007387 */ /* 0x0017e20000100800 */
[----:B------:R-:W-:Y:S06]  /*15170*/  BAR.ARV 0x4, 0x180 ;  /* 0x0106000000007b1d */ /* 0x000fec0000002000 */
[----:B------:R-:W-:Y:S05]  /*15180*/  BRA `(.L_x_2409) ;  /* 0x00000000002c7947 */ /* 0x000fea0003800000 */
.L_x_2408:
[----:B------:R-:W-:-:S03]  /*15190*/  UMOV UR4, 0xffffffff ;  /* 0xffffffff00047882 */ /* 0x000fc60000000000 */
[----:B------:R-:W-:Y:S05]  /*151a0*/  BRA.DIV UR4, `(.L_x_2410) ;  /* 0x0000001604847947 */ /* 0x000fea000b800000 */
[----:B-----5:R0:W2:Y:S02]  /*151b0*/  SHFL.IDX PT, R14, R2, RZ, 0x1f ;  /* 0x00001fff020e7589 */ /* 0x0200a400000e0000 */
.L_x_2458:
[----:B-1----:R-:W1:Y:S01]  /*151c0*/  @!P1 S2R R3, SR_CgaCtaId ;  /* 0x0000000000039919 */ /* 0x002e620000008800 */
[----:B------:R-:W-:Y:S05]  /*151d0*/  WARPSYNC.ALL ;  /* 0x0000000000007948 */ /* 0x000fea0003800000 */
[----:B------:R-:W-:Y:S01]  /*151e0*/  BAR.SYNC.DEFER_BLOCKING 0x4, 0x180 ;  /* 0x0106000000007b1d */ /* 0x000fe20000010000 */
[----:B------:R-:W-:-:S05]  /*151f0*/  @!P1 MOV R0, 0x400 ;  /* 0x0000040000009802 */ /* 0x000fca0000000f00 */
[----:B--2---:R2:W-:Y:S01]  /*15200*/  STL [R1+0x18], R14 ;  /* 0x0000180e01007387 */ /* 0x0045e20000100800 */
[----:B-1----:R-:W-:-:S05]  /*15210*/  @!P1 LEA R17, R3, R0, 0x18 ;  /* 0x0000000003119211 */ /* 0x002fca00078ec0ff */
[----:B------:R2:W-:Y:S01]  /*15220*/  @!P1 STS [R17+0x368d0], R2 ;  /* 0x0368d00211009388 */ /* 0x0005e20000000800 */
[----:B------:R-:W-:Y:S06]  /*15230*/  BAR.ARV 0x5, 0x180 ;  /* 0x0146000000007b1d */ /* 0x000fec0000002000 */
.L_x_2409:
[----:B------:R-:W4:Y:S01]  /*15240*/  LDL R0, [R1+0x18] ;  /* 0x0000180001007983 */ /* 0x000f220000100800 */
[----:B------:R-:W-:Y:S02]  /*15250*/  ULDC UR4, c[0x0][0xc38] ;  /* 0x00030e0000047ab9 */ /* 0x000fe40000000800 */
[----:B----4-:R-:W-:-:S13]  /*15260*/  ISETP.GE.AND P0, PT, R0, UR4, PT ;  /* 0x0000000400007c0c */ /* 0x010fda000bf06270 */
[----:B------:R-:W-:Y:S05]  /*15270*/  @!P0 BRA `(.L_x_2411) ;  /* 0xffffffb8001c8947 */ /* 0x000fea000383ffff */
.L_x_2317:
[----:B-1----:R-:W4:Y:S01]  /*15280*/  LDL.LU R0, [R1+0x28] ;  /* 0x0000280001007983 */ /* 0x002f220000300800 */
[----:B------:R-:W-:Y:S01]  /*15290*/  BSSY B0, `(.L_x_2412) ;  /* 0x000000b000007945 */ /* 0x000fe20003800000 */
[----:B------:R-:W1:Y:S01]  /*152a0*/  S2R R5, SR_CgaCtaId ;  /* 0x0000000000057919 */ /* 0x000e620000008800 */
[----:B----4-:R-:W-:-:S05]  /*152b0*/  VIADD R0, R0, 0x1 ;  /* 0x0000000100007836 */ /* 0x010fca0000000000 */
[----:B0-23--:R-:W-:-:S04]  /*152c0*/  LEA.HI R2, R0, R0, RZ, 0x1 ;  /* 0x0000000000027211 */ /* 0x00dfc800078f08ff */
[----:B------:R-:W-:-:S05]  /*152d0*/  LOP3.LUT R3, R2, 0xfffffffe, RZ, 0xc0, !PT ;  /* 0xfffffffe02037812 */ /* 0x000fca00078ec0ff */
[----:B------:R-:W-:Y:S01]  /*152e0*/  IMAD.IADD R3, R0, 0x1, -R3 ;  /* 0x0000000100037824 */ /* 0x000fe200078e0a03 */
[----:B------:R-:W-:-:S04]  /*152f0*/  MOV R0, 0x400 ;  /* 0x0000040000007802 */ /* 0x000fc80000000f00 */
[----:B-1----:R-:W-:Y:S02]  /*15300*/  LEA R0, R5, R0, 0x18 ;  /* 0x0000000005007211 */ /* 0x002fe400078ec0ff */
[----:B------:R-:W-:-:S04]  /*15310*/  SHF.L.U32 R3, R3, 0x1f, RZ ;  /* 0x0000001f03037819 */ /* 0x000fc800000006ff */
[----:B------:R-:W0:Y:S02]  /*15320*/  SYNCS.PHASECHK.TRANS64.TRYWAIT P0, [R0+URZ+0x36820], R3 ;  /* 0x03682003000075a7 */ /* 0x000e24000800017f */
[----:B0-----:R-:W-:Y:S05]  /*15330*/  @!P0 BRA `(.L_x_2413) ;  /* 0x0000001400488947 */ /* 0x001fea0003800000 */
.L_x_2459:
[----:B------:R-:W-:Y:S05]  /*15340*/  BSYNC B0 ;  /* 0x0000000000007941 */ /* 0x000fea0003800000 */
.L_x_2412:
[----:B------:R-:W-:-:S03]  /*15350*/  UMOV UR4, 0xffffffff ;  /* 0xffffffff00047882 */ /* 0x000fc60000000000 */
[----:B------:R-:W-:Y:S05]  /*15360*/  BRA.DIV UR4, `(.L_x_2414) ;  /* 0x0000001604507947 */ /* 0x000fea000b800000 */
[----:B------:R-:W1:Y:S02]  /*15370*/  S2R R2, SR_TID.X ;  /* 0x0000000000027919 */ /* 0x000e640000002100 */
[----:B-1----:R-:W-:-:S04]  /*15380*/  SHF.R.U32.HI R2, RZ, 0x5, R2 ;  /* 0x00000005ff027819 */ /* 0x002fc80000011602 */
[----:B------:R-:W-:-:S05]  /*15390*/  LOP3.LUT R2, R2, 0x3, RZ, 0xc0, !PT ;  /* 0x0000000302027812 */ /* 0x000fca00078ec0ff */
[----:B------:R1:W2:Y:S02]  /*153a0*/  SHFL.IDX PT, R14, R2, RZ, 0x1f ;  /* 0x00001fff020e7589 */ /* 0x0002a400000e0000 */
.L_x_2462:
[----:B--2---:R-:W-:Y:S01]  /*153b0*/  ISETP.NE.AND P0, PT, R14, RZ, PT ;  /* 0x000000ff0e00720c */ /* 0x004fe20003f05270 */
[----:B------:R-:W-:-:S12]  /*153c0*/  BSSY B0, `(.L_x_2415) ;  /* 0x0000025000007945 */ /* 0x000fd80003800000 */
[----:B------:R-:W-:Y:S05]  /*153d0*/  @P0 BRA `(.L_x_2416) ;  /* 0x00000000008c0947 */ /* 0x000fea0003800000 */
[----:B------:R-:W-:-:S03]  /*153e0*/  UMOV UR4, 0xffffffff ;  /* 0xffffffff00047882 */ /* 0x000fc60000000000 */
[----:B------:R-:W-:Y:S05]  /*153f0*/  BRA.DIV UR4, `(.L_x_2417) ;  /* 0x0000001604607947 */ /* 0x000fea000b800000 */
[----:B------:R-:W-:-:S13]  /*15400*/  ELECT P6, URZ, PT ;  /* 0x00000000003f782f */ /* 0x000fda00038c0000 */
.L_x_2465:
[----:B------:R-:W-:Y:S05]  /*15410*/  @!P6 BRA `(.L_x_2416) ;  /* 0x00000000007ce947 */ /* 0x000fea0003800000 */
[----:B-1----:R-:W2:Y:S02]  /*15420*/  LDL.LU R2, [R1+0x30] ;  /* 0x0000300001027983 */ /* 0x002ea40000300800 */
[----:B--2---:R-:W-:-:S04]  /*15430*/  LOP3.LUT R2, R2, 0x2, RZ, 0xfc, !PT ;  /* 0x0000000202027812 */ /* 0x004fc800078efcff */
[----:B------:R-:W-:-:S13]  /*15440*/  ISETP.NE.AND P2, PT, R2, 0x3, PT ;  /* 0x000000030200780c */ /* 0x000fda0003f45270 */
[----:B------:R-:W-:Y:S05]  /*15450*/  @!P2 BRA `(.L_x_2418) ;  /* 0x000000000004a947 */ /* 0x000fea0003800000 */
[----:B------:R-:W-:Y:S01]  /*15460*/  BPT.TRAP 0x1 ;  /* 0x000000040000795c */ /* 0x000fe20000300000 */
.L_x_2418:
        /* <DEDUP_REMOVED lines=13> */
.L_x_2466:
[----:B------:R-:W1:Y:S02]  /*15540*/  SYNCS.PHASECHK.TRANS64.TRYWAIT P0, [R3+URZ], R2 ;  /* 0x00000002030075a7 */ /* 0x000e64000800017f */
[----:B-1----:R-:W-:Y:S05]  /*15550*/  @!P0 BRA `(.L_x_2420) ;  /* 0x00000014003c8947 */ /* 0x002fea0003800000 */
.L_x_2467:
[----:B------:R-:W-:Y:S05]  /*15560*/  @!P2 BRA `(.L_x_2421) ;  /* 0x000000000004a947 */ /* 0x000fea0003800000 */
[----:B------:R-:W-:Y:S01]  /*15570*/  BPT.TRAP 0x1 ;  /* 0x000000040000795c */ /* 0x000fe20000300000 */
.L_x_2421:
[----:B-1----:R-:W-:-:S04]  /*15580*/  VIADD R3, R0, 0x36860 ;  /* 0x0003686000037836 */ /* 0x002fc80000000000 */
[----:B------:R-:W-:-:S04]  /*15590*/  IMAD R18, R18, 0x8, R3 ;  /* 0x0000000812127824 */ /* 0x000fc800078e0203 */
[----:B------:R-:W1:Y:S02]  /*155a0*/  SYNCS.PHASECHK.TRANS64.TRYWAIT P0, [R18+URZ], R5 ;  /* 0x00000005120075a7 */ /* 0x000e64000800017f */
[----:B-1----:R-:W-:Y:S05]  /*155b0*/  @!P0 BRA `(.L_x_2422) ;  /* 0x0000001400388947 */ /* 0x002fea0003800000 */
.L_x_2468:
[----:B------:R-:W-:-:S07]  /*155c0*/  IMAD R3, R4, 0x8, R3 ;  /* 0x0000000804037824 */ /* 0x000fce00078e0203 */
.L_x_2423:
[----:B--2---:R2:W3:Y:S02]  /*155d0*/  SYNCS.PHASECHK.TRANS64.TRYWAIT P0, [R3+URZ], R2 ;  /* 0x00000002030075a7 */ /* 0x0044e4000800017f */
[----:B---3--:R-:W-:Y:S05]  /*155e0*/  @!P0 NANOSLEEP.SYNCS 0x989680 ;  /* 0x009896800000895d */ /* 0x008fea0003900000 */
[----:B------:R-:W3:Y:S02]  /*155f0*/  @!P0 SYNCS.PHASECHK.TRANS64 P0, [R3+URZ], R2 ;  /* 0x00000002030085a7 */ /* 0x000ee4000800007f */
[----:B---3--:R-:W-:Y:S05]  /*15600*/  @!P0 BRA `(.L_x_2423) ;  /* 0xfffffffc00f08947 */ /* 0x008fea000383ffff */
.L_x_2416:
[----:B------:R-:W-:Y:S05]  /*15610*/  BSYNC B0 ;  /* 0x0000000000007941 */ /* 0x000fea0003800000 */
.L_x_2415:
[----:B------:R-:W-:Y:S05]  /*15620*/  EXIT ;  /* 0x000000000000794d */ /* 0x000fea0003800000 */
.L_x_2270:
[----:B0-----:R-:W-:-:S04]  /*15630*/  IMAD.U32 R3, RZ, RZ, UR37 ;  /* 0x00000025ff037e24 */ /* 0x001fc8000f8e00ff */
[----:B------:R0:W1:Y:S03]  /*15640*/  SYNCS.PHASECHK.TRANS64.TRYWAIT P1, [R3+URZ+0x36800], R0 ;  /* 0x03680000030075a7 */ /* 0x000066000802017f */
[----:B-1----:R-:W-:Y:S05]  /*15650*/  @!P1 NANOSLEEP.SYNCS 0x989680 ;  /* 0x009896800000995d */ /* 0x002fea0003900000 */
[----:B------:R-:W1:Y:S02]  /*15660*/  @!P1 SYNCS.PHASECHK.TRANS64 P1, [R3+URZ+0x36800], R0 ;  /* 0x03680000030095a7 */ /* 0x000e64000802007f */
[----:B-1----:R-:W-:Y:S05]  /*15670*/  @!P1 BRA `(.L_x_2270) ;  /* 0xfffffffc00ec9947 */ /* 0x002fea000383ffff */
[----:B------:R-:W-:Y:S05]  /*15680*/  BRA `(.L_x_2424) ;  /* 0xfffffec000507947 */ /* 0x000fea000383ffff */
.L_x_2274:
[----:B-1----:R1:W2:Y:S02]  /*15690*/  SYNCS.PHASECHK.TRANS64.TRYWAIT P2, [R2+URZ+0x36830], R3 ;  /* 0x03683003020075a7 */ /* 0x0022a4000804017f */
[----:B--2---:R-:W-:Y:S05]  /*156a0*/  @!P2 NANOSLEEP.SYNCS 0x989680 ;  /* 0x009896800000a95d */ /* 0x004fea0003900000 */
[----:B------:R-:W2:Y:S02]  /*156b0*/  @!P2 SYNCS.PHASECHK.TRANS64 P2, [R2+URZ+0x36830], R3 ;  /* 0x036830030200a5a7 */ /* 0x000ea4000804007f */
[----:B--2---:R-:W-:Y:S05]  /*156c0*/  @!P2 BRA `(.L_x_2274) ;  /* 0xfffffffc00f0a947 */ /* 0x004fea000383ffff */
[----:B------:R-:W-:Y:S05]  /*156d0*/  BRA `(.L_x_2273) ;  /* 0xfffffec000747947 */ /* 0x000fea000383ffff */
.L_x_2279:
[----:B-1----:R-:W-:-:S04]  /*156e0*/  IMAD.U32 R5, RZ, RZ, UR6 ;  /* 0x00000006ff057e24 */ /* 0x002fc8000f8e00ff */
[----:B------:R1:W2:Y:S03]  /*156f0*/  SYNCS.PHASECHK.TRANS64.TRYWAIT P3, [R5+URZ+0x36830], R0 ;  /* 0x03683000050075a7 */ /* 0x0002a6000806017f */
[----:B--2---:R-:W-:Y:S05]  /*15700*/  @!P3 NANOSLEEP.SYNCS 0x989680 ;  /* 0x009896800000b95d */ /* 0x004fea0003900000 */
[----:B------:R-:W2:Y:S02]  /*15710*/  @!P3 SYNCS.PHASECHK.TRANS64 P3, [R5+URZ+0x36830], R0 ;  /* 0x036830000500b5a7 */ /* 0x000ea4000806007f */
[----:B--2---:R-:W-:Y:S05]  /*15720*/  @!P3 BRA `(.L_x_2279) ;  /* 0xfffffffc00ecb947 */ /* 0x004fea000383ffff */
[----:B------:R-:W-:Y:S05]  /*15730*/  BRA `(.L_x_2278) ;  /* 0xfffffefc00a07947 */ /* 0x000fea000383ffff */
.L_x_2283:
[----:B-1----:R-:W-:-:S04]  /*15740*/  IMAD.U32 R3, RZ, RZ, UR11 ;  /* 0x0000000bff037e24 */ /* 0x002fc8000f8e00ff */
[----:B------:R1:W2:Y:S03]  /*15750*/  SYNCS.PHASECHK.TRANS64.TRYWAIT P3, [R3+URZ+0x36850], R0 ;  /* 0x03685000030075a7 */ /* 0x0002a6000806017f */
[----:B--2---:R-:W-:Y:S05]  /*15760*/  @!P3 NANOSLEEP.SYNCS 0x989680 ;  /* 0x009896800000b95d */ /* 0x004fea0003900000 */
[----:B------:R-:W2:Y:S02]  /*15770*/  @!P3 SYNCS.PHASECHK.TRANS64 P3, [R3+URZ+0x36850], R0 ;  /* 0x036850000300b5a7 */ /* 0x000ea4000806007f */
[----:B--2---:R-:W-:Y:S05]  /*15780*/  @!P3 BRA `(.L_x_2283) ;  /* 0xfffffffc00ecb947 */ /* 0x004fea000383ffff */
[----:B------:R-:W-:Y:S05]  /*15790*/  BRA `(.L_x_2282) ;  /* 0xffffff2000e87947 */ /* 0x000fea000383ffff */
.L_x_2289:
[----:B-1----:R-:W-:-:S04]  /*157a0*/  IMAD.U32 R5, RZ, RZ, UR4 ;  /* 0x00000004ff057e24 */ /* 0x002fc8000f8e00ff */
[----:B------:R1:W2:Y:S03]  /*157b0*/  SYNCS.PHASECHK.TRANS64.TRYWAIT P2, [R5+URZ+0x36830], R0 ;  /* 0x03683000050075a7 */ /* 0x0002a6000804017f */
[----:B--2---:R-:W-:Y:S05]  /*157c0*/  @!P2 NANOSLEEP.SYNCS 0x989680 ;  /* 0x009896800000a95d */ /* 0x004fea0003900000 */
[----:B------:R-:W2:Y:S02]  /*157d0*/  @!P2 SYNCS.PHASECHK.TRANS64 P2, [R5+URZ+0x36830], R0 ;  /* 0x036830000500a5a7 */ /* 0x000ea4000804007f */
[----:B--2---:R-:W-:Y:S05]  /*157e0*/  @!P2 BRA `(.L_x_2289) ;  /* 0xfffffffc00eca947 */ /* 0x004fea000383ffff */
[----:B------:R-:W-:Y:S05]  /*157f0*/  BRA `(.L_x_2288) ;  /* 0xffffff4000647947 */ /* 0x000fea000383ffff */
.L_x_2293:
[----:B-1----:R-:W-:-:S04]  /*15800*/  IMAD.U32 R3, RZ, RZ, UR10 ;  /* 0x0000000aff037e24 */ /* 0x002fc8000f8e00ff */
[----:B------:R1:W2:Y:S03]  /*15810*/  SYNCS.PHASECHK.TRANS64.TRYWAIT P2, [R3+URZ+0x36850], R0 ;  /* 0x03685000030075a7 */ /* 0x0002a6000804017f */
[----:B--2---:R-:W-:Y:S05]  /*15820*/  @!P2 NANOSLEEP.SYNCS 0x989680 ;  /* 0x009896800000a95d */ /* 0x004fea0003900000 */
[----:B------:R-:W2:Y:S02]  /*15830*/  @!P2 SYNCS.PHASECHK.TRANS64 P2, [R3+URZ+0x36850], R0 ;  /* 0x036850000300a5a7 */ /* 0x000ea4000804007f */
[----:B--2---:R-:W-:Y:S05]  /*15840*/  @!P2 BRA `(.L_x_2293) ;  /* 0xfffffffc00eca947 */ /* 0x004fea000383ffff */
[----:B------:R-:W-:Y:S05]  /*15850*/  BRA `(.L_x_2292) ;  /* 0xffffff6400ac7947 */ /* 0x000fea000383ffff */
.L_x_2298:
[----:B-1----:R-:W-:-:S04]  /*15860*/  IMAD.U32 R3, RZ, RZ, UR5 ;  /* 0x00000005ff037e24 */ /* 0x002fc8000f8e00ff */
[----:B------:R1:W2:Y:S03]  /*15870*/  SYNCS.PHASECHK.TRANS64.TRYWAIT P0, [R3+URZ+0x36850], R2 ;  /* 0x03685002030075a7 */ /* 0x0002a6000800017f */
[----:B--2---:R-:W-:Y:S05]  /*15880*/  @!P0 NANOSLEEP.SYNCS 0x989680 ;  /* 0x009896800000895d */ /* 0x004fea0003900000 */
[----:B------:R-:W2:Y:S02]  /*15890*/  @!P0 SYNCS.PHASECHK.TRANS64 P0, [R3+URZ+0x36850], R2 ;  /* 0x03685002030085a7 */ /* 0x000ea4000800007f */
[----:B--2---:R-:W-:Y:S05]  /*158a0*/  @!P0 BRA `(.L_x_2298) ;  /* 0xfffffffc00ec8947 */ /* 0x004fea000383ffff */
[----:B------:R-:W-:Y:S05]  /*158b0*/  BRA `(.L_x_2297) ;  /* 0xffffff8000707947 */ /* 0x000fea000383ffff */
.L_x_2328:
[----:B------:R-:W-:Y:S02]  /*158c0*/  IMAD.MOV.U32 R13, RZ, RZ, R0 ;  /* 0x000000ffff0d7224 */ /* 0x000fe400078e0000 */
[----:B------:R-:W-:Y:S02]  /*158d0*/  IMAD.MOV.U32 R12, RZ, RZ, RZ ;  /* 0x000000ffff0c7224 */ /* 0x000fe400078e00ff */
[----:B------:R-:W-:Y:S02]  /*158e0*/  IMAD.MOV.U32 R11, RZ, RZ, 0x1f ;  /* 0x0000001fff0b7424 */ /* 0x000fe400078e00ff */
[----:B------:R-:W-:-:S07]  /*158f0*/  IMAD.MOV.U32 R15, RZ, RZ, -0x1 ;  /* 0xffffffffff0f7424 */ /* 0x000fce00078e00ff */
[----:B0-----:R-:W-:Y:S05]  /*15900*/  WARPSYNC.COLLECTIVE R15, `(.L_x_2425) ;  /* 0x000000000f087348 */ /* 0x001fea0003c00000 */
[----:B------:R1:W2:Y:S02]  /*15910*/  SHFL.IDX P6, R14, R13, R12, R11 ;  /* 0x0000000c0d0e7389 */ /* 0x0002a400000c000b */
[----:B012---:R-:W-:Y:S01]  /*15920*/  ENDCOLLECTIVE ;  /* 0x000000000000791b */ /* 0x007fe20003800000 */
.L_x_2425:
[----:B------:R-:W-:Y:S05]  /*15930*/  BRA `(.L_x_2426) ;  /* 0xffffffbc00407947 */ /* 0x000fea000383ffff */
.L_x_2330:
[----:B------:R-:W-:Y:S01]  /*15940*/  BSSY B0, `(.L_x_2427) ;  /* 0x0000006000007945 */ /* 0x000fe20003800000 */
[----:B------:R-:W-:-:S07]  /*15950*/  IMAD.MOV.U32 R15, RZ, RZ, -0x1 ;  /* 0xffffffffff0f7424 */ /* 0x000fce00078e00ff */
[----:B01----:R-:W-:Y:S05]  /*15960*/  WARPSYNC.COLLECTIVE R15, `(.L_x_2428) ;  /* 0x000000000f0c7348 */ /* 0x003fea0003c00000 */
[----:B------:R-:W-:Y:S02]  /*15970*/  ELECT P6, UR62, PT ;  /* 0x00000000003e782f */ /* 0x000fe400038c0000 */
[----:B------:R-:W-:Y:S01]  /*15980*/  MOV R14, UR62 ;  /* 0x0000003e000e7c02 */ /* 0x000fe20008000f00 */
[----:B01----:R-:W-:Y:S10]  /*15990*/  ENDCOLLECTIVE ;  /* 0x000000000000791b */ /* 0x003ff40003800000 */
.L_x_2428:
[----:B------:R-:W-:Y:S05]  /*159a0*/  BSYNC B0 ;  /* 0x0000000000007941 */ /* 0x000fea0003800000 */
.L_x_2427:
[----:B------:R-:W-:Y:S05]  /*159b0*/  BRA `(.L_x_2429) ;  /* 0xffffffbc00407947 */ /* 0x000fea000383ffff */
.L_x_2332:
[----:B-1----:R1:W2:Y:S02]  /*159c0*/  SYNCS.PHASECHK.TRANS64.TRYWAIT P0, [R2+URZ+0x36840], R0 ;  /* 0x03684000020075a7 */ /* 0x0022a4000800017f */
[----:B--2---:R-:W-:Y:S05]  /*159d0*/  @!P0 NANOSLEEP.SYNCS 0x989680 ;  /* 0x009896800000895d */ /* 0x004fea0003900000 */
[----:B------:R-:W2:Y:S02]  /*159e0*/  @!P0 SYNCS.PHASECHK.TRANS64 P0, [R2+URZ+0x36840], R0 ;  /* 0x03684000020085a7 */ /* 0x000ea4000800007f */
[----:B--2---:R-:W-:Y:S05]  /*159f0*/  @!P0 BRA `(.L_x_2332) ;  /* 0xfffffffc00f08947 */ /* 0x004fea000383ffff */
[----:B------:R-:W-:Y:S05]  /*15a00*/  BRA `(.L_x_2430) ;  /* 0xffffffbc00947947 */ /* 0x000fea000383ffff */
.L_x_2336:
[----:B------:R-:W-:Y:S01]  /*15a10*/  IMAD.MOV.U32 R13, RZ, RZ, R4 ;  /* 0x000000ffff0d7224 */ /* 0x000fe200078e0004 */
[----:B------:R-:W-:Y:S01]  /*15a20*/  LOP3.LUT R6, R6, 0x7f, RZ, 0xc0, !PT ;  /* 0x0000007f06067812 */ /* 0x000fe200078ec0ff */
[----:B------:R-:W-:Y:S02]  /*15a30*/  IMAD.MOV.U32 R12, RZ, RZ, RZ ;  /* 0x000000ffff0c7224 */ /* 0x000fe400078e00ff */
[----:B------:R-:W-:Y:S01]  /*15a40*/  IMAD.MOV.U32 R11, RZ, RZ, 0x181f ;  /* 0x0000181fff0b7424 */ /* 0x000fe200078e00ff */
[----:B------:R-:W-:Y:S01]  /*15a50*/  SHF.R.U32.HI R2, RZ, 0x3, R6 ;  /* 0x00000003ff027819 */ /* 0x000fe20000011606 */
[----:B------:R-:W-:-:S04]  /*15a60*/  IMAD.MOV.U32 R15, RZ, RZ, -0x1 ;  /* 0xffffffffff0f7424 */ /* 0x000fc800078e00ff */
[----:B------:R-:W-:-:S07]  /*15a70*/  IMAD R2, R8, 0x80, R2 ;  /* 0x0000008008027824 */ /* 0x000fce00078e0202 */
[----:B-----5:R-:W-:Y:S05]  /*15a80*/  WARPSYNC.COLLECTIVE R15, `(.L_x_2431) ;  /* 0x000000000f087348 */ /* 0x020fea0003c00000 */
[----:B------:R0:W1:Y:S02]  /*15a90*/  SHFL.IDX P6, R14, R13, R12, R11 ;  /* 0x0000000c0d0e7389 */ /* 0x00006400000c000b */
[----:B01---5:R-:W-:Y:S01]  /*15aa0*/  ENDCOLLECTIVE ;  /* 0x000000000000791b */ /* 0x023fe20003800000 */
.L_x_2431:
[----:B------:R-:W-:Y:S02]  /*15ab0*/  VIADD R8, R2, 0x10 ;  /* 0x0000001002087836 */ /* 0x000fe40000000000 */
[----:B------:R-:W-:Y:S02]  /*15ac0*/  IMAD.MOV.U32 R13, RZ, RZ, R0 ;  /* 0x000000ffff0d7224 */ /* 0x000fe400078e0000 */
[----:B------:R-:W-:-:S07]  /*15ad0*/  IMAD.MOV.U32 R5, RZ, RZ, R14 ;  /* 0x000000ffff057224 */ /* 0x000fce00078e000e */
[----:B------:R-:W-:Y:S05]  /*15ae0*/  WARPSYNC.COLLECTIVE R15, `(.L_x_2432) ;  /* 0x000000000f087348 */ /* 0x000fea0003c00000 */
[----:B------:R0:W1:Y:S02]  /*15af0*/  SHFL.IDX P6, R14, R13, R12, R11 ;  /* 0x0000000c0d0e7389 */ /* 0x00006400000c000b */
[----:B01----:R-:W-:Y:S01]  /*15b00*/  ENDCOLLECTIVE ;  /* 0x000000000000791b */ /* 0x003fe20003800000 */
.L_x_2432:
        /* <DEDUP_REMOVED lines=20> */
.L_x_2433:
[----:B------:R-:W-:Y:S02]  /*15c50*/  IMAD.MOV.U32 R13, RZ, RZ, R0 ;  /* 0x000000ffff0d7224 */ /* 0x000fe400078e0000 */
[----:B------:R-:W-:-:S07]  /*15c60*/  IMAD.MOV.U32 R5, RZ, RZ, R14 ;  /* 0x000000ffff057224 */ /* 0x000fce00078e000e */
[----:B------:R-:W-:Y:S05]  /*15c70*/  WARPSYNC.COLLECTIVE R15, `(.L_x_2434) ;  /* 0x000000000f087348 */ /* 0x000fea0003c00000 */
[----:B------:R0:W1:Y:S02]  /*15c80*/  SHFL.IDX P6, R14, R13, R12, R11 ;  /* 0x0000000c0d0e7389 */ /* 0x00006400000c000b */
[----:B01----:R-:W-:Y:S01]  /*15c90*/  ENDCOLLECTIVE ;  /* 0x000000000000791b */ /* 0x003fe20003800000 */
.L_x_2434:
        /* <DEDUP_REMOVED lines=18> */
.L_x_2435:
[----:B------:R-:W-:Y:S02]  /*15dc0*/  IMAD.MOV.U32 R13, RZ, RZ, R0 ;  /* 0x000000ffff0d7224 */ /* 0x000fe400078e0000 */
[----:B------:R-:W-:-:S07]  /*15dd0*/  IMAD.MOV.U32 R5, RZ, RZ, R14 ;  /* 0x000000ffff057224 */ /* 0x000fce00078e000e */
[----:B------:R-:W-:Y:S05]  /*15de0*/  WARPSYNC.COLLECTIVE R15, `(.L_x_2436) ;  /* 0x000000000f087348 */ /* 0x000fea0003c00000 */
[----:B------:R0:W1:Y:S02]  /*15df0*/  SHFL.IDX P6, R14, R13, R12, R11 ;  /* 0x0000000c0d0e7389 */ /* 0x00006400000c000b */
[----:B01----:R-:W-:Y:S01]  /*15e00*/  ENDCOLLECTIVE ;  /* 0x000000000000791b */ /* 0x003fe20003800000 */
.L_x_2436:
        /* <DEDUP_REMOVED lines=18> */
.L_x_2437:
[----:B------:R-:W-:Y:S02]  /*15f30*/  IMAD.MOV.U32 R13, RZ, RZ, R0 ;  /* 0x000000ffff0d7224 */ /* 0x000fe400078e0000 */
[----:B------:R-:W-:-:S07]  /*15f40*/  IMAD.MOV.U32 R5, RZ, RZ, R14 ;  /* 0x000000ffff057224 */ /* 0x000fce00078e000e */
[----:B------:R-:W-:Y:S05]  /*15f50*/  WARPSYNC.COLLECTIVE R15, `(.L_x_2438) ;  /* 0x000000000f087348 */ /* 0x000fea0003c00000 */
[----:B------:R0:W1:Y:S02]  /*15f60*/  SHFL.IDX P6, R14, R13, R12, R11 ;  /* 0x0000000c0d0e7389 */ /* 0x00006400000c000b */
[----:B01----:R-:W-:Y:S01]  /*15f70*/  ENDCOLLECTIVE ;  /* 0x000000000000791b */ /* 0x003fe20003800000 */
.L_x_2438:
        /* <DEDUP_REMOVED lines=18> */
.L_x_2439:
[----:B------:R-:W-:Y:S02]  /*160a0*/  IMAD.MOV.U32 R13, RZ, RZ, R0 ;  /* 0x000000ffff0d7224 */ /* 0x000fe400078e0000 */
[----:B------:R-:W-:-:S07]  /*160b0*/  IMAD.MOV.U32 R5, RZ, RZ, R14 ;  /* 0x000000ffff057224 */ /* 0x000fce00078e000e */
[----:B------:R-:W-:Y:S05]  /*160c0*/  WARPSYNC.COLLECTIVE R15, `(.L_x_2440) ;  /* 0x000000000f087348 */ /* 0x000fea0003c00000 */
[----:B------:R0:W1:Y:S02]  /*160d0*/  SHFL.IDX P6, R14, R13, R12, R11 ;  /* 0x0000000c0d0e7389 */ /* 0x00006400000c000b */
[----:B01----:R-:W-:Y:S01]  /*160e0*/  ENDCOLLECTIVE ;  /* 0x000000000000791b */ /* 0x003fe20003800000 */
.L_x_2440:
        /* <DEDUP_REMOVED lines=18> */
.L_x_2441:
[----:B------:R-:W-:Y:S02]  /*16210*/  IMAD.MOV.U32 R13, RZ, RZ, R0 ;  /* 0x000000ffff0d7224 */ /* 0x000fe400078e0000 */
[----:B------:R-:W-:-:S07]  /*16220*/  IMAD.MOV.U32 R5, RZ, RZ, R14 ;  /* 0x000000ffff057224 */ /* 0x000fce00078e000e */
[----:B------:R-:W-:Y:S05]  /*16230*/  WARPSYNC.COLLECTIVE R15, `(.L_x_2442) ;  /* 0x000000000f087348 */ /* 0x000fea0003c00000 */
[----:B------:R0:W1:Y:S02]  /*16240*/  SHFL.IDX P6, R14, R13, R12, R11 ;  /* 0x0000000c0d0e7389 */ /* 0x00006400000c000b */
[----:B01----:R-:W-:Y:S01]  /*16250*/  ENDCOLLECTIVE ;  /* 0x000000000000791b */ /* 0x003fe20003800000 */
.L_x_2442:
        /* <DEDUP_REMOVED lines=18> */
.L_x_2443:
[----:B------:R-:W-:Y:S02]  /*16380*/  IMAD.MOV.U32 R13, RZ, RZ, R0 ;  /* 0x000000ffff0d7224 */ /* 0x000fe400078e0000 */
[----:B------:R-:W-:-:S07]  /*16390*/  IMAD.MOV.U32 R5, RZ, RZ, R14 ;  /* 0x000000ffff057224 */ /* 0x000fce00078e000e */
[----:B------:R-:W-:Y:S05]  /*163a0*/  WARPSYNC.COLLECTIVE R15, `(.L_x_2444) ;  /* 0x000000000f087348 */ /* 0x000fea0003c00000 */
[----:B------:R0:W1:Y:S02]  /*163b0*/  SHFL.IDX P6, R14, R13, R12, R11 ;  /* 0x0000000c0d0e7389 */ /* 0x00006400000c000b */
[----:B01----:R-:W-:Y:S01]  /*163c0*/  ENDCOLLECTIVE ;  /* 0x000000000000791b */ /* 0x003fe20003800000 */
.L_x_2444:
        /* <DEDUP_REMOVED lines=16> */
.L_x_2445:
[----:B------:R-:W-:Y:S02]  /*164d0*/  IMAD.MOV.U32 R13, RZ, RZ, R0 ;  /* 0x000000ffff0d7224 */ /* 0x000fe400078e0000 */
[----:B------:R-:W-:-:S07]  /*164e0*/  IMAD.MOV.U32 R4, RZ, RZ, R14 ;  /* 0x000000ffff047224 */ /* 0x000fce00078e000e */
[----:B------:R-:W-:Y:S05]  /*164f0*/  WARPSYNC.COLLECTIVE R15, `(.L_x_2446) ;  /* 0x000000000f087348 */ /* 0x000fea0003c00000 */
[----:B------:R0:W1:Y:S02]  /*16500*/  SHFL.IDX P6, R14, R13, R12, R11 ;  /* 0x0000000c0d0e7389 */ /* 0x00006400000c000b */
[----:B01----:R-:W-:Y:S01]  /*16510*/  ENDCOLLECTIVE ;  /* 0x000000000000791b */ /* 0x003fe20003800000 */
.L_x_2446:
[----:B------:R-:W-:Y:S01]  /*16520*/  IMAD.MOV.U32 R0, RZ, RZ, R14 ;  /* 0x000000ffff007224 */ /* 0x000fe200078e000e */
[----:B------:R-:W-:Y:S06]  /*16530*/  BRA `(.L_x_2447) ;  /* 0xffffffbc00fc7947 */ /* 0x000fec000383ffff */
.L_x_2341:
[----:B0-----:R0:W1:Y:S02]  /*16540*/  SYNCS.PHASECHK.TRANS64.TRYWAIT P0, [R17+URZ+0x36820], R0 ;  /* 0x03682000110075a7 */ /* 0x001064000800017f */
[----:B-1----:R-:W-:Y:S05]  /*16550*/  @!P0 NANOSLEEP.SYNCS 0x989680 ;  /* 0x009896800000895d */ /* 0x002fea0003900000 */
[----:B------:R-:W1:Y:S02]  /*16560*/  @!P0 SYNCS.PHASECHK.TRANS64 P0, [R17+URZ+0x36820], R0 ;  /* 0x03682000110085a7 */ /* 0x000e64000800007f */
[----:B-1----:R-:W-:Y:S05]  /*16570*/  @!P0 BRA `(.L_x_2341) ;  /* 0xfffffffc00f08947 */ /* 0x002fea000383ffff */
[----:B------:R-:W-:Y:S05]  /*16580*/  BRA `(.L_x_2448) ;  /* 0xffffffc000747947 */ /* 0x000fea000383ffff */
.L_x_2348:
[----:B0-----:R0:W1:Y:S02]  /*16590*/  SYNCS.PHASECHK.TRANS64.TRYWAIT P0, [R2+URZ+0x36840], R3 ;  /* 0x03684003020075a7 */ /* 0x001064000800017f */
[----:B-1----:R-:W-:Y:S05]  /*165a0*/  @!P0 NANOSLEEP.SYNCS 0x989680 ;  /* 0x009896800000895d */ /* 0x002fea0003900000 */
[----:B------:R-:W1:Y:S02]  /*165b0*/  @!P0 SYNCS.PHASECHK.TRANS64 P0, [R2+URZ+0x36840], R3 ;  /* 0x03684003020085a7 */ /* 0x000e64000800007f */
[----:B-1----:R-:W-:Y:S05]  /*165c0*/  @!P0 BRA `(.L_x_2348) ;  /* 0xfffffffc00f08947 */ /* 0x002fea000383ffff */
[----:B------:R-:W-:Y:S05]  /*165d0*/  BRA `(.L_x_2449) ;  /* 0xffffffc400287947 */ /* 0x000fea000383ffff */
.L_x_2355:
[----:B0-----:R0:W1:Y:S02]  /*165e0*/  SYNCS.PHASECHK.TRANS64.TRYWAIT P0, [R3+URZ+0x60], R2 ;  /* 0x00006002030075a7 */ /* 0x001064000800017f */
[----:B-1----:R-:W-:Y:S05]  /*165f0*/  @!P0 NANOSLEEP.SYNCS 0x989680 ;  /* 0x009896800000895d */ /* 0x002fea0003900000 */
[----:B------:R-:W1:Y:S02]  /*16600*/  @!P0 SYNCS.PHASECHK.TRANS64 P0, [R3+URZ+0x60], R2 ;  /* 0x00006002030085a7 */ /* 0x000e64000800007f */
[----:B-1----:R-:W-:Y:S05]  /*16610*/  @!P0 BRA `(.L_x_2355) ;  /* 0xfffffffc00f08947 */ /* 0x002fea000383ffff */
[----:B------:R-:W-:Y:S05]  /*16620*/  BRA `(.L_x_2450) ;  /* 0xffffffc800307947 */ /* 0x000fea000383ffff */
.L_x_2366:
[----:B-1----:R1:W2:Y:S02]  /*16630*/  SYNCS.PHASECHK.TRANS64.TRYWAIT P0, [R3+URZ+0x36840], R2 ;  /* 0x03684002030075a7 */ /* 0x0022a4000800017f */
[----:B--2---:R-:W-:Y:S05]  /*16640*/  @!P0 NANOSLEEP.SYNCS 0x989680 ;  /* 0x009896800000895d */ /* 0x004fea0003900000 */
[----:B------:R-:W2:Y:S02]  /*16650*/  @!P0 SYNCS.PHASECHK.TRANS64 P0, [R3+URZ+0x36840], R2 ;  /* 0x03684002030085a7 */ /* 0x000ea4000800007f */
[----:B--2---:R-:W-:Y:S05]  /*16660*/  @!P0 BRA `(.L_x_2366) ;  /* 0xfffffffc00f08947 */ /* 0x004fea000383ffff */
[----:B------:R-:W-:Y:S05]  /*16670*/  BRA `(.L_x_2451) ;  /* 0xffffffcc00f07947 */ /* 0x000fea000383ffff */
.L_x_2373:
[----:B0-----:R0:W1:Y:S02]  /*16680*/  SYNCS.PHASECHK.TRANS64.TRYWAIT P0, [R2+URZ+0x60], R3 ;  /* 0x00006003020075a7 */ /* 0x001064000800017f */
[----:B-1----:R-:W-:Y:S05]  /*16690*/  @!P0 NANOSLEEP.SYNCS 0x989680 ;  /* 0x009896800000895d */ /* 0x002fea0003900000 */
[----:B------:R-:W1:Y:S02]  /*166a0*/  @!P0 SYNCS.PHASECHK.TRANS64 P0, [R2+URZ+0x60], R3 ;  /* 0x00006003020085a7 */ /* 0x000e64000800007f */
[----:B-1----:R-:W-:Y:S05]  /*166b0*/  @!P0 BRA `(.L_x_2373) ;  /* 0xfffffffc00f08947 */ /* 0x002fea000383ffff */
[----:B------:R-:W-:Y:S05]  /*166c0*/  BRA `(.L_x_2452) ;  /* 0xffffffd400007947 */ /* 0x000fea000383ffff */
.L_x_2383:
[----:B--2---:R2:W3:Y:S02]  /*166d0*/  SYNCS.PHASECHK.TRANS64.TRYWAIT P0, [R2+URZ+0x36840], R3 ;  /* 0x03684003020075a7 */ /* 0x0044e4000800017f */
[----:B---3--:R-:W-:Y:S05]  /*166e0*/  @!P0 NANOSLEEP.SYNCS 0x989680 ;  /* 0x009896800000895d */ /* 0x008fea0003900000 */
[----:B------:R-:W3:Y:S02]  /*166f0*/  @!P0 SYNCS.PHASECHK.TRANS64 P0, [R2+URZ+0x36840], R3 ;  /* 0x03684003020085a7 */ /* 0x000ee4000800007f */
[----:B---3--:R-:W-:Y:S05]  /*16700*/  @!P0 BRA `(.L_x_2383) ;  /* 0xfffffffc00f08947 */ /* 0x008fea000383ffff */
[----:B------:R-:W-:Y:S05]  /*16710*/  BRA `(.L_x_2453) ;  /* 0xffffffd800947947 */ /* 0x000fea000383ffff */
.L_x_2390:
[----:B0-----:R0:W1:Y:S02]  /*16720*/  SYNCS.PHASECHK.TRANS64.TRYWAIT P0, [R2+URZ+0x60], R5 ;  /* 0x00006005020075a7 */ /* 0x001064000800017f */
[----:B-1----:R-:W-:Y:S05]  /*16730*/  @!P0 NANOSLEEP.SYNCS 0x989680 ;  /* 0x009896800000895d */ /* 0x002fea0003900000 */
[----:B------:R-:W1:Y:S02]  /*16740*/  @!P0 SYNCS.PHASECHK.TRANS64 P0, [R2+URZ+0x60], R5 ;  /* 0x00006005020085a7 */ /* 0x000e64000800007f */
[----:B-1----:R-:W-:Y:S05]  /*16750*/  @!P0 BRA `(.L_x_2390) ;  /* 0xfffffffc00f08947 */ /* 0x002fea000383ffff */
[----:B------:R-:W-:Y:S05]  /*16760*/  BRA `(.L_x_2454) ;  /* 0xffffffdc00a47947 */ /* 0x000fea000383ffff */
.L_x_2402:
[----:B0-----:R0:W1:Y:S02]  /*16770*/  SYNCS.PHASECHK.TRANS64.TRYWAIT P0, [R2+URZ+0x36860], R3 ;  /* 0x03686003020075a7 */ /* 0x001064000800017f */
[----:B-1----:R-:W-:Y:S05]  /*16780*/  @!P0 NANOSLEEP.SYNCS 0x989680 ;  /* 0x009896800000895d */ /* 0x002fea0003900000 */
[----:B------:R-:W1:Y:S02]  /*16790*/  @!P0 SYNCS.PHASECHK.TRANS64 P0, [R2+URZ+0x36860], R3 ;  /* 0x03686003020085a7 */ /* 0x000e64000800007f */
[----:B-1----:R-:W-:Y:S05]  /*167a0*/  @!P0 BRA `(.L_x_2402) ;  /* 0xfffffffc00f08947 */ /* 0x002fea000383ffff */
[----:B------:R-:W-:Y:S05]  /*167b0*/  BRA `(.L_x_2455) ;  /* 0xffffffe400247947 */ /* 0x000fea000383ffff */
.L_x_2410:
[----:B------:R-:W-:Y:S01]  /*167c0*/  BSSY B0, `(.L_x_2456) ;  /* 0x0000008000007945 */ /* 0x000fe20003800000 */
[----:B-----5:R-:W-:Y:S02]  /*167d0*/  IMAD.MOV.U32 R13, RZ, RZ, R2 ;  /* 0x000000ffff0d7224 */ /* 0x020fe400078e0002 */
[----:B------:R-:W-:Y:S02]  /*167e0*/  IMAD.MOV.U32 R12, RZ, RZ, RZ ;  /* 0x000000ffff0c7224 */ /* 0x000fe400078e00ff */
[----:B------:R-:W-:Y:S02]  /*167f0*/  IMAD.MOV.U32 R11, RZ, RZ, 0x1f ;  /* 0x0000001fff0b7424 */ /* 0x000fe400078e00ff */
[----:B------:R-:W-:-:S07]  /*16800*/  IMAD.MOV.U32 R15, RZ, RZ, -0x1 ;  /* 0xffffffffff0f7424 */ /* 0x000fce00078e00ff */
[----:B-1----:R-:W-:Y:S05]  /*16810*/  WARPSYNC.COLLECTIVE R15, `(.L_x_2457) ;  /* 0x000000000f087348 */ /* 0x002fea0003c00000 */
[----:B------:R0:W2:Y:S02]  /*16820*/  SHFL.IDX P6, R14, R13, R12, R11 ;  /* 0x0000000c0d0e7389 */ /* 0x0000a400000c000b */
[----:B012---:R-:W-:Y:S01]  /*16830*/  ENDCOLLECTIVE ;  /* 0x000000000000791b */ /* 0x007fe20003800000 */
.L_x_2457:
[----:B------:R-:W-:Y:S05]  /*16840*/  BSYNC B0 ;  /* 0x0000000000007941 */ /* 0x000fea0003800000 */
.L_x_2456:
[----:B------:R-:W-:Y:S05]  /*16850*/  BRA `(.L_x_2458) ;  /* 0xffffffe800587947 */ /* 0x000fea000383ffff */
.L_x_2413:
[----:B0-----:R0:W1:Y:S02]  /*16860*/  SYNCS.PHASECHK.TRANS64.TRYWAIT P0, [R0+URZ+0x36820], R3 ;  /* 0x03682003000075a7 */ /* 0x001064000800017f */
[----:B-1----:R-:W-:Y:S05]  /*16870*/  @!P0 NANOSLEEP.SYNCS 0x989680 ;  /* 0x009896800000895d */ /* 0x002fea0003900000 */
[----:B------:R-:W1:Y:S02]  /*16880*/  @!P0 SYNCS.PHASECHK.TRANS64 P0, [R0+URZ+0x36820], R3 ;  /* 0x03682003000085a7 */ /* 0x000e64000800007f */
[----:B-1----:R-:W-:Y:S05]  /*16890*/  @!P0 BRA `(.L_x_2413) ;  /* 0xfffffffc00f08947 */ /* 0x002fea000383ffff */
[----:B------:R-:W-:Y:S05]  /*168a0*/  BRA `(.L_x_2459) ;  /* 0xffffffe800a47947 */ /* 0x000fea000383ffff */
.L_x_2414:
        /* <DEDUP_REMOVED lines=11> */
.L_x_2461:
[----:B------:R-:W-:Y:S05]  /*16960*/  BSYNC B0 ;  /* 0x0000000000007941 */ /* 0x000fea0003800000 */
.L_x_2460:
[----:B------:R-:W-:Y:S05]  /*16970*/  BRA `(.L_x_2462) ;  /* 0xffffffe8008c7947 */ /* 0x000fea000383ffff */
.L_x_2417:
[----:B------:R-:W-:Y:S01]  /*16980*/  BSSY B1, `(.L_x_2463) ;  /* 0x0000006000017945 */ /* 0x000fe20003800000 */
[----:B------:R-:W-:-:S07]  /*16990*/  IMAD.MOV.U32 R15, RZ, RZ, -0x1 ;  /* 0xffffffffff0f7424 */ /* 0x000fce00078e00ff */
[----:B01----:R-:W-:Y:S05]  /*169a0*/  WARPSYNC.COLLECTIVE R15, `(.L_x_2464) ;  /* 0x000000000f0c7348 */ /* 0x003fea0003c00000 */
[----:B------:R-:W-:Y:S02]  /*169b0*/  ELECT P6, UR62, PT ;  /* 0x00000000003e782f */ /* 0x000fe400038c0000 */
[----:B------:R-:W-:Y:S01]  /*169c0*/  MOV R14, UR62 ;  /* 0x0000003e000e7c02 */ /* 0x000fe20008000f00 */
[----:B01----:R-:W-:Y:S10]  /*169d0*/  ENDCOLLECTIVE ;  /* 0x000000000000791b */ /* 0x003ff40003800000 */
.L_x_2464:
[----:B------:R-:W-:Y:S05]  /*169e0*/  BSYNC B1 ;  /* 0x0000000000017941 */ /* 0x000fea0003800000 */
.L_x_2463:
[----:B------:R-:W-:Y:S05]  /*169f0*/  BRA `(.L_x_2465) ;  /* 0xffffffe800847947 */ /* 0x000fea000383ffff */
.L_x_2419:
[----:B0-----:R0:W1:Y:S02]  /*16a00*/  SYNCS.PHASECHK.TRANS64.TRYWAIT P0, [R6+URZ], R5 ;  /* 0x00000005060075a7 */ /* 0x001064000800017f */
[----:B-1----:R-:W-:Y:S05]  /*16a10*/  @!P0 NANOSLEEP.SYNCS 0x989680 ;  /* 0x009896800000895d */ /* 0x002fea0003900000 */
[----:B------:R-:W1:Y:S02]  /*16a20*/  @!P0 SYNCS.PHASECHK.TRANS64 P0, [R6+URZ], R5 ;  /* 0x00000005060085a7 */ /* 0x000e64000800007f */
[----:B-1----:R-:W-:Y:S05]  /*16a30*/  @!P0 BRA `(.L_x_2419) ;  /* 0xfffffffc00f08947 */ /* 0x002fea000383ffff */
[----:B------:R-:W-:Y:S05]  /*16a40*/  BRA `(.L_x_2466) ;  /* 0xffffffe800bc7947 */ /* 0x000fea000383ffff */
.L_x_2420:
[----:B-1----:R1:W2:Y:S02]  /*16a50*/  SYNCS.PHASECHK.TRANS64.TRYWAIT P0, [R3+URZ], R2 ;  /* 0x00000002030075a7 */ /* 0x0022a4000800017f */
[----:B--2---:R-:W-:Y:S05]  /*16a60*/  @!P0 NANOSLEEP.SYNCS 0x989680 ;  /* 0x009896800000895d */ /* 0x004fea0003900000 */
[----:B------:R-:W2:Y:S02]  /*16a70*/  @!P0 SYNCS.PHASECHK.TRANS64 P0, [R3+URZ], R2 ;  /* 0x00000002030085a7 */ /* 0x000ea4000800007f */
[----:B--2---:R-:W-:Y:S05]  /*16a80*/  @!P0 BRA `(.L_x_2420) ;  /* 0xfffffffc00f08947 */ /* 0x004fea000383ffff */
[----:B------:R-:W-:Y:S05]  /*16a90*/  BRA `(.L_x_2467) ;  /* 0xffffffe800b07947 */ /* 0x000fea000383ffff */
.L_x_2422:
[----:B-1----:R1:W2:Y:S02]  /*16aa0*/  SYNCS.PHASECHK.TRANS64.TRYWAIT P0, [R18+URZ], R5 ;  /* 0x00000005120075a7 */ /* 0x0022a4000800017f */
[----:B--2---:R-:W-:Y:S05]  /*16ab0*/  @!P0 NANOSLEEP.SYNCS 0x989680 ;  /* 0x009896800000895d */ /* 0x004fea0003900000 */
[----:B------:R-:W2:Y:S02]  /*16ac0*/  @!P0 SYNCS.PHASECHK.TRANS64 P0, [R18+URZ], R5 ;  /* 0x00000005120085a7 */ /* 0x000ea4000800007f */
[----:B--2---:R-:W-:Y:S05]  /*16ad0*/  @!P0 BRA `(.L_x_2422) ;  /* 0xfffffffc00f08947 */ /* 0x004fea000383ffff */
[----:B------:R-:W-:Y:S05]  /*16ae0*/  BRA `(.L_x_2468) ;  /* 0xffffffe800b47947 */ /* 0x000fea000383ffff */
.L_x_2469:
        /* <DEDUP_REMOVED lines=9> */
.L_x_3246:


//--------------------- .text._ZN7cutlass13device_kernelIN5flash11enable_sm90INS1_16FlashAttnFwdSm90INS1_25CollectiveMainloopFwdSm90ILi2EN4cute5tupleIJNS5_1CILi1EEES8_S8_EEENS6_IJNS7_ILi128EEENS7_ILi112EEENS7_ILi192EEEEEELi192ENS_6half_tEfNS_4arch4Sm90ELb1ELb0ELb0ELb1ELb0ELb0ELb0ELb1ELb1ELb1ELb0ELb0EEENS1_21CollectiveEpilogueFwdINS6_IJSA_SC_SB_EEES9_SE_SG_Li256ELb1ELb1ELb0ELb0EEENS1_36VarlenDynamicPersistentTileSchedulerILi128ELi112ELi256ELi128ELb0ELb1ELb1ELb1ELb1ELb1EEEEEEEEEvNT_6ParamsE --------------------------
	.section	.text._ZN7cutlass13device_kernelIN5flash11enable_sm90INS1_16FlashAttnFwdSm90INS1_25CollectiveMainloopFwdSm90ILi2EN4cute5tupleIJNS5_1CILi1EEES8_S8_EEENS6_IJNS7_ILi128EEENS7_ILi112EEENS7_ILi192EEEEEELi192ENS_6half_tEfNS_4arch4Sm90ELb1ELb0ELb0ELb1ELb0ELb0ELb0ELb1ELb1ELb1ELb0ELb0EEENS1_21CollectiveEpilogueFwdINS6_IJSA_SC_SB_EEES9_SE_SG_Li256ELb1ELb1ELb0ELb0EEENS1_36VarlenDynamicPersistentTileSchedulerILi128ELi112ELi256ELi128ELb0ELb1ELb1ELb1ELb1ELb1EEEEEEEEEvNT_6ParamsE,"ax",@progbits
	.align	128
.text._ZN7cutlass13device_kernelIN5flash11enable_sm90INS1_16FlashAttnFwdSm90INS1_25CollectiveMainloopFwdSm90ILi2EN4cute5tupleIJNS5_1CILi1EEES8_S8_EEENS6_IJNS7_ILi128EEENS7_ILi112EEENS7_ILi192EEEEEELi192ENS_6half_tEfNS_4arch4Sm90ELb1ELb0ELb0ELb1ELb0ELb0ELb0ELb1ELb1ELb1ELb0ELb0EEENS1_21CollectiveEpilogueFwdINS6_IJSA_SC_SB_EEES9_SE_SG_Li256ELb1ELb1ELb0ELb0EEENS1_36VarlenDynamicPersistentTileSchedulerILi128ELi112ELi256ELi128ELb0ELb1ELb1ELb1ELb1ELb1EEEEEEEEEvNT_6ParamsE:
        .type           _ZN7cutlass13device_kernelIN5flash11enable_sm90INS1_16FlashAttnFwdSm90INS1_25CollectiveMainloopFwdSm90ILi2EN4cute5tupleIJNS5_1CILi1EEES8_S8_EEENS6_IJNS7_ILi128EEENS7_ILi112EEENS7_ILi192EEEEEELi192ENS_6half_tEfNS_4arch4Sm90ELb1ELb0ELb0ELb1ELb0ELb0ELb0ELb1ELb1ELb1ELb0ELb0EEENS1_21CollectiveEpilogueFwdINS6_IJSA_SC_SB_EEES9_SE_SG_Li256ELb1ELb1ELb0ELb0EEENS1_36VarlenDynamicPersistentTileSchedulerILi128ELi112ELi256ELi128ELb0ELb1ELb1ELb1ELb1ELb1EEEEEEEEEvNT_6ParamsE,@function
        .size           _ZN7cutlass13device_kernelIN5flash11enable_sm90INS1_16FlashAttnFwdSm90INS1_25CollectiveMainloopFwdSm90ILi2EN4cute5tupleIJNS5_1CILi1EEES8_S8_EEENS6_IJNS7_ILi128EEENS7_ILi112EEENS7_ILi192EEEEEELi192ENS_6half_tEfNS_4arch4Sm90ELb1ELb0ELb0ELb1ELb0ELb0ELb0ELb1ELb1ELb1ELb0ELb0EEENS1_21CollectiveEpilogueFwdINS6_IJSA_SC_SB_EEES9_SE_SG_Li256ELb1ELb1ELb0ELb0EEENS1_36VarlenDynamicPersistentTileSchedulerILi128ELi112ELi256ELi128ELb0ELb1ELb1ELb1ELb1ELb1EEEEEEEEEvNT_6ParamsE,(.L_x_3247 - _ZN7cutlass13device_kernelIN5flash11enable_sm90INS1_16FlashAttnFwdSm90INS1_25CollectiveMainloopFwdSm90ILi2EN4cute5tupleIJNS5_1CILi1EEES8_S8_EEENS6_IJNS7_ILi128EEENS7_ILi112EEENS7_ILi192EEEEEELi192ENS_6half_tEfNS_4arch4Sm90ELb1ELb0ELb0ELb1ELb0ELb0ELb0ELb1ELb1ELb1ELb0ELb0EEENS1_21CollectiveEpilogueFwdINS6_IJSA_SC_SB_EEES9_SE_SG_Li256ELb1ELb1ELb0ELb0EEENS1_36VarlenDynamicPersistentTileSchedulerILi128ELi112ELi256ELi128ELb0ELb1ELb1ELb1ELb1ELb1EEEEEEEEEvNT_6ParamsE)
        .other          _ZN7cutlass13device_kernelIN5flash11enable_sm90INS1_16FlashAttnFwdSm90INS1_25CollectiveMainloopFwdSm90ILi2EN4cute5tupleIJNS5_1CILi1EEES8_S8_EEENS6_IJNS7_ILi128EEENS7_ILi112EEENS7_ILi192EEEEEELi192ENS_6half_tEfNS_4arch4Sm90ELb1ELb0ELb0ELb1ELb0ELb0ELb0ELb1ELb1ELb1ELb0ELb0EEENS1_21CollectiveEpilogueFwdINS6_IJSA_SC_SB_EEES9_SE_SG_Li256ELb1ELb1ELb0ELb0EEENS1_36VarlenDynamicPersistentTileSchedulerILi128ELi112ELi256ELi128ELb0ELb1ELb1ELb1ELb1ELb1EEEEEEEEEvNT_6ParamsE,@"STO_CUDA_ENTRY STV_DEFAULT"
_ZN7cutlass13device_kernelIN5flash11enable_sm90INS1_16FlashAttnFwdSm90INS1_25CollectiveMainloopFwdSm90ILi2EN4cute5tupleIJNS5_1CILi1EEES8_S8_EEENS6_IJNS7_ILi128EEENS7_ILi112EEENS7_ILi192EEEEEELi192ENS_6half_tEfNS_4arch4Sm90ELb1ELb0ELb0ELb1ELb0ELb0ELb0ELb1ELb1ELb1ELb0ELb0EEENS1_21CollectiveEpilogueFwdINS6_IJSA_SC_SB_EEES9_SE_SG_Li256ELb1ELb1ELb0ELb0EEENS1_36VarlenDynamicPersistentTileSchedulerILi128ELi112ELi256ELi128ELb0ELb1ELb1ELb1ELb1ELb1EEEEEEEEEvNT_6ParamsE:
        /* <DEDUP_REMOVED lines=18> */
.L_x_2471:
[----:B------:R-:W-:Y:S05]  /*0120*/  BSYNC B0 ;  /* 0x0000000000007941 */ /* 0x000fea0003800000 */
.L_x_2470:
        /* <DEDUP_REMOVED lines=41> */
.L_x_2472:
        /* <DEDUP_REMOVED lines=22> */
.L_x_2473:
        /* <DEDUP_REMOVED lines=18> */
.L_x_2474:
        /* <DEDUP_REMOVED lines=22> */
.L_x_2475:
        /* <DEDUP_REMOVED lines=22> */
.L_x_2476:
        /* <DEDUP_REMOVED lines=8> */
.L_x_2478:
        /* <DEDUP_REMOVED lines=50> */
[----:B------:R-:W-:Y:S01]  /*0ca0*/  SHF.R.S32.HI R209, RZ, 0x3, R3 ;  /* 0x00000003ffd17819 */ /* 0x000fe20000011403 */
[----:B------:R-:W-:Y:S01]  /*0cb0*/  IMAD.IADD R5, R220, 0x1, -R5 ;  /* 0x00000001dc057824 */ /* 0x000fe200078e0a05 */
[----:B------:R-:W-:Y:S01]  /*0cc0*/  LOP3.LUT R2, R2, 0x1ffffffe, RZ, 0xc0, !PT ;  /* 0x1ffffffe02027812 */ /* 0x000fe200078ec0ff */
[----:B------:R-:W-:Y:S02]  /*0cd0*/  ULOP3.LUT UR7, UR4, 0x1, URZ, 0xfc, !UPT ;  /* 0x0000000104077892 */ /* 0x000fe4000f8efc3f */
[----:B------:R-:W-:Y:S01]  /*0ce0*/  IMAD R5, R5, 0x40, R4 ;  /* 0x0000004005057824 */ /* 0x000fe200078e0204 */
[----:B------:R-:W-:Y:S01]  /*0cf0*/  UMOV UR4, URZ ;  /* 0x0000003f00047c82 */ /* 0x000fe20008000000 */
[----:B------:R-:W-:Y:S01]  /*0d00*/  IMAD.IADD R2, R7, 0x1, -R2 ;  /* 0x0000000107027824 */ /* 0x000fe200078e0a02 */
[----:B------:R-:W-:Y:S01]  /*0d10*/  LOP3.LUT R7, R10, 0xfffffffc, RZ, 0xc0, !PT ;  /* 0xfffffffc0a077812 */ /* 0x000fe200078ec0ff */
[----:B------:R-:W-:Y:S02]  /*0d20*/  IMAD.U32 R216, RZ, RZ, UR7 ;  /* 0x00000007ffd87e24 */ /* 0x000fe4000f8e00ff */
[----:B------:R-:W-:-:S02]  /*0d30*/  IMAD R215, R2, 0x8, R5 ;  /* 0x0000000802d77824 */ /* 0x000fc400078e0205 */
[----:B------:R-:W-:Y:S01]  /*0d40*/  IMAD.IADD R4, R220, 0x1, -R7 ;  /* 0x00000001dc047824 */ /* 0x000fe200078e0a07 */
[----:B------:R-:W-:Y:S01]  /*0d50*/  LOP3.LUT R7, R3, 0xfffffff8, RZ, 0xc0, !PT ;  /* 0xfffffff803077812 */ /* 0x000fe200078ec0ff */
[----:B------:R-:W-:Y:S01]  /*0d60*/  IMAD.U32 R211, RZ, RZ, UR4 ;  /* 0x00000004ffd37e24 */ /* 0x000fe2000f8e00ff */
[----:B------:R-:W-:Y:S02]  /*0d70*/  LOP3.LUT R3, R6, 0x7ffffffc, RZ, 0xc0, !PT ;  /* 0x7ffffffc06037812 */ /* 0x000fe400078ec0ff */
[----:B------:R-:W-:Y:S01]  /*0d80*/  LEA.HI R10, R4, R4, RZ, 0x1 ;  /* 0x00000004040a7211 */ /* 0x000fe200078f08ff */
[----:B------:R-:W-:Y:S02]  /*0d90*/  IMAD.IADD R206, R220, 0x1, -R7 ;  /* 0x00000001dcce7824 */ /* 0x000fe400078e0a07 */
[----:B------:R-:W-:Y:S01]  /*0da0*/  IMAD.IADD R22, R212, 0x1, -R3 ;  /* 0x00000001d4167824 */ /* 0x000fe200078e0a03 */
[----:B------:R-:W-:Y:S01]  /*0db0*/  LOP3.LUT R11, R10, 0x1ffffffe, RZ, 0xc0, !PT ;  /* 0x1ffffffe0a0b7812 */ /* 0x000fe200078ec0ff */
[----:B------:R-:W-:-:S04]  /*0dc0*/  IMAD.SHL.U32 R16, R206, 0x8, RZ ;  /* 0x00000008ce107824 */ /* 0x000fc800078e00ff */
[C---:B------:R-:W-:Y:S01]  /*0dd0*/  VIADD R204, R16.reuse, 0x40 ;  /* 0x0000004010cc7836 */ /* 0x040fe20000000000 */
[----:B------:R-:W-:Y:S01]  /*0de0*/  SHF.R.S32.HI R219, RZ, 0x1f, R16 ;  /* 0x0000001fffdb7819 */ /* 0x000fe20000011410 */
[----:B------:R-:W-:Y:S02]  /*0df0*/  VIADD R205, R16, 0x80 ;  /* 0x0000008010cd7836 */ /* 0x000fe40000000000 */
[----:B------:R-:W-:Y:S01]  /*0e00*/  IMAD.IADD R11, R4, 0x1, -R11 ;  /* 0x00000001040b7824 */ /* 0x000fe200078e0a0b */
[----:B------:R-:W-:Y:S02]  /*0e10*/  SHF.R.S32.HI R218, RZ, 0x1f, R204 ;  /* 0x0000001fffda7819 */ /* 0x000fe400000114cc */
[----:B------:R-:W-:Y:S01]  /*0e20*/  SHF.R.S32.HI R217, RZ, 0x1f, R205 ;  /* 0x0000001fffd97819 */ /* 0x000fe200000114cd */
[----:B------:R-:W-:-:S07]  /*0e30*/  IMAD R23, R11, 0x8, R214 ;  /* 0x000000080b177824 */ /* 0x000fce00078e02d6 */
.L_x_2532:
[----:B0-2---:R-:W0:Y:S01]  /*0e40*/  LDC.64 R2, c[0x0][0xc88] ;  /* 0x00032200ff027b82 */ /* 0x005e220000000a00 */
[----:B------:R-:W-:Y:S01]  /*0e50*/  ULDC.64 UR12, c[0x0][0x208] ;  /* 0x00008200000c7ab9 */ /* 0x000fe20000000a00 */
[----:B------:R-:W-:Y:S01]  /*0e60*/  ULDC.64 UR8, c[0x0][0xa28] ;  /* 0x00028a0000087ab9 */ /* 0x000fe20000000a00 */
[----:B------:R-:W-:Y:S01]  /*0e70*/  ULDC.64 UR10, c[0x0][0xa18] ;  /* 0x00028600000a7ab9 */ /* 0x000fe20000000a00 */
[----:B0-----:R-:W-:-:S06]  /*0e80*/  IMAD.WIDE R2, R39, 0x4, R2 ;  /* 0x0000000427027825 */ /* 0x001fcc00078e0202 */
[----:B------:R-:W2:Y:S01]  /*0e90*/  LDG.E R2, desc[UR12][R2.64] ;  /* 0x0000000c02027981 */ /* 0x000ea2000c1e1900 */
[----:B------:R-:W-:Y:S02]  /*0ea0*/  UISETP.NE.U32.AND UP0, UPT, UR8, URZ, UPT ;  /* 0x0000003f0800728c */ /* 0x000fe4000bf05070 */
[----:B------:R-:W-:Y:S02]  /*0eb0*/  UISETP.NE.U32.AND UP1, UPT, UR10, URZ, UPT ;  /* 0x0000003f0a00728c */ /* 0x000fe4000bf25070 */
[----:B------:R-:W-:Y:S02]  /*0ec0*/  UISETP.NE.AND.EX UP0, UPT, UR9, URZ, UPT, UP0 ;  /* 0x0000003f0900728c */ /* 0x000fe4000bf05300 */
[----:B------:R-:W-:-:S04]  /*0ed0*/  UISETP.NE.AND.EX UP1, UPT, UR11, URZ, UPT, UP1 ;  /* 0x0000003f0b00728c */ /* 0x000fc8000bf25310 */
[----:B------:R-:W-:Y:S02]  /*0ee0*/  PLOP3.LUT P0, PT, PT, PT, UP0, 0x80, 0x0 ;  /* 0x000000000000781c */ /* 0x000fe40003f0f008 */
[----:B------:R-:W-:Y:S02]  /*0ef0*/  PLOP3.LUT P2, PT, PT, PT, UP1, 0x80, 0x0 ;  /* 0x000000000000781c */ /* 0x000fe40003f4f018 */
[----:B--2---:R-:W-:-:S13]  /*0f00*/  R2UR UR4, R2 ;  /* 0x00000000020472ca */ /* 0x004fda00000e0000 */
[----:B------:R-:W-:Y:S02]  /*0f10*/  USHF.R.S32.HI UR7, URZ, 0x1f, UR4 ;  /* 0x0000001f3f077899 */ /* 0x000fe40008011404 */
[----:B------:R-:W-:Y:S01]  /*0f20*/  IMAD.U32 R207, RZ, RZ, UR4 ;  /* 0x00000004ffcf7e24 */ /* 0x000fe2000f8e00ff */
[----:B------:R-:W-:-:S04]  /*0f30*/  @UP0 ULEA UR8, UP2, UR4, UR8, 0x2 ;  /* 0x0000000804080291 */ /* 0x000fc8000f84103f */
[----:B------:R-:W-:Y:S02]  /*0f40*/  @UP0 ULEA.HI.X UR9, UR4, UR9, UR7, 0x2, UP2 ;  /* 0x0000000904090291 */ /* 0x000fe400090f1407 */
[----:B------:R-:W-:Y:S01]  /*0f50*/  IMAD.U32 R210, RZ, RZ, UR7 ;  /* 0x00000007ffd27e24 */ /* 0x000fe2000f8e00ff */
[----:B------:R-:W-:Y:S01]  /*0f60*/  @UP1 ULEA UR10, UP0, UR4, UR10, 0x2 ;  /* 0x0000000a040a1291 */ /* 0x000fe2000f80103f */
[----:B------:R-:W-:-:S03]  /*0f70*/  IMAD.U32 R2, RZ, RZ, UR8 ;  /* 0x00000008ff027e24 */ /* 0x000fc6000f8e00ff */
[----:B------:R-:W-:Y:S01]  /*0f80*/  @UP1 ULEA.HI.X UR11, UR4, UR11, UR7, 0x2, UP0 ;  /* 0x0000000b040b1291 */ /* 0x000fe200080f1407 */
[----:B------:R-:W-:Y:S01]  /*0f90*/  IMAD.U32 R3, RZ, RZ, UR9 ;  /* 0x00000009ff037e24 */ /* 0x000fe2000f8e00ff */
[----:B------:R-:W-:Y:S01]  /*0fa0*/  ULDC.64 UR8, c[0x0][0x418] ;  /* 0x0001060000087ab9 */ /* 0x000fe20000000a00 */
[----:B------:R-:W-:Y:S01]  /*0fb0*/  IMAD.U32 R4, RZ, RZ, UR10 ;  /* 0x0000000aff047e24 */ /* 0x000fe2000f8e00ff */
[----:B------:R-:W-:Y:S02]  /*0fc0*/  ULDC UR7, c[0x0][0x424] ;  /* 0x0001090000077ab9 */ /* 0x000fe40000000800 */
[----:B------:R-:W-:Y:S01]  /*0fd0*/  IMAD.U32 R5, RZ, RZ, UR11 ;  /* 0x0000000bff057e24 */ /* 0x000fe2000f8e00ff */
[----:B------:R-:W2:Y:S01]  /*0fe0*/  @P0 LDG.E R2, desc[UR12][R2.64] ;  /* 0x0000000c02020981 */ /* 0x000ea2000c1e1900 */
[----:B------:R-:W-:Y:S01]  /*0ff0*/  UISETP.NE.U32.AND UP0, UPT, UR8, URZ, UPT ;  /* 0x0000003f0800728c */ /* 0x000fe2000bf05070 */
[----:B------:R-:W-:Y:S02]  /*1000*/  ULDC.64 UR10, c[0x0][0xa20] ;  /* 0x00028800000a7ab9 */ /* 0x000fe40000000a00 */
[----:B---3--:R-:W3:Y:S01]  /*1010*/  @P2 LDG.E R4, desc[UR12][R4.64] ;  /* 0x0000000c04042981 */ /* 0x008ee2000c1e1900 */
[----:B------:R-:W-:Y:S01]  /*1020*/  ULDC UR12, c[0x0][0x288] ;  /* 0x0000a200000c7ab9 */ /* 0x000fe20000000800 */
[----:B------:R-:W-:Y:S01]  /*1030*/  UISETP.NE.AND.EX UP0, UPT, UR9, URZ, UPT, UP0 ;  /* 0x0000003f0900728c */ /* 0x000fe2000bf05300 */
[----:B------:R-:W-:Y:S01]  /*1040*/  ISETP.NE.U32.AND P1, PT, RZ, UR10, PT ;  /* 0x0000000aff007c0c */ /* 0x000fe2000bf25070 */
[----:B------:R-:W-:Y:S01]  /*1050*/  ULDC UR8, c[0x0][0x2f0] ;  /* 0x0000bc0000087ab9 */ /* 0x000fe20000000800 */
[----:B------:R-:W-:Y:S01]  /*1060*/  UMOV UR4, URZ ;  /* 0x0000003f00047c82 */ /* 0x000fe20008000000 */
[----:B------:R-:W-:Y:S01]  /*1070*/  USEL UR7, UR7, 0x1, UP0 ;  /* 0x0000000107077887 */ /* 0x000fe20008000000 */
[----:B------:R-:W-:Y:S01]  /*1080*/  ISETP.NE.AND.EX P1, PT, RZ, UR11, PT, P1 ;  /* 0x0000000bff007c0c */ /* 0x000fe2000bf25310 */
[----:B------:R-:W-:-:S02]  /*1090*/  IMAD.U32 R208, RZ, RZ, UR6 ;  /* 0x00000006ffd07e24 */ /* 0x000fc4000f8e00ff */
[----:B------:R-:W-:Y:S01]  /*10a0*/  UIMAD UR8, UR7, UR8, URZ ;  /* 0x00000008070872a4 */ /* 0x000fe2000f8e023f */
[----:B--2---:R-:W-:Y:S02]  /*10b0*/  @P0 R2UR UR4, R2 ;  /* 0x00000000020402ca */ /* 0x004fe400000e0000 */
[----:B---3--:R-:W-:-:S13]  /*10c0*/  @P2 R2UR UR12, R4 ;  /* 0x00000000040c22ca */ /* 0x008fda00000e0000 */
[----:B------:R-:W-:Y:S01]  /*10d0*/  IMAD.U32 R17, RZ, RZ, UR12 ;  /* 0x0000000cff117e24 */ /* 0x000fe2000f8e00ff */
[----:B-1--4-:R-:W-:Y:S06]  /*10e0*/  @P2 BRA `(.L_x_2479) ;  /* 0x0000000000402947 */ /* 0x012fec0003800000 */
[----:B------:R-:W-:Y:S02]  /*10f0*/  ULDC.64 UR6, c[0x0][0xa00] ;  /* 0x0002800000067ab9 */ /* 0x000fe40000000a00 */
[----:B------:R-:W-:-:S04]  /*1100*/  ISETP.NE.U32.AND P0, PT, RZ, UR6, PT ;  /* 0x00000006ff007c0c */ /* 0x000fc8000bf05070 */
[----:B------:R-:W-:-:S13]  /*1110*/  ISETP.NE.AND.EX P0, PT, RZ, UR7, PT, P0 ;  /* 0x00000007ff007c0c */ /* 0x000fda000bf05300 */
[----:B------:R-:W-:Y:S05]  /*1120*/  @!P0 BRA `(.L_x_2479) ;  /* 0x0000000000308947 */ /* 0x000fea0003800000 */
[----:B------:R-:W-:Y:S01]  /*1130*/  R2UR UR9, R207 ;  /* 0x00000000cf0972ca */ /* 0x000fe200000e0000 */
[----:B------:R-:W-:Y:S01]  /*1140*/  ULDC.64 UR6, c[0x0][0xa00] ;  /* 0x0002800000067ab9 */ /* 0x000fe20000000a00 */
[----:B------:R-:W-:-:S11]  /*1150*/  ULDC.64 UR12, c[0x0][0x208] ;  /* 0x00008200000c7ab9 */ /* 0x000fd60000000a00 */
[----:B------:R-:W-:-:S06]  /*1160*/  UIMAD.WIDE UR6, UR9, 0x4, UR6 ;  /* 0x00000004090678a5 */ /* 0x000fcc000f8e0206 */
[----:B------:R-:W-:Y:S02]  /*1170*/  IMAD.U32 R2, RZ, RZ, UR6 ;  /* 0x00000006ff027e24 */ /* 0x000fe4000f8e00ff */
[----:B------:R-:W-:-:S05]  /*1180*/  IMAD.U32 R3, RZ, RZ, UR7 ;  /* 0x00000007ff037e24 */ /* 0x000fca000f8e00ff */
[----:B------:R-:W2:Y:S04]  /*1190*/  LDG.E R4, desc[UR12][R2.64] ;  /* 0x0000000c02047981 */ /* 0x000ea8000c1e1900 */
[----:B------:R-:W3:Y:S01]  /*11a0*/  LDG.E R0, desc[UR12][R2.64+0x4] ;  /* 0x0000040c02007981 */ /* 0x000ee2000c1e1900 */
[----:B--2---:R-:W-:Y:S02]  /*11b0*/  R2UR UR6, R4 ;  /* 0x00000000040672ca */ /* 0x004fe400000e0000 */
[----:B---3--:R-:W-:-:S13]  /*11c0*/  R2UR UR7, R0 ;  /* 0x00000000000772ca */ /* 0x008fda00000e0000 */
[----:B------:R-:W-:-:S06]  /*11d0*/  UIADD3 UR6, -UR6, UR7, URZ ;  /* 0x0000000706067290 */ /* 0x000fcc000fffe13f */
[----:B------:R-:W-:-:S07]  /*11e0*/  IMAD.U32 R17, RZ, RZ, UR6 ;  /* 0x00000006ff117e24 */ /* 0x000fce000f8e00ff */
.L_x_2479:
[----:B------:R-:W-:Y:S05]  /*11f0*/  @!P1 BRA `(.L_x_2480) ;  /* 0x0000000000289947 */ /* 0x000fea0003800000 */
[----:B------:R-:W-:Y:S01]  /*1200*/  R2UR UR7, R207 ;  /* 0x00000000cf0772ca */ /* 0x000fe200000e0000 */
[----:B------:R-:W-:Y:S01]  /*1210*/  ULDC.64 UR8, c[0x0][0x208] ;  /* 0x0000820000087ab9 */ /* 0x000fe20000000a00 */
[----:B------:R-:W-:-:S11]  /*1220*/  R2UR UR12, R210 ;  /* 0x00000000d20c72ca */ /* 0x000fd600000e0000 */
[----:B------:R-:W-:-:S04]  /*1230*/  ULEA UR6, UP0, UR7, UR10, 0x2 ;  /* 0x0000000a07067291 */ /* 0x000fc8000f80103f */
[----:B------:R-:W-:Y:S02]  /*1240*/  ULEA.HI.X UR7, UR7, UR11, UR12, 0x2, UP0 ;  /* 0x0000000b07077291 */ /* 0x000fe400080f140c */
[----:B------:R-:W-:-:S04]  /*1250*/  IMAD.U32 R2, RZ, RZ, UR6 ;  /* 0x00000006ff027e24 */ /* 0x000fc8000f8e00ff */
[----:B------:R-:W-:-:S05]  /*1260*/  IMAD.U32 R3, RZ, RZ, UR7 ;  /* 0x00000007ff037e24 */ /* 0x000fca000f8e00ff */
[----:B------:R-:W2:Y:S02]  /*1270*/  LDG.E R2, desc[UR8][R2.64] ;  /* 0x0000000802027981 */ /* 0x000ea4000c1e1900 */
[----:B--2---:R-:W-:Y:S01]  /*1280*/  R2UR UR8, R2 ;  /* 0x00000000020872ca */ /* 0x004fe200000e0000 */
[----:B------:R-:W-:-:S14]  /*1290*/  BRA `(.L_x_2481) ;  /* 0x00000000003c7947 */ /* 0x000fdc0003800000 */
.L_x_2480:
        /* <DEDUP_REMOVED lines=14> */
[----:B------:R-:W-:-:S12]  /*1380*/  UIADD3 UR8, -UR8, UR6, URZ ;  /* 0x0000000608087290 */ /* 0x000fd8000fffe13f */
.L_x_2481:
[----:B------:R-:W-:Y:S01]  /*1390*/  UIADD3 UR9, -UR4, UR8, URZ ;  /* 0x0000000804097290 */ /* 0x000fe2000fffe13f */
[----:B------:R-:W-:Y:S01]  /*13a0*/  R2UR UR7, R17 ;  /* 0x00000000110772ca */ /* 0x000fe200000e0000 */
[----:B------:R-:W-:Y:S01]  /*13b0*/  USHF.L.U32 UR5, UR5, 0x7, URZ ;  /* 0x0000000705057899 */ /* 0x000fe2000800063f */
[----:B------:R-:W-:Y:S01]  /*13c0*/  PLOP3.LUT P0, PT, PT, PT, PT, 0x80, 0x0 ;  /* 0x000000000000781c */ /* 0x000fe20003f0f070 */
[----:B------:R-:W-:Y:S01]  /*13d0*/  ULDC UR4, c[0x0][0x448] ;  /* 0x0001120000047ab9 */ /* 0x000fe20000000800 */
[----:B------:R-:W-:Y:S01]  /*13e0*/  CS2R R2, SRZ ;  /* 0x0000000000027805 */ /* 0x000fe2000001ff00 */
[----:B------:R-:W-:Y:S01]  /*13f0*/  UISETP.NE.AND UP0, UPT, UR4, 0x1, UPT ;  /* 0x000000010400788c */ /* 0x000fe2000bf05270 */
[----:B------:R-:W-:Y:S01]  /*1400*/  IMAD.U32 R18, RZ, RZ, UR9 ;  /* 0x00000009ff127e24 */ /* 0x000fe2000f8e00ff */
[----:B------:R-:W-:Y:S02]  /*1410*/  UIADD3 UR6, UR5, 0x7f, URZ ;  /* 0x0000007f05067890 */ /* 0x000fe4000fffe03f */
[----:B------:R-:W-:Y:S01]  /*1420*/  IMAD.U32 R19, RZ, RZ, UR5 ;  /* 0x00000005ff137e24 */ /* 0x000fe2000f8e00ff */
[----:B------:R-:W-:-:S02]  /*1430*/  CS2R R118, SRZ ;  /* 0x0000000000767805 */ /* 0x000fc4000001ff00 */
[----:B------:R-:W-:Y:S02]  /*1440*/  CS2R R116, SRZ ;  /* 0x0000000000747805 */ /* 0x000fe4000001ff00 */
[----:B------:R-:W-:Y:S02]  /*1450*/  CS2R R114, SRZ ;  /* 0x0000000000727805 */ /* 0x000fe4000001ff00 */
[----:B------:R-:W-:Y:S01]  /*1460*/  CS2R R112, SRZ ;  /* 0x0000000000707805 */ /* 0x000fe2000001ff00 */
[----:B------:R-:W-:Y:S01]  /*1470*/  UIADD3 UR7, UR9, 0x70, -UR7 ;  /* 0x0000007009077890 */ /* 0x000fe2000fffe807 */
[----:B------:R-:W-:Y:S02]  /*1480*/  CS2R R110, SRZ ;  /* 0x00000000006e7805 */ /* 0x000fe4000001ff00 */
[----:B------:R-:W-:Y:S01]  /*1490*/  CS2R R108, SRZ ;  /* 0x00000000006c7805 */ /* 0x000fe2000001ff00 */
[----:B------:R-:W-:Y:S01]  /*14a0*/  @UP0 ULDC UR4, c[0x0][0x44c] ;  /* 0x0001130000040ab9 */ /* 0x000fe20000000800 */
[----:B------:R-:W-:Y:S01]  /*14b0*/  @UP0 ULDC UR8, c[0x0][0x450] ;  /* 0x0001140000080ab9 */ /* 0x000fe20000000800 */
[----:B------:R-:W-:Y:S01]  /*14c0*/  UIMAD.WIDE.U32 UR4, UR6, UR4, URZ ;  /* 0x00000004060472a5 */ /* 0x000fe2000f8e003f */
[----:B------:R-:W-:-:S02]  /*14d0*/  CS2R R106, SRZ ;  /* 0x00000000006a7805 */ /* 0x000fc4000001ff00 */
[----:B------:R-:W-:Y:S02]  /*14e0*/  CS2R R104, SRZ ;  /* 0x0000000000687805 */ /* 0x000fe4000001ff00 */
[----:B------:R-:W-:Y:S01]  /*14f0*/  CS2R R42, SRZ ;  /* 0x00000000002a7805 */ /* 0x000fe2000001ff00 */
[----:B------:R-:W-:Y:S01]  /*1500*/  @UP0 USHF.R.U32.HI UR6, URZ, UR8, UR5 ;  /* 0x000000083f060299 */ /* 0x000fe20008011605 */
[----:B------:R-:W-:Y:S01]  /*1510*/  CS2R R98, SRZ ;  /* 0x0000000000627805 */ /* 0x000fe2000001ff00 */
[----:B------:R-:W-:Y:S01]  /*1520*/  UIADD3 UR5, UR9, 0x6f, URZ ;  /* 0x0000006f09057890 */ /* 0x000fe2000fffe03f */
[----:B------:R-:W-:Y:S01]  /*1530*/  CS2R R100, SRZ ;  /* 0x0000000000647805 */ /* 0x000fe2000001ff00 */
[----:B------:R-:W-:Y:S01]  /*1540*/  UIADD3 UR7, UR7, UR6, URZ ;  /* 0x0000000607077290 */ /* 0x000fe2000fffe03f */
[----:B------:R-:W-:Y:S01]  /*1550*/  CS2R R96, SRZ ;  /* 0x0000000000607805 */ /* 0x000fe2000001ff00 */
[----:B------:R-:W-:Y:S01]  /*1560*/  UMOV UR4, URZ ;  /* 0x0000003f00047c82 */ /* 0x000fe20008000000 */
[----:B------:R-:W-:Y:S01]  /*1570*/  UMOV UR6, URZ ;  /* 0x0000003f00067c82 */ /* 0x000fe20008000000 */
[----:B------:R-:W-:Y:S01]  /*1580*/  UIMAD.WIDE UR4, UR5, -0x6db6db6d, UR4 ;  /* 0x92492493050478a5 */ /* 0x000fe2000f8e0204 */
[----:B------:R-:W-:Y:S01]  /*1590*/  CS2R R94, SRZ ;  /* 0x00000000005e7805 */ /* 0x000fe2000001ff00 */
[----:B------:R-:W-:Y:S01]  /*15a0*/  UIMAD.WIDE UR6, UR7, -0x6db6db6d, UR6 ;  /* 0x92492493070678a5 */ /* 0x000fe2000f8e0206 */
[----:B------:R-:W-:Y:S01]  /*15b0*/  CS2R R92, SRZ ;  /* 0x00000000005c7805 */ /* 0x000fe2000001ff00 */
[----:B------:R-:W-:Y:S01]  /*15c0*/  USHF.R.U32.HI UR4, URZ, 0x1f, UR5 ;  /* 0x0000001f3f047899 */ /* 0x000fe20008011605 */
[----:B------:R-:W-:Y:S01]  /*15d0*/  CS2R R90, SRZ ;  /* 0x00000000005a7805 */ /* 0x000fe2000001ff00 */
[----:B------:R-:W-:Y:S01]  /*15e0*/  USHF.R.U32.HI UR6, URZ, 0x1f, UR7 ;  /* 0x0000001f3f067899 */ /* 0x000fe20008011607 */
[----:B------:R-:W-:Y:S01]  /*15f0*/  CS2R R88, SRZ ;  /* 0x0000000000587805 */ /* 0x000fe2000001ff00 */
[----:B------:R-:W-:Y:S01]  /*1600*/  ULEA.HI.SX32 UR4, UR5, UR4, 0x1a ;  /* 0x0000000405047291 */ /* 0x000fe2000f8fd23f */
        /* <DEDUP_REMOVED lines=9> */
[----:B------:R-:W-:Y:S01]  /*16a0*/  USEL UR38, UR4, UR6, UP0 ;  /* 0x0000000604267287 */ /* 0x000fe20008000000 */
[----:B------:R-:W-:-:S02]  /*16b0*/  CS2R R72, SRZ ;  /* 0x0000000000487805 */ /* 0x000fc4000001ff00 */
[----:B------:R-:W-:Y:S02]  /*16c0*/  CS2R R70, SRZ ;  /* 0x0000000000467805 */ /* 0x000fe4000001ff00 */
[----:B------:R-:W-:Y:S01]  /*16d0*/  CS2R R68, SRZ ;  /* 0x0000000000447805 */ /* 0x000fe2000001ff00 */
[----:B------:R-:W-:Y:S01]  /*16e0*/  UISETP.GE.AND UP0, UPT, UR38, 0x1, UPT ;  /* 0x000000012600788c */ /* 0x000fe2000bf06270 */
[----:B------:R-:W-:Y:S02]  /*16f0*/  CS2R R66, SRZ ;  /* 0x0000000000427805 */ /* 0x000fe4000001ff00 */
[----:B------:R-:W-:Y:S02]  /*1700*/  CS2R R64, SRZ ;  /* 0x0000000000407805 */ /* 0x000fe4000001ff00 */
[----:B------:R-:W-:Y:S02]  /*1710*/  CS2R R62, SRZ ;  /* 0x00000000003e7805 */ /* 0x000fe4000001ff00 */
[----:B------:R-:W-:-:S02]  /*1720*/  CS2R R60, SRZ ;  /* 0x00000000003c7805 */ /* 0x000fc4000001ff00 */
[----:B------:R-:W-:Y:S02]  /*1730*/  CS2R R58, SRZ ;  /* 0x00000000003a7805 */ /* 0x000fe4000001ff00 */
[----:B------:R-:W-:Y:S02]  /*1740*/  PLOP3.LUT P1, PT, PT, PT, UP0, 0x80, 0x0 ;  /* 0x000000000000781c */ /* 0x000fe40003f2f008 */
        /* <DEDUP_REMOVED lines=51> */
.L_x_2483:
        /* <DEDUP_REMOVED lines=11> */
.L_x_2661:
[----:B------:R-:W-:Y:S05]  /*1b30*/  @!P0 BRA `(.L_x_2485) ;  /* 0x0000000000048947 */ /* 0x000fea0003800000 */
[----:B------:R-:W-:Y:S01]  /*1b40*/  BPT.TRAP 0x1 ;  /* 0x000000040000795c */ /* 0x000fe20000300000 */
.L_x_2485:
[----:B------:R-:W-:Y:S02]  /*1b50*/  IMAD.U32 R2, RZ, RZ, UR36 ;  /* 0x00000024ff027e24 */ /* 0x000fe4000f8e00ff */
[----:B0-----:R-:W-:-:S03]  /*1b60*/  IMAD.U32 R3, RZ, RZ, UR61 ;  /* 0x0000003dff037e24 */ /* 0x001fc6000f8e00ff */
[----:B------:R-:W-:Y:S02]  /*1b70*/  LEA R2, R2, UR60, 0x3 ;  /* 0x0000003c02027c11 */ /* 0x000fe4000f8e18ff */
[----:B------:R-:W-:-:S04]  /*1b80*/  SHF.L.U32 R3, R3, 0x1f, RZ ;  /* 0x0000001f03037819 */ /* 0x000fc800000006ff */
[----:B------:R0:W1:Y:S01]  /*1b90*/  SYNCS.PHASECHK.TRANS64.TRYWAIT P2, [R2+URZ+0x36830], R3 ;  /* 0x03683003020075a7 */ /* 0x000062000804017f */
[----:B------:R-:W-:Y:S05]  /*1ba0*/  @!P0 BRA `(.L_x_2486) ;  /* 0x0000000000048947 */ /* 0x000fea0003800000 */
[----:B------:R-:W-:Y:S01]  /*1bb0*/  BPT.TRAP 0x1 ;  /* 0x000000040000795c */ /* 0x000fe20000300000 */
.L_x_2486:
[----:B------:R-:W2:Y:S02]  /*1bc0*/  S2R R0, SR_TID.X ;  /* 0x0000000000007919 */ /* 0x000ea40000002100 */
[----:B--2---:R-:W-:Y:S01]  /*1bd0*/  LOP3.LUT P1, RZ, R0, 0x7f, RZ, 0xc0, !PT ;  /* 0x0000007f00ff7812 */ /* 0x004fe2000782c0ff */
[----:B-1----:R-:W-:-:S12]  /*1be0*/  @P2 BRA `(.L_x_2487) ;  /* 0x0000000000082947 */ /* 0x002fd80003800000 */
[----:B------:R-:W1:Y:S02]  /*1bf0*/  SYNCS.PHASECHK.TRANS64.TRYWAIT P2, [R2+URZ+0x36830], R3 ;  /* 0x03683003020075a7 */ /* 0x000e64000804017f */
[----:B-1----:R-:W-:Y:S05]  /*1c00*/  @!P2 BRA `(.L_x_2488) ;  /* 0x000001640038a947 */ /* 0x002fea0003800000 */
.L_x_2487:
[----:B------:R-:W-:Y:S05]  /*1c10*/  WARPSYNC.ALL ;  /* 0x0000000000007948 */ /* 0x000fea0003800000 */
[----:B------:R-:W-:Y:S01]  /*1c20*/  UIADD3 UR4, UR60, 0x21400, URZ ;  /* 0x000214003c047890 */ /* 0x000fe2000fffe03f */
[----:B------:R-:W-:Y:S01]  /*1c30*/  WARPGROUP.ARRIVE ;  /* 0x00000000000079c5 */ /* 0x000fe20000000000 */
[----:B------:R-:W-:Y:S01]  /*1c40*/  UMOV UR7, 0x40000040 ;  /* 0x4000004000077882 */ /* 0x000fe20000000000 */
[----:B------:R-:W-:Y:S01]  /*1c50*/  UMOV UR11, 0x40000040 ;  /* 0x40000040000b7882 */ /* 0x000fe20000000000 */
[----:B------:R-:W-:Y:S01]  /*1c60*/  USHF.R.U32.HI UR4, URZ, 0x4, UR4 ;  /* 0x000000043f047899 */ /* 0x000fe20008011604 */
[----:B------:R-:W-:Y:S01]  /*1c70*/  R2UR UR39, R17 ;  /* 0x00000000112772ca */ /* 0x000fe200000e0000 */
[----:B------:R-:W-:Y:S01]  /*1c80*/  UMOV UR15, 0x40000040 ;  /* 0x40000040000f7882 */ /* 0x000fe20000000000 */
[----:B------:R-:W-:Y:S01]  /*1c90*/  UMOV UR19, 0x40000040 ;  /* 0x4000004000137882 */ /* 0x000fe20000000000 */
[----:B------:R-:W-:Y:S01]  /*1ca0*/  ULOP3.LUT UR4, UR4, 0x3fff, URZ, 0xc0, !UPT ;  /* 0x00003fff04047892 */ /* 0x000fe2000f8ec03f */
[----:B01----:R-:W-:Y:S01]  /*1cb0*/  @!P1 VIADD R2, R2, 0x36840 ;  /* 0x0003684002029836 */ /* 0x003fe20000000000 */
[----:B------:R-:W-:Y:S01]  /*1cc0*/  UMOV UR23, 0x40000040 ;  /* 0x4000004000177882 */ /* 0x000fe20000000000 */
[----:B------:R-:W-:Y:S01]  /*1cd0*/  UMOV UR27, 0x40000040 ;  /* 0x40000040001b7882 */ /* 0x000fe20000000000 */
[----:B------:R-:W-:Y:S01]  /*1ce0*/  ULOP3.LUT UR5, UR4, 0x10000, URZ, 0xfc, !UPT ;  /* 0x0001000004057892 */ /* 0x000fe2000f8efc3f */
[----:B------:R-:W-:Y:S01]  /*1cf0*/  CS2R R118, SRZ ;  /* 0x0000000000767805 */ /* 0x000fe2000001ff00 */
[----:B------:R-:W-:Y:S01]  /*1d00*/  ULOP3.LUT UR4, UR37, 0x10000, URZ, 0xfc, !UPT ;  /* 0x0001000025047892 */ /* 0x000fe2000f8efc3f */
[----:B------:R-:W-:Y:S01]  /*1d10*/  R2UR UR37, R18 ;  /* 0x00000000122572ca */ /* 0x000fe200000e0000 */
[----:B------:R-:W-:Y:S01]  /*1d20*/  UIMAD UR6, UR36, 0xa80, UR5 ;  /* 0x00000a80240678a4 */ /* 0x000fe2000f8e0205 */
[----:B------:R-:W-:Y:S01]  /*1d30*/  @!P1 PRMT R2, RZ, 0x654, R2 ;  /* 0x00000654ff029816 */ /* 0x000fe20000000002 */
[----:B------:R-:W-:Y:S01]  /*1d40*/  IMAD.U32 R8, RZ, RZ, UR5 ;  /* 0x00000005ff087e24 */ /* 0x000fe2000f8e00ff */
[----:B------:R-:W-:Y:S01]  /*1d50*/  UMOV UR5, 0x40000040 ;  /* 0x4000004000057882 */ /* 0x000fe20000000000 */
[----:B------:R-:W-:Y:S01]  /*1d60*/  UIADD3 UR10, UR6, 0x80, URZ ;  /* 0x00000080060a7890 */ /* 0x000fe2000fffe03f */
[----:B------:R-:W-:Y:S01]  /*1d70*/  CS2R R116, SRZ ;  /* 0x0000000000747805 */ /* 0x000fe2000001ff00 */
[----:B------:R-:W-:Y:S01]  /*1d80*/  UMOV UR8, UR4 ;  /* 0x0000000400087c82 */ /* 0x000fe20008000000 */
[----:B------:R-:W-:Y:S01]  /*1d90*/  UMOV UR9, UR5 ;  /* 0x0000000500097c82 */ /* 0x000fe20008000000 */
[----:B------:R-:W-:-:S02]  /*1da0*/  UIADD3 UR14, UR6, 0x200, URZ ;  /* 0x00000200060e7890 */ /* 0x000fc4000fffe03f */
[----:B------:R-:W-:Y:S01]  /*1db0*/  HGMMA.64x16x16.F32 R72, gdesc[UR4], RZ, !UPT, gsb0 ;  /* 0x00200000044879f0 */ /* 0x000fe2000c0008ff */
[----:B------:R-:W-:Y:S01]  /*1dc0*/  UMOV UR12, UR4 ;  /* 0x00000004000c7c82 */ /* 0x000fe20008000000 */
[----:B------:R-:W-:Y:S01]  /*1dd0*/  UMOV UR13, UR5 ;  /* 0x00000005000d7c82 */ /* 0x000fe20008000000 */
[----:B------:R-:W-:Y:S01]  /*1de0*/  UIADD3 UR18, UR6, 0x280, URZ ;  /* 0x0000028006127890 */ /* 0x000fe2000fffe03f */
[----:B------:R-:W-:Y:S01]  /*1df0*/  UMOV UR16, UR4 ;  /* 0x0000000400107c82 */ /* 0x000fe20008000000 */
[----:B------:R-:W-:Y:S01]  /*1e00*/  UMOV UR17, UR5 ;  /* 0x0000000500117c82 */ /* 0x000fe20008000000 */
[----:B------:R-:W-:Y:S02]  /*1e10*/  UIADD3 UR7, UR4, 0x2, URZ ;  /* 0x0000000204077890 */ /* 0x000fe4000fffe03f */
[----:B------:R-:W-:Y:S02]  /*1e20*/  UIADD3 UR22, UR6, 0x284, URZ ;  /* 0x0000028406167890 */ /* 0x000fe4000fffe03f */
        /* <DEDUP_REMOVED lines=99> */
[----:B------:R-:W-:Y:S01]  /*2460*/  ULDC UR10, c[0x0][0x448] ;  /* 0x00011200000a7ab9 */ /* 0x000fe20000000800 */
[----:B------:R-:W-:Y:S01]  /*2470*/  R2UR UR11, R19 ;  /* 0x00000000130b72ca */ /* 0x000fe200000e0000 */
[----:B------:R-:W-:-:S03]  /*2480*/  UISETP.NE.AND UP0, UPT, UR10, 0x1, UPT ;  /* 0x000000010a00788c */ /* 0x000fc6000bf05270 */
[----:B------:R-:W-:Y:S02]  /*2490*/  UMOV UR10, 0xffffff90 ;  /* 0xffffff90000a7882 */ /* 0x000fe40000000000 */
[----:B------:R-:W-:Y:S01]  /*24a0*/  UIMAD UR10, UR38, UR10, 0x71 ;  /* 0x00000071260a74a4 */ /* 0x000fe2000f8e020a */
[----:B------:R-:W-:-:S05]  /*24b0*/  PLOP3.LUT P2, PT, PT, PT, UP0, 0x80, 0x0 ;  /* 0x000000000000781c */ /* 0x000fca0003f4f008 */
[----:B------:R-:W-:Y:S01]  /*24c0*/  IMAD.U32 R7, RZ, RZ, UR10 ;  /* 0x0000000aff077e24 */ /* 0x000fe2000f8e00ff */
[----:B------:R-:W-:Y:S01]  /*24d0*/  UMOV UR10, UR11 ;  /* 0x0000000b000a7c82 */ /* 0x000fe20008000000 */
[----:B------:R-:W-:Y:S02]  /*24e0*/  VIADD R0, R23, UR11 ;  /* 0x0000000b17007c36 */ /* 0x000fe40008000000 */
[----:B------:R-:W-:Y:S02]  /*24f0*/  IMAD R4, R22, -0x2, R7 ;  /* 0xfffffffe16047824 */ /* 0x000fe400078e0207 */
[----:B------:R-:W-:-:S05]  /*2500*/  IMAD.U32 R7, RZ, RZ, UR39 ;  /* 0x00000027ff077e24 */ /* 0x000fca000f8e00ff */
[----:B------:R-:W-:Y:S01]  /*2510*/  IADD3 R4, -R7, UR37, R4 ;  /* 0x0000002507047c10 */ /* 0x000fe2000fffe104 */
        /* <DEDUP_REMOVED lines=347> */
[----:B------:R-:W-:Y:S02]  /*3ad0*/  @UP0 ULDC UR7, c[0x0][0x44c] ;  /* 0x0001130000070ab9 */ /* 0x000fe40000000800 */
[----:B------:R-:W-:Y:S01]  /*3ae0*/  @P2 IMAD.HI.U32 R3, R0, UR7, RZ ;  /* 0x0000000700032c27 */ /* 0x000fe2000f8e00ff */
[----:B------:R-:W-:-:S04]  /*3af0*/  @UP0 ULDC UR7, c[0x0][0x450] ;  /* 0x0001140000070ab9 */ /* 0x000fc80000000800 */
[----:B------:R-:W-:Y:S01]  /*3b00*/  @P2 SHF.R.U32.HI R0, RZ, UR7, R3 ;  /* 0x00000007ff002c19 */ /* 0x000fe20008011603 */
[----:B------:R-:W-:Y:S02]  /*3b10*/  UIMAD UR7, UR38, -0x70, UR37 ;  /* 0xffffff90260778a4 */ /* 0x000fe4000f8e0225 */
[----:B------:R-:W-:Y:S02]  /*3b20*/  UIADD3 UR38, UR38, -0x2, URZ ;  /* 0xfffffffe26267890 */ /* 0x000fe4000fffe03f */
[----:B------:R-:W0:Y:S01]  /*3b30*/  SHFL.IDX PT, R5, R0, 0x1, 0x1c1f ;  /* 0x003c1f0000057f89 */ /* 0x000e2200000e0000 */
[----:B------:R-:W-:-:S06]  /*3b40*/  UIADD3 UR7, UR7, 0x70, URZ ;  /* 0x0000007007077890 */ /* 0x000fcc000fffe03f */
[----:B------:R-:W-:-:S04]  /*3b50*/  IMAD.U32 R3, RZ, RZ, UR7 ;  /* 0x00000007ff037e24 */ /* 0x000fc8000f8e00ff */
[----:B------:R-:W-:-:S05]  /*3b60*/  IMAD R3, R22, -0x2, R3 ;  /* 0xfffffffe16037824 */ /* 0x000fca00078e0203 */
[----:B0-----:R-:W-:-:S04]  /*3b70*/  VIADDMNMX R5, R5, R4, R3, PT ;  /* 0x0000000405057246 */ /* 0x001fc80003800103 */
[C---:B------:R-:W-:Y:S02]  /*3b80*/  ISETP.GT.AND P3, PT, R5.reuse, RZ, PT ;  /* 0x000000ff0500720c */ /* 0x040fe40003f64270 */
[C---:B------:R-:W-:Y:S02]  /*3b90*/  ISETP.GT.AND P4, PT, R5.reuse, 0x1, PT ;  /* 0x000000010500780c */ /* 0x040fe40003f84270 */
[----:B------:R-:W-:Y:S01]  /*3ba0*/  ISETP.GT.AND P5, PT, R5, 0x8, PT ;  /* 0x000000080500780c */ /* 0x000fe20003fa4270 */
        /* <DEDUP_REMOVED lines=21> */
[----:B------:R-:W-:Y:S02]  /*3d00*/  ISETP.GT.AND P4, PT, R5, 0x10, PT ;  /* 0x000000100500780c */ /* 0x000fe40003f84270 */
[----:B------:R-:W-:Y:S02]  /*3d10*/  FSEL R79, R79, -INF , P3 ;  /* 0xff8000004f4f7808 */ /* 0x000fe40001800000 */
[----:B------:R-:W-:Y:S02]  /*3d20*/  FMNMX.FTZ R6, R13, R6, !PT ;  /* 0x000000060d067209 */ /* 0x000fe40007810000 */
[----:B------:R-:W-:Y:S02]  /*3d30*/  ISETP.GT.AND P3, PT, R5, 0x11, PT ;  /* 0x000000110500780c */ /* 0x000fe40003f64270 */
[----:B------:R-:W-:Y:S01]  /*3d40*/  FMNMX.FTZ R6, R79, R6, !PT ;  /* 0x000000064f067209 */ /* 0x000fe20007810000 */
[----:B------:R-:W-:Y:S02]  /*3d50*/  WARPGROUP.DEPBAR.LE gsb0, 0x0 ;  /* 0x00008000000079c5 */ /* 0x000fe40000010000 */
[----:B------:R-:W-:Y:S01]  /*3d60*/  WARPGROUP.ARRIVE ;  /* 0x00000000000079c5 */ /* 0x000fe20000000000 */
[----:B------:R-:W-:-:S02]  /*3d70*/  FSEL R21, R66, -INF , P4 ;  /* 0xff80000042157808 */ /* 0x000fc40002000000 */
[----:B------:R-:W-:Y:S02]  /*3d80*/  ISETP.GT.AND P4, PT, R5, 0x18, PT ;  /* 0x000000180500780c */ /* 0x000fe40003f84270 */
        /* <DEDUP_REMOVED lines=56> */
[----:B------:R-:W-:Y:S01]  /*4110*/  ISETP.GT.AND P3, PT, R5, 0x49, PT ;  /* 0x000000490500780c */ /* 0x000fe20003f64270 */
[----:B------:R-:W-:Y:S01]  /*4120*/  ULDC UR6, c[0x0][0x988] ;  /* 0x0002620000067ab9 */ /* 0x000fe20000000800 */
        /* <DEDUP_REMOVED lines=28> */
[----:B------:R-:W-:Y:S02]  /*42f0*/  ISETP.GT.AND P3, PT, R5, 0x69, PT ;  /* 0x000000690500780c */ /* 0x000fe40003f64270 */
[----:B------:R-:W-:Y:S02]  /*4300*/  FSEL R113, R30, -INF , P4 ;  /* 0xff8000001e717808 */ /* 0x000fe40002000000 */
[----:B------:R-:W-:Y:S02]  /*4310*/  FMNMX.FTZ R6, R111, R6, !PT ;  /* 0x000000066f067209 */ /* 0x000fe40007810000 */
[----:B------:R-:W-:-:S02]  /*4320*/  FSEL R115, R31, -INF , P3 ;  /* 0xff8000001f737808 */ /* 0x000fc40001800000 */
[----:B------:R-:W-:-:S04]  /*4330*/  FMNMX.FTZ R6, R113, R6, !PT ;  /* 0x0000000671067209 */ /* 0x000fc80007810000 */
[----:B------:R-:W-:-:S05]  /*4340*/  FMNMX.FTZ R9, R115, R6, !PT ;  /* 0x0000000673097209 */ /* 0x000fca0007810000 */
[----:B------:R-:W1:Y:S02]  /*4350*/  SHFL.BFLY PT, R6, R9, 0x2, 0x1f ;  /* 0x0c401f0009067f89 */ /* 0x000e6400000e0000 */
[----:B-1----:R-:W-:Y:S02]  /*4360*/  FMNMX.FTZ R10, R9, R6, !PT ;  /* 0x00000006090a7209 */ /* 0x002fe40007810000 */
[----:B------:R1:W2:Y:S04]  /*4370*/  SHFL.IDX PT, R6, R0, RZ, 0x1c1f ;  /* 0x001c1fff00067589 */ /* 0x0002a800000e0000 */
[----:B------:R-:W3:Y:S01]  /*4380*/  SHFL.BFLY PT, R5, R10, 0x1, 0x1f ;  /* 0x0c201f000a057f89 */ /* 0x000ee200000e0000 */
[----:B-1----:R-:W-:Y:S01]  /*4390*/  IMAD.U32 R0, RZ, RZ, UR6 ;  /* 0x00000006ff007e24 */ /* 0x002fe2000f8e00ff */
[----:B------:R-:W-:-:S02]  /*43a0*/  @UP0 ULDC UR6, c[0x0][0x44c] ;  /* 0x0001130000060ab9 */ /* 0x000fc40000000800 */
[----:B------:R-:W-:-:S03]  /*43b0*/  UIMAD.WIDE.U32 UR6, UR11, UR6, URZ ;  /* 0x000000060b0672a5 */ /* 0x000fc6000f8e003f */
[----:B------:R-:W-:Y:S02]  /*43c0*/  @UP0 ULDC UR11, c[0x0][0x450] ;  /* 0x00011400000b0ab9 */ /* 0x000fe40000000800 */
[----:B------:R-:W-:Y:S02]  /*43d0*/  @UP0 USHF.R.U32.HI UR10, URZ, UR11, UR7 ;  /* 0x0000000b3f0a0299 */ /* 0x000fe40008011607 */
[----:B------:R-:W-:Y:S02]  /*43e0*/  UMOV UR6, URZ ;  /* 0x0000003f00067c82 */ /* 0x000fe40008000000 */
[----:B------:R-:W-:Y:S01]  /*43f0*/  UIADD3 UR7, UR10, UR37, -UR39 ;  /* 0x000000250a077290 */ /* 0x000fe2000fffe827 */
[----:B--2---:R-:W-:-:S03]  /*4400*/  VIADDMNMX R3, R6, R4, R3, PT ;  /* 0x0000000406037246 */ /* 0x004fc60003800103 */
[----:B------:R-:W-:Y:S01]  /*4410*/  UIMAD.WIDE UR6, UR7, -0x6db6db6d, UR6 ;  /* 0x92492493070678a5 */ /* 0x000fe2000f8e0206 */
[----:B---3--:R-:W-:-:S03]  /*4420*/  FMNMX.FTZ R5, R10, R5, !PT ;  /* 0x000000050a057209 */ /* 0x008fc60007810000 */
[----:B------:R-:W-:Y:S01]  /*4430*/  USHF.R.U32.HI UR6, URZ, 0x1f, UR7 ;  /* 0x0000001f3f067899 */ /* 0x000fe20008011607 */
[----:B------:R-:W-:Y:S02]  /*4440*/  ISETP.GT.AND P4, PT, R3, 0x1, PT ;  /* 0x000000010300780c */ /* 0x000fe40003f84270 */
[C---:B------:R-:W-:Y:S01]  /*4450*/  FSETP.NEU.FTZ.AND P3, PT, R5.reuse, -INF , PT ;  /* 0xff8000000500780b */ /* 0x040fe20003f7d000 */
[----:B------:R-:W-:Y:S01]  /*4460*/  FMUL.FTZ R11, R5, R0 ;  /* 0x00000000050b7220 */ /* 0x000fe20000410000 */
[----:B------:R-:W-:Y:S01]  /*4470*/  ISETP.GT.AND P5, PT, R3, 0x8, PT ;  /* 0x000000080300780c */ /* 0x000fe20003fa4270 */
[----:B------:R-:W-:Y:S01]  /*4480*/  ULEA.HI.SX32 UR6, UR7, UR6, 0x1a ;  /* 0x0000000607067291 */ /* 0x000fe2000f8fd23f */
[----:B------:R-:W-:Y:S02]  /*4490*/  FSEL R73, R73, -INF , P4 ;  /* 0xff80000049497808 */ /* 0x000fe40002000000 */
[----:B------:R-:W-:Y:S01]  /*44a0*/  FSEL R26, R11, RZ, P3 ;  /* 0x000000ff0b1a7208 */ /* 0x000fe20001800000 */
[----:B------:R-:W-:Y:S01]  /*44b0*/  UISETP.LT.AND UP1, UPT, URZ, UR6, UPT ;  /* 0x000000063f00728c */ /* 0x000fe2000bf21270 */
[----:B------:R-:W-:-:S02]  /*44c0*/  ISETP.GT.AND P3, PT, R3, RZ, PT ;  /* 0x000000ff0300720c */ /* 0x000fc40003f64270 */
[----:B------:R-:W-:Y:S01]  /*44d0*/  FSEL R9, R76, -INF , P5 ;  /* 0xff8000004c097808 */ /* 0x000fe20002800000 */
[-CC-:B------:R-:W-:Y:S01]  /*44e0*/  FFMA.FTZ R201, R7, R0.reuse, -R26.reuse ;  /* 0x0000000007c97223 */ /* 0x180fe2000001081a */
[----:B------:R-:W-:Y:S01]  /*44f0*/  FSEL R7, R72, -INF , P3 ;  /* 0xff80000048077808 */ /* 0x000fe20001800000 */
[-CC-:B------:R-:W-:Y:S01]  /*4500*/  FFMA.FTZ R203, R13, R0.reuse, -R26.reuse ;  /* 0x000000000dcb7223 */ /* 0x180fe2000001081a */
[----:B------:R-:W-:Y:S01]  /*4510*/  ISETP.GT.AND P3, PT, R3, 0x9, PT ;  /* 0x000000090300780c */ /* 0x000fe20003f64270 */
[-CC-:B------:R-:W-:Y:S01]  /*4520*/  FFMA.FTZ R197, R21, R0.reuse, -R26.reuse ;  /* 0x0000000015c57223 */ /* 0x180fe2000001081a */
[----:B------:R-:W-:Y:S01]  /*4530*/  FMNMX.FTZ R4, R7, R73, !PT ;  /* 0x0000004907047209 */ /* 0x000fe20007810000 */
[-CC-:B------:R-:W-:Y:S01]  /*4540*/  FFMA.FTZ R6, R75, R0.reuse, -R26.reuse ;  /* 0x000000004b067223 */ /* 0x180fe2000001081a */
[----:B------:R-:W-:Y:S01]  /*4550*/  FSEL R77, R77, -INF , P3 ;  /* 0xff8000004d4d7808 */ /* 0x000fe20001800000 */
[----:B------:R-:W-:Y:S01]  /*4560*/  MUFU.EX2 R201, R201 ;  /* 0x000000c900c97308 */ /* 0x000fe20000000800 */
[----:B------:R-:W-:Y:S01]  /*4570*/  ISETP.GT.AND P3, PT, R3, 0x10, PT ;  /* 0x000000100300780c */ /* 0x000fe20003f64270 */
[--C-:B------:R-:W-:Y:S01]  /*4580*/  FFMA.FTZ R10, R79, R0, -R26.reuse ;  /* 0x000000004f0a7223 */ /* 0x100fe2000001081a */
[----:B------:R-:W-:Y:S01]  /*4590*/  FMNMX.FTZ R4, R9, R4, !PT ;  /* 0x0000000409047209 */ /* 0x000fe20007810000 */
[-CC-:B------:R-:W-:Y:S01]  /*45a0*/  FFMA.FTZ R12, R67, R0.reuse, -R26.reuse ;  /* 0x00000000430c7223 */ /* 0x180fe2000001081a */
[----:B------:R-:W-:Y:S01]  /*45b0*/  ISETP.GT.AND P4, PT, R3, 0x11, PT ;  /* 0x000000110300780c */ /* 0x000fe20003f84270 */
[--C-:B------:R-:W-:Y:S01]  /*45c0*/  FFMA.FTZ R199, R81, R0, -R26.reuse ;  /* 0x0000000051c77223 */ /* 0x100fe2000001081a */
[----:B------:R-:W-:Y:S01]  /*45d0*/  FSEL R11, R64, -INF , P3 ;  /* 0xff800000400b7808 */ /* 0x000fe20001800000 */
[----:B------:R-:W1:Y:S01]  /*45e0*/  MUFU.EX2 R6, R6 ;  /* 0x0000000600067308 */ /* 0x000e620000000800 */
[----:B------:R-:W-:Y:S01]  /*45f0*/  FMNMX.FTZ R4, R77, R4, !PT ;  /* 0x000000044d047209 */ /* 0x000fe20007810000 */
[-CC-:B------:R-:W-:Y:S01]  /*4600*/  FFMA.FTZ R14, R71, R0.reuse, -R26.reuse ;  /* 0x00000000470e7223 */ /* 0x180fe2000001081a */
[----:B------:R-:W-:Y:S01]  /*4610*/  ISETP.GT.AND P3, PT, R3, 0x18, PT ;  /* 0x000000180300780c */ /* 0x000fe20003f64270 */
[-CC-:B------:R-:W-:Y:S01]  /*4620*/  FFMA.FTZ R193, R83, R0.reuse, -R26.reuse ;  /* 0x0000000053c17223 */ /* 0x180fe2000001081a */
[----:B------:R-:W-:Y:S01]  /*4630*/  FSEL R65, R65, -INF , P4 ;  /* 0xff80000041417808 */ /* 0x000fe20002000000 */
[--C-:B------:R-:W-:Y:S01]  /*4640*/  FFMA.FTZ R20, R59, R0, -R26.reuse ;  /* 0x000000003b147223 */ /* 0x100fe2000001081a */
[----:B------:R-:W-:Y:S01]  /*4650*/  FMNMX.FTZ R4, R11, R4, !PT ;  /* 0x000000040b047209 */ /* 0x000fe20007810000 */
[----:B------:R-:W-:Y:S01]  /*4660*/  MUFU.EX2 R203, R203 ;  /* 0x000000cb00cb7308 */ /* 0x000fe20000000800 */
[----:B------:R-:W-:Y:S01]  /*4670*/  ISETP.GT.AND P4, PT, R3, 0x19, PT ;  /* 0x000000190300780c */ /* 0x000fe20003f84270 */
[-CC-:B------:R-:W-:Y:S01]  /*4680*/  FFMA.FTZ R195, R85, R0.reuse, -R26.reuse ;  /* 0x0000000055c37223 */ /* 0x180fe2000001081a */
[----:B------:R-:W-:Y:S01]  /*4690*/  FSEL R13, R68, -INF , P3 ;  /* 0xff800000440d7808 */ /* 0x000fe20001800000 */
[--C-:B------:R-:W-:Y:S01]  /*46a0*/  FFMA.FTZ R63, R63, R0, -R26.reuse ;  /* 0x000000003f3f7223 */ /* 0x100fe2000001081a */
        /* <DEDUP_REMOVED lines=11> */
[----:B------:R-:W-:Y:S01]  /*4760*/  MUFU.EX2 R197, R197 ;  /* 0x000000c500c57308 */ /* 0x000fe20000000800 */
        /* <DEDUP_REMOVED lines=25> */
[----:B------:R-:W-:Y:S01]  /*4900*/  FFMA.FTZ R113, R113, R0, -R26 ;  /* 0x0000000071717223 */ /* 0x000fe2000001081a */
[----:B------:R-:W-:Y:S01]  /*4910*/  ISETP.GT.AND P3, PT, R3, 0x38, PT ;  /* 0x000000380300780c */ /* 0x000fe20003f64270 */
[----:B------:R-:W-:Y:S01]  /*4920*/  USEL UR11, URZ, UR6, !UP1 ;  /* 0x000000063f0b7287 */ /* 0x000fe2000c800000 */
[----:B------:R-:W-:-:S02]  /*4930*/  FSEL R49, R49, -INF , P4 ;  /* 0xff80000031317808 */ /* 0x000fc40002000000 */
[----:B------:R-:W-:Y:S02]  /*4940*/  CS2R R84, SRZ ;  /* 0x0000000000547805 */ /* 0x000fe4000001ff00 */
[----:B------:R-:W-:Y:S01]  /*4950*/  FMNMX.FTZ R4, R27, R4, !PT ;  /* 0x000000041b047209 */ /* 0x000fe20007810000 */
[----:B------:R-:W-:Y:S01]  /*4960*/  MUFU.EX2 R193, R193 ;  /* 0x000000c100c17308 */ /* 0x000fe20000000800 */
[----:B------:R-:W-:Y:S01]  /*4970*/  ISETP.GT.AND P4, PT, R3, 0x39, PT ;  /* 0x000000390300780c */ /* 0x000fe20003f84270 */
[----:B------:R-:W-:Y:S01]  /*4980*/  UISETP.GE.AND UP1, UPT, UR38, UR11, UPT ;  /* 0x0000000b2600728c */ /* 0x000fe2000bf26270 */
[----:B------:R-:W-:Y:S02]  /*4990*/  FSEL R31, R52, -INF , P3 ;  /* 0xff800000341f7808 */ /* 0x000fe40001800000 */
[----:B------:R-:W-:Y:S02]  /*49a0*/  CS2R R82, SRZ ;  /* 0x0000000000527805 */ /* 0x000fe4000001ff00 */
[----:B------:R-:W-:-:S02]  /*49b0*/  FMNMX.FTZ R4, R49, R4, !PT ;  /* 0x0000000431047209 */ /* 0x000fc40007810000 */
[----:B------:R-:W-:Y:S02]  /*49c0*/  CS2R R80, SRZ ;  /* 0x0000000000507805 */ /* 0x000fe4000001ff00 */
[----:B------:R-:W-:Y:S01]  /*49d0*/  FSEL R53, R53, -INF , P4 ;  /* 0xff80000035357808 */ /* 0x000fe20002000000 */
[----:B------:R-:W-:Y:S01]  /*49e0*/  MUFU.EX2 R20, R20 ;  /* 0x0000001400147308 */ /* 0x000fe20000000800 */
[----:B------:R-:W-:Y:S02]  /*49f0*/  ISETP.GT.AND P3, PT, R3, 0x40, PT ;  /* 0x000000400300780c */ /* 0x000fe40003f64270 */
[----:B------:R-:W-:Y:S02]  /*4a00*/  CS2R R78, SRZ ;  /* 0x00000000004e7805 */ /* 0x000fe4000001ff00 */
[----:B------:R-:W-:Y:S02]  /*4a10*/  FMNMX.FTZ R4, R31, R4, !PT ;  /* 0x000000041f047209 */ /* 0x000fe40007810000 */
[----:B------:R-:W-:-:S02]  /*4a20*/  CS2R R74, SRZ ;  /* 0x00000000004a7805 */ /* 0x000fc4000001ff00 */
[----:B------:R-:W-:Y:S02]  /*4a30*/  ISETP.GT.AND P4, PT, R3, 0x41, PT ;  /* 0x000000410300780c */ /* 0x000fe40003f84270 */
[----:B------:R-:W-:Y:S02]  /*4a40*/  CS2R R70, SRZ ;  /* 0x0000000000467805 */ /* 0x000fe4000001ff00 */
[----:B------:R-:W-:Y:S01]  /*4a50*/  FSEL R35, R40, -INF , P3 ;  /* 0xff80000028237808 */ /* 0x000fe20001800000 */
[----:B------:R-:W-:Y:S01]  /*4a60*/  MUFU.EX2 R195, R195 ;  /* 0x000000c300c37308 */ /* 0x000fe20000000800 */
[----:B------:R-:W-:Y:S02]  /*4a70*/  FMNMX.FTZ R4, R53, R4, !PT ;  /* 0x0000000435047209 */ /* 0x000fe40007810000 */
[----:B------:R-:W-:Y:S02]  /*4a80*/  CS2R R66, SRZ ;  /* 0x0000000000427805 */ /* 0x000fe4000001ff00 */
[----:B------:R-:W-:-:S02]  /*4a90*/  ISETP.GT.AND P3, PT, R3, 0x48, PT ;  /* 0x000000480300780c */ /* 0x000fc40003f64270 */
[----:B------:R-:W-:Y:S02]  /*4aa0*/  CS2R R58, SRZ ;  /* 0x00000000003a7805 */ /* 0x000fe4000001ff00 */
[----:B------:R-:W-:Y:S02]  /*4ab0*/  FSEL R41, R41, -INF , P4 ;  /* 0xff80000029297808 */ /* 0x000fe40002000000 */
[----:B------:R-:W-:Y:S01]  /*4ac0*/  FMNMX.FTZ R4, R35, R4, !PT ;  /* 0x0000000423047209 */ /* 0x000fe20007810000 */
[----:B------:R2:W-:Y:S01]  /*4ad0*/  MUFU.EX2 R30, R63 ;  /* 0x0000003f001e7308 */ /* 0x0005e20000000800 */
[----:B------:R-:W-:Y:S02]  /*4ae0*/  ISETP.GT.AND P4, PT, R3, 0x49, PT ;  /* 0x000000490300780c */ /* 0x000fe40003f84270 */
[----:B------:R-:W-:Y:S01]  /*4af0*/  FSEL R39, R44, -INF , P3 ;  /* 0xff8000002c277808 */ /* 0x000fe20001800000 */
[----:B-1----:R-:W-:Y:S01]  /*4b00*/  FADD.FTZ R44, R201, R6 ;  /* 0x00000006c92c7221 */ /* 0x002fe20000010000 */
[----:B------:R-:W-:-:S02]  /*4b10*/  FMNMX.FTZ R4, R41, R4, !PT ;  /* 0x0000000429047209 */ /* 0x000fc40007810000 */
[----:B------:R-:W-:Y:S01]  /*4b20*/  FSEL R45, R45, -INF , P4 ;  /* 0xff8000002d2d7808 */ /* 0x000fe20002000000 */
[----:B------:R-:W-:Y:S01]  /*4b30*/  MUFU.EX2 R87, R87 ;  /* 0x0000005700577308 */ /* 0x000fe20000000800 */
[----:B------:R-:W-:Y:S02]  /*4b40*/  ISETP.GT.AND P3, PT, R3, 0x50, PT ;  /* 0x000000500300780c */ /* 0x000fe40003f64270 */
[----:B--2---:R-:W-:Y:S02]  /*4b50*/  CS2R R62, SRZ ;  /* 0x00000000003e7805 */ /* 0x004fe4000001ff00 */
[----:B------:R-:W-:Y:S02]  /*4b60*/  FMNMX.FTZ R4, R39, R4, !PT ;  /* 0x0000000427047209 */ /* 0x000fe40007810000 */
[----:B------:R-:W-:Y:S02]  /*4b70*/  ISETP.GT.AND P4, PT, R3, 0x51, PT ;  /* 0x000000510300780c */ /* 0x000fe40003f84270 */
[----:B------:R-:W-:Y:S01]  /*4b80*/  FSEL R43, R32, -INF , P3 ;  /* 0xff800000202b7808 */ /* 0x000fe20001800000 */
[----:B------:R-:W-:Y:S01]  /*4b90*/  MUFU.EX2 R91, R91 ;  /* 0x0000005b005b7308 */ /* 0x000fe20000000800 */
[----:B------:R-:W-:-:S02]  /*4ba0*/  FMNMX.FTZ R4, R45, R4, !PT ;  /* 0x000000042d047209 */ /* 0x000fc40007810000 */
[----:B------:R-:W-:Y:S02]  /*4bb0*/  ISETP.GT.AND P3, PT, R3, 0x58, PT ;  /* 0x000000580300780c */ /* 0x000fe40003f64270 */
[----:B------:R-:W-:Y:S02]  /*4bc0*/  FSEL R33, R33, -INF , P4 ;  /* 0xff80000021217808 */ /* 0x000fe40002000000 */
[----:B------:R-:W-:Y:S01]  /*4bd0*/  FMNMX.FTZ R4, R43, R4, !PT ;  /* 0x000000042b047209 */ /* 0x000fe20007810000 */
[----:B------:R-:W-:Y:S01]  /*4be0*/  MUFU.EX2 R93, R93 ;  /* 0x0000005d005d7308 */ /* 0x000fe20000000800 */
[----:B------:R-:W-:Y:S02]  /*4bf0*/  ISETP.GT.AND P4, PT, R3, 0x59, PT ;  /* 0x000000590300780c */ /* 0x000fe40003f84270 */
[----:B------:R-:W-:Y:S02]  /*4c00*/  FSEL R47, R36, -INF , P3 ;  /* 0xff800000242f7808 */ /* 0x000fe40001800000 */
[----:B------:R-:W-:-:S02]  /*4c10*/  FMNMX.FTZ R4, R33, R4, !PT ;  /* 0x0000000421047209 */ /* 0x000fc40007810000 */
[----:B------:R-:W-:Y:S01]  /*4c20*/  FSEL R37, R37, -INF , P4 ;  /* 0xff80000025257808 */ /* 0x000fe20002000000 */
[----:B------:R1:W2:Y:S01]  /*4c30*/  MUFU.EX2 R34, R95 ;  /* 0x0000005f00227308 */ /* 0x0002a20000000800 */
[----:B------:R-:W-:Y:S02]  /*4c40*/  ISETP.GT.AND P3, PT, R3, 0x60, PT ;  /* 0x000000600300780c */ /* 0x000fe40003f64270 */
[----:B------:R-:W-:Y:S02]  /*4c50*/  FMNMX.FTZ R4, R47, R4, !PT ;  /* 0x000000042f047209 */ /* 0x000fe40007810000 */
[----:B------:R-:W-:Y:S02]  /*4c60*/  ISETP.GT.AND P4, PT, R3, 0x61, PT ;  /* 0x000000610300780c */ /* 0x000fe40003f84270 */
[----:B------:R-:W-:Y:S01]  /*4c70*/  FSEL R51, R24, -INF , P3 ;  /* 0xff80000018337808 */ /* 0x000fe20001800000 */
[--C-:B------:R-:W-:Y:S01]  /*4c80*/  FFMA.FTZ R24, R55, R0, -R26.reuse ;  /* 0x0000000037187223 */ /* 0x100fe2000001081a */
[----:B------:R-:W-:Y:S01]  /*4c90*/  FMNMX.FTZ R4, R37, R4, !PT ;  /* 0x0000000425047209 */ /* 0x000fe20007810000 */
[----:B------:R-:W-:Y:S01]  /*4ca0*/  MUFU.EX2 R97, R97 ;  /* 0x0000006100617308 */ /* 0x000fe20000000800 */
[----:B------:R-:W-:Y:S01]  /*4cb0*/  ISETP.GT.AND P3, PT, R3, 0x68, PT ;  /* 0x000000680300780c */ /* 0x000fe20003f64270 */
[----:B------:R-:W-:Y:S01]  /*4cc0*/  FFMA.FTZ R26, R115, R0, -R26 ;  /* 0x00000000731a7223 */ /* 0x000fe2000001081a */
[----:B------:R-:W-:-:S02]  /*4cd0*/  FSEL R25, R25, -INF , P4 ;  /* 0xff80000019197808 */ /* 0x000fc40002000000 */
[----:B------:R-:W-:Y:S02]  /*4ce0*/  CS2R R114, SRZ ;  /* 0x0000000000727805 */ /* 0x000fe4000001ff00 */
[----:B------:R-:W-:Y:S02]  /*4cf0*/  FMNMX.FTZ R4, R51, R4, !PT ;  /* 0x0000000433047209 */ /* 0x000fe40007810000 */
[----:B-1----:R-:W-:Y:S02]  /*4d00*/  CS2R R94, SRZ ;  /* 0x00000000005e7805 */ /* 0x002fe4000001ff00 */
[----:B------:R-:W-:Y:S01]  /*4d10*/  ISETP.GT.AND P4, PT, R3, 0x69, PT ;  /* 0x000000690300780c */ /* 0x000fe20003f84270 */
[----:B------:R-:W1:Y:S01]  /*4d20*/  MUFU.EX2 R32, R24 ;  /* 0x0000001800207308 */ /* 0x000e620000000800 */
[----:B------:R-:W-:Y:S02]  /*4d30*/  FSEL R3, R28, -INF , P3 ;  /* 0xff8000001c037808 */ /* 0x000fe40001800000 */
[----:B------:R-:W-:-:S02]  /*4d40*/  FMNMX.FTZ R4, R25, R4, !PT ;  /* 0x0000000419047209 */ /* 0x000fc40007810000 */
[----:B------:R-:W-:Y:S02]  /*4d50*/  FSEL R29, R29, -INF , P4 ;  /* 0xff8000001d1d7808 */ /* 0x000fe40002000000 */
[----:B------:R-:W-:Y:S01]  /*4d60*/  FMNMX.FTZ R4, R3, R4, !PT ;  /* 0x0000000403047209 */ /* 0x000fe20007810000 */
[----:B------:R3:W4:Y:S01]  /*4d70*/  MUFU.EX2 R28, R89 ;  /* 0x00000059001c7308 */ /* 0x0007220000000800 */
[----:B------:R-:W-:Y:S02]  /*4d80*/  F2FP.F16.F32.PACK_AB R201, R6, R201 ;  /* 0x000000c906c9723e */ /* 0x000fe400000000ff */
[----:B------:R-:W-:Y:S02]  /*4d90*/  FMNMX.FTZ R4, R29, R4, !PT ;  /* 0x000000041d047209 */ /* 0x000fe40007810000 */
[----:B--2---:R-:W-:-:S03]  /*4da0*/  F2FP.F16.F32.PACK_AB R185, R34, R93 ;  /* 0x0000005d22b9723e */ /* 0x004fc600000000ff */
[----:B------:R-:W2:Y:S01]  /*4db0*/  SHFL.BFLY PT, R55, R4, 0x2, 0x1f ;  /* 0x0c401f0004377f89 */ /* 0x000ea200000e0000 */
[----:B------:R5:W0:Y:S01]  /*4dc0*/  MUFU.EX2 R36, R99 ;  /* 0x0000006300247308 */ /* 0x000a220000000800 */
[----:B-1----:R-:W-:Y:S02]  /*4dd0*/  F2FP.F16.F32.PACK_AB R191, R32, R91 ;  /* 0x0000005b20bf723e */ /* 0x002fe400000000ff */
[----:B---3--:R-:W-:-:S05]  /*4de0*/  CS2R R88, SRZ ;  /* 0x0000000000587805 */ /* 0x008fca000001ff00 */
[----:B------:R-:W-:Y:S01]  /*4df0*/  MUFU.EX2 R101, R101 ;  /* 0x0000006500657308 */ /* 0x000fe20000000800 */
[----:B----4-:R-:W-:Y:S02]  /*4e00*/  F2FP.F16.F32.PACK_AB R189, R28, R87 ;  /* 0x000000571cbd723e */ /* 0x010fe400000000ff */
[----:B-----5:R-:W-:-:S05]  /*4e10*/  CS2R R98, SRZ ;  /* 0x0000000000627805 */ /* 0x020fca000001ff00 */
[----:B------:R1:W3:Y:S01]  /*4e20*/  MUFU.EX2 R38, R103 ;  /* 0x0000006700267308 */ /* 0x0002e20000000800 */
[----:B0-----:R-:W-:Y:S02]  /*4e30*/  F2FP.F16.F32.PACK_AB R187, R36, R97 ;  /* 0x0000006124bb723e */ /* 0x001fe400000000ff */
[----:B--2---:R-:W-:-:S05]  /*4e40*/  FMNMX.FTZ R55, R4, R55, !PT ;  /* 0x0000003704377209 */ /* 0x004fca0007810000 */
[----:B------:R-:W-:Y:S01]  /*4e50*/  MUFU.EX2 R105, R105 ;  /* 0x0000006900697308 */ /* 0x000fe20000000800 */
[----:B-1----:R-:W-:Y:S01]  /*4e60*/  CS2R R102, SRZ ;  /* 0x0000000000667805 */ /* 0x002fe2000001ff00 */
[----:B------:R-:W0:Y:S06]  /*4e70*/  SHFL.BFLY PT, R4, R55, 0x1, 0x1f ;  /* 0x0c201f0037047f89 */ /* 0x000e2c00000e0000 */
[----:B------:R1:W2:Y:S01]  /*4e80*/  MUFU.EX2 R40, R107 ;  /* 0x0000006b00287308 */ /* 0x0002a20000000800 */
[----:B---3--:R-:W-:-:S07]  /*4e90*/  F2FP.F16.F32.PACK_AB R181, R38, R101 ;  /* 0x0000006526b5723e */ /* 0x008fce00000000ff */
[----:B------:R-:W-:Y:S01]  /*4ea0*/  MUFU.EX2 R109, R109 ;  /* 0x0000006d006d7308 */ /* 0x000fe20000000800 */
[----:B-1----:R-:W-:-:S07]  /*4eb0*/  CS2R R106, SRZ ;  /* 0x00000000006a7805 */ /* 0x002fce000001ff00 */
[----:B------:R1:W-:Y:S01]  /*4ec0*/  MUFU.EX2 R42, R111 ;  /* 0x0000006f002a7308 */ /* 0x0003e20000000800 */
[----:B--2---:R-:W-:Y:S02]  /*4ed0*/  F2FP.F16.F32.PACK_AB R183, R40, R105 ;  /* 0x0000006928b7723e */ /* 0x004fe400000000ff */
[----:B0-----:R-:W-:Y:S01]  /*4ee0*/  FMNMX.FTZ R4, R55, R4, !PT ;  /* 0x0000000437047209 */ /* 0x001fe20007810000 */
[----:B------:R-:W-:Y:S01]  /*4ef0*/  FADD.FTZ R55, R203, R44 ;  /* 0x0000002ccb377221 */ /* 0x000fe20000010000 */
[----:B------:R-:W-:Y:S02]  /*4f00*/  F2FP.F16.F32.PACK_AB R203, R10, R203 ;  /* 0x000000cb0acb723e */ /* 0x000fe400000000ff */
[C---:B------:R-:W-:Y:S01]  /*4f10*/  FSETP.NEU.FTZ.AND P3, PT, R4.reuse, -INF , PT ;  /* 0xff8000000400780b */ /* 0x040fe20003f7d000 */
[----:B------:R-:W-:Y:S01]  /*4f20*/  FMUL.FTZ R24, R4, R0 ;  /* 0x0000000004187220 */ /* 0x000fe20000410000 */
[----:B------:R-:W-:Y:S01]  /*4f30*/  FADD.FTZ R44, R10, R55 ;  /* 0x000000370a2c7221 */ /* 0x000fe20000010000 */
[----:B------:R-:W-:Y:S01]  /*4f40*/  MUFU.EX2 R113, R113 ;  /* 0x0000007100717308 */ /* 0x000fe20000000800 */
[----:B-1----:R-:W-:-:S02]  /*4f50*/  CS2R R110, SRZ ;  /* 0x00000000006e7805 */ /* 0x002fc4000001ff00 */
[----:B------:R-:W-:Y:S01]  /*4f60*/  FSEL R24, R24, RZ, P3 ;  /* 0x000000ff18187208 */ /* 0x000fe20001800000 */
[----:B------:R-:W-:Y:S01]  /*4f70*/  FADD.FTZ R55, R197, R44 ;  /* 0x0000002cc5377221 */ /* 0x000fe20000010000 */
[----:B------:R-:W-:Y:S02]  /*4f80*/  PLOP3.LUT P3, PT, PT, PT, UP1, 0x80, 0x0 ;  /* 0x000000000000781c */ /* 0x000fe40003f6f018 */
[C---:B------:R-:W-:Y:S01]  /*4f90*/  F2FP.F16.F32.PACK_AB R197, R12.reuse, R197 ;  /* 0x000000c50cc5723e */ /* 0x040fe200000000ff */
        /* <DEDUP_REMOVED lines=13> */
[----:B------:R-:W0:Y:S01]  /*5070*/  MUFU.EX2 R7, R7 ;  /* 0x0000000700077308 */ /* 0x000e220000000800 */
[----:B------:R-:W-:Y:S01]  /*5080*/  FADD.FTZ R46, R12, R55 ;  /* 0x000000370c2e7221 */ /* 0x000fe20000010000 */
        /* <DEDUP_REMOVED lines=10> */
[-CC-:B------:R-:W-:Y:S01]  /*5130*/  FFMA.FTZ R45, R45, R0.reuse, -R24.reuse ;  /* 0x000000002d2d7223 */ /* 0x180fe20000010818 */
[-CC-:B------:R-:W-:Y:S01]  /*5140*/  FFMA.FTZ R43, R43, R0.reuse, -R24.reuse ;  /* 0x000000002b2b7223 */ /* 0x180fe20000010818 */
[-CC-:B------:R-:W-:Y:S01]  /*5150*/  FFMA.FTZ R33, R33, R0.reuse, -R24.reuse ;  /* 0x0000000021217223 */ /* 0x180fe20000010818 */
[-C--:B------:R-:W-:Y:S01]  /*5160*/  FFMA.FTZ R47, R47, R0.reuse, -R24 ;  /* 0x000000002f2f7223 */ /* 0x080fe20000010818 */
[----:B------:R2:W3:Y:S01]  /*5170*/  MUFU.EX2 R202, R77 ;  /* 0x0000004d00ca7308 */ /* 0x0004e20000000800 */
[----:B0-----:R-:W-:Y:S01]  /*5180*/  FADD.FTZ R44, R7, R200 ;  /* 0x000000c8072c7221 */ /* 0x001fe20000010000 */
[-CC-:B------:R-:W-:Y:S01]  /*5190*/  FFMA.FTZ R37, R37, R0.reuse, -R24.reuse ;  /* 0x0000000025257223 */ /* 0x180fe20000010818 */
[-CC-:B------:R-:W-:Y:S01]  /*51a0*/  FFMA.FTZ R51, R51, R0.reuse, -R24.reuse ;  /* 0x0000000033337223 */ /* 0x180fe20000010818 */
[-CC-:B------:R-:W-:Y:S01]  /*51b0*/  FFMA.FTZ R25, R25, R0.reuse, -R24.reuse ;  /* 0x0000000019197223 */ /* 0x180fe20000010818 */
[-CC-:B------:R-:W-:Y:S01]  /*51c0*/  FFMA.FTZ R3, R3, R0.reuse, -R24.reuse ;  /* 0x0000000003037223 */ /* 0x180fe20000010818 */
[----:B------:R-:W-:Y:S01]  /*51d0*/  FFMA.FTZ R24, R29, R0, -R24 ;  /* 0x000000001d187223 */ /* 0x000fe20000010818 */
[----:B------:R-:W-:Y:S01]  /*51e0*/  F2FP.F16.F32.PACK_AB R200, R200, R7 ;  /* 0x00000007c8c8723e */ /* 0x000fe200000000ff */
[----:B------:R-:W0:Y:S01]  /*51f0*/  MUFU.EX2 R11, R11 ;  /* 0x0000000b000b7308 */ /* 0x000e220000000800 */
[----:B------:R-:W-:Y:S01]  /*5200*/  IMAD.U32 R12, RZ, RZ, UR11 ;  /* 0x0000000bff0c7e24 */ /* 0x000fe2000f8e00ff */
[----:B------:R-:W-:-:S02]  /*5210*/  F2FP.F16.F32.PACK_AB R177, R42, R109 ;  /* 0x0000006d2ab1723e */ /* 0x000fc400000000ff */
[----:B--2---:R-:W-:Y:S02]  /*5220*/  CS2R R76, SRZ ;  /* 0x00000000004c7805 */ /* 0x004fe4000001ff00 */
[----:B------:R-:W-:Y:S02]  /*5230*/  F2FP.F16.F32.PACK_AB R199, R14, R199 ;  /* 0x000000c70ec7723e */ /* 0x000fe400000000ff */
[----:B------:R-:W-:Y:S02]  /*5240*/  CS2R R72, SRZ ;  /* 0x0000000000487805 */ /* 0x000fe4000001ff00 */
[----:B------:R-:W-:Y:S01]  /*5250*/  CS2R R54, SRZ ;  /* 0x0000000000367805 */ /* 0x000fe2000001ff00 */
[----:B------:R2:W4:Y:S08]  /*5260*/  MUFU.EX2 R196, R65 ;  /* 0x0000004100c47308 */ /* 0x0005300000000800 */
[----:B------:R-:W5:Y:S01]  /*5270*/  MUFU.EX2 R13, R13 ;  /* 0x0000000d000d7308 */ /* 0x000f620000000800 */
[----:B--2---:R-:W-:-:S07]  /*5280*/  CS2R R64, SRZ ;  /* 0x0000000000407805 */ /* 0x004fce000001ff00 */
[----:B------:R1:W-:Y:S08]  /*5290*/  MUFU.EX2 R188, R49 ;  /* 0x0000003100bc7308 */ /* 0x0003f00000000800 */
[----:B------:R2:W5:Y:S01]  /*52a0*/  MUFU.EX2 R198, R69 ;  /* 0x0000004500c67308 */ /* 0x0005620000000800 */
[----:B-1----:R-:W-:-:S04]  /*52b0*/  FADD.FTZ R49, R9, R44 ;  /* 0x0000002c09317221 */ /* 0x002fc80000010000 */
[C---:B---3--:R-:W-:Y:S01]  /*52c0*/  FADD.FTZ R44, R202.reuse, R49 ;  /* 0x00000031ca2c7221 */ /* 0x048fe20000010000 */
[----:B------:R-:W-:Y:S02]  /*52d0*/  F2FP.F16.F32.PACK_AB R202, R202, R9 ;  /* 0x00000009caca723e */ /* 0x000fe400000000ff */
[----:B------:R-:W1:Y:S01]  /*52e0*/  MUFU.EX2 R15, R15 ;  /* 0x0000000f000f7308 */ /* 0x000e620000000800 */
[----:B0-----:R-:W-:Y:S01]  /*52f0*/  FADD.FTZ R49, R11, R44 ;  /* 0x0000002c0b317221 */ /* 0x001fe20000010000 */
[----:B--2---:R-:W-:-:S03]  /*5300*/  CS2R R68, SRZ ;  /* 0x0000000000447805 */ /* 0x004fc6000001ff00 */
[C---:B----4-:R-:W-:Y:S01]  /*5310*/  FADD.FTZ R44, R196.reuse, R49 ;  /* 0x00000031c42c7221 */ /* 0x050fe20000010000 */
[----:B------:R-:W-:Y:S02]  /*5320*/  F2FP.F16.F32.PACK_AB R196, R196, R11 ;  /* 0x0000000bc4c4723e */ /* 0x000fe400000000ff */
[----:B------:R0:W2:Y:S01]  /*5330*/  MUFU.EX2 R192, R57 ;  /* 0x0000003900c07308 */ /* 0x0000a20000000800 */
[----:B-----5:R-:W-:-:S04]  /*5340*/  FADD.FTZ R49, R13, R44 ;  /* 0x0000002c0d317221 */ /* 0x020fc80000010000 */
[C---:B------:R-:W-:Y:S01]  /*5350*/  FADD.FTZ R44, R198.reuse, R49 ;  /* 0x00000031c62c7221 */ /* 0x040fe20000010000 */
[----:B------:R-:W-:Y:S02]  /*5360*/  F2FP.F16.F32.PACK_AB R198, R198, R13 ;  /* 0x0000000dc6c6723e */ /* 0x000fe400000000ff */
[----:B------:R-:W3:Y:S01]  /*5370*/  MUFU.EX2 R21, R21 ;  /* 0x0000001500157308 */ /* 0x000ee20000000800 */
[----:B0-----:R-:W-:-:S07]  /*5380*/  CS2R R56, SRZ ;  /* 0x0000000000387805 */ /* 0x001fce000001ff00 */
[----:B------:R0:W4:Y:S08]  /*5390*/  MUFU.EX2 R194, R61 ;  /* 0x0000003d00c27308 */ /* 0x0001300000000800 */
[----:B------:R-:W5:Y:S01]  /*53a0*/  MUFU.EX2 R27, R27 ;  /* 0x0000001b001b7308 */ /* 0x000f620000000800 */
[----:B0-----:R-:W-:-:S07]  /*53b0*/  CS2R R60, SRZ ;  /* 0x00000000003c7805 */ /* 0x001fce000001ff00 */
[----:B------:R0:W-:Y:S08]  /*53c0*/  MUFU.EX2 R190, R53 ;  /* 0x0000003500be7308 */ /* 0x0001f00000000800 */
[----:B------:R1:W-:Y:S01]  /*53d0*/  MUFU.EX2 R184, R41 ;  /* 0x0000002900b87308 */ /* 0x0003e20000000800 */
[----:B0-----:R-:W-:Y:S01]  /*53e0*/  FADD.FTZ R53, R193, R46 ;  /* 0x0000002ec1357221 */ /* 0x001fe20000010000 */
[----:B------:R-:W-:-:S03]  /*53f0*/  F2FP.F16.F32.PACK_AB R193, R20, R193 ;  /* 0x000000c114c1723e */ /* 0x000fc600000000ff */
[----:B------:R-:W-:-:S03]  /*5400*/  FADD.FTZ R46, R20, R53 ;  /* 0x00000035142e7221 */ /* 0x000fc60000010000 */
[----:B------:R-:W0:Y:S01]  /*5410*/  MUFU.EX2 R31, R31 ;  /* 0x0000001f001f7308 */ /* 0x000e220000000800 */
[----:B-1----:R-:W-:Y:S01]  /*5420*/  FADD.FTZ R41, R15, R44 ;  /* 0x0000002c0f297221 */ /* 0x002fe20000010000 */
[----:B------:R-:W-:Y:S01]  /*5430*/  FADD.FTZ R53, R195, R46 ;  /* 0x0000002ec3357221 */ /* 0x000fe20000010000 */
[----:B------:R-:W-:Y:S02]  /*5440*/  F2FP.F16.F32.PACK_AB R195, R30, R195 ;  /* 0x000000c31ec3723e */ /* 0x000fe400000000ff */
[----:B--2---:R-:W-:Y:S01]  /*5450*/  FADD.FTZ R2, R192, R41 ;  /* 0x00000029c0027221 */ /* 0x004fe20000010000 */
[----:B------:R-:W-:Y:S01]  /*5460*/  FADD.FTZ R46, R30, R53 ;  /* 0x000000351e2e7221 */ /* 0x000fe20000010000 */
[----:B------:R-:W-:Y:S01]  /*5470*/  F2FP.F16.F32.PACK_AB R192, R192, R15 ;  /* 0x0000000fc0c0723e */ /* 0x000fe200000000ff */
[----:B------:R-:W1:Y:S01]  /*5480*/  MUFU.EX2 R35, R35 ;  /* 0x0000002300237308 */ /* 0x000e620000000800 */
[----:B---3--:R-:W-:Y:S01]  /*5490*/  FADD.FTZ R41, R21, R2 ;  /* 0x0000000215297221 */ /* 0x008fe20000010000 */
[----:B------:R-:W-:Y:S01]  /*54a0*/  FADD.FTZ R49, R87, R46 ;  /* 0x0000002e57317221 */ /* 0x000fe20000010000 */
[----:B------:R-:W-:-:S02]  /*54b0*/  CS2R R86, SRZ ;  /* 0x0000000000567805 */ /* 0x000fc4000001ff00 */
[----:B------:R-:W-:Y:S01]  /*54c0*/  CS2R R52, SRZ ;  /* 0x0000000000347805 */ /* 0x000fe2000001ff00 */
[----:B----4-:R-:W-:Y:S01]  /*54d0*/  FADD.FTZ R2, R194, R41 ;  /* 0x00000029c2027221 */ /* 0x010fe20000010000 */
[----:B------:R-:W-:Y:S01]  /*54e0*/  FADD.FTZ R44, R28, R49 ;  /* 0x000000311c2c7221 */ /* 0x000fe20000010000 */
[----:B------:R-:W-:Y:S01]  /*54f0*/  F2FP.F16.F32.PACK_AB R194, R194, R21 ;  /* 0x00000015c2c2723e */ /* 0x000fe200000000ff */
[----:B------:R-:W2:Y:S01]  /*5500*/  MUFU.EX2 R39, R39 ;  /* 0x0000002700277308 */ /* 0x000ea20000000800 */
[----:B-----5:R-:W-:Y:S01]  /*5510*/  FADD.FTZ R41, R27, R2 ;  /* 0x000000021b297221 */ /* 0x020fe20000010000 */
[----:B------:R-:W-:Y:S01]  /*5520*/  FADD.FTZ R49, R91, R44 ;  /* 0x0000002c5b317221 */ /* 0x000fe20000010000 */
[----:B------:R-:W-:Y:S02]  /*5530*/  CS2R R90, SRZ ;  /* 0x00000000005a7805 */ /* 0x000fe4000001ff00 */
[----:B------:R-:W-:Y:S01]  /*5540*/  FADD.FTZ R2, R188, R41 ;  /* 0x00000029bc027221 */ /* 0x000fe20000010000 */
[----:B------:R-:W-:Y:S01]  /*5550*/  FADD.FTZ R44, R32, R49 ;  /* 0x00000031202c7221 */ /* 0x000fe20000010000 */
[----:B------:R-:W-:Y:S01]  /*5560*/  F2FP.F16.F32.PACK_AB R188, R188, R27 ;  /* 0x0000001bbcbc723e */ /* 0x000fe200000000ff */
[----:B------:R3:W4:Y:S01]  /*5570*/  MUFU.EX2 R186, R45 ;  /* 0x0000002d00ba7308 */ /* 0x0007220000000800 */
[----:B0-----:R-:W-:Y:S01]  /*5580*/  FADD.FTZ R29, R31, R2 ;  /* 0x000000021f1d7221 */ /* 0x001fe20000010000 */
[----:B------:R-:W-:-:S03]  /*5590*/  CS2R R48, SRZ ;  /* 0x0000000000307805 */ /* 0x000fc6000001ff00 */
[C---:B------:R-:W-:Y:S01]  /*55a0*/  FADD.FTZ R2, R190.reuse, R29 ;  /* 0x0000001dbe027221 */ /* 0x040fe20000010000 */
[----:B------:R-:W-:Y:S02]  /*55b0*/  F2FP.F16.F32.PACK_AB R190, R190, R31 ;  /* 0x0000001fbebe723e */ /* 0x000fe400000000ff */
[----:B------:R-:W-:Y:S01]  /*55c0*/  CS2R R30, SRZ ;  /* 0x00000000001e7805 */ /* 0x000fe2000001ff00 */
[----:B------:R-:W0:Y:S01]  /*55d0*/  MUFU.EX2 R43, R43 ;  /* 0x0000002b002b7308 */ /* 0x000e220000000800 */
[----:B---3--:R-:W-:Y:S01]  /*55e0*/  FADD.FTZ R45, R93, R44 ;  /* 0x0000002c5d2d7221 */ /* 0x008fe20000010000 */
[----:B-1----:R-:W-:Y:S01]  /*55f0*/  FADD.FTZ R29, R35, R2 ;  /* 0x00000002231d7221 */ /* 0x002fe20000010000 */
[----:B------:R-:W-:Y:S02]  /*5600*/  CS2R R92, SRZ ;  /* 0x00000000005c7805 */ /* 0x000fe4000001ff00 */
[----:B------:R-:W-:Y:S01]  /*5610*/  FADD.FTZ R44, R34, R45 ;  /* 0x0000002d222c7221 */ /* 0x000fe20000010000 */
[C---:B------:R-:W-:Y:S01]  /*5620*/  FADD.FTZ R2, R184.reuse, R29 ;  /* 0x0000001db8027221 */ /* 0x040fe20000010000 */
[----:B------:R-:W-:Y:S01]  /*5630*/  F2FP.F16.F32.PACK_AB R184, R184, R35 ;  /* 0x00000023b8b8723e */ /* 0x000fe200000000ff */
[----:B------:R1:W3:Y:S01]  /*5640*/  MUFU.EX2 R180, R33 ;  /* 0x0000002100b47308 */ /* 0x0002e20000000800 */
[----:B------:R-:W-:Y:S01]  /*5650*/  FADD.FTZ R41, R97, R44 ;  /* 0x0000002c61297221 */ /* 0x000fe20000010000 */
[----:B--2---:R-:W-:Y:S01]  /*5660*/  FADD.FTZ R29, R39, R2 ;  /* 0x00000002271d7221 */ /* 0x004fe20000010000 */
[----:B------:R-:W-:-:S02]  /*5670*/  CS2R R96, SRZ ;  /* 0x0000000000607805 */ /* 0x000fc4000001ff00 */
[----:B------:R-:W-:Y:S01]  /*5680*/  CS2R R44, SRZ ;  /* 0x00000000002c7805 */ /* 0x000fe2000001ff00 */
[----:B------:R-:W-:Y:S01]  /*5690*/  FADD.FTZ R6, R36, R41 ;  /* 0x0000002924067221 */ /* 0x000fe20000010000 */
[C---:B----4-:R-:W-:Y:S01]  /*56a0*/  FADD.FTZ R2, R186.reuse, R29 ;  /* 0x0000001dba027221 */ /* 0x050fe20000010000 */
[----:B------:R-:W-:Y:S01]  /*56b0*/  F2FP.F16.F32.PACK_AB R186, R186, R39 ;  /* 0x00000027baba723e */ /* 0x000fe200000000ff */
[----:B------:R-:W2:Y:S01]  /*56c0*/  MUFU.EX2 R47, R47 ;  /* 0x0000002f002f7308 */ /* 0x000ea20000000800 */
[----:B-1----:R-:W-:Y:S01]  /*56d0*/  FADD.FTZ R33, R101, R6 ;  /* 0x0000000665217221 */ /* 0x002fe20000010000 */
[----:B0-----:R-:W-:Y:S01]  /*56e0*/  FADD.FTZ R29, R43, R2 ;  /* 0x000000022b1d7221 */ /* 0x001fe20000010000 */
[----:B------:R-:W-:Y:S02]  /*56f0*/  CS2R R100, SRZ ;  /* 0x0000000000647805 */ /* 0x000fe4000001ff00 */
[----:B------:R-:W-:Y:S01]  /*5700*/  CS2R R34, SRZ ;  /* 0x0000000000227805 */ /* 0x000fe2000001ff00 */
[----:B------:R-:W-:Y:S01]  /*5710*/  FADD.FTZ R6, R38, R33 ;  /* 0x0000002126067221 */ /* 0x000fe20000010000 */
[----:B------:R-:W-:Y:S01]  /*5720*/  CS2R R38, SRZ ;  /* 0x0000000000267805 */ /* 0x000fe2000001ff00 */
[----:B------:R0:W1:Y:S01]  /*5730*/  MUFU.EX2 R182, R37 ;  /* 0x0000002500b67308 */ /* 0x0000620000000800 */
[C---:B---3--:R-:W-:Y:S01]  /*5740*/  FADD.FTZ R2, R180.reuse, R29 ;  /* 0x0000001db4027221 */ /* 0x048fe20000010000 */
[----:B------:R-:W-:Y:S01]  /*5750*/  FADD.FTZ R33, R105, R6 ;  /* 0x0000000669217221 */ /* 0x000fe20000010000 */
[----:B------:R-:W-:-:S02]  /*5760*/  F2FP.F16.F32.PACK_AB R180, R180, R43 ;  /* 0x0000002bb4b4723e */ /* 0x000fc400000000ff */
[----:B------:R-:W-:Y:S01]  /*5770*/  CS2R R104, SRZ ;  /* 0x0000000000687805 */ /* 0x000fe2000001ff00 */
[----:B------:R-:W-:Y:S01]  /*5780*/  FADD.FTZ R6, R40, R33 ;  /* 0x0000002128067221 */ /* 0x000fe20000010000 */
[----:B------:R-:W-:Y:S01]  /*5790*/  CS2R R40, SRZ ;  /* 0x0000000000287805 */ /* 0x000fe2000001ff00 */
[----:B------:R-:W3:Y:S01]  /*57a0*/  MUFU.EX2 R51, R51 ;  /* 0x0000003300337308 */ /* 0x000ee20000000800 */
[----:B0-----:R-:W-:Y:S01]  /*57b0*/  CS2R R36, SRZ ;  /* 0x0000000000247805 */ /* 0x001fe2000001ff00 */
[----:B------:R-:W-:Y:S01]  /*57c0*/  FADD.FTZ R33, R109, R6 ;  /* 0x000000066d217221 */ /* 0x000fe20000010000 */
[----:B------:R-:W-:-:S03]  /*57d0*/  CS2R R108, SRZ ;  /* 0x00000000006c7805 */ /* 0x000fc6000001ff00 */
[----:B------:R-:W-:Y:S01]  /*57e0*/  FADD.FTZ R6, R42, R33 ;  /* 0x000000212a067221 */ /* 0x000fe20000010000 */
[----:B------:R-:W-:Y:S01]  /*57f0*/  CS2R R42, SRZ ;  /* 0x00000000002a7805 */ /* 0x000fe2000001ff00 */
[----:B------:R2:W0:Y:S01]  /*5800*/  MUFU.EX2 R176, R25 ;  /* 0x0000001900b07308 */ /* 0x0004220000000800 */
[----:B------:R-:W-:Y:S01]  /*5810*/  CS2R R32, SRZ ;  /* 0x0000000000207805 */ /* 0x000fe2000001ff00 */
[----:B------:R-:W-:-:S06]  /*5820*/  FADD.FTZ R29, R113, R6 ;  /* 0x00000006711d7221 */ /* 0x000fcc0000010000 */
[----:B------:R-:W4:Y:S01]  /*5830*/  MUFU.EX2 R3, R3 ;  /* 0x0000000300037308 */ /* 0x000f220000000800 */
[----:B--2---:R-:W-:-:S04]  /*5840*/  FADD.FTZ R25, R47, R2 ;  /* 0x000000022f197221 */ /* 0x004fc80000010000 */
[C---:B-1----:R-:W-:Y:S01]  /*5850*/  FADD.FTZ R2, R182.reuse, R25 ;  /* 0x00000019b6027221 */ /* 0x042fe20000010000 */
[----:B------:R-:W-:Y:S02]  /*5860*/  F2FP.F16.F32.PACK_AB R182, R182, R47 ;  /* 0x0000002fb6b6723e */ /* 0x000fe400000000ff */
[----:B------:R-:W-:Y:S01]  /*5870*/  CS2R R46, SRZ ;  /* 0x00000000002e7805 */ /* 0x000fe2000001ff00 */
[----:B------:R-:W1:Y:S01]  /*5880*/  MUFU.EX2 R26, R26 ;  /* 0x0000001a001a7308 */ /* 0x000e620000000800 */
[----:B---3--:R-:W-:-:S04]  /*5890*/  FADD.FTZ R7, R51, R2 ;  /* 0x0000000233077221 */ /* 0x008fc80000010000 */
[C---:B0-----:R-:W-:Y:S01]  /*58a0*/  FADD.FTZ R2, R176.reuse, R7 ;  /* 0x00000007b0027221 */ /* 0x041fe20000010000 */
[----:B------:R-:W-:Y:S02]  /*58b0*/  F2FP.F16.F32.PACK_AB R176, R176, R51 ;  /* 0x00000033b0b0723e */ /* 0x000fe400000000ff */
[----:B------:R-:W-:Y:S01]  /*58c0*/  CS2R R50, SRZ ;  /* 0x0000000000327805 */ /* 0x000fe2000001ff00 */
[----:B------:R-:W0:Y:S01]  /*58d0*/  MUFU.EX2 R24, R24 ;  /* 0x0000001800187308 */ /* 0x000e220000000800 */
[----:B----4-:R-:W-:Y:S01]  /*58e0*/  FADD.FTZ R7, R3, R2 ;  /* 0x0000000203077221 */ /* 0x010fe20000010000 */
[----:B------:R-:W-:Y:S02]  /*58f0*/  IMAD.MOV.U32 R2, RZ, RZ, 0x3f800000 ;  /* 0x3f800000ff027424 */ /* 0x000fe400078e00ff */
[C---:B-1----:R-:W-:Y:S01]  /*5900*/  FADD.FTZ R6, R26.reuse, R29 ;  /* 0x0000001d1a067221 */ /* 0x042fe20000010000 */
[----:B------:R-:W-:Y:S02]  /*5910*/  F2FP.F16.F32.PACK_AB R179, R26, R113 ;  /* 0x000000711ab3723e */ /* 0x000fe400000000ff */
[----:B------:R-:W-:-:S02]  /*5920*/  CS2R R112, SRZ ;  /* 0x0000000000707805 */ /* 0x000fc4000001ff00 */
[----:B------:R-:W-:Y:S02]  /*5930*/  CS2R R28, SRZ ;  /* 0x00000000001c7805 */ /* 0x000fe4000001ff00 */
[----:B------:R-:W-:Y:S01]  /*5940*/  CS2R R26, SRZ ;  /* 0x00000000001a7805 */ /* 0x000fe2000001ff00 */
[C---:B0-----:R-:W-:Y:S01]  /*5950*/  FADD.FTZ R7, R24.reuse, R7 ;  /* 0x0000000718077221 */ /* 0x041fe20000010000 */
[----:B------:R-:W-:Y:S01]  /*5960*/  F2FP.F16.F32.PACK_AB R178, R24, R3 ;  /* 0x0000000318b2723e */ /* 0x000fe200000000ff */
[----:B------:R-:W-:Y:S01]  /*5970*/  IMAD.MOV.U32 R3, RZ, RZ, 0x3f800000 ;  /* 0x3f800000ff037424 */ /* 0x000fe200078e00ff */
[----:B------:R-:W-:Y:S01]  /*5980*/  CS2R R24, SRZ ;  /* 0x0000000000187805 */ /* 0x000fe2000001ff00 */
[----:B------:R-:W-:Y:S06]  /*5990*/  @!P3 BRA `(.L_x_2489) ;  /* 0x000000440024b947 */ /* 0x000fec0003800000 */
[----:B------:R-:W-:Y:S01]  /*59a0*/  IMAD.MOV.U32 R9, RZ, RZ, R5 ;  /* 0x000000ffff097224 */ /* 0x000fe200078e0005 */
[----:B------:R-:W-:Y:S01]  /*59b0*/  UMOV UR37, UR36 ;  /* 0x0000002400257c82 */ /* 0x000fe20008000000 */
[----:B------:R-:W-:Y:S02]  /*59c0*/  IMAD.MOV.U32 R10, RZ, RZ, R4 ;  /* 0x000000ffff0a7224 */ /* 0x000fe400078e0004 */
[----:B------:R-:W-:Y:S02]  /*59d0*/  IMAD.MOV.U32 R3, RZ, RZ, 0x3f800000 ;  /* 0x3f800000ff037424 */ /* 0x000fe400078e00ff */
[----:B------:R-:W-:Y:S02]  /*59e0*/  IMAD.MOV.U32 R119, RZ, RZ, RZ ;  /* 0x000000ffff777224 */ /* 0x000fe400078e00ff */
[----:B------:R-:W-:-:S07]  /*59f0*/  IMAD.U32 R11, RZ, RZ, UR61 ;  /* 0x0000003dff0b7e24 */ /* 0x000fce000f8e00ff */
.L_x_2498:
[----:B------:R-:W-:Y:S01]  /*5a00*/  R2UR UR7, R11 ;  /* 0x000000000b0772ca */ /* 0x000fe200000e0000 */
[----:B------:R-:W-:-:S04]  /*5a10*/  UIADD3 UR6, UR37, 0x1, URZ ;  /* 0x0000000125067890 */ /* 0x000fc8000fffe03f */
[----:B------:R-:W-:-:S04]  /*5a20*/  UISETP.NE.AND UP1, UPT, UR6, 0x2, UPT ;  /* 0x000000020600788c */ /* 0x000fc8000bf25270 */
[----:B------:R-:W-:Y:S02]  /*5a30*/  USEL UR61, URZ, 0x1, UP1 ;  /* 0x000000013f3d7887 */ /* 0x000fe40008800000 */
[----:B------:R-:W-:Y:S02]  /*5a40*/  USEL UR36, UR6, URZ, UP1 ;  /* 0x0000003f06247287 */ /* 0x000fe40008800000 */
[----:B------:R-:W-:Y:S01]  /*5a50*/  ULOP3.LUT UR61, UR7, UR61, URZ, 0x3c, !UPT ;  /* 0x0000003d073d7292 */ /* 0x000fe2000f8e3c3f */
[----:B------:R-:W-:Y:S11]  /*5a60*/  @!P0 BRA `(.L_x_2490) ;  /* 0x0000000000048947 */ /* 0x000ff60003800000 */
[----:B------:R-:W-:Y:S01]  /*5a70*/  BPT.TRAP 0x1 ;  /* 0x000000040000795c */ /* 0x000fe20000300000 */
.L_x_2490:
[----:B------:R-:W-:Y:S01]  /*5a80*/  ULEA UR39, UR36, UR60, 0x3 ;  /* 0x0000003c24277291 */ /* 0x000fe2000f8e183f */
[----:B------:R-:W-:-:S05]  /*5a90*/  IMAD.U32 R0, RZ, RZ, UR61 ;  /* 0x0000003dff007e24 */ /* 0x000fca000f8e00ff */
[----:B------:R-:W-:-:S04]  /*5aa0*/  SHF.L.U32 R0, R0, 0x1f, RZ ;  /* 0x0000001f00007819 */ /* 0x000fc800000006ff */
[----:B------:R0:W1:Y:S01]  /*5ab0*/  SYNCS.PHASECHK.TRANS64.TRYWAIT P3, [UR39+0x36830], R0 ;  /* 0x03683000ff0075a7 */ /* 0x0000620008060167 */
[----:B------:R-:W-:Y:S05]  /*5ac0*/  @!P0 BRA `(.L_x_2491) ;  /* 0x0000000000048947 */ /* 0x000fea0003800000 */
[----:B------:R-:W-:Y:S01]  /*5ad0*/  BPT.TRAP 0x1 ;  /* 0x000000040000795c */ /* 0x000fe20000300000 */
.L_x_2491:
[----:B-1----:R-:W-:Y:S05]  /*5ae0*/  @P3 BRA `(.L_x_2492) ;  /* 0x0000000000083947 */ /* 0x002fea0003800000 */
[----:B------:R-:W1:Y:S02]  /*5af0*/  SYNCS.PHASECHK.TRANS64.TRYWAIT P3, [UR39+0x36830], R0 ;  /* 0x03683000ff0075a7 */ /* 0x000e640008060167 */
[----:B-1----:R-:W-:Y:S05]  /*5b00*/  @!P3 BRA `(.L_x_2493) ;  /* 0x00000124008cb947 */ /* 0x002fea0003800000 */
.L_x_2492:
        /* <DEDUP_REMOVED lines=602> */
.L_x_2494:
[----:B------:R-:W-:Y:S01]  /*80b0*/  R2UR UR6, R11 ;  /* 0x000000000b0672ca */ /* 0x000fe200000e0000 */
[----:B------:R-:W-:-:S12]  /*80c0*/  ULEA UR10, UR37, UR60, 0x3 ;  /* 0x0000003c250a7291 */ /* 0x000fd8000f8e183f */
[----:B01----:R-:W-:-:S05]  /*80d0*/  IMAD.U32 R0, RZ, RZ, UR6 ;  /* 0x00000006ff007e24 */ /* 0x003fca000f8e00ff */
[----:B------:R-:W-:-:S04]  /*80e0*/  SHF.L.U32 R0, R0, 0x1f, RZ ;  /* 0x0000001f00007819 */ /* 0x000fc800000006ff */
[----:B------:R0:W1:Y:S01]  /*80f0*/  SYNCS.PHASECHK.TRANS64.TRYWAIT P3, [UR10+0x36850], R0 ;  /* 0x03685000ff0075a7 */ /* 0x000062000806014a */
[----:B------:R-:W-:Y:S05]  /*8100*/  @!P0 BRA `(.L_x_2495) ;  /* 0x0000000000048947 */ /* 0x000fea0003800000 */
[----:B------:R-:W-:Y:S01]  /*8110*/  BPT.TRAP 0x1 ;  /* 0x000000040000795c */ /* 0x000fe20000300000 */
.L_x_2495:
[----:B-1----:R-:W-:Y:S05]  /*8120*/  @P3 BRA `(.L_x_2496) ;  /* 0x0000000000083947 */ /* 0x002fea0003800000 */
[----:B------:R-:W1:Y:S02]  /*8130*/  SYNCS.PHASECHK.TRANS64.TRYWAIT P3, [UR10+0x36850], R0 ;  /* 0x03685000ff0075a7 */ /* 0x000e64000806014a */
[----:B-1----:R-:W-:Y:S05]  /*8140*/  @!P3 BRA `(.L_x_2497) ;  /* 0x000001000014b947 */ /* 0x002fea0003800000 */
.L_x_2496:
[----:B------:R-:W-:Y:S01]  /*8150*/  UIADD3 UR6, UR60, 0x400, URZ ;  /* 0x000004003c067890 */ /* 0x000fe2000fffe03f */
[----:B------:R-:W-:Y:S01]  /*8160*/  WARPGROUP.ARRIVE ;  /* 0x00000000000079c5 */ /* 0x000fe20000000000 */
[----:B------:R-:W-:Y:S01]  /*8170*/  UMOV UR7, 0x40000040 ;  /* 0x4000004000077882 */ /* 0x000fe20000000000 */
[----:B------:R-:W-:Y:S01]  /*8180*/  R2UR UR18, R19 ;  /* 0x00000000131272ca */ /* 0x000fe200000e0000 */
[----:B------:R-:W-:Y:S01]  /*8190*/  USHF.R.U32.HI UR6, URZ, 0x4, UR6 ;  /* 0x000000043f067899 */ /* 0x000fe20008011606 */
[----:B------:R-:W-:Y:S02]  /*81a0*/  R2UR UR15, R17 ;  /* 0x00000000110f72ca */ /* 0x000fe400000e0000 */
[----:B------:R-:W-:Y:S01]  /*81b0*/  R2UR UR14, R18 ;  /* 0x00000000120e72ca */ /* 0x000fe200000e0000 */
[----:B------:R-:W-:-:S04]  /*81c0*/  ULOP3.LUT UR6, UR6, 0x3fff, URZ, 0xc0, !UPT ;  /* 0x00003fff06067892 */ /* 0x000fc8000f8ec03f */
[----:B------:R-:W-:-:S04]  /*81d0*/  ULOP3.LUT UR6, UR6, 0x3800000, URZ, 0xfc, !UPT ;  /* 0x0380000006067892 */ /* 0x000fc8000f8efc3f */
[----:B------:R-:W-:Y:S01]  /*81e0*/  UIMAD UR11, UR37, 0xa80, UR6 ;  /* 0x00000a80250b78a4 */ /* 0x000fe2000f8e0206 */
[----:B------:R-:W-:Y:S02]  /*81f0*/  VIADD R4, R23, UR18 ;  /* 0x0000001217047c36 */ /* 0x000fe40008000000 */
[----:B------:R-:W-:-:S04]  /*8200*/  UMOV UR37, UR36 ;  /* 0x0000002400257c82 */ /* 0x000fc80008000000 */
        /* <DEDUP_REMOVED lines=12> */
[----:B------:R-:W-:Y:S01]  /*82d0*/  @UP0 ULDC UR6, c[0x0][0x44c] ;  /* 0x0001130000060ab9 */ /* 0x000fe20000000800 */
[----:B------:R-:W-:Y:S01]  /*82e0*/  UMOV UR7, 0x40000040 ;  /* 0x4000004000077882 */ /* 0x000fe20000000000 */
[----:B01----:R-:W-:Y:S01]  /*82f0*/  @P2 IMAD.HI.U32 R0, R4, UR6, RZ ;  /* 0x0000000604002c27 */ /* 0x003fe2000f8e00ff */
[----:B------:R-:W-:-:S04]  /*8300*/  @UP0 ULDC UR6, c[0x0][0x450] ;  /* 0x0001140000060ab9 */ /* 0x000fc80000000800 */
[----:B------:R-:W-:Y:S01]  /*8310*/  @P2 SHF.R.U32.HI R4, RZ, UR6, R0 ;  /* 0x00000006ff042c19 */ /* 0x000fe20008011600 */
[----:B------:R-:W-:Y:S02]  /*8320*/  UMOV UR6, 0x1 ;  /* 0x0000000100067882 */ /* 0x000fe40000000000 */
[----:B------:R-:W-:Y:S02]  /*8330*/  UIMAD UR6, UR38, -0x70, UR6 ;  /* 0xffffff90260678a4 */ /* 0x000fe4000f8e0206 */
[----:B------:R-:W0:Y:S04]  /*8340*/  SHFL.IDX PT, R3, R4, 0x1, 0x1c1f ;  /* 0x003c1f0004037f89 */ /* 0x000e2800000e0000 */
[----:B------:R-:W-:Y:S01]  /*8350*/  IMAD.U32 R5, RZ, RZ, UR6 ;  /* 0x00000006ff057e24 */ /* 0x000fe2000f8e00ff */
[----:B------:R-:W-:Y:S01]  /*8360*/  UIADD3 UR6, UR11, 0x180, URZ ;  /* 0x000001800b067890 */ /* 0x000fe2000fffe03f */
[----:B------:R-:W1:Y:S02]  /*8370*/  SHFL.IDX PT, R203, R4, RZ, 0x1c1f ;  /* 0x001c1fff04cb7589 */ /* 0x000e6400000e0000 */
[----:B------:R-:W-:-:S02]  /*8380*/  IMAD R2, R22, -0x2, R5 ;  /* 0xfffffffe16027824 */ /* 0x000fc400078e0205 */
[----:B------:R-:W-:-:S05]  /*8390*/  IMAD.U32 R5, RZ, RZ, UR15 ;  /* 0x0000000fff057e24 */ /* 0x000fca000f8e00ff */
[----:B------:R-:W-:Y:S02]  /*83a0*/  IADD3 R2, -R5, UR14, R2 ;  /* 0x0000000e05027c10 */ /* 0x000fe4000fffe102 */
[----:B------:R-:W-:-:S03]  /*83b0*/  R2UR UR14, R12 ;  /* 0x000000000c0e72ca */ /* 0x000fc600000e0000 */
[----:B0-----:R-:W-:-:S05]  /*83c0*/  IMAD.IADD R0, R2, 0x1, R3 ;  /* 0x0000000102007824 */ /* 0x001fca00078e0203 */
[----:B------:R-:W-:Y:S01]  /*83d0*/  ISETP.GT.AND P3, PT, R0, RZ, PT ;  /* 0x000000ff0000720c */ /* 0x000fe20003f64270 */
[----:B-1----:R-:W-:Y:S01]  /*83e0*/  IMAD.IADD R2, R2, 0x1, R203 ;  /* 0x0000000102027824 */ /* 0x002fe200078e02cb */
[----:B------:R-:W-:-:S03]  /*83f0*/  ISETP.GT.AND P4, PT, R0, 0x1, PT ;  /* 0x000000010000780c */ /* 0x000fc60003f84270 */
[----:B------:R-:W-:Y:S01]  /*8400*/  UISETP.GT.AND UP1, UPT, UR38, UR14, UPT ;  /* 0x0000000e2600728c */ /* 0x000fe2000bf24270 */
[----:B------:R-:W-:Y:S01]  /*8410*/  FSEL R201, R170, -INF , P3 ;  /* 0xff800000aac97808 */ /* 0x000fe20001800000 */
[----:B------:R-:W-:Y:S01]  /*8420*/  UIADD3 UR38, UR38, -0x1, URZ ;  /* 0xffffffff26267890 */ /* 0x000fe2000fffe03f */
[C---:B------:R-:W-:Y:S02]  /*8430*/  ISETP.GT.AND P3, PT, R0.reuse, 0x8, PT ;  /* 0x000000080000780c */ /* 0x040fe40003f64270 */
[----:B------:R-:W-:Y:S02]  /*8440*/  FSEL R197, R171, -INF , P4 ;  /* 0xff800000abc57808 */ /* 0x000fe40002000000 */
[----:B------:R-:W-:Y:S02]  /*8450*/  FMNMX.FTZ R14, R201, R9, !PT ;  /* 0x00000009c90e7209 */ /* 0x000fe40007810000 */
[----:B------:R-:W-:Y:S02]  /*8460*/  ISETP.GT.AND P4, PT, R0, 0x9, PT ;  /* 0x000000090000780c */ /* 0x000fe40003f84270 */
[----:B------:R-:W-:-:S02]  /*8470*/  FSEL R199, R174, -INF , P3 ;  /* 0xff800000aec77808 */ /* 0x000fc40001800000 */
[----:B------:R-:W-:Y:S02]  /*8480*/  FMNMX.FTZ R14, R197, R14, !PT ;  /* 0x0000000ec50e7209 */ /* 0x000fe40007810000 */
        /* <DEDUP_REMOVED lines=52> */
[----:B------:R-:W-:-:S02]  /*87d0*/  FMNMX.FTZ R14, R143, R14, !PT ;  /* 0x0000000e8f0e7209 */ /* 0x000fc40007810000 */
[----:B------:R-:W-:Y:S02]  /*87e0*/  FSEL R131, R131, -INF , P4 ;  /* 0xff80000083837808 */ /* 0x000fe40002000000 */
[----:B------:R-:W-:Y:S02]  /*87f0*/  ISETP.GT.AND P4, PT, R0, 0x59, PT ;  /* 0x000000590000780c */ /* 0x000fe40003f84270 */
[----:B------:R-:W-:-:S04]  /*8800*/  ISETP.GT.AND P5, PT, R2, 0x1, PT ;  /* 0x000000010200780c */ /* 0x000fc80003fa4270 */
[----:B------:R-:W-:Y:S02]  /*8810*/  FSEL R169, R169, -INF , P5 ;  /* 0xff800000a9a97808 */ /* 0x000fe40002800000 */
        /* <DEDUP_REMOVED lines=9> */
[----:B------:R-:W-:Y:S01]  /*88b0*/  FSEL R225, R157, -INF , P5 ;  /* 0xff8000009de17808 */ /* 0x000fe20002800000 */
[----:B------:R-:W-:Y:S02]  /*88c0*/  WARPGROUP.DEPBAR.LE gsb0, 0x0 ;  /* 0x00008000000079c5 */ /* 0x000fe40000010000 */
[----:B------:R-:W-:Y:S01]  /*88d0*/  WARPGROUP.ARRIVE ;  /* 0x00000000000079c5 */ /* 0x000fe20000000000 */
[----:B------:R-:W-:Y:S02]  /*88e0*/  FSEL R193, R135, -INF , P4 ;  /* 0xff80000087c17808 */ /* 0x000fe40002000000 */
[----:B------:R-:W-:Y:S02]  /*88f0*/  ISETP.GT.AND P4, PT, R0, 0x61, PT ;  /* 0x000000610000780c */ /* 0x000fe40003f84270 */
[----:B------:R-:W-:Y:S01]  /*8900*/  ISETP.GT.AND P5, PT, R2, 0x31, PT ;  /* 0x000000310200780c */ /* 0x000fe20003fa4270 */
[----:B------:R-:W-:Y:S01]  /*8910*/  HGMMA.64x192x16.F32 R24, R188, gdesc[UR4].tnspB, R24, gsb0 ;  /* 0x42e00004bc187df0 */ /* 0x000fe20008000818 */
[----:B------:R-:W-:Y:S01]  /*8920*/  UIADD3 UR6, UR11, 0x200, URZ ;  /* 0x000002000b067890 */ /* 0x000fe2000fffe03f */
[----:B------:R-:W-:Y:S01]  /*8930*/  FSEL R123, R123, -INF , P4 ;  /* 0xff8000007b7b7808 */ /* 0x000fe20002000000 */
[----:B------:R-:W-:Y:S01]  /*8940*/  UMOV UR7, 0x40000040 ;  /* 0x4000004000077882 */ /* 0x000fe20000000000 */
[----:B------:R-:W-:-:S02]  /*8950*/  ISETP.GT.AND P4, PT, R0, 0x69, PT ;  /* 0x000000690000780c */ /* 0x000fc40003f84270 */
[----:B------:R-:W-:Y:S02]  /*8960*/  FSEL R227, R145, -INF , P5 ;  /* 0xff80000091e37808 */ /* 0x000fe40002800000 */
[----:B------:R-:W-:Y:S02]  /*8970*/  FSEL R127, R127, -INF , P4 ;  /* 0xff8000007f7f7808 */ /* 0x000fe40002000000 */
[C---:B------:R-:W-:Y:S02]  /*8980*/  ISETP.GT.AND P4, PT, R2.reuse, RZ, PT ;  /* 0x000000ff0200720c */ /* 0x040fe40003f84270 */
        /* <DEDUP_REMOVED lines=12> */
[----:B------:R-:W-:Y:S01]  /*8a50*/  ISETP.GT.AND P5, PT, R2, 0x69, PT ;  /* 0x000000690200780c */ /* 0x000fe20003fa4270 */
[----:B------:R-:W-:Y:S02]  /*8a60*/  WARPGROUP.DEPBAR.LE gsb0, 0x0 ;  /* 0x00008000000079c5 */ /* 0x000fe40000010000 */
[----:B------:R-:W-:Y:S01]  /*8a70*/  WARPGROUP.ARRIVE ;  /* 0x00000000000079c5 */ /* 0x000fe20000000000 */
[----:B------:R-:W-:Y:S02]  /*8a80*/  FSEL R189, R130, -INF , P3 ;  /* 0xff80000082bd7808 */ /* 0x000fe40001800000 */
[----:B------:R-:W-:Y:S02]  /*8a90*/  ISETP.GT.AND P3, PT, R0, 0x58, PT ;  /* 0x000000580000780c */ /* 0x000fe40003f64270 */
[----:B------:R-:W-:Y:S01]  /*8aa0*/  FMNMX.FTZ R14, R189, R14, !PT ;  /* 0x0000000ebd0e7209 */ /* 0x000fe20007810000 */
[----:B------:R-:W-:Y:S01]  /*8ab0*/  HGMMA.64x192x16.F32 R24, R184, gdesc[UR4].tnspB, R24, gsb0 ;  /* 0x42e00004b8187df0 */ /* 0x000fe20008000818 */
[----:B------:R-:W-:Y:S01]  /*8ac0*/  FSEL R191, R134, -INF , P3 ;  /* 0xff80000086bf7808 */ /* 0x000fe20001800000 */
[----:B------:R-:W-:Y:S01]  /*8ad0*/  UIADD3 UR6, UR11, 0x280, URZ ;  /* 0x000002800b067890 */ /* 0x000fe2000fffe03f */
[----:B------:R-:W-:Y:S01]  /*8ae0*/  FMNMX.FTZ R14, R131, R14, !PT ;  /* 0x0000000e830e7209 */ /* 0x000fe20007810000 */
[----:B------:R-:W-:Y:S01]  /*8af0*/  UMOV UR7, 0x40000040 ;  /* 0x4000004000077882 */ /* 0x000fe20000000000 */
[----:B------:R-:W-:-:S02]  /*8b00*/  ISETP.GT.AND P3, PT, R0, 0x60, PT ;  /* 0x000000600000780c */ /* 0x000fc40003f64270 */
[----:B------:R-:W-:Y:S02]  /*8b10*/  FMNMX.FTZ R14, R191, R14, !PT ;  /* 0x0000000ebf0e7209 */ /* 0x000fe40007810000 */
[----:B------:R-:W-:Y:S02]  /*8b20*/  FSEL R135, R122, -INF , P3 ;  /* 0xff8000007a877808 */ /* 0x000fe40001800000 */
[----:B------:R-:W-:Y:S02]  /*8b30*/  FMNMX.FTZ R14, R193, R14, !PT ;  /* 0x0000000ec10e7209 */ /* 0x000fe40007810000 */
[----:B------:R-:W-:Y:S02]  /*8b40*/  ISETP.GT.AND P3, PT, R0, 0x68, PT ;  /* 0x000000680000780c */ /* 0x000fe40003f64270 */
[----:B------:R-:W-:Y:S01]  /*8b50*/  FMNMX.FTZ R14, R135, R14, !PT ;  /* 0x0000000e870e7209 */ /* 0x000fe20007810000 */
[----:B------:R-:W0:Y:S01]  /*8b60*/  LDC R0, c[0x0][0x988] ;  /* 0x00026200ff007b82 */ /* 0x000e220000000800 */
[----:B------:R-:W-:-:S02]  /*8b70*/  FSEL R195, R126, -INF , P3 ;  /* 0xff8000007ec37808 */ /* 0x000fc40001800000 */
[----:B------:R-:W-:-:S04]  /*8b80*/  FMNMX.FTZ R14, R123, R14, !PT ;  /* 0x0000000e7b0e7209 */ /* 0x000fc80007810000 */
[----:B------:R-:W-:-:S04]  /*8b90*/  FMNMX.FTZ R14, R195, R14, !PT ;  /* 0x0000000ec30e7209 */ /* 0x000fc80007810000 */
[----:B------:R-:W-:-:S05]  /*8ba0*/  FMNMX.FTZ R14, R127, R14, !PT ;  /* 0x0000000e7f0e7209 */ /* 0x000fca0007810000 */
[----:B------:R-:W1:Y:S02]  /*8bb0*/  SHFL.BFLY PT, R5, R14, 0x2, 0x1f ;  /* 0x0c401f000e057f89 */ /* 0x000e6400000e0000 */
[----:B-1----:R-:W-:-:S05]  /*8bc0*/  FMNMX.FTZ R20, R14, R5, !PT ;  /* 0x000000050e147209 */ /* 0x002fca0007810000 */
[----:B------:R-:W1:Y:S02]  /*8bd0*/  SHFL.BFLY PT, R5, R20, 0x1, 0x1f ;  /* 0x0c201f0014057f89 */ /* 0x000e6400000e0000 */
[----:B-1----:R-:W-:-:S04]  /*8be0*/  FMNMX.FTZ R5, R20, R5, !PT ;  /* 0x0000000514057209 */ /* 0x002fc80007810000 */
[C---:B------:R-:W-:Y:S01]  /*8bf0*/  FSETP.NEU.FTZ.AND P3, PT, R5.reuse, -INF , PT ;  /* 0xff8000000500780b */ /* 0x040fe20003f7d000 */
[----:B0-----:R-:W-:-:S05]  /*8c00*/  FMUL.FTZ R122, R5, R0 ;  /* 0x00000000057a7220 */ /* 0x001fca0000410000 */
[----:B------:R-:W-:-:S05]  /*8c10*/  FSEL R14, R122, RZ, P3 ;  /* 0x000000ff7a0e7208 */ /* 0x000fca0001800000 */
        /* <DEDUP_REMOVED lines=31> */
[----:B------:R-:W-:-:S04]  /*8e10*/  FSEL R185, R168, -INF , P4 ;  /* 0xff800000a8b97808 */ /* 0x000fc80002000000 */
[----:B------:R-:W-:Y:S01]  /*8e20*/  MUFU.EX2 R131, R131 ;  /* 0x0000008300837308 */ /* 0x000fe20000000800 */
[----:B------:R-:W-:Y:S02]  /*8e30*/  ISETP.GT.AND P4, PT, R2, 0x8, PT ;  /* 0x000000080200780c */ /* 0x000fe40003f84270 */
[----:B------:R-:W-:Y:S01]  /*8e40*/  FMNMX.FTZ R4, R185, R10, !PT ;  /* 0x0000000ab9047209 */ /* 0x000fe20007810000 */
[----:B------:R-:W-:Y:S01]  /*8e50*/  HGMMA.64x192x16.F32 R24, R180, gdesc[UR4].tnspB, R24, gsb0 ;  /* 0x42e00004b4187df0 */ /* 0x000fe20008000818 */
[----:B------:R-:W-:Y:S01]  /*8e60*/  FSEL R187, R172, -INF , P4 ;  /* 0xff800000acbb7808 */ /* 0x000fe20002000000 */
[----:B------:R-:W-:Y:S01]  /*8e70*/  UIADD3 UR6, UR11, 0x300, URZ ;  /* 0x000003000b067890 */ /* 0x000fe2000fffe03f */
[----:B------:R-:W-:Y:S01]  /*8e80*/  FMNMX.FTZ R4, R169, R4, !PT ;  /* 0x00000004a9047209 */ /* 0x000fe20007810000 */
[----:B------:R-:W-:Y:S01]  /*8e90*/  UMOV UR7, 0x40000040 ;  /* 0x4000004000077882 */ /* 0x000fe20000000000 */
        /* <DEDUP_REMOVED lines=28> */
[----:B------:R-:W-:Y:S01]  /*9060*/  FSEL R167, R136, -INF , P4 ;  /* 0xff80000088a77808 */ /* 0x000fe20002000000 */
[--C-:B------:R-:W-:Y:S01]  /*9070*/  FFMA.FTZ R136, R147, R0, -R14.reuse ;  /* 0x0000000093887223 */ /* 0x100fe2000001080e */
[----:B------:R-:W-:Y:S02]  /*9080*/  FMNMX.FTZ R4, R149, R4, !PT ;  /* 0x0000000495047209 */ /* 0x000fe40007810000 */
[----:B------:R-:W-:Y:S02]  /*9090*/  ISETP.GT.AND P4, PT, R2, 0x48, PT ;  /* 0x000000480200780c */ /* 0x000fe40003f84270 */
[----:B------:R-:W-:Y:S01]  /*90a0*/  FMNMX.FTZ R4, R167, R4, !PT ;  /* 0x00000004a7047209 */ /* 0x000fe20007810000 */
[----:B------:R-:W-:Y:S01]  /*90b0*/  MUFU.EX2 R136, R136 ;  /* 0x0000008800887308 */ /* 0x000fe20000000800 */
[----:B------:R-:W-:Y:S01]  /*90c0*/  FSEL R229, R140, -INF , P4 ;  /* 0xff8000008ce57808 */ /* 0x000fe20002000000 */
[----:B------:R-:W-:Y:S01]  /*90d0*/  FFMA.FTZ R140, R193, R0, -R14 ;  /* 0x00000000c18c7223 */ /* 0x000fe2000001080e */
[----:B------:R-:W-:-:S02]  /*90e0*/  FMNMX.FTZ R4, R137, R4, !PT ;  /* 0x0000000489047209 */ /* 0x000fc40007810000 */
[----:B------:R-:W-:Y:S02]  /*90f0*/  ISETP.GT.AND P4, PT, R2, 0x50, PT ;  /* 0x000000500200780c */ /* 0x000fe40003f84270 */
[----:B------:R-:W-:Y:S01]  /*9100*/  FMNMX.FTZ R4, R229, R4, !PT ;  /* 0x00000004e5047209 */ /* 0x000fe20007810000 */
[----:B------:R-:W-:Y:S01]  /*9110*/  MUFU.EX2 R140, R140 ;  /* 0x0000008c008c7308 */ /* 0x000fe20000000800 */
[----:B------:R-:W-:Y:S02]  /*9120*/  FSEL R155, R128, -INF , P4 ;  /* 0xff800000809b7808 */ /* 0x000fe40002000000 */
[----:B------:R-:W-:Y:S02]  /*9130*/  FMNMX.FTZ R4, R141, R4, !PT ;  /* 0x000000048d047209 */ /* 0x000fe40007810000 */
[----:B------:R-:W-:Y:S02]  /*9140*/  ISETP.GT.AND P4, PT, R2, 0x58, PT ;  /* 0x000000580200780c */ /* 0x000fe40003f84270 */
[----:B------:R-:W-:Y:S01]  /*9150*/  FMNMX.FTZ R4, R155, R4, !PT ;  /* 0x000000049b047209 */ /* 0x000fe20007810000 */
[----:B------:R0:W1:Y:S01]  /*9160*/  MUFU.EX2 R128, R134 ;  /* 0x0000008600807308 */ /* 0x0000620000000800 */
[----:B------:R-:W-:Y:S01]  /*9170*/  FSEL R233, R132, -INF , P4 ;  /* 0xff80000084e97808 */ /* 0x000fe20002000000 */
[----:B------:R-:W-:Y:S01]  /*9180*/  FFMA.FTZ R132, R143, R0, -R14 ;  /* 0x000000008f847223 */ /* 0x000fe2000001080e */
[----:B------:R-:W-:-:S02]  /*9190*/  FMNMX.FTZ R4, R231, R4, !PT ;  /* 0x00000004e7047209 */ /* 0x000fc40007810000 */
[----:B------:R-:W-:Y:S02]  /*91a0*/  ISETP.GT.AND P4, PT, R2, 0x60, PT ;  /* 0x000000600200780c */ /* 0x000fe40003f84270 */
[----:B------:R-:W-:Y:S01]  /*91b0*/  FMNMX.FTZ R4, R233, R4, !PT ;  /* 0x00000004e9047209 */ /* 0x000fe20007810000 */
[----:B------:R-:W-:Y:S01]  /*91c0*/  MUFU.EX2 R132, R132 ;  /* 0x0000008400847308 */ /* 0x000fe20000000800 */
[----:B------:R-:W-:Y:S01]  /*91d0*/  FSEL R159, R120, -INF , P4 ;  /* 0xff800000789f7808 */ /* 0x000fe20002000000 */
[--C-:B0-----:R-:W-:Y:S01]  /*91e0*/  FFMA.FTZ R134, R139, R0, -R14.reuse ;  /* 0x000000008b867223 */ /* 0x101fe2000001080e */
[----:B------:R-:W-:Y:S02]  /*91f0*/  FMNMX.FTZ R4, R133, R4, !PT ;  /* 0x0000000485047209 */ /* 0x000fe40007810000 */
[----:B------:R-:W-:Y:S02]  /*9200*/  ISETP.GT.AND P4, PT, R2, 0x68, PT ;  /* 0x000000680200780c */ /* 0x000fe40003f84270 */
[----:B------:R-:W-:Y:S01]  /*9210*/  FMNMX.FTZ R4, R159, R4, !PT ;  /* 0x000000049f047209 */ /* 0x000fe20007810000 */
[----:B------:R0:W2:Y:S01]  /*9220*/  MUFU.EX2 R120, R129 ;  /* 0x0000008100787308 */ /* 0x0000a20000000800 */
[----:B------:R-:W-:Y:S01]  /*9230*/  FSEL R237, R124, -INF , P4 ;  /* 0xff8000007ced7808 */ /* 0x000fe20002000000 */
[--C-:B------:R-:W-:Y:S01]  /*9240*/  FFMA.FTZ R124, R21, R0, -R14.reuse ;  /* 0x00000000157c7223 */ /* 0x100fe2000001080e */
[----:B------:R-:W-:Y:S01]  /*9250*/  FMNMX.FTZ R4, R235, R4, !PT ;  /* 0x00000004eb047209 */ /* 0x000fe20007810000 */
[-CC-:B------:R-:W-:Y:S01]  /*9260*/  FFMA.FTZ R21, R175, R0.reuse, -R14.reuse ;  /* 0x00000000af157223 */ /* 0x180fe2000001080e */
[----:B------:R-:W-:Y:S01]  /*9270*/  FSEL R144, R125, -INF , P5 ;  /* 0xff8000007d907808 */ /* 0x000fe20002800000 */
[----:B------:R-:W-:Y:S01]  /*9280*/  FFMA.FTZ R125, R151, R0, -R14 ;  /* 0x00000000977d7223 */ /* 0x000fe2000001080e */
[----:B------:R-:W-:Y:S01]  /*9290*/  FMNMX.FTZ R121, R237, R4, !PT ;  /* 0x00000004ed797209 */ /* 0x000fe20007810000 */
[----:B------:R-:W-:Y:S01]  /*92a0*/  MUFU.EX2 R124, R124 ;  /* 0x0000007c007c7308 */ /* 0x000fe20000000800 */
[----:B-1----:R-:W-:-:S02]  /*92b0*/  F2FP.F16.F32.PACK_AB R193, R128, R11 ;  /* 0x0000000b80c1723e */ /* 0x002fc400000000ff */
[----:B------:R-:W-:Y:S01]  /*92c0*/  FMNMX.FTZ R2, R144, R121, !PT ;  /* 0x0000007990027209 */ /* 0x000fe20007810000 */
[----:B------:R-:W-:-:S04]  /*92d0*/  FFMA.FTZ R121, R171, R0, -R14 ;  /* 0x00000000ab797223 */ /* 0x000fc8000001080e */
[----:B0-----:R-:W0:Y:S01]  /*92e0*/  SHFL.BFLY PT, R129, R2, 0x2, 0x1f ;  /* 0x0c401f0002817f89 */ /* 0x001e2200000e0000 */
[----:B------:R-:W-:Y:S01]  /*92f0*/  MUFU.EX2 R125, R125 ;  /* 0x0000007d007d7308 */ /* 0x000fe20000000800 */
[----:B--2---:R-:W-:-:S07]  /*9300*/  F2FP.F16.F32.PACK_AB R195, R120, R13 ;  /* 0x0000000d78c3723e */ /* 0x004fce00000000ff */
[----:B------:R-:W-:Y:S08]  /*9310*/  MUFU.EX2 R121, R121 ;  /* 0x0000007900797308 */ /* 0x000ff00000000800 */
[----:B------:R-:W-:Y:S01]  /*9320*/  MUFU.EX2 R134, R134 ;  /* 0x0000008600867308 */ /* 0x000fe20000000800 */
[----:B0-----:R-:W-:Y:S01]  /*9330*/  FMNMX.FTZ R4, R2, R129, !PT ;  /* 0x0000008102047209 */ /* 0x001fe20007810000 */
[----:B------:R-:W-:Y:S01]  /*9340*/  FFMA.FTZ R129, R189, R0, -R14 ;  /* 0x00000000bd817223 */ /* 0x000fe2000001080e */
[----:B------:R-:W-:-:S05]  /*9350*/  FSEL R2, R5, RZ, P3 ;  /* 0x000000ff05027208 */ /* 0x000fca0001800000 */
[----:B------:R-:W-:Y:S01]  /*9360*/  MUFU.EX2 R21, R21 ;  /* 0x0000001500157308 */ /* 0x000fe20000000800 */
[----:B------:R-:W-:Y:S01]  /*9370*/  PLOP3.LUT P3, PT, PT, PT, UP1, 0x80, 0x0 ;  /* 0x000000000000781c */ /* 0x000fe20003f6f018 */
[----:B------:R-:W0:Y:S01]  /*9380*/  SHFL.BFLY PT, R139, R4, 0x1, 0x1f ;  /* 0x0c201f00048b7f89 */ /* 0x000e2200000e0000 */
[----:B------:R-:W-:Y:S01]  /*9390*/  F2FP.F16.F32.PACK_AB R189, R136, R15 ;  /* 0x0000000f88bd723e */ /* 0x000fe200000000ff */
[----:B------:R-:W-:-:S04]  /*93a0*/  FADD.FTZ R9, -R2, R9 ;  /* 0x0000000902097221 */ /* 0x000fc80000010100 */
[----:B------:R-:W-:Y:S01]  /*93b0*/  FMUL.FTZ R148, R9, R0 ;  /* 0x0000000009947220 */ /* 0x000fe20000410000 */
[----:B------:R-:W-:Y:S01]  /*93c0*/  MUFU.EX2 R129, R129 ;  /* 0x0000008100817308 */ /* 0x000fe20000000800 */
[----:B0-----:R-:W-:-:S04]  /*93d0*/  FMNMX.FTZ R4, R4, R139, !PT ;  /* 0x0000008b04047209 */ /* 0x001fc80007810000 */
[C---:B------:R-:W-:Y:S01]  /*93e0*/  FSETP.NEU.FTZ.AND P4, PT, R4.reuse, -INF , PT ;  /* 0xff8000000400780b */ /* 0x040fe20003f9d000 */
[----:B------:R-:W-:-:S05]  /*93f0*/  FMUL.FTZ R146, R4, R0 ;  /* 0x0000000004927220 */ /* 0x000fca0000410000 */
[----:B------:R-:W-:-:S05]  /*9400*/  FSEL R146, R146, RZ, P4 ;  /* 0x000000ff92927208 */ /* 0x000fca0002000000 */
[-CC-:B------:R-:W-:Y:S01]  /*9410*/  FFMA.FTZ R190, R3, R0.reuse, -R146.reuse ;  /* 0x0000000003be7223 */ /* 0x180fe20000010892 */
[----:B------:R-:W-:Y:S01]  /*9420*/  FSEL R3, R4, RZ, P4 ;  /* 0x000000ff04037208 */ /* 0x000fe20002000000 */
[-CC-:B------:R-:W-:Y:S01]  /*9430*/  FFMA.FTZ R135, R185, R0.reuse, -R146.reuse ;  /* 0x00000000b9877223 */ /* 0x180fe20000010892 */
[-CC-:B------:R-:W-:Y:S01]  /*9440*/  FFMA.FTZ R200, R169, R0.reuse, -R146.reuse ;  /* 0x00000000a9c87223 */ /* 0x180fe20000010892 */
[-CC-:B------:R-:W-:Y:S01]  /*9450*/  FFMA.FTZ R202, R187, R0.reuse, -R146.reuse ;  /* 0x00000000bbca7223 */ /* 0x180fe20000010892 */
[-C--:B------:R-:W-:Y:S01]  /*9460*/  FFMA.FTZ R139, R173, R0.reuse, -R146 ;  /* 0x00000000ad8b7223 */ /* 0x080fe20000010892 */
[----:B------:R-:W-:Y:S01]  /*9470*/  FADD.FTZ R9, -R3, R10 ;  /* 0x0000000a03097221 */ /* 0x000fe20000010100 */
[-CC-:B------:R-:W-:Y:S01]  /*9480*/  FFMA.FTZ R196, R197, R0.reuse, -R146.reuse ;  /* 0x00000000c5c47223 */ /* 0x180fe20000010892 */
[----:B------:R-:W-:Y:S01]  /*9490*/  MUFU.EX2 R135, R135 ;  /* 0x0000008700877308 */ /* 0x000fe20000000800 */
[----:B------:R-:W-:Y:S02]  /*94a0*/  IMAD.U32 R10, RZ, RZ, UR39 ;  /* 0x00000027ff0a7e24 */ /* 0x000fe4000f8e00ff */
[-C--:B------:R-:W-:Y:S01]  /*94b0*/  FMUL.FTZ R2, R9, R0.reuse ;  /* 0x0000000009027220 */ /* 0x080fe20000410000 */
[----:B------:R-:W-:Y:S01]  /*94c0*/  FFMA.FTZ R9, R149, R0, -R146 ;  /* 0x0000000095097223 */ /* 0x000fe20000010892 */
[----:B------:R-:W-:-:S02]  /*94d0*/  IMAD.U32 R149, RZ, RZ, UR10 ;  /* 0x0000000aff957e24 */ /* 0x000fc4000f8e00ff */
[-CC-:B------:R-:W-:Y:S01]  /*94e0*/  FFMA.FTZ R143, R161, R0.reuse, -R146.reuse ;  /* 0x00000000a18f7223 */ /* 0x180fe20000010892 */
[----:B------:R-:W-:Y:S02]  /*94f0*/  @!P1 VIADD R10, R10, 0x36840 ;  /* 0x000368400a0a9836 */ /* 0x000fe40000000000 */
[-CC-:B------:R-:W-:Y:S01]  /*9500*/  FFMA.FTZ R198, R199, R0.reuse, -R146.reuse ;  /* 0x00000000c7c67223 */ /* 0x180fe20000010892 */
[----:B------:R-:W0:Y:S01]  /*9510*/  MUFU.EX2 R2, R2 ;  /* 0x0000000200027308 */ /* 0x000e220000000800 */
[-CC-:B------:R-:W-:Y:S01]  /*9520*/  FFMA.FTZ R147, R165, R0.reuse, -R146.reuse ;  /* 0x00000000a5937223 */ /* 0x180fe20000010892 */
[-C--:B------:R-:W-:Y:S01]  /*9530*/  FFMA.FTZ R192, R223, R0.reuse, -R146 ;  /* 0x00000000dfc07223 */ /* 0x080fe20000010892 */
[----:B------:R-:W-:Y:S01]  /*9540*/  @!P1 PRMT R10, RZ, 0x654, R10 ;  /* 0x00000654ff0a9816 */ /* 0x000fe2000000000a */
[-CC-:B------:R-:W-:Y:S01]  /*9550*/  FFMA.FTZ R151, R153, R0.reuse, -R146.reuse ;  /* 0x0000000099977223 */ /* 0x180fe20000010892 */
[-CC-:B------:R-:W-:Y:S01]  /*9560*/  FFMA.FTZ R194, R221, R0.reuse, -R146.reuse ;  /* 0x00000000ddc27223 */ /* 0x180fe20000010892 */
[-CC-:B------:R-:W-:Y:S01]  /*9570*/  FFMA.FTZ R153, R225, R0.reuse, -R146.reuse ;  /* 0x00000000e1997223 */ /* 0x180fe20000010892 */
[-CC-:B------:R-:W-:Y:S01]  /*9580*/  FFMA.FTZ R188, R163, R0.reuse, -R146.reuse ;  /* 0x00000000a3bc7223 */ /* 0x180fe20000010892 */
[----:B------:R1:W2:Y:S01]  /*9590*/  MUFU.EX2 R3, R148 ;  /* 0x0000009400037308 */ /* 0x0002a20000000800 */
[----:B------:R-:W-:Y:S01]  /*95a0*/  FFMA.FTZ R161, R227, R0, -R146 ;  /* 0x00000000e3a17223 */ /* 0x000fe20000010892 */
[----:B------:R-:W-:-:S02]  /*95b0*/  WARPGROUP.DEPBAR.LE gsb0, 0x0 ;  /* 0x00008000000079c5 */ /* 0x000fc40000010000 */
[----:B------:R-:W-:Y:S01]  /*95c0*/  WARPGROUP.ARRIVE ;  /* 0x00000000000079c5 */ /* 0x000fe20000000000 */
[-CC-:B------:R-:W-:Y:S01]  /*95d0*/  FFMA.FTZ R183, R191, R0.reuse, -R14.reuse ;  /* 0x00000000bfb77223 */ /* 0x180fe2000001080e */
[-C--:B------:R-:W-:Y:S01]  /*95e0*/  FFMA.FTZ R14, R127, R0.reuse, -R14 ;  /* 0x000000007f0e7223 */ /* 0x080fe2000001080e */
[-CC-:B------:R-:W-:Y:S01]  /*95f0*/  FFMA.FTZ R127, R141, R0.reuse, -R146.reuse ;  /* 0x000000008d7f7223 */ /* 0x180fe20000010892 */
[----:B------:R-:W3:Y:S01]  /*9600*/  MUFU.EX2 R200, R200 ;  /* 0x000000c800c87308 */ /* 0x000ee20000000800 */
[----:B-1----:R-:W-:Y:S01]  /*9610*/  @!P1 VIADD R148, R149, 0x36860 ;  /* 0x0003686095949836 */ /* 0x002fe20000000000 */
[----:B------:R-:W-:Y:S01]  /*9620*/  HGMMA.64x192x16.F32 R24, R176, gdesc[UR4].tnspB, R24, gsb0 ;  /* 0x42e00004b0187df0 */ /* 0x000fe20008000818 */
[----:B0-----:R-:W-:Y:S01]  /*9630*/  FFMA.FTZ R149, R2, R7, R135 ;  /* 0x0000000702957223 */ /* 0x001fe20000010087 */
[-CC-:B------:R-:W-:Y:S01]  /*9640*/  FFMA.FTZ R7, R137, R0.reuse, -R146.reuse ;  /* 0x0000000089077223 */ /* 0x180fe20000010892 */
[-CC-:B------:R-:W-:Y:S01]  /*9650*/  FFMA.FTZ R184, R167, R0.reuse, -R146.reuse ;  /* 0x00000000a7b87223 */ /* 0x180fe20000010892 */
[-CC-:B------:R-:W-:Y:S01]  /*9660*/  FFMA.FTZ R186, R229, R0.reuse, -R146.reuse ;  /* 0x00000000e5ba7223 */ /* 0x180fe20000010892 */
[----:B------:R-:W-:Y:S01]  /*9670*/  FFMA.FTZ R180, R155, R0, -R146 ;  /* 0x000000009bb47223 */ /* 0x000fe20000010892 */
[----:B------:R-:W0:Y:S01]  /*9680*/  MUFU.EX2 R202, R202 ;  /* 0x000000ca00ca7308 */ /* 0x000e220000000800 */
[----:B--2---:R-:W-:Y:S01]  /*9690*/  FFMA.FTZ R6, R3, R6, R20 ;  /* 0x0000000603067223 */ /* 0x004fe20000010014 */
[-CC-:B------:R-:W-:Y:S01]  /*96a0*/  FFMA.FTZ R231, R231, R0.reuse, -R146.reuse ;  /* 0x00000000e7e77223 */ /* 0x180fe20000010892 */
[-CC-:B------:R-:W-:Y:S01]  /*96b0*/  FFMA.FTZ R233, R233, R0.reuse, -R146.reuse ;  /* 0x00000000e9e97223 */ /* 0x180fe20000010892 */
[-C--:B------:R-:W-:Y:S01]  /*96c0*/  FFMA.FTZ R133, R133, R0.reuse, -R146 ;  /* 0x0000000085857223 */ /* 0x080fe20000010892 */
[----:B------:R-:W-:Y:S01]  /*96d0*/  FADD.FTZ R6, R201, R6 ;  /* 0x00000006c9067221 */ /* 0x000fe20000010000 */
[-CC-:B------:R-:W-:Y:S01]  /*96e0*/  FFMA.FTZ R159, R159, R0.reuse, -R146.reuse ;  /* 0x000000009f9f7223 */ /* 0x180fe20000010892 */
[-C--:B------:R-:W-:Y:S01]  /*96f0*/  FFMA.FTZ R235, R235, R0.reuse, -R146 ;  /* 0x00000000ebeb7223 */ /* 0x080fe20000010892 */
[----:B------:R-:W1:Y:S01]  /*9700*/  MUFU.EX2 R139, R139 ;  /* 0x0000008b008b7308 */ /* 0x000e620000000800 */
[C---:B---3--:R-:W-:Y:S01]  /*9710*/  FADD.FTZ R149, R200.reuse, R149 ;  /* 0x00000095c8957221 */ /* 0x048fe20000010000 */
[----:B------:R-:W-:Y:S01]  /*9720*/  FADD.FTZ R137, R203, R6 ;  /* 0x00000006cb897221 */ /* 0x000fe20000010000 */
[----:B------:R-:W-:Y:S01]  /*9730*/  F2FP.F16.F32.PACK_AB R200, R200, R135 ;  /* 0x00000087c8c8723e */ /* 0x000fe200000000ff */
[-CC-:B------:R-:W-:Y:S01]  /*9740*/  FFMA.FTZ R237, R237, R0.reuse, -R146.reuse ;  /* 0x00000000eded7223 */ /* 0x180fe20000010892 */
[----:B------:R-:W-:Y:S01]  /*9750*/  FFMA.FTZ R144, R144, R0, -R146 ;  /* 0x0000000090907223 */ /* 0x000fe20000010892 */
[----:B------:R-:W-:Y:S01]  /*9760*/  FADD.FTZ R137, R122, R137 ;  /* 0x000000897a897221 */ /* 0x000fe20000010000 */
[----:B------:R-:W-:Y:S01]  /*9770*/  @!P1 PRMT R148, RZ, 0x654, R148 ;  /* 0x00000654ff949816 */ /* 0x000fe20000000094 */
[----:B------:R-:W2:Y:S01]  /*9780*/  MUFU.EX2 R196, R196 ;  /* 0x000000c400c47308 */ /* 0x000ea20000000800 */
[----:B------:R-:W-:-:S02]  /*9790*/  F2FP.F16.F32.PACK_AB R201, R201, R20 ;  /* 0x00000014c9c9723e */ /* 0x000fc400000000ff */
[----:B------:R-:W-:Y:S02]  /*97a0*/  F2FP.F16.F32.PACK_AB R203, R122, R203 ;  /* 0x000000cb7acb723e */ /* 0x000fe400000000ff */
[----:B------:R-:W-:Y:S02]  /*97b0*/  F2FP.F16.F32.PACK_AB R197, R157, R126 ;  /* 0x0000007e9dc5723e */ /* 0x000fe400000000ff */
[----:B------:R-:W-:Y:S01]  /*97c0*/  F2FP.F16.F32.PACK_AB R199, R145, R130 ;  /* 0x0000008291c7723e */ /* 0x000fe200000000ff */
[----:B------:R-:W3:Y:S01]  /*97d0*/  MUFU.EX2 R143, R143 ;  /* 0x0000008f008f7308 */ /* 0x000ee20000000800 */
[----:B------:R-:W-:Y:S02]  /*97e0*/  F2FP.F16.F32.PACK_AB R191, R125, R124 ;  /* 0x0000007c7dbf723e */ /* 0x000fe400000000ff */
[----:B------:R-:W-:Y:S02]  /*97f0*/  F2FP.F16.F32.PACK_AB R185, R134, R121 ;  /* 0x0000007986b9723e */ /* 0x000fe400000000ff */
[----:B------:R-:W-:-:S02]  /*9800*/  F2FP.F16.F32.PACK_AB R187, R132, R21 ;  /* 0x0000001584bb723e */ /* 0x000fc400000000ff */
[----:B------:R-:W-:Y:S01]  /*9810*/  F2FP.F16.F32.PACK_AB R181, R138, R129 ;  /* 0x000000818ab5723e */ /* 0x000fe200000000ff */
[----:B------:R-:W4:Y:S08]  /*9820*/  MUFU.EX2 R198, R198 ;  /* 0x000000c600c67308 */ /* 0x000f300000000800 */
        /* <DEDUP_REMOVED lines=23> */
[----:B------:R-:W-:Y:S01]  /*99a0*/  F2FP.F16.F32.PACK_AB R177, R142, R131 ;  /* 0x000000838eb1723e */ /* 0x000fe200000000ff */
[----:B0-----:R-:W-:-:S06]  /*99b0*/  FADD.FTZ R10, R202, R149 ;  /* 0x00000095ca0a7221 */ /* 0x001fcc0000010000 */
[----:B------:R-:W-:Y:S01]  /*99c0*/  MUFU.EX2 R178, R237 ;  /* 0x000000ed00b27308 */ /* 0x000fe20000000800 */
[----:B------:R0:W-:Y:S01]  /*99d0*/  @!P1 SYNCS.ARRIVE.TRANS64.RED.A1T0 RZ, [R148+URZ], RZ ;  /* 0x000000ff94ff99a7 */ /* 0x0001e2000810043f */
[C---:B-1----:R-:W-:Y:S01]  /*99e0*/  F2FP.F16.F32.PACK_AB R202, R139.reuse, R202 ;  /* 0x000000ca8bca723e */ /* 0x042fe200000000ff */
[----:B------:R-:W-:Y:S01]  /*99f0*/  FADD.FTZ R149, R139, R10 ;  /* 0x0000000a8b957221 */ /* 0x000fe20000010000 */
[----:B------:R-:W-:-:S03]  /*9a00*/  FADD.FTZ R10, R126, R137 ;  /* 0x000000897e0a7221 */ /* 0x000fc60000010000 */
[----:B--2---:R-:W-:Y:S01]  /*9a10*/  FADD.FTZ R6, R196, R149 ;  /* 0x00000095c4067221 */ /* 0x004fe20000010000 */
[----:B------:R-:W-:Y:S01]  /*9a20*/  FADD.FTZ R141, R157, R10 ;  /* 0x0000000a9d8d7221 */ /* 0x000fe20000010000 */
[----:B------:R-:W1:Y:S01]  /*9a30*/  MUFU.EX2 R14, R14 ;  /* 0x0000000e000e7308 */ /* 0x000e620000000800 */
[C---:B---3--:R-:W-:Y:S01]  /*9a40*/  F2FP.F16.F32.PACK_AB R196, R143.reuse, R196 ;  /* 0x000000c48fc4723e */ /* 0x048fe200000000ff */
[----:B------:R-:W-:Y:S01]  /*9a50*/  FADD.FTZ R137, R143, R6 ;  /* 0x000000068f897221 */ /* 0x000fe20000010000 */
[----:B------:R-:W-:-:S03]  /*9a60*/  FADD.FTZ R10, R130, R141 ;  /* 0x0000008d820a7221 */ /* 0x000fc60000010000 */
[----:B----4-:R-:W-:Y:S01]  /*9a70*/  FADD.FTZ R6, R198, R137 ;  /* 0x00000089c6067221 */ /* 0x010fe20000010000 */
[----:B------:R-:W-:Y:S01]  /*9a80*/  FADD.FTZ R10, R145, R10 ;  /* 0x0000000a910a7221 */ /* 0x000fe20000010000 */
[C---:B-----5:R-:W-:Y:S02]  /*9a90*/  F2FP.F16.F32.PACK_AB R198, R147.reuse, R198 ;  /* 0x000000c693c6723e */ /* 0x060fe400000000ff */
[----:B------:R-:W-:-:S04]  /*9aa0*/  FADD.FTZ R137, R147, R6 ;  /* 0x0000000693897221 */ /* 0x000fc80000010000 */
[----:B------:R-:W-:Y:S01]  /*9ab0*/  FADD.FTZ R6, R192, R137 ;  /* 0x00000089c0067221 */ /* 0x000fe20000010000 */
[----:B------:R-:W-:Y:S01]  /*9ac0*/  FADD.FTZ R137, R11, R10 ;  /* 0x0000000a0b897221 */ /* 0x000fe20000010000 */
[C---:B------:R-:W-:Y:S02]  /*9ad0*/  F2FP.F16.F32.PACK_AB R192, R151.reuse, R192 ;  /* 0x000000c097c0723e */ /* 0x040fe400000000ff */
[----:B------:R-:W-:Y:S01]  /*9ae0*/  FADD.FTZ R141, R151, R6 ;  /* 0x00000006978d7221 */ /* 0x000fe20000010000 */
[----:B------:R-:W-:Y:S01]  /*9af0*/  FADD.FTZ R6, R128, R137 ;  /* 0x0000008980067221 */ /* 0x000fe20000010000 */
[----:B-1----:R-:W-:Y:S02]  /*9b00*/  F2FP.F16.F32.PACK_AB R179, R14, R123 ;  /* 0x0000007b0eb3723e */ /* 0x002fe400000000ff */
[----:B------:R-:W-:Y:S01]  /*9b10*/  FADD.FTZ R10, R194, R141 ;  /* 0x0000008dc20a7221 */ /* 0x000fe20000010000 */
[----:B------:R-:W-:Y:S01]  /*9b20*/  FADD.FTZ R137, R13, R6 ;  /* 0x000000060d897221 */ /* 0x000fe20000010000 */
[----:B------:R-:W-:-:S02]  /*9b30*/  F2FP.F16.F32.PACK_AB R194, R153, R194 ;  /* 0x000000c299c2723e */ /* 0x000fc400000000ff */
        /* <DEDUP_REMOVED lines=25> */
[----:B------:R-:W-:Y:S01]  /*9cd0*/  F2FP.F16.F32.PACK_AB R180, R231, R180 ;  /* 0x000000b4e7b4723e */ /* 0x000fe200000000ff */
[----:B------:R-:W-:-:S02]  /*9ce0*/  IMAD.MOV.U32 R10, RZ, RZ, R4 ;  /* 0x000000ffff0a7224 */ /* 0x000fc400078e0004 */
[----:B------:R-:W-:Y:S01]  /*9cf0*/  FADD.FTZ R11, R231, R11 ;  /* 0x0000000be70b7221 */ /* 0x000fe20000010000 */
[----:B------:R-:W-:-:S03]  /*9d00*/  FADD.FTZ R6, R138, R7 ;  /* 0x000000078a067221 */ /* 0x000fc60000010000 */
        /* <DEDUP_REMOVED lines=15> */
[----:B------:R-:W-:Y:S01]  /*9e00*/  FADD.FTZ R6, R14, R6 ;  /* 0x000000060e067221 */ /* 0x000fe20000010000 */
[----:B------:R-:W-:Y:S01]  /*9e10*/  IMAD.U32 R11, RZ, RZ, UR61 ;  /* 0x0000003dff0b7e24 */ /* 0x000fe2000f8e00ff */
[----:B0-----:R-:W-:Y:S06]  /*9e20*/  @P3 BRA `(.L_x_2498) ;  /* 0xffffffb800f43947 */ /* 0x001fec000383ffff */
.L_x_2489:
[----:B------:R-:W-:-:S13]  /*9e30*/  ISETP.LE.AND P2, PT, RZ, UR38, PT ;  /* 0x00000026ff007c0c */ /* 0x000fda000bf43270 */
[----:B------:R-:W-:Y:S05]  /*9e40*/  @!P2 BRA `(.L_x_2499) ;  /* 0x0000003800f4a947 */ /* 0x000fea0003800000 */
[----:B------:R-:W-:Y:S01]  /*9e50*/  IMAD.MOV.U32 R9, RZ, RZ, R5 ;  /* 0x000000ffff097224 */ /* 0x000fe200078e0005 */
[----:B------:R-:W-:Y:S01]  /*9e60*/  UMOV UR39, UR61 ;  /* 0x0000003d00277c82 */ /* 0x000fe20008000000 */
[----:B------:R-:W-:Y:S01]  /*9e70*/  IMAD.MOV.U32 R11, RZ, RZ, R4 ;  /* 0x000000ffff0b7224 */ /* 0x000fe200078e0004 */
[----:B------:R-:W-:-:S06]  /*9e80*/  UMOV UR37, UR36 ;  /* 0x0000002400257c82 */ /* 0x000fcc0008000000 */
.L_x_2508:
[----:B------:R-:W-:-:S04]  /*9e90*/  UIADD3 UR36, UR37, 0x1, URZ ;  /* 0x0000000125247890 */ /* 0x000fc8000fffe03f */
[----:B------:R-:W-:-:S04]  /*9ea0*/  UISETP.NE.AND UP0, UPT, UR36, 0x2, UPT ;  /* 0x000000022400788c */ /* 0x000fc8000bf05270 */
[----:B------:R-:W-:Y:S02]  /*9eb0*/  USEL UR61, URZ, 0x1, UP0 ;  /* 0x000000013f3d7887 */ /* 0x000fe40008000000 */
[----:B------:R-:W-:Y:S02]  /*9ec0*/  USEL UR36, UR36, URZ, UP0 ;  /* 0x0000003f24247287 */ /* 0x000fe40008000000 */
[----:B------:R-:W-:Y:S01]  /*9ed0*/  ULOP3.LUT UR61, UR39, UR61, URZ, 0x3c, !UPT ;  /* 0x0000003d273d7292 */ /* 0x000fe2000f8e3c3f */
[----:B------:R-:W-:Y:S11]  /*9ee0*/  @!P0 BRA `(.L_x_2500) ;  /* 0x0000000000048947 */ /* 0x000ff60003800000 */
[----:B------:R-:W-:Y:S01]  /*9ef0*/  BPT.TRAP 0x1 ;  /* 0x000000040000795c */ /* 0x000fe20000300000 */
.L_x_2500:
[----:B------:R-:W-:Y:S01]  /*9f00*/  ULEA UR6, UR36, UR60, 0x3 ;  /* 0x0000003c24067291 */ /* 0x000fe2000f8e183f */
[----:B------:R-:W-:-:S05]  /*9f10*/  IMAD.U32 R0, RZ, RZ, UR61 ;  /* 0x0000003dff007e24 */ /* 0x000fca000f8e00ff */
[----:B------:R-:W-:-:S04]  /*9f20*/  SHF.L.U32 R0, R0, 0x1f, RZ ;  /* 0x0000001f00007819 */ /* 0x000fc800000006ff */
[----:B------:R0:W1:Y:S01]  /*9f30*/  SYNCS.PHASECHK.TRANS64.TRYWAIT P2, [UR6+0x36830], R0 ;  /* 0x03683000ff0075a7 */ /* 0x0000620008040146 */
[----:B------:R-:W-:Y:S05]  /*9f40*/  @!P0 BRA `(.L_x_2501) ;  /* 0x0000000000048947 */ /* 0x000fea0003800000 */
[----:B------:R-:W-:Y:S01]  /*9f50*/  BPT.TRAP 0x1 ;  /* 0x000000040000795c */ /* 0x000fe20000300000 */
.L_x_2501:
[----:B-1----:R-:W-:Y:S05]  /*9f60*/  @P2 BRA `(.L_x_2502) ;  /* 0x0000000000082947 */ /* 0x002fea0003800000 */
[----:B------:R-:W1:Y:S02]  /*9f70*/  SYNCS.PHASECHK.TRANS64.TRYWAIT P2, [UR6+0x36830], R0 ;  /* 0x03683000ff0075a7 */ /* 0x000e640008040146 */
[----:B-1----:R-:W-:Y:S05]  /*9f80*/  @!P2 BRA `(.L_x_2503) ;  /* 0x000000e0009ca947 */ /* 0x002fea0003800000 */
.L_x_2502:
        /* <DEDUP_REMOVED lines=602> */
.L_x_2504:
[----:B------:R-:W-:Y:S01]  /*c530*/  ULEA UR11, UR37, UR60, 0x3 ;  /* 0x0000003c250b7291 */ /* 0x000fe2000f8e183f */
[----:B01----:R-:W-:-:S05]  /*c540*/  IMAD.U32 R0, RZ, RZ, UR39 ;  /* 0x00000027ff007e24 */ /* 0x003fca000f8e00ff */
[----:B------:R-:W-:-:S04]  /*c550*/  SHF.L.U32 R0, R0, 0x1f, RZ ;  /* 0x0000001f00007819 */ /* 0x000fc800000006ff */
[----:B------:R0:W1:Y:S01]  /*c560*/  SYNCS.PHASECHK.TRANS64.TRYWAIT P2, [UR11+0x36850], R0 ;  /* 0x03685000ff0075a7 */ /* 0x000062000804014b */
[----:B------:R-:W-:Y:S05]  /*c570*/  @!P0 BRA `(.L_x_2505) ;  /* 0x0000000000048947 */ /* 0x000fea0003800000 */
[----:B------:R-:W-:Y:S01]  /*c580*/  BPT.TRAP 0x1 ;  /* 0x000000040000795c */ /* 0x000fe20000300000 */
.L_x_2505:
[----:B-1----:R-:W-:Y:S05]  /*c590*/  @P2 BRA `(.L_x_2506) ;  /* 0x0000000000082947 */ /* 0x002fea0003800000 */
[----:B------:R-:W1:Y:S02]  /*c5a0*/  SYNCS.PHASECHK.TRANS64.TRYWAIT P2, [UR11+0x36850], R0 ;  /* 0x03685000ff0075a7 */ /* 0x000e64000804014b */
[----:B-1----:R-:W-:Y:S05]  /*c5b0*/  @!P2 BRA `(.L_x_2507) ;  /* 0x000000bc0028a947 */ /* 0x002fea0003800000 */
.L_x_2506:
[----:B------:R-:W-:Y:S01]  /*c5c0*/  UIADD3 UR6, UR60, 0x400, URZ ;  /* 0x000004003c067890 */ /* 0x000fe2000fffe03f */
[----:B------:R-:W-:Y:S01]  /*c5d0*/  WARPGROUP.ARRIVE ;  /* 0x00000000000079c5 */ /* 0x000fe20000000000 */
[----:B------:R-:W-:Y:S01]  /*c5e0*/  UMOV UR7, 0x40000040 ;  /* 0x4000004000077882 */ /* 0x000fe20000000000 */
[----:B01----:R-:W-:Y:S01]  /*c5f0*/  FMNMX.FTZ R0, R168, R11, !PT ;  /* 0x0000000ba8007209 */ /* 0x003fe20007810000 */
[----:B------:R-:W-:Y:S01]  /*c600*/  USHF.R.U32.HI UR6, URZ, 0x4, UR6 ;  /* 0x000000043f067899 */ /* 0x000fe20008011606 */
[----:B------:R-:W-:Y:S01]  /*c610*/  ISETP.LT.AND P2, PT, RZ, UR38, PT ;  /* 0x00000026ff007c0c */ /* 0x000fe2000bf41270 */
[----:B------:R-:W-:Y:S01]  /*c620*/  UMOV UR39, UR61 ;  /* 0x0000003d00277c82 */ /* 0x000fe20008000000 */
[----:B------:R-:W-:Y:S01]  /*c630*/  FMNMX.FTZ R3, R169, R0, !PT ;  /* 0x00000000a9037209 */ /* 0x000fe20007810000 */
[----:B------:R-:W-:-:S03]  /*c640*/  ULOP3.LUT UR6, UR6, 0x3fff, URZ, 0xc0, !UPT ;  /* 0x00003fff06067892 */ /* 0x000fc6000f8ec03f */
        /* <DEDUP_REMOVED lines=63> */
[----:B------:R-:W-:Y:S01]  /*ca40*/  IMAD.U32 R133, RZ, RZ, UR36 ;  /* 0x00000024ff857e24 */ /* 0x000fe2000f8e00ff */
[----:B------:R-:W-:Y:S01]  /*ca50*/  FMNMX.FTZ R10, R154, R5, !PT ;  /* 0x000000059a0a7209 */ /* 0x000fe20007810000 */
[----:B------:R-:W-:Y:S03]  /*ca60*/  MUFU.EX2 R2, R2 ;  /* 0x0000000200027308 */ /* 0x000fe60000000800 */
[----:B------:R-:W-:-:S02]  /*ca70*/  FMNMX.FTZ R5, R155, R10, !PT ;  /* 0x0000000a9b057209 */ /* 0x000fc40007810000 */
[----:B------:R-:W-:Y:S02]  /*ca80*/  @!P1 LEA R133, R133, UR60, 0x3 ;  /* 0x0000003c85859c11 */ /* 0x000fe4000f8e18ff */
[----:B------:R-:W-:Y:S01]  /*ca90*/  FMNMX.FTZ R10, R158, R5, !PT ;  /* 0x000000059e0a7209 */ /* 0x000fe20007810000 */
[----:B------:R-:W0:Y:S02]  /*caa0*/  MUFU.EX2 R11, R11 ;  /* 0x0000000b000b7308 */ /* 0x000e240000000800 */
[----:B------:R-:W-:Y:S01]  /*cab0*/  @!P1 VIADD R133, R133, 0x36840 ;  /* 0x0003684085859836 */ /* 0x000fe20000000000 */
[----:B------:R-:W-:-:S04]  /*cac0*/  FMNMX.FTZ R5, R159, R10, !PT ;  /* 0x0000000a9f057209 */ /* 0x000fc80007810000 */
[----:B------:R-:W-:Y:S01]  /*cad0*/  FMNMX.FTZ R10, R146, R5, !PT ;  /* 0x00000005920a7209 */ /* 0x000fe20007810000 */
[----:B------:R-:W-:Y:S01]  /*cae0*/  MUFU.EX2 R161, R161 ;  /* 0x000000a100a17308 */ /* 0x000fe20000000800 */
[----:B------:R-:W-:Y:S02]  /*caf0*/  @!P1 PRMT R133, RZ, 0x654, R133 ;  /* 0x00000654ff859816 */ /* 0x000fe40000000085 */
[----:B------:R-:W-:-:S04]  /*cb00*/  FMNMX.FTZ R5, R147, R10, !PT ;  /* 0x0000000a93057209 */ /* 0x000fc80007810000 */
[----:B------:R-:W-:Y:S01]  /*cb10*/  FMNMX.FTZ R10, R150, R5, !PT ;  /* 0x00000005960a7209 */ /* 0x000fe20007810000 */
[----:B------:R-:W-:Y:S01]  /*cb20*/  MUFU.EX2 R13, R13 ;  /* 0x0000000d000d7308 */ /* 0x000fe20000000800 */
        /* <DEDUP_REMOVED lines=8> */
[----:B------:R-:W-:Y:S01]  /*cbb0*/  UIADD3 UR6, UR10, 0x100, URZ ;  /* 0x000001000a067890 */ /* 0x000fe2000fffe03f */
[----:B------:R-:W1:Y:S01]  /*cbc0*/  MUFU.EX2 R200, R200 ;  /* 0x000000c800c87308 */ /* 0x000e620000000800 */
[----:B------:R-:W-:Y:S01]  /*cbd0*/  UMOV UR7, 0x40000040 ;  /* 0x4000004000077882 */ /* 0x000fe20000000000 */
[----:B------:R-:W-:Y:S01]  /*cbe0*/  FMNMX.FTZ R5, R139, R10, !PT ;  /* 0x0000000a8b057209 */ /* 0x000fe20007810000 */
[----:B0-----:R-:W-:-:S03]  /*cbf0*/  FFMA.FTZ R7, R2, R7, R11 ;  /* 0x0000000702077223 */ /* 0x001fc6000001000b */
[----:B------:R-:W-:Y:S02]  /*cc00*/  FMNMX.FTZ R10, R142, R5, !PT ;  /* 0x000000058e0a7209 */ /* 0x000fe40007810000 */
[----:B------:R-:W-:Y:S02]  /*cc10*/  MUFU.EX2 R202, R202 ;  /* 0x000000ca00ca7308 */ /* 0x000fe40000000800 */
[----:B------:R-:W-:-:S04]  /*cc20*/  FMNMX.FTZ R5, R143, R10, !PT ;  /* 0x0000000a8f057209 */ /* 0x000fc80007810000 */
[----:B------:R-:W-:Y:S02]  /*cc30*/  FMNMX.FTZ R10, R130, R5, !PT ;  /* 0x00000005820a7209 */ /* 0x000fe40007810000 */
[----:B------:R-:W-:Y:S01]  /*cc40*/  MUFU.EX2 R169, R169 ;  /* 0x000000a900a97308 */ /* 0x000fe20000000800 */
[C---:B-1----:R-:W-:Y:S01]  /*cc50*/  FADD.FTZ R7, R200.reuse, R7 ;  /* 0x00000007c8077221 */ /* 0x042fe20000010000 */
[----:B------:R-:W-:Y:S02]  /*cc60*/  FMNMX.FTZ R5, R131, R10, !PT ;  /* 0x0000000a83057209 */ /* 0x000fe40007810000 */
[----:B------:R-:W-:Y:S02]  /*cc70*/  F2FP.F16.F32.PACK_AB R200, R200, R11 ;  /* 0x0000000bc8c8723e */ /* 0x000fe400000000ff */
        /* <DEDUP_REMOVED lines=90> */
[-CC-:B------:R-:W-:Y:S01]  /*d220*/  FFMA.FTZ R136, R151, R0.reuse, -R125.reuse ;  /* 0x0000000097887223 */ /* 0x180fe2000001087d */
[----:B------:R-:W-:Y:S01]  /*d230*/  HGMMA.64x192x16.F32 R24, R180, gdesc[UR4].tnspB, R24, gsb0 ;  /* 0x42e00004b4187df0 */ /* 0x000fe20008000818 */
[----:B------:R-:W-:Y:S01]  /*d240*/  UIADD3 UR6, UR10, 0x300, URZ ;  /* 0x000003000a067890 */ /* 0x000fe2000fffe03f */
[----:B------:R-:W-:Y:S01]  /*d250*/  FFMA.FTZ R187, R142, R0, -R125 ;  /* 0x000000008ebb7223 */ /* 0x000fe2000001087d */
[----:B------:R-:W-:Y:S01]  /*d260*/  UMOV UR7, 0x40000040 ;  /* 0x4000004000077882 */ /* 0x000fe20000000000 */
        /* <DEDUP_REMOVED lines=11> */
[----:B------:R-:W-:Y:S01]  /*d320*/  MUFU.EX2 R9, R18 ;  /* 0x0000001200097308 */ /* 0x000fe20000000800 */
[----:B------:R-:W-:Y:S01]  /*d330*/  HGMMA.64x192x16.F32 R24, R176, gdesc[UR4].tnspB, R24, gsb0 ;  /* 0x42e00004b0187df0 */ /* 0x000fe20008000818 */
[-C--:B------:R-:W-:Y:S01]  /*d340*/  FMUL.FTZ R3, R3, R0.reuse ;  /* 0x0000000003037220 */ /* 0x080fe20000410000 */
[-CC-:B------:R-:W-:Y:S01]  /*d350*/  FFMA.FTZ R128, R159, R0.reuse, -R125.reuse ;  /* 0x000000009f807223 */ /* 0x180fe2000001087d */
[----:B------:R-:W-:Y:S01]  /*d360*/  FFMA.FTZ R132, R147, R0, -R125 ;  /* 0x0000000093847223 */ /* 0x000fe2000001087d */
[----:B------:R-:W-:-:S03]  /*d370*/  UIADD3 UR6, UR38, -0x1, URZ ;  /* 0xffffffff26067890 */ /* 0x000fc6000fffe03f */
[----:B------:R-:W0:Y:S04]  /*d380*/  MUFU.EX2 R3, R3 ;  /* 0x0000000300037308 */ /* 0x000e280000000800 */
[----:B------:R-:W-:-:S04]  /*d390*/  UMOV UR38, UR6 ;  /* 0x0000000600267c82 */ /* 0x000fc80008000000 */
[----:B------:R-:W1:Y:S08]  /*d3a0*/  MUFU.EX2 R18, R175 ;  /* 0x000000af00127308 */ /* 0x000e700000000800 */
[----:B------:R-:W2:Y:S01]  /*d3b0*/  MUFU.EX2 R128, R128 ;  /* 0x0000008000807308 */ /* 0x000ea20000000800 */
[----:B0-----:R-:W-:-:S04]  /*d3c0*/  FFMA.FTZ R6, R3, R6, R14 ;  /* 0x0000000603067223 */ /* 0x001fc8000001000e */
[----:B------:R-:W-:Y:S01]  /*d3d0*/  FADD.FTZ R138, R201, R6 ;  /* 0x00000006c98a7221 */ /* 0x000fe20000010000 */
[----:B------:R-:W-:Y:S01]  /*d3e0*/  FFMA.FTZ R6, R139, R0, -R125 ;  /* 0x000000008b067223 */ /* 0x000fe2000001087d */
[----:B------:R-:W-:Y:S01]  /*d3f0*/  F2FP.F16.F32.PACK_AB R201, R201, R14 ;  /* 0x0000000ec9c9723e */ /* 0x000fe200000000ff */
[----:B------:R-:W0:Y:S08]  /*d400*/  MUFU.EX2 R132, R132 ;  /* 0x0000008400847308 */ /* 0x000e300000000800 */
[----:B------:R-:W3:Y:S08]  /*d410*/  MUFU.EX2 R6, R6 ;  /* 0x0000000600067308 */ /* 0x000ef00000000800 */
        /* <DEDUP_REMOVED lines=9> */
[----:B----4-:R-:W-:Y:S02]  /*d4b0*/  @!P1 VIADD R133, R140, 0x36860 ;  /* 0x000368608c859836 */ /* 0x010fe40000000000 */
[----:B------:R-:W-:Y:S01]  /*d4c0*/  FADD.FTZ R140, R202, R7 ;  /* 0x00000007ca8c7221 */ /* 0x000fe20000010000 */
[----:B------:R-:W-:Y:S01]  /*d4d0*/  FADD.FTZ R7, R203, R138 ;  /* 0x0000008acb077221 */ /* 0x000fe20000010000 */
[----:B-1----:R-:W-:-:S02]  /*d4e0*/  F2FP.F16.F32.PACK_AB R203, R18, R203 ;  /* 0x000000cb12cb723e */ /* 0x002fc400000000ff */
[----:B------:R-:W-:Y:S01]  /*d4f0*/  @!P1 PRMT R133, RZ, 0x654, R133 ;  /* 0x00000654ff859816 */ /* 0x000fe20000000085 */
[----:B------:R-:W-:Y:S01]  /*d500*/  FADD.FTZ R138, R18, R7 ;  /* 0x00000007128a7221 */ /* 0x000fe20000010000 */
[----:B------:R-:W-:Y:S02]  /*d510*/  F2FP.F16.F32.PACK_AB R202, R169, R202 ;  /* 0x000000caa9ca723e */ /* 0x000fe400000000ff */
[----:B------:R1:W-:Y:S01]  /*d520*/  @!P1 SYNCS.ARRIVE.TRANS64.RED.A1T0 RZ, [R133+URZ], RZ ;  /* 0x000000ff85ff99a7 */ /* 0x0003e2000810043f */
[----:B------:R-:W-:Y:S01]  /*d530*/  FADD.FTZ R7, R197, R138 ;  /* 0x0000008ac5077221 */ /* 0x000fe20000010000 */
[----:B------:R-:W-:-:S03]  /*d540*/  F2FP.F16.F32.PACK_AB R197, R20, R197 ;  /* 0x000000c514c5723e */ /* 0x000fc600000000ff */
[----:B------:R-:W-:Y:S01]  /*d550*/  FADD.FTZ R130, R20, R7 ;  /* 0x0000000714827221 */ /* 0x000fe20000010000 */
[-CC-:B------:R-:W-:Y:S01]  /*d560*/  FFMA.FTZ R7, R122, R0.reuse, -R125.reuse ;  /* 0x000000007a077223 */ /* 0x180fe2000001087d */
[----:B------:R-:W-:Y:S01]  /*d570*/  FFMA.FTZ R125, R127, R0, -R125 ;  /* 0x000000007f7d7223 */ /* 0x000fe2000001087d */
[----:B-1----:R-:W-:Y:S01]  /*d580*/  FADD.FTZ R133, R169, R140 ;  /* 0x0000008ca9857221 */ /* 0x002fe20000010000 */
[----:B------:R-:W1:Y:S03]  /*d590*/  MUFU.EX2 R122, R143 ;  /* 0x0000008f007a7308 */ /* 0x000e660000000800 */
[----:B------:R-:W-:Y:S01]  /*d5a0*/  FADD.FTZ R140, R196, R133 ;  /* 0x00000085c48c7221 */ /* 0x000fe20000010000 */
[----:B------:R-:W-:-:S03]  /*d5b0*/  F2FP.F16.F32.PACK_AB R196, R161, R196 ;  /* 0x000000c4a1c4723e */ /* 0x000fc600000000ff */
[----:B------:R-:W-:Y:S01]  /*d5c0*/  FADD.FTZ R133, R161, R140 ;  /* 0x0000008ca1857221 */ /* 0x000fe20000010000 */
[----:B------:R4:W5:Y:S03]  /*d5d0*/  MUFU.EX2 R177, R7 ;  /* 0x0000000700b17308 */ /* 0x0009660000000800 */
[----:B------:R-:W-:Y:S01]  /*d5e0*/  FADD.FTZ R138, R198, R133 ;  /* 0x00000085c68a7221 */ /* 0x000fe20000010000 */
[----:B------:R-:W-:Y:S01]  /*d5f0*/  FADD.FTZ R133, R199, R130 ;  /* 0x00000082c7857221 */ /* 0x000fe20000010000 */
[C---:B------:R-:W-:Y:S02]  /*d600*/  F2FP.F16.F32.PACK_AB R198, R13.reuse, R198 ;  /* 0x000000c60dc6723e */ /* 0x040fe400000000ff */
[----:B------:R-:W-:Y:S01]  /*d610*/  FADD.FTZ R139, R13, R138 ;  /* 0x0000008a0d8b7221 */ /* 0x000fe20000010000 */
[C---:B------:R-:W-:Y:S01]  /*d620*/  FADD.FTZ R130, R120.reuse, R133 ;  /* 0x0000008578827221 */ /* 0x040fe20000010000 */
[----:B------:R-:W5:Y:S01]  /*d630*/  MUFU.EX2 R125, R125 ;  /* 0x0000007d007d7308 */ /* 0x000f620000000800 */
[----:B------:R-:W-:Y:S01]  /*d640*/  F2FP.F16.F32.PACK_AB R199, R120, R199 ;  /* 0x000000c778c7723e */ /* 0x000fe200000000ff */
        /* <DEDUP_REMOVED lines=16> */
[C---:B0-----:R-:W-:Y:S01]  /*d750*/  FADD.FTZ R14, R132.reuse, R11 ;  /* 0x0000000b840e7221 */ /* 0x041fe20000010000 */
        /* <DEDUP_REMOVED lines=9> */
[C---:B---3--:R-:W-:Y:S02]  /*d7f0*/  F2FP.F16.F32.PACK_AB R185, R6.reuse, R185 ;  /* 0x000000b906b9723e */ /* 0x048fe400000000ff */
[C---:B------:R-:W-:Y:S01]  /*d800*/  FADD.FTZ R13, R21.reuse, R18 ;  /* 0x00000012150d7221 */ /* 0x040fe20000010000 */
[----:B------:R-:W-:Y:S01]  /*d810*/  FADD.FTZ R14, R6, R11 ;  /* 0x0000000b060e7221 */ /* 0x000fe20000010000 */
[----:B------:R-:W-:-:S02]  /*d820*/  F2FP.F16.F32.PACK_AB R184, R21, R184 ;  /* 0x000000b815b8723e */ /* 0x000fc400000000ff */
[----:B------:R-:W-:Y:S01]  /*d830*/  FADD.FTZ R18, R186, R13 ;  /* 0x0000000dba127221 */ /* 0x000fe20000010000 */
[----:B------:R-:W-:Y:S01]  /*d840*/  FADD.FTZ R11, R187, R14 ;  /* 0x0000000ebb0b7221 */ /* 0x000fe20000010000 */
[C---:B------:R-:W-:Y:S02]  /*d850*/  F2FP.F16.F32.PACK_AB R186, R137.reuse, R186 ;  /* 0x000000ba89ba723e */ /* 0x040fe400000000ff */
[----:B------:R-:W-:Y:S01]  /*d860*/  FADD.FTZ R13, R137, R18 ;  /* 0x00000012890d7221 */ /* 0x000fe20000010000 */
[C---:B-1----:R-:W-:Y:S01]  /*d870*/  FADD.FTZ R14, R122.reuse, R11 ;  /* 0x0000000b7a0e7221 */ /* 0x042fe20000010000 */
[----:B------:R-:W-:Y:S01]  /*d880*/  F2FP.F16.F32.PACK_AB R187, R122, R187 ;  /* 0x000000bb7abb723e */ /* 0x000fe200000000ff */
[----:B------:R-:W-:Y:S02]  /*d890*/  IMAD.MOV.U32 R11, RZ, RZ, R4 ;  /* 0x000000ffff0b7224 */ /* 0x000fe400078e0004 */
[----:B------:R-:W-:Y:S01]  /*d8a0*/  FADD.FTZ R18, R180, R13 ;  /* 0x0000000db4127221 */ /* 0x000fe20000010000 */
[----:B------:R-:W-:Y:S01]  /*d8b0*/  FADD.FTZ R14, R181, R14 ;  /* 0x0000000eb50e7221 */ /* 0x000fe20000010000 */
[----:B------:R-:W-:-:S02]  /*d8c0*/  F2FP.F16.F32.PACK_AB R180, R141, R180 ;  /* 0x000000b48db4723e */ /* 0x000fc400000000ff */
[----:B----4-:R-:W-:Y:S01]  /*d8d0*/  FADD.FTZ R7, R141, R18 ;  /* 0x000000128d077221 */ /* 0x010fe20000010000 */
        /* <DEDUP_REMOVED lines=20> */
.L_x_2499:
        /* <DEDUP_REMOVED lines=99> */
.L_x_2509:
[----:B------:R-:W-:Y:S01]  /*e050*/  ULEA UR5, UR36, UR60, 0x3 ;  /* 0x0000003c24057291 */ /* 0x000fe2000f8e183f */
[----:B------:R-:W-:-:S05]  /*e060*/  IMAD.U32 R2, RZ, RZ, UR61 ;  /* 0x0000003dff027e24 */ /* 0x000fca000f8e00ff */
[----:B------:R-:W-:-:S04]  /*e070*/  SHF.L.U32 R2, R2, 0x1f, RZ ;  /* 0x0000001f02027819 */ /* 0x000fc800000006ff */
[----:B------:R0:W1:Y:S01]  /*e080*/  SYNCS.PHASECHK.TRANS64.TRYWAIT P2, [UR5+0x36850], R2 ;  /* 0x03685002ff0075a7 */ /* 0x0000620008040145 */
[----:B------:R-:W-:Y:S05]  /*e090*/  @!P0 BRA `(.L_x_2510) ;  /* 0x0000000000048947 */ /* 0x000fea0003800000 */
[----:B------:R-:W-:Y:S01]  /*e0a0*/  BPT.TRAP 0x1 ;  /* 0x000000040000795c */ /* 0x000fe20000300000 */
.L_x_2510:
[----:B-1----:R-:W-:Y:S05]  /*e0b0*/  @P2 BRA `(.L_x_2511) ;  /* 0x0000000000082947 */ /* 0x002fea0003800000 */
[----:B------:R-:W1:Y:S02]  /*e0c0*/  SYNCS.PHASECHK.TRANS64.TRYWAIT P0, [UR5+0x36850], R2 ;  /* 0x03685002ff0075a7 */ /* 0x000e640008000145 */
[----:B-1----:R-:W-:Y:S05]  /*e0d0*/  @!P0 BRA `(.L_x_2512) ;  /* 0x000000a000788947 */ /* 0x002fea0003800000 */
.L_x_2511:
[----:B------:R-:W-:Y:S01]  /*e0e0*/  UIADD3 UR60, UR60, 0x400, URZ ;  /* 0x000004003c3c7890 */ /* 0x000fe2000fffe03f */
[----:B------:R-:W-:Y:S01]  /*e0f0*/  WARPGROUP.ARRIVE ;  /* 0x00000000000079c5 */ /* 0x000fe20000000000 */
[----:B------:R-:W-:Y:S01]  /*e100*/  UMOV UR7, 0x40000040 ;  /* 0x4000004000077882 */ /* 0x000fe20000000000 */
[----:B01----:R-:W0:Y:S01]  /*e110*/  SHFL.BFLY PT, R2, R7, 0x2, 0x1f ;  /* 0x0c401f0007027f89 */ /* 0x003e2200000e0000 */
[----:B------:R-:W-:Y:S01]  /*e120*/  USHF.R.U32.HI UR60, URZ, 0x4, UR60 ;  /* 0x000000043f3c7899 */ /* 0x000fe2000801163c */
[----:B------:R-:W-:Y:S01]  /*e130*/  IMAD.MOV.U32 R11, RZ, RZ, RZ ;  /* 0x000000ffff0b7224 */ /* 0x000fe200078e00ff */
[----:B------:R-:W-:Y:S01]  /*e140*/  R2UR UR8, R211 ;  /* 0x00000000d30872ca */ /* 0x000fe200000e0000 */
[----:B------:R-:W1:Y:S01]  /*e150*/  SHFL.BFLY PT, R3, R6, 0x2, 0x1f ;  /* 0x0c401f0006037f89 */ /* 0x000e6200000e0000 */
[----:B------:R-:W-:-:S04]  /*e160*/  ULOP3.LUT UR60, UR60, 0x3fff, URZ, 0xc0, !UPT ;  /* 0x00003fff3c3c7892 */ /* 0x000fc8000f8ec03f */
        /* <DEDUP_REMOVED lines=12> */
[----:B------:R-:W-:Y:S01]  /*e230*/  IMAD.U32 R6, RZ, RZ, UR5 ;  /* 0x00000005ff067e24 */ /* 0x000fe2000f8e00ff */
[----:B------:R-:W0:Y:S01]  /*e240*/  SHFL.BFLY PT, R3, R2, 0x1, 0x1f ;  /* 0x0c201f0002037f89 */ /* 0x000e2200000e0000 */
[----:B------:R-:W-:-:S03]  /*e250*/  USEL UR36, UR36, URZ, UP0 ;  /* 0x0000003f24247287 */ /* 0x000fc60008000000 */
[----:B------:R-:W1:Y:S01]  /*e260*/  SHFL.BFLY PT, R9, R8, 0x1, 0x1f ;  /* 0x0c201f0008097f89 */ /* 0x000e6200000e0000 */
[----:B0-----:R-:W-:Y:S01]  /*e270*/  FADD.FTZ R13, R2, R3 ;  /* 0x00000003020d7221 */ /* 0x001fe20000010000 */
[----:B------:R-:W-:Y:S02]  /*e280*/  IMAD.MOV.U32 R2, RZ, RZ, -0x800000 ;  /* 0xff800000ff027424 */ /* 0x000fe400078e00ff */
[----:B------:R-:W-:Y:S02]  /*e290*/  IMAD.MOV.U32 R3, RZ, RZ, -0x800000 ;  /* 0xff800000ff037424 */ /* 0x000fe400078e00ff */
[----:B-1----:R-:W-:Y:S01]  /*e2a0*/  FADD.FTZ R14, R8, R9 ;  /* 0x00000009080e7221 */ /* 0x002fe20000010000 */
[----:B------:R-:W-:Y:S01]  /*e2b0*/  FSETP.NE.FTZ.AND P0, PT, R13, RZ, PT ;  /* 0x000000ff0d00720b */ /* 0x000fe20003f15000 */
[----:B------:R-:W-:-:S03]  /*e2c0*/  IMAD.MOV.U32 R9, RZ, RZ, RZ ;  /* 0x000000ffff097224 */ /* 0x000fc600078e00ff */
        /* <DEDUP_REMOVED lines=47> */
[----:B--2---:R-:W-:Y:S01]  /*e5c0*/  FMUL.FTZ R129, R43, R11 ;  /* 0x0000000b2b817220 */ /* 0x004fe20000410000 */
[----:B0-----:R-:W-:Y:S01]  /*e5d0*/  FMUL.FTZ R6, R28, R9 ;  /* 0x000000091c067220 */ /* 0x001fe20000410000 */
        /* <DEDUP_REMOVED lines=94> */
.L_x_2482:
[----:B------:R-:W0:Y:S01]  /*ebc0*/  S2R R4, SR_CgaCtaId ;  /* 0x0000000000047919 */ /* 0x000e220000008800 */
[----:B------:R-:W-:Y:S01]  /*ebd0*/  MOV R17, 0x400 ;  /* 0x0000040000117802 */ /* 0x000fe20000000f00 */
[----:B------:R-:W-:Y:S01]  /*ebe0*/  BSSY B0, `(.L_x_2513) ;  /* 0x000028d000007945 */ /* 0x000fe20003800000 */
[----:B------:R-:W-:Y:S02]  /*ebf0*/  BAR.SYNC.DEFER_BLOCKING 0x5, 0x180 ;  /* 0x0146000000007b1d */ /* 0x000fe40000010000 */
[----:B0-----:R-:W-:-:S05]  /*ec00*/  LEA R17, R4, R17, 0x18 ;  /* 0x0000001104117211 */ /* 0x001fca00078ec0ff */
[----:B------:R-:W0:Y:S02]  /*ec10*/  LDS.128 R36, [R17+0x368d0] ;  /* 0x0368d00011247984 */ /* 0x000e240000000c00 */
[----:B0-----:R-:W-:Y:S02]  /*ec20*/  R2UR UR5, R37 ;  /* 0x00000000250572ca */ /* 0x001fe400000e0000 */
        /* <DEDUP_REMOVED lines=12> */
[----:B------:R-:W-:Y:S02]  /*ecf0*/  R2UR UR4, R207 ;  /* 0x00000000cf0472ca */ /* 0x000fe400000e0000 */
[----:B------:R-:W-:-:S02]  /*ed00*/  F2FP.F16.F32.PACK_AB R98, R101, R100 ;  /* 0x000000646562723e */ /* 0x000fc400000000ff */
[----:B------:R-:W-:Y:S02]  /*ed10*/  F2FP.F16.F32.PACK_AB R99, R42, R99 ;  /* 0x000000632a63723e */ /* 0x000fe400000000ff */
[----:B------:R-:W-:Y:S02]  /*ed20*/  F2FP.F16.F32.PACK_AB R105, R107, R106 ;  /* 0x0000006a6b69723e */ /* 0x000fe400000000ff */
[----:B------:R-:W-:Y:S02]  /*ed30*/  F2FP.F16.F32.PACK_AB R112, R113, R112 ;  /* 0x000000707170723e */ /* 0x000fe400000000ff */
[----:B------:R-:W-:Y:S02]  /*ed40*/  F2FP.F16.F32.PACK_AB R106, R109, R108 ;  /* 0x0000006c6d6a723e */ /* 0x000fe400000000ff */
[----:B------:R-:W-:Y:S01]  /*ed50*/  F2FP.F16.F32.PACK_AB R107, R111, R110 ;  /* 0x0000006e6f6b723e */ /* 0x000fe200000000ff */
[----:B------:R-:W-:Y:S01]  /*ed60*/  USHF.L.U32 UR10, UR4, 0x2, URZ ;  /* 0x00000002040a7899 */ /* 0x000fe2000800063f */
[----:B------:R-:W-:-:S02]  /*ed70*/  F2FP.F16.F32.PACK_AB R113, R115, R114 ;  /* 0x000000727371723e */ /* 0x000fc400000000ff */
[----:B------:R-:W-:Y:S02]  /*ed80*/  F2FP.F16.F32.PACK_AB R114, R117, R116 ;  /* 0x000000747572723e */ /* 0x000fe400000000ff */
[----:B------:R-:W-:Y:S02]  /*ed90*/  F2FP.F16.F32.PACK_AB R115, R119, R118 ;  /* 0x000000767773723e */ /* 0x000fe400000000ff */
[----:B------:R-:W-:Y:S02]  /*eda0*/  R2UR UR7, R210 ;  /* 0x00000000d20772ca */ /* 0x000fe400000e0000 */
[----:B------:R-:W-:Y:S02]  /*edb0*/  MOV R20, R17 ;  /* 0x0000001100147202 */ /* 0x000fe40000000f00 */
[----:B0-----:R-:W-:-:S03]  /*edc0*/  MOV R21, R4 ;  /* 0x0000000400157202 */ /* 0x001fc60000000f00 */
[----:B------:R-:W-:-:S03]  /*edd0*/  IMAD.WIDE R4, R215, 0x2, R20 ;  /* 0x00000002d7047825 */ /* 0x000fc600078e0214 */
[----:B------:R-:W-:-:S03]  /*ede0*/  IADD3 R143, P0, R4, 0x4020, RZ ;  /* 0x00004020048f7810 */ /* 0x000fc60007f1e0ff */
[----:B------:R-:W-:Y:S01]  /*edf0*/  USHF.L.U64.HI UR11, UR4, 0x2, UR7 ;  /* 0x00000002040b7899 */ /* 0x000fe20008010207 */
[C---:B------:R-:W-:Y:S01]  /*ee00*/  LOP3.LUT R29, R4.reuse, 0x380, RZ, 0xc0, !PT ;  /* 0x00000380041d7812 */ /* 0x040fe200078ec0ff */
[----:B------:R-:W-:Y:S01]  /*ee10*/  UIADD3 UR4, UP1, UR10, UR8, URZ ;  /* 0x000000080a047290 */ /* 0x000fe2000ff3e03f */
[C---:B------:R-:W-:Y:S01]  /*ee20*/  IADD3 R103, P2, R4.reuse, 0x20, RZ ;  /* 0x0000002004677810 */ /* 0x040fe20007f5e0ff */
[--C-:B------:R-:W-:Y:S01]  /*ee30*/  IMAD.X R25, RZ, RZ, R5.reuse, P0 ;  /* 0x000000ffff197224 */ /* 0x100fe200000e0605 */
[C---:B------:R-:W-:Y:S01]  /*ee40*/  IADD3 R137, P1, R4.reuse, 0x40, RZ ;  /* 0x0000004004897810 */ /* 0x040fe20007f3e0ff */
[----:B------:R-:W-:Y:S01]  /*ee50*/  UIADD3.X UR7, UR11, UR9, URZ, UP1, !UPT ;  /* 0x000000090b077290 */ /* 0x000fe20008ffe43f */
[C---:B------:R-:W-:Y:S01]  /*ee60*/  IADD3 R139, P6, R4.reuse, 0x60, RZ ;  /* 0x00000060048b7810 */ /* 0x040fe20007fde0ff */
[--C-:B------:R-:W-:Y:S01]  /*ee70*/  IMAD.X R9, RZ, RZ, R5.reuse, P2 ;  /* 0x000000ffff097224 */ /* 0x100fe200010e0605 */
[C---:B------:R-:W-:Y:S01]  /*ee80*/  IADD3 R141, P5, R4.reuse, 0x4000, RZ ;  /* 0x00004000048d7810 */ /* 0x040fe20007fbe0ff */
[--C-:B------:R-:W-:Y:S01]  /*ee90*/  IMAD.X R11, RZ, RZ, R5.reuse, P1 ;  /* 0x000000ffff0b7224 */ /* 0x100fe200008e0605 */
[----:B------:R-:W-:Y:S01]  /*eea0*/  LOP3.LUT R18, R143, 0x380, RZ, 0xc0, !PT ;  /* 0x000003808f127812 */ /* 0x000fe200078ec0ff */
[--C-:B------:R-:W-:Y:S01]  /*eeb0*/  IMAD.X R13, RZ, RZ, R5.reuse, P6 ;  /* 0x000000ffff0d7224 */ /* 0x100fe200030e0605 */
[----:B------:R-:W-:Y:S01]  /*eec0*/  SHF.R.U64 R29, R29, 0x3, RZ ;  /* 0x000000031d1d7819 */ /* 0x000fe200000012ff */
[----:B------:R-:W-:Y:S01]  /*eed0*/  IMAD.X R15, RZ, RZ, R5, P5 ;  /* 0x000000ffff0f7224 */ /* 0x000fe200028e0605 */
[C---:B------:R-:W-:Y:S01]  /*eee0*/  IADD3 R145, P4, R4.reuse, 0x4040, RZ ;  /* 0x0000404004917810 */ /* 0x040fe20007f9e0ff */
[----:B------:R-:W-:Y:S01]  /*eef0*/  ULDC.64 UR8, c[0x0][0xc08] ;  /* 0x0003020000087ab9 */ /* 0x000fe20000000a00 */
[----:B------:R-:W-:-:S02]  /*ef00*/  IADD3 R147, P3, R4, 0x4060, RZ ;  /* 0x0000406004937810 */ /* 0x000fc40007f7e0ff */
        /* <DEDUP_REMOVED lines=8> */
[----:B------:R-:W-:Y:S01]  /*ef90*/  SHF.R.U64 R18, R18, 0x3, RZ ;  /* 0x0000000312127819 */ /* 0x000fe200000012ff */
[--C-:B------:R-:W-:Y:S01]  /*efa0*/  IMAD.X R37, RZ, RZ, R5.reuse, P6 ;  /* 0x000000ffff257224 */ /* 0x100fe200030e0605 */
[----:B------:R-:W-:Y:S01]  /*efb0*/  LOP3.LUT R4, R29, R4, RZ, 0x3c, !PT ;  /* 0x000000041d047212 */ /* 0x000fe200078e3cff */
[----:B------:R-:W-:Y:S01]  /*efc0*/  IMAD.X R29, RZ, RZ, R5, P5 ;  /* 0x000000ffff1d7224 */ /* 0x000fe200028e0605 */
[----:B------:R-:W-:-:S02]  /*efd0*/  LOP3.LUT R8, R103, 0x380, RZ, 0xc0, !PT ;  /* 0x0000038067087812 */ /* 0x000fc400078ec0ff */
[----:B------:R-:W-:Y:S02]  /*efe0*/  LOP3.LUT R10, R137, 0x380, RZ, 0xc0, !PT ;  /* 0x00000380890a7812 */ /* 0x000fe400078ec0ff */
[----:B------:R-:W-:Y:S02]  /*eff0*/  LOP3.LUT R12, R139, 0x380, RZ, 0xc0, !PT ;  /* 0x000003808b0c7812 */ /* 0x000fe400078ec0ff */
[----:B------:R-:W-:Y:S02]  /*f000*/  LOP3.LUT R14, R141, 0x380, RZ, 0xc0, !PT ;  /* 0x000003808d0e7812 */ /* 0x000fe400078ec0ff */
[----:B------:R-:W-:Y:S02]  /*f010*/  LOP3.LUT R26, R145, 0x380, RZ, 0xc0, !PT ;  /* 0x00000380911a7812 */ /* 0x000fe400078ec0ff */
[----:B------:R-:W-:Y:S02]  /*f020*/  LOP3.LUT R30, R147, 0x380, RZ, 0xc0, !PT ;  /* 0x00000380931e7812 */ /* 0x000fe400078ec0ff */
[----:B------:R-:W-:-:S02]  /*f030*/  LOP3.LUT R24, R18, R143, RZ, 0x3c, !PT ;  /* 0x0000008f12187212 */ /* 0x000fc400078e3cff */
[----:B------:R-:W-:Y:S02]  /*f040*/  LOP3.LUT R38, R155, 0x380, RZ, 0xc0, !PT ;  /* 0x000003809b267812 */ /* 0x000fe400078ec0ff */
[----:B------:R-:W-:Y:S02]  /*f050*/  SHF.R.U64 R8, R8, 0x3, RZ ;  /* 0x0000000308087819 */ /* 0x000fe400000012ff */
[----:B------:R-:W-:Y:S02]  /*f060*/  SHF.R.U64 R10, R10, 0x3, RZ ;  /* 0x000000030a0a7819 */ /* 0x000fe400000012ff */
[----:B------:R-:W-:Y:S02]  /*f070*/  LOP3.LUT R32, R149, 0x380, RZ, 0xc0, !PT ;  /* 0x0000038095207812 */ /* 0x000fe400078ec0ff */
[----:B------:R-:W-:Y:S02]  /*f080*/  MOV R18, R4 ;  /* 0x0000000400127202 */ /* 0x000fe40000000f00 */
[----:B------:R-:W-:-:S02]  /*f090*/  LOP3.LUT R34, R151, 0x380, RZ, 0xc0, !PT ;  /* 0x0000038097227812 */ /* 0x000fc400078ec0ff */
[----:B------:R-:W-:Y:S02]  /*f0a0*/  SHF.R.U64 R12, R12, 0x3, RZ ;  /* 0x000000030c0c7819 */ /* 0x000fe400000012ff */
[----:B------:R-:W-:Y:S02]  /*f0b0*/  SHF.R.U64 R14, R14, 0x3, RZ ;  /* 0x000000030e0e7819 */ /* 0x000fe400000012ff */
[----:B------:R-:W-:Y:S02]  /*f0c0*/  F2FP.F16.F32.PACK_AB R4, R122, R7 ;  /* 0x000000077a04723e */ /* 0x000fe400000000ff */
[----:B------:R-:W-:Y:S02]  /*f0d0*/  SHF.R.U64 R26, R26, 0x3, RZ ;  /* 0x000000031a1a7819 */ /* 0x000fe400000012ff */
[----:B------:R-:W-:Y:S02]  /*f0e0*/  F2FP.F16.F32.PACK_AB R5, R135, R130 ;  /* 0x000000828705723e */ /* 0x000fe400000000ff */
[----:B------:R-:W-:Y:S01]  /*f0f0*/  F2FP.F16.F32.PACK_AB R7, R133, R28 ;  /* 0x0000001c8507723e */ /* 0x000fe200000000ff */
[----:B------:R-:W-:Y:S01]  /*f100*/  BAR.SYNC.DEFER_BLOCKING 0x1, 0x100 ;  /* 0x0044000000007b1d */ /* 0x000fe20000010000 */
[----:B------:R-:W-:-:S02]  /*f110*/  SHF.R.U64 R30, R30, 0x3, RZ ;  /* 0x000000031e1e7819 */ /* 0x000fc400000012ff */
[----:B------:R-:W-:Y:S02]  /*f120*/  SHF.R.U64 R38, R38, 0x3, RZ ;  /* 0x0000000326267819 */ /* 0x000fe400000012ff */
[----:B------:R-:W-:Y:S02]  /*f130*/  LOP3.LUT R8, R8, R103, RZ, 0x3c, !PT ;  /* 0x0000006708087212 */ /* 0x000fe400078e3cff */
[----:B------:R-:W-:Y:S02]  /*f140*/  LOP3.LUT R10, R10, R137, RZ, 0x3c, !PT ;  /* 0x000000890a0a7212 */ /* 0x000fe400078e3cff */
[----:B------:R-:W-:Y:S02]  /*f150*/  SHF.R.U64 R32, R32, 0x3, RZ ;  /* 0x0000000320207819 */ /* 0x000fe400000012ff */
[----:B------:R-:W-:Y:S02]  /*f160*/  SHF.R.U64 R34, R34, 0x3, RZ ;  /* 0x0000000322227819 */ /* 0x000fe400000012ff */
[----:B------:R-:W-:-:S02]  /*f170*/  LOP3.LUT R12, R12, R139, RZ, 0x3c, !PT ;  /* 0x0000008b0c0c7212 */ /* 0x000fc400078e3cff */
[----:B------:R-:W-:Y:S02]  /*f180*/  LOP3.LUT R14, R14, R141, RZ, 0x3c, !PT ;  /* 0x0000008d0e0e7212 */ /* 0x000fe400078e3cff */
[----:B------:R-:W-:Y:S02]  /*f190*/  LOP3.LUT R36, R153, 0x380, RZ, 0xc0, !PT ;  /* 0x0000038099247812 */ /* 0x000fe400078ec0ff */
[----:B------:R-:W-:Y:S02]  /*f1a0*/  LOP3.LUT R26, R26, R145, RZ, 0x3c, !PT ;  /* 0x000000911a1a7212 */ /* 0x000fe400078e3cff */
[----:B------:R-:W-:Y:S02]  /*f1b0*/  LOP3.LUT R30, R30, R147, RZ, 0x3c, !PT ;  /* 0x000000931e1e7212 */ /* 0x000fe400078e3cff */
[----:B------:R-:W-:Y:S01]  /*f1c0*/  LOP3.LUT R28, R38, R155, RZ, 0x3c, !PT ;  /* 0x0000009b261c7212 */ /* 0x000fe200078e3cff */
[----:B------:R0:W-:Y:S01]  /*f1d0*/  STSM.16.M88.4 [R18], R4 ;  /* 0x0000000412007844 */ /* 0x0001e20000000200 */
[----:B------:R-:W-:-:S02]  /*f1e0*/  LOP3.LUT R32, R32, R149, RZ, 0x3c, !PT ;  /* 0x0000009520207212 */ /* 0x000fc400078e3cff */
[----:B------:R-:W-:Y:S02]  /*f1f0*/  LOP3.LUT R34, R34, R151, RZ, 0x3c, !PT ;  /* 0x0000009722227212 */ /* 0x000fe400078e3cff */
[----:B------:R-:W-:Y:S02]  /*f200*/  MOV R134, R8 ;  /* 0x0000000800867202 */ /* 0x000fe40000000f00 */
[----:B------:R-:W-:Y:S02]  /*f210*/  MOV R133, R10 ;  /* 0x0000000a00857202 */ /* 0x000fe40000000f00 */
[----:B------:R-:W-:Y:S02]  /*f220*/  SHF.R.U64 R36, R36, 0x3, RZ ;  /* 0x0000000324247819 */ /* 0x000fe400000012ff */
[----:B------:R-:W-:Y:S02]  /*f230*/  MOV R132, R12 ;  /* 0x0000000c00847202 */ /* 0x000fe40000000f00 */
[----:B------:R-:W-:-:S02]  /*f240*/  MOV R130, R14 ;  /* 0x0000000e00827202 */ /* 0x000fc40000000f00 */
[----:B------:R-:W-:Y:S02]  /*f250*/  F2FP.F16.F32.PACK_AB R8, R41, R40 ;  /* 0x000000282908723e */ /* 0x000fe400000000ff */
[----:B0-----:R-:W-:Y:S02]  /*f260*/  F2FP.F16.F32.PACK_AB R4, R123, R120 ;  /* 0x000000787b04723e */ /* 0x001fe400000000ff */
[----:B------:R-:W-:Y:S02]  /*f270*/  F2FP.F16.F32.PACK_AB R5, R128, R127 ;  /* 0x0000007f8005723e */ /* 0x000fe400000000ff */
[----:B------:R-:W-:Y:S02]  /*f280*/  F2FP.F16.F32.PACK_AB R6, R121, R0 ;  /* 0x000000007906723e */ /* 0x000fe400000000ff */
[----:B------:R-:W-:Y:S02]  /*f290*/  F2FP.F16.F32.PACK_AB R7, R131, R126 ;  /* 0x0000007e8307723e */ /* 0x000fe400000000ff */
[----:B------:R-:W-:-:S02]  /*f2a0*/  F2FP.F16.F32.PACK_AB R9, R129, R124 ;  /* 0x0000007c8109723e */ /* 0x000fc400000000ff */
[----:B------:R-:W-:Y:S01]  /*f2b0*/  F2FP.F16.F32.PACK_AB R10, R45, R44 ;  /* 0x0000002c2d0a723e */ /* 0x000fe200000000ff */
[----:B------:R0:W-:Y:S01]  /*f2c0*/  STSM.16.M88.4 [R134], R4 ;  /* 0x0000000486007844 */ /* 0x0001e20000000200 */
[----:B------:R-:W-:Y:S02]  /*f2d0*/  F2FP.F16.F32.PACK_AB R11, R47, R46 ;  /* 0x0000002e2f0b723e */ /* 0x000fe400000000ff */
[----:B------:R-:W-:Y:S02]  /*f2e0*/  MOV R125, R24 ;  /* 0x00000018007d7202 */ /* 0x000fe40000000f00 */
[----:B------:R-:W-:Y:S01]  /*f2f0*/  MOV R122, R26 ;  /* 0x0000001a007a7202 */ /* 0x000fe20000000f00 */
[----:B------:R1:W-:Y:S01]  /*f300*/  STSM.16.M88.4 [R133], R8 ;  /* 0x0000000885007844 */ /* 0x0003e20000000200 */
[----:B------:R-:W-:Y:S02]  /*f310*/  F2FP.F16.F32.PACK_AB R12, R49, R48 ;  /* 0x00000030310c723e */ /* 0x000fe400000000ff */
[----:B------:R-:W-:-:S02]  /*f320*/  F2FP.F16.F32.PACK_AB R13, R51, R50 ;  /* 0x00000032330d723e */ /* 0x000fc400000000ff */
[----:B------:R-:W-:Y:S02]  /*f330*/  F2FP.F16.F32.PACK_AB R14, R53, R52 ;  /* 0x00000034350e723e */ /* 0x000fe400000000ff */
[----:B------:R-:W-:Y:S02]  /*f340*/  F2FP.F16.F32.PACK_AB R15, R55, R54 ;  /* 0x00000036370f723e */ /* 0x000fe400000000ff */
[----:B------:R-:W-:Y:S02]  /*f350*/  MOV R103, R30 ;  /* 0x0000001e00677202 */ /* 0x000fe40000000f00 */
[----:B------:R-:W-:Y:S01]  /*f360*/  F2FP.F16.F32.PACK_AB R24, R57, R56 ;  /* 0x000000383918723e */ /* 0x000fe200000000ff */
[----:B------:R-:W-:Y:S01]  /*f370*/  STSM.16.M88.4 [R132], R12 ;  /* 0x0000000c84007844 */ /* 0x000fe20000000200 */
[----:B------:R-:W-:Y:S02]  /*f380*/  F2FP.F16.F32.PACK_AB R25, R59, R58 ;  /* 0x0000003a3b19723e */ /* 0x000fe400000000ff */
[----:B------:R-:W-:-:S02]  /*f390*/  F2FP.F16.F32.PACK_AB R26, R61, R60 ;  /* 0x0000003c3d1a723e */ /* 0x000fc400000000ff */
[----:B------:R-:W-:Y:S02]  /*f3a0*/  F2FP.F16.F32.PACK_AB R27, R63, R62 ;  /* 0x0000003e3f1b723e */ /* 0x000fe400000000ff */
[----:B------:R-:W-:Y:S02]  /*f3b0*/  MOV R18, R28 ;  /* 0x0000001c00127202 */ /* 0x000fe40000000f00 */
[----:B------:R-:W-:Y:S01]  /*f3c0*/  MOV R102, R32 ;  /* 0x0000002000667202 */ /* 0x000fe20000000f00 */
[----:B------:R-:W-:Y:S01]  /*f3d0*/  STSM.16.M88.4 [R130], R24 ;  /* 0x0000001882007844 */ /* 0x000fe20000000200 */
[----:B------:R-:W-:Y:S02]  /*f3e0*/  MOV R38, R34 ;  /* 0x0000002200267202 */ /* 0x000fe40000000f00 */
[----:B------:R-:W-:Y:S02]  /*f3f0*/  F2FP.F16.F32.PACK_AB R28, R65, R64 ;  /* 0x00000040411c723e */ /* 0x000fe400000000ff */
[----:B------:R-:W-:Y:S01]  /*f400*/  F2FP.F16.F32.PACK_AB R29, R67, R66 ;  /* 0x00000042431d723e */ /* 0x000fe200000000ff */
[----:B------:R-:W2:Y:S01]  /*f410*/  LDC R65, c[0x0][0xbe8] ;  /* 0x0002fa00ff417b82 */ /* 0x000ea20000000800 */
[----:B------:R-:W-:-:S02]  /*f420*/  F2FP.F16.F32.PACK_AB R30, R69, R68 ;  /* 0x00000044451e723e */ /* 0x000fc400000000ff */
[----:B------:R-:W-:Y:S02]  /*f430*/  F2FP.F16.F32.PACK_AB R31, R71, R70 ;  /* 0x00000046471f723e */ /* 0x000fe400000000ff */
[----:B------:R-:W-:Y:S02]  /*f440*/  LOP3.LUT R36, R36, R153, RZ, 0x3c, !PT ;  /* 0x0000009924247212 */ /* 0x000fe400078e3cff */
[----:B------:R-:W-:Y:S01]  /*f450*/  F2FP.F16.F32.PACK_AB R32, R73, R72 ;  /* 0x000000484920723e */ /* 0x000fe200000000ff */
[----:B------:R-:W-:Y:S01]  /*f460*/  STSM.16.M88.4 [R125], R28 ;  /* 0x0000001c7d007844 */ /* 0x000fe20000000200 */
[----:B------:R-:W-:Y:S02]  /*f470*/  F2FP.F16.F32.PACK_AB R33, R75, R74 ;  /* 0x0000004a4b21723e */ /* 0x000fe400000000ff */
[----:B------:R-:W-:Y:S02]  /*f480*/  F2FP.F16.F32.PACK_AB R34, R77, R76 ;  /* 0x0000004c4d22723e */ /* 0x000fe400000000ff */
[----:B------:R-:W-:-:S02]  /*f490*/  F2FP.F16.F32.PACK_AB R35, R79, R78 ;  /* 0x0000004e4f23723e */ /* 0x000fc400000000ff */
[----:B0-----:R-:W-:Y:S02]  /*f4a0*/  F2FP.F16.F32.PACK_AB R4, R81, R80 ;  /* 0x000000505104723e */ /* 0x001fe400000000ff */
[----:B------:R-:W-:Y:S01]  /*f4b0*/  F2FP.F16.F32.PACK_AB R5, R83, R82 ;  /* 0x000000525305723e */ /* 0x000fe200000000ff */
[----:B------:R-:W-:Y:S01]  /*f4c0*/  STSM.16.M88.4 [R122], R32 ;  /* 0x000000207a007844 */ /* 0x000fe20000000200 */
[----:B------:R-:W-:Y:S02]  /*f4d0*/  F2FP.F16.F32.PACK_AB R6, R85, R84 ;  /* 0x000000545506723e */ /* 0x000fe400000000ff */
[----:B------:R-:W-:Y:S02]  /*f4e0*/  F2FP.F16.F32.PACK_AB R7, R87, R86 ;  /* 0x000000565707723e */ /* 0x000fe400000000ff */
[----:B-1----:R-:W-:Y:S02]  /*f4f0*/  F2FP.F16.F32.PACK_AB R8, R89, R88 ;  /* 0x000000585908723e */ /* 0x002fe400000000ff */
[----:B------:R-:W-:Y:S01]  /*f500*/  F2FP.F16.F32.PACK_AB R9, R91, R90 ;  /* 0x0000005a5b09723e */ /* 0x000fe200000000ff */
[----:B------:R0:W-:Y:S01]  /*f510*/  STSM.16.M88.4 [R103], R4 ;  /* 0x0000000467007844 */ /* 0x0001e20000000200 */
[----:B------:R-:W-:-:S02]  /*f520*/  F2FP.F16.F32.PACK_AB R10, R93, R92 ;  /* 0x0000005c5d0a723e */ /* 0x000fc400000000ff */
[----:B------:R-:W-:Y:S02]  /*f530*/  F2FP.F16.F32.PACK_AB R11, R95, R94 ;  /* 0x0000005e5f0b723e */ /* 0x000fe400000000ff */
[----:B------:R-:W-:Y:S02]  /*f540*/  MOV R36, R36 ;  /* 0x0000002400247202 */ /* 0x000fe40000000f00 */
[----:B------:R-:W-:Y:S01]  /*f550*/  PLOP3.LUT P0, PT, PT, PT, UP0, 0x80, 0x0 ;  /* 0x000000000000781c */ /* 0x000fe20003f0f008 */
[----:B------:R1:W-:Y:S04]  /*f560*/  STSM.16.M88.4 [R102], R8 ;  /* 0x0000000866007844 */ /* 0x0003e80000000200 */
[----:B------:R3:W-:Y:S04]  /*f570*/  STSM.16.M88.4 [R38], R96 ;  /* 0x0000006026007844 */ /* 0x0007e80000000200 */
[----:B------:R3:W-:Y:S01]  /*f580*/  STSM.16.M88.4 [R36], R104 ;  /* 0x0000006824007844 */ /* 0x0007e20000000200 */
[----:B0-----:R-:W-:-:S02]  /*f590*/  IMAD.U32 R4, RZ, RZ, UR4 ;  /* 0x00000004ff047e24 */ /* 0x001fc4000f8e00ff */
[----:B------:R-:W-:Y:S01]  /*f5a0*/  IMAD.U32 R5, RZ, RZ, UR7 ;  /* 0x00000007ff057e24 */ /* 0x000fe2000f8e00ff */
[----:B------:R3:W-:Y:S01]  /*f5b0*/  STSM.16.M88.4 [R18], R112 ;  /* 0x0000007012007844 */ /* 0x0007e20000000200 */
[----:B------:R-:W-:Y:S06]  /*f5c0*/  BAR.SYNC.DEFER_BLOCKING 0x1, 0x100 ;  /* 0x0044000000007b1d */ /* 0x000fec0000010000 */
[----:B------:R-:W4:Y:S01]  /*f5d0*/  @P0 LDG.E R0, desc[UR12][R4.64] ;  /* 0x0000000c04000981 */ /* 0x000f22000c1e1900 */
[----:B--2---:R-:W-:Y:S01]  /*f5e0*/  ISETP.NE.AND P1, PT, R65, 0x1, PT ;  /* 0x000000014100780c */ /* 0x004fe20003f25270 */
[----:B------:R-:W-:Y:S01]  /*f5f0*/  UISETP.NE.U32.AND UP1, UPT, UR8, URZ, UPT ;  /* 0x0000003f0800728c */ /* 0x000fe2000bf25070 */
[----:B------:R-:W-:Y:S01]  /*f600*/  ULDC UR7, c[0x0][0xa88] ;  /* 0x0002a20000077ab9 */ /* 0x000fe20000000800 */
[----:B------:R-:W-:-:S02]  /*f610*/  UMOV UR4, URZ ;  /* 0x0000003f00047c82 */ /* 0x000fc40008000000 */
[----:B------:R-:W-:-:S06]  /*f620*/  UISETP.NE.AND.EX UP1, UPT, UR9, URZ, UPT, UP1 ;  /* 0x0000003f0900728c */ /* 0x000fcc000bf25310 */
[----:B------:R-:W-:Y:S02]  /*f630*/  PLOP3.LUT P2, PT, PT, PT, UP1, 0x80, 0x0 ;  /* 0x000000000000781c */ /* 0x000fe40003f4f018 */
[----:B------:R-:W0:Y:S03]  /*f640*/  @P1 LDC R6, c[0x0][0xbec] ;  /* 0x0002fb00ff061b82 */ /* 0x000e260000000800 */
[----:B------:R-:W-:-:S04]  /*f650*/  @UP1 UIADD3 UR8, UP2, UR10, UR8, URZ ;  /* 0x000000080a081290 */ /* 0x000fc8000ff5e03f */
[----:B------:R-:W-:Y:S01]  /*f660*/  @UP1 UIADD3.X UR9, UR11, UR9, URZ, UP2, !UPT ;  /* 0x000000090b091290 */ /* 0x000fe200097fe43f */
[----:B-1----:R-:W1:Y:S01]  /*f670*/  @P1 LDC R8, c[0x0][0xbf0] ;  /* 0x0002fc00ff081b82 */ /* 0x002e620000000800 */
[----:B------:R-:W-:-:S04]  /*f680*/  IMAD.U32 R10, RZ, RZ, UR8 ;  /* 0x00000008ff0a7e24 */ /* 0x000fc8000f8e00ff */
[----:B------:R-:W-:Y:S01]  /*f690*/  IMAD.U32 R11, RZ, RZ, UR9 ;  /* 0x00000009ff0b7e24 */ /* 0x000fe2000f8e00ff */
[----:B----4-:R-:W-:Y:S01]  /*f6a0*/  @P0 R2UR UR4, R0 ;  /* 0x00000000000402ca */ /* 0x010fe200000e0000 */
        /* <DEDUP_REMOVED lines=8> */
.L_x_2515:
[----:B------:R-:W-:Y:S01]  /*f730*/  R2UR UR18, R208 ;  /* 0x00000000d01272ca */ /* 0x000fe200000e0000 */
[----:B------:R-:W-:Y:S01]  /*f740*/  ULDC.64 UR12, c[0x0][0xb90] ;  /* 0x0002e400000c7ab9 */ /* 0x000fe20000000a00 */
[----:B------:R-:W-:Y:S01]  /*f750*/  R2UR UR17, R19 ;  /* 0x00000000131172ca */ /* 0x000fe200000e0000 */
[----:B------:R-:W-:Y:S01]  /*f760*/  USHF.R.S32.HI UR11, URZ, 0x1f, UR4 ;  /* 0x0000001f3f0b7899 */ /* 0x000fe20008011404 */
[----:B------:R-:W-:Y:S01]  /*f770*/  R2UR UR16, R210 ;  /* 0x00000000d21072ca */ /* 0x000fe200000e0000 */
[----:B------:R-:W-:Y:S01]  /*f780*/  UMOV UR10, UR4 ;  /* 0x00000004000a7c82 */ /* 0x000fe20008000000 */
[----:B------:R-:W-:Y:S01]  /*f790*/  R2UR UR15, R207 ;  /* 0x00000000cf0f72ca */ /* 0x000fe200000e0000 */
[----:B-----5:R-:W-:Y:S01]  /*f7a0*/  IMAD R67, R0, R65, RZ ;  /* 0x0000004100437224 */ /* 0x020fe200078e02ff */
[----:B------:R-:W-:-:S05]  /*f7b0*/  ULDC.64 UR20, c[0x0][0x208] ;  /* 0x0000820000147ab9 */ /* 0x000fca0000000a00 */
[----:B------:R-:W-:Y:S02]  /*f7c0*/  USHF.R.S32.HI UR14, URZ, 0x1f, UR18 ;  /* 0x0000001f3f0e7899 */ /* 0x000fe40008011412 */
[----:B------:R-:W-:Y:S01]  /*f7d0*/  VIADD R7, R23, UR17 ;  /* 0x0000001117077c36 */ /* 0x000fe20008000000 */
[----:B------:R-:W-:Y:S01]  /*f7e0*/  UIMAD.WIDE.U32 UR8, UR18, UR12, UR10 ;  /* 0x0000000c120872a5 */ /* 0x000fe2000f8e000a */
[----:B------:R-:W-:Y:S01]  /*f7f0*/  VIADD R26, R214, UR17 ;  /* 0x00000011d61a7c36 */ /* 0x000fe20008000000 */
[----:B------:R-:W-:Y:S01]  /*f800*/  UIMAD UR7, UR14, UR12, URZ ;  /* 0x0000000c0e0772a4 */ /* 0x000fe2000f8e023f */
[----:B------:R-:W-:Y:S01]  /*f810*/  @P1 IMAD.HI.U32 R5, R7, R6, RZ ;  /* 0x0000000607051227 */ /* 0x000fe200078e00ff */
[----:B------:R-:W-:Y:S02]  /*f820*/  USEL UR16, UR16, URZ, !UP0 ;  /* 0x0000003f10107287 */ /* 0x000fe4000c000000 */
[----:B------:R-:W-:Y:S01]  /*f830*/  UIMAD UR7, UR18, UR13, UR7 ;  /* 0x0000000d120772a4 */ /* 0x000fe2000f8e0207 */
[----:B------:R-:W-:Y:S01]  /*f840*/  IMAD.MOV.U32 R4, RZ, RZ, R7 ;  /* 0x000000ffff047224 */ /* 0x000fe200078e0007 */
[----:B------:R-:W-:Y:S01]  /*f850*/  @P1 SHF.R.U32.HI R4, RZ, R8, R5 ;  /* 0x00000008ff041219 */ /* 0x000fe20000011605 */
[----:B------:R-:W-:Y:S01]  /*f860*/  ULDC.64 UR12, c[0x0][0xb98] ;  /* 0x0002e600000c7ab9 */ /* 0x000fe20000000a00 */
[----:B------:R-:W-:Y:S01]  /*f870*/  UIADD3 UR9, UR9, UR7, URZ ;  /* 0x0000000709097290 */ /* 0x000fe2000fffe03f */
[----:B------:R-:W-:Y:S01]  /*f880*/  IMAD R5, R209, 0x40, R16 ;  /* 0x00000040d1057824 */ /* 0x000fe200078e0210 */
[----:B------:R-:W-:Y:S01]  /*f890*/  USEL UR15, UR15, URZ, !UP0 ;  /* 0x0000003f0f0f7287 */ /* 0x000fe2000c000000 */
[----:B------:R-:W-:Y:S01]  /*f8a0*/  IMAD.MOV R6, RZ, RZ, -R4 ;  /* 0x000000ffff067224 */ /* 0x000fe200078e0a04 */
[----:B------:R-:W-:Y:S01]  /*f8b0*/  UIMAD UR7, UR16, UR12, URZ ;  /* 0x0000000c100772a4 */ /* 0x000fe2000f8e023f */
[----:B------:R-:W-:Y:S01]  /*f8c0*/  IMAD.WIDE R20, R5, 0x2, R20 ;  /* 0x0000000205147825 */ /* 0x000fe200078e0214 */
[----:B------:R-:W-:Y:S01]  /*f8d0*/  UIMAD.WIDE.U32 UR8, UR15, UR12, UR8 ;  /* 0x0000000c0f0872a5 */ /* 0x000fe2000f8e0008 */
[----:B------:R-:W-:Y:S01]  /*f8e0*/  SHF.R.S32.HI R5, RZ, 0x1f, R4 ;  /* 0x0000001fff057819 */ /* 0x000fe20000011404 */
[----:B------:R-:W-:Y:S01]  /*f8f0*/  UIMAD UR7, UR15, UR13, UR7 ;  /* 0x0000000d0f0772a4 */ /* 0x000fe2000f8e0207 */
[----:B------:R-:W-:Y:S01]  /*f900*/  IMAD R7, R65, R6, R7 ;  /* 0x0000000641077224 */ /* 0x000fe200078e0207 */
[----:B------:R-:W-:Y:S01]  /*f910*/  IADD3 R13, P2, R20, 0x1000, RZ ;  /* 0x00001000140d7810 */ /* 0x000fe20007f5e0ff */
[----:B------:R-:W-:Y:S01]  /*f920*/  ULDC.64 UR12, c[0x0][0xaa0] ;  /* 0x0002a800000c7ab9 */ /* 0x000fe20000000a00 */
[----:B------:R-:W-:-:S02]  /*f930*/  IADD3 R4, P0, R4, UR8, RZ ;  /* 0x0000000804047c10 */ /* 0x000fc4000ff1e0ff */
[----:B------:R-:W-:Y:S01]  /*f940*/  IMAD.U32 R8, RZ, RZ, UR7 ;  /* 0x00000007ff087e24 */ /* 0x000fe2000f8e00ff */
[----:B------:R-:W-:Y:S02]  /*f950*/  SHF.R.S32.HI R6, RZ, 0x1f, R7 ;  /* 0x0000001fff067819 */ /* 0x000fe40000011407 */
[----:B------:R-:W-:Y:S02]  /*f960*/  LOP3.LUT R12, R13, 0x380, RZ, 0xc0, !PT ;  /* 0x000003800d0c7812 */ /* 0x000fe400078ec0ff */
[----:B------:R-:W-:Y:S01]  /*f970*/  IADD3.X R5, R5, UR9, R8, P0, !PT ;  /* 0x0000000905057c10 */ /* 0x000fe200087fe408 */
[----:B------:R-:W-:Y:S01]  /*f980*/  ULDC.64 UR8, c[0x0][0xb88] ;  /* 0x0002e20000087ab9 */ /* 0x000fe20000000a00 */
[----:B------:R-:W-:Y:S01]  /*f990*/  SHF.R.U64 R12, R12, 0x3, RZ ;  /* 0x000000030c0c7819 */ /* 0x000fe200000012ff */
[----:B------:R-:W-:Y:S01]  /*f9a0*/  IMAD R6, R6, UR8, RZ ;  /* 0x0000000806067c24 */ /* 0x000fe2000f8e02ff */
[----:B------:R-:W-:Y:S01]  /*f9b0*/  IADD3 R9, P6, R20, 0x2000, RZ ;  /* 0x0000200014097810 */ /* 0x000fe20007fde0ff */
[----:B------:R-:W-:Y:S01]  /*f9c0*/  IMAD.WIDE.U32 R4, R7, UR8, R4 ;  /* 0x0000000807047c25 */ /* 0x000fe2000f8e0004 */
[----:B------:R-:W-:-:S02]  /*f9d0*/  LOP3.LUT R12, R12, R13, RZ, 0x3c, !PT ;  /* 0x0000000d0c0c7212 */ /* 0x000fc400078e3cff */
[----:B------:R-:W-:Y:S01]  /*f9e0*/  IADD3 R49, P4, R20, 0x4000, RZ ;  /* 0x0000400014317810 */ /* 0x000fe20007f9e0ff */
[----:B---3--:R-:W-:Y:S01]  /*f9f0*/  IMAD R11, R7, UR9, R6 ;  /* 0x00000009070b7c24 */ /* 0x008fe2000f8e0206 */
[----:B------:R-:W-:Y:S01]  /*fa00*/  ULDC.64 UR8, c[0x0][0xb50] ;  /* 0x0002d40000087ab9 */ /* 0x000fe20000000a00 */
[----:B------:R-:W-:Y:S01]  /*fa10*/  IMAD.X R13, RZ, RZ, R21, P2 ;  /* 0x000000ffff0d7224 */ /* 0x000fe200010e0615 */
[----:B------:R-:W-:Y:S01]  /*fa20*/  LEA R10, P0, R4, UR8, 0x2 ;  /* 0x00000008040a7c11 */ /* 0x000fe2000f8010ff */
[----:B------:R-:W-:Y:S01]  /*fa30*/  IMAD.IADD R5, R5, 0x1, R11 ;  /* 0x0000000105057824 */ /* 0x000fe200078e020b */
[----:B------:R-:W-:Y:S01]  /*fa40*/  IADD3 R25, P2, R20, 0x7000, RZ ;  /* 0x0000700014197810 */ /* 0x000fe20007f5e0ff */
[----:B------:R-:W-:Y:S01]  /*fa50*/  VIADD R6, R26, 0x8 ;  /* 0x000000081a067836 */ /* 0x000fe20000000000 */
[----:B------:R-:W-:Y:S01]  /*fa60*/  LOP3.LUT R8, R9, 0x380, RZ, 0xc0, !PT ;  /* 0x0000038009087812 */ /* 0x000fe200078ec0ff */
[----:B------:R-:W-:Y:S01]  /*fa70*/  SHFL.IDX PT, R18, R10, RZ, 0x1c1f ;  /* 0x001c1fff0a127589 */ /* 0x000fe200000e0000 */
[----:B------:R-:W-:-:S02]  /*fa80*/  LEA.HI.X R14, R4, UR9, R5, 0x2, P0 ;  /* 0x00000009040e7c11 */ /* 0x000fc400080f1405 */
[C---:B------:R-:W-:Y:S01]  /*fa90*/  IADD3 R45, P0, R20.reuse, 0x5000, RZ ;  /* 0x00005000142d7810 */ /* 0x040fe20007f1e0ff */
[----:B------:R-:W-:Y:S01]  /*faa0*/  SHFL.IDX PT, R36, R10, 0x1, 0x1c1f ;  /* 0x003c1f000a247f89 */ /* 0x000fe200000e0000 */
[----:B------:R-:W-:Y:S02]  /*fab0*/  LOP3.LUT R24, R25, 0x380, RZ, 0xc0, !PT ;  /* 0x0000038019187812 */ /* 0x000fe400078ec0ff */
[----:B------:R-:W-:Y:S01]  /*fac0*/  LOP3.LUT R44, R45, 0x380, RZ, 0xc0, !PT ;  /* 0x000003802d2c7812 */ /* 0x000fe200078ec0ff */
[----:B------:R-:W0:Y:S01]  /*fad0*/  SHFL.IDX PT, R19, R14, RZ, 0x1c1f ;  /* 0x001c1fff0e137589 */ /* 0x000e2200000e0000 */
[----:B------:R-:W-:Y:S02]  /*fae0*/  IADD3 R5, P5, R20, 0x3000, RZ ;  /* 0x0000300014057810 */ /* 0x000fe40007fbe0ff */
[----:B------:R-:W-:Y:S01]  /*faf0*/  SHF.R.U64 R44, R44, 0x3, RZ ;  /* 0x000000032c2c7819 */ /* 0x000fe200000012ff */
[----:B------:R-:W1:Y:S01]  /*fb00*/  SHFL.IDX PT, R37, R14, 0x1, 0x1c1f ;  /* 0x003c1f000e257f89 */ /* 0x000e6200000e0000 */
[----:B------:R-:W-:-:S02]  /*fb10*/  SHF.R.U64 R24, R24, 0x3, RZ ;  /* 0x0000000318187819 */ /* 0x000fc400000012ff */
[----:B------:R-:W-:Y:S01]  /*fb20*/  LOP3.LUT R44, R44, R45, RZ, 0x3c, !PT ;  /* 0x0000002d2c2c7212 */ /* 0x000fe200078e3cff */
[--C-:B------:R-:W-:Y:S01]  /*fb30*/  IMAD.X R45, RZ, RZ, R21.reuse, P0 ;  /* 0x000000ffff2d7224 */ /* 0x100fe200000e0615 */
[----:B------:R-:W-:Y:S02]  /*fb40*/  LOP3.LUT R4, R5, 0x380, RZ, 0xc0, !PT ;  /* 0x0000038005047812 */ /* 0x000fe400078ec0ff */
[----:B------:R-:W-:Y:S02]  /*fb50*/  LOP3.LUT R48, R49, 0x380, RZ, 0xc0, !PT ;  /* 0x0000038031307812 */ /* 0x000fe400078ec0ff */
[----:B------:R-:W-:Y:S02]  /*fb60*/  LOP3.LUT P0, RZ, R212, 0x3, RZ, 0xc0, !PT ;  /* 0x00000003d4ff7812 */ /* 0x000fe4000780c0ff */
[----:B------:R-:W-:Y:S01]  /*fb70*/  LOP3.LUT R24, R24, R25, RZ, 0x3c, !PT ;  /* 0x0000001918187212 */ /* 0x000fe200078e3cff */
[----:B------:R-:W-:Y:S01]  /*fb80*/  IMAD.X R25, RZ, RZ, R21, P2 ;  /* 0x000000ffff197224 */ /* 0x000fe200010e0615 */
[----:B------:R-:W-:-:S02]  /*fb90*/  IADD3 R33, P3, R20, 0x6000, RZ ;  /* 0x0000600014217810 */ /* 0x000fc40007f7e0ff */
[----:B------:R-:W-:Y:S02]  /*fba0*/  SHF.R.U64 R8, R8, 0x3, RZ ;  /* 0x0000000308087819 */ /* 0x000fe400000012ff */
[----:B------:R-:W-:Y:S02]  /*fbb0*/  SHF.R.U64 R4, R4, 0x3, RZ ;  /* 0x0000000304047819 */ /* 0x000fe400000012ff */
[----:B------:R-:W-:Y:S02]  /*fbc0*/  SHF.R.U64 R48, R48, 0x3, RZ ;  /* 0x0000000330307819 */ /* 0x000fe400000012ff */
[-C--:B------:R-:W-:Y:S02]  /*fbd0*/  ISETP.GE.OR P2, PT, R26, R67.reuse, P0 ;  /* 0x000000431a00720c */ /* 0x080fe40000746670 */
[----:B------:R-:W-:Y:S02]  /*fbe0*/  ISETP.GE.OR P0, PT, R6, R67, P0 ;  /* 0x000000430600720c */ /* 0x000fe40000706670 */
[----:B------:R-:W-:-:S02]  /*fbf0*/  LOP3.LUT R32, R33, 0x380, RZ, 0xc0, !PT ;  /* 0x0000038021207812 */ /* 0x000fc400078ec0ff */
[----:B------:R-:W-:Y:S01]  /*fc00*/  LOP3.LUT R8, R8, R9, RZ, 0x3c, !PT ;  /* 0x0000000908087212 */ /* 0x000fe200078e3cff */
[--C-:B------:R-:W-:Y:S01]  /*fc10*/  IMAD.X R9, RZ, RZ, R21.reuse, P6 ;  /* 0x000000ffff097224 */ /* 0x100fe200030e0615 */
[----:B------:R-:W-:Y:S01]  /*fc20*/  LOP3.LUT R4, R4, R5, RZ, 0x3c, !PT ;  /* 0x0000000504047212 */ /* 0x000fe200078e3cff */
[--C-:B------:R-:W-:Y:S01]  /*fc30*/  IMAD.X R5, RZ, RZ, R21.reuse, P5 ;  /* 0x000000ffff057224 */ /* 0x100fe200028e0615 */
[----:B------:R-:W-:Y:S01]  /*fc40*/  LOP3.LUT R48, R48, R49, RZ, 0x3c, !PT ;  /* 0x0000003130307212 */ /* 0x000fe200078e3cff */
[----:B------:R-:W-:Y:S01]  /*fc50*/  IMAD.X R49, RZ, RZ, R21, P4 ;  /* 0x000000ffff317224 */ /* 0x000fe200020e0615 */
[C---:B------:R-:W-:Y:S01]  /*fc60*/  IADD3 R61, P6, R20.reuse, 0x8000, RZ ;  /* 0x00008000143d7810 */ /* 0x040fe20007fde0ff */
[----:B0-----:R-:W-:Y:S01]  /*fc70*/  @!P2 ST.E desc[UR20][R18.64], R2 ;  /* 0x000000021200a985 */ /* 0x001fe2000c101914 */
[C---:B------:R-:W-:Y:S02]  /*fc80*/  IADD3 R57, P5, R20.reuse, 0x9000, RZ ;  /* 0x0000900014397810 */ /* 0x040fe40007fbe0ff */
[C---:B------:R-:W-:Y:S01]  /*fc90*/  IADD3 R53, P4, R20.reuse, 0xa000, RZ ;  /* 0x0000a00014357810 */ /* 0x040fe20007f9e0ff */
[----:B-1----:R0:W-:Y:S01]  /*fca0*/  @!P0 ST.E desc[UR20][R36.64], R3 ;  /* 0x0000000324008985 */ /* 0x0021e2000c101914 */
[----:B------:R-:W-:-:S02]  /*fcb0*/  LOP3.LUT R11, R20, 0x380, RZ, 0xc0, !PT ;  /* 0x00000380140b7812 */ /* 0x000fc400078ec0ff */
[----:B------:R-:W-:Y:S01]  /*fcc0*/  SHF.R.U64 R32, R32, 0x3, RZ ;  /* 0x0000000320207819 */ /* 0x000fe200000012ff */
[----:B------:R-:W-:Y:S01]  /*fcd0*/  UIMAD UR7, UR11, UR12, URZ ;  /* 0x0000000c0b0772a4 */ /* 0x000fe2000f8e023f */
[----:B------:R-:W-:Y:S01]  /*fce0*/  LOP3.LUT R60, R61, 0x380, RZ, 0xc0, !PT ;  /* 0x000003803d3c7812 */ /* 0x000fe200078ec0ff */
[----:B------:R-:W-:Y:S01]  /*fcf0*/  UIMAD.WIDE.U32 UR8, UR4, UR12, URZ ;  /* 0x0000000c040872a5 */ /* 0x000fe2000f8e003f */
[----:B------:R-:W-:Y:S01]  /*fd00*/  LOP3.LUT R56, R57, 0x380, RZ, 0xc0, !PT ;  /* 0x0000038039387812 */ /* 0x000fe200078ec0ff */
[----:B------:R-:W-:Y:S01]  /*fd10*/  ULDC.64 UR10, c[0x0][0xae8] ;  /* 0x0002ba00000a7ab9 */ /* 0x000fe20000000a00 */
[----:B------:R-:W-:Y:S01]  /*fd20*/  LOP3.LUT R52, R53, 0x380, RZ, 0xc0, !PT ;  /* 0x0000038035347812 */ /* 0x000fe200078ec0ff */
[----:B------:R-:W5:Y:S01]  /*fd30*/  LD.E.128 R12, desc[UR20][R12.64] ;  /* 0x000000140c0c7980 */ /* 0x000f62000c101d00 */
[----:B------:R-:W-:Y:S01]  /*fd40*/  SHF.R.U64 R11, R11, 0x3, RZ ;  /* 0x000000030b0b7819 */ /* 0x000fe200000012ff */
[----:B0-----:R-:W0:Y:S01]  /*fd50*/  @P1 LDC R3, c[0x0][0xbec] ;  /* 0x0002fb00ff031b82 */ /* 0x001e220000000800 */
[----:B------:R-:W-:Y:S01]  /*fd60*/  LOP3.LUT R32, R32, R33, RZ, 0x3c, !PT ;  /* 0x0000002120207212 */ /* 0x000fe200078e3cff */
[----:B------:R-:W-:Y:S01]  /*fd70*/  IMAD.X R33, RZ, RZ, R21, P3 ;  /* 0x000000ffff217224 */ /* 0x000fe200018e0615 */
[----:B------:R-:W-:Y:S01]  /*fd80*/  IADD3 R7, P3, R20, 0xb000, RZ ;  /* 0x0000b00014077810 */ /* 0x000fe20007f7e0ff */
[----:B------:R-:W5:Y:S01]  /*fd90*/  LD.E.128 R48, desc[UR20][R48.64] ;  /* 0x0000001430307980 */ /* 0x000f62000c101d00 */
[----:B------:R-:W-:-:S02]  /*fda0*/  SHF.R.U64 R60, R60, 0x3, RZ ;  /* 0x000000033c3c7819 */ /* 0x000fc400000012ff */
[----:B------:R-:W-:Y:S01]  /*fdb0*/  SHF.R.U64 R56, R56, 0x3, RZ ;  /* 0x0000000338387819 */ /* 0x000fe200000012ff */
[--C-:B------:R-:W-:Y:S01]  /*fdc0*/  IMAD.X R41, RZ, RZ, R21.reuse, P3 ;  /* 0x000000ffff297224 */ /* 0x100fe200018e0615 */
[----:B------:R-:W-:Y:S01]  /*fdd0*/  SHF.R.U64 R52, R52, 0x3, RZ ;  /* 0x0000000334347819 */ /* 0x000fe200000012ff */
[----:B------:R-:W-:Y:S01]  /*fde0*/  UIMAD UR7, UR4, UR13, UR7 ;  /* 0x0000000d040772a4 */ /* 0x000fe2000f8e0207 */
[----:B------:R-:W-:Y:S01]  /*fdf0*/  LOP3.LUT R20, R11, R20, RZ, 0x3c, !PT ;  /* 0x000000140b147212 */ /* 0x000fe200078e3cff */
[----:B------:R-:W5:Y:S01]  /*fe00*/  LD.E.128 R44, desc[UR20][R44.64] ;  /* 0x000000142c2c7980 */ /* 0x000f62000c101d00 */
[----:B------:R-:W-:Y:S01]  /*fe10*/  LOP3.LUT R60, R60, R61, RZ, 0x3c, !PT ;  /* 0x0000003d3c3c7212 */ /* 0x000fe200078e3cff */
[--C-:B------:R-:W-:Y:S01]  /*fe20*/  IMAD.X R61, RZ, RZ, R21.reuse, P6 ;  /* 0x000000ffff3d7224 */ /* 0x100fe200030e0615 */
[----:B------:R-:W-:Y:S01]  /*fe30*/  LOP3.LUT R56, R56, R57, RZ, 0x3c, !PT ;  /* 0x0000003938387212 */ /* 0x000fe200078e3cff */
[--C-:B------:R-:W-:Y:S01]  /*fe40*/  IMAD.X R57, RZ, RZ, R21.reuse, P5 ;  /* 0x000000ffff397224 */ /* 0x100fe200028e0615 */
[----:B------:R-:W-:Y:S01]  /*fe50*/  LOP3.LUT R52, R52, R53, RZ, 0x3c, !PT ;  /* 0x0000003534347212 */ /* 0x000fe200078e3cff */
[----:B------:R-:W-:Y:S01]  /*fe60*/  IMAD.X R53, RZ, RZ, R21, P4 ;  /* 0x000000ffff357224 */ /* 0x000fe200020e0615 */
[----:B------:R1:W5:Y:S01]  /*fe70*/  LD.E.128 R28, desc[UR20][R20.64] ;  /* 0x00000014141c7980 */ /* 0x000362000c101d00 */
[----:B------:R-:W-:Y:S01]  /*fe80*/  LOP3.LUT R0, R7, 0x380, RZ, 0xc0, !PT ;  /* 0x0000038007007812 */ /* 0x000fe200078ec0ff */
[----:B------:R-:W-:-:S02]  /*fe90*/  UIADD3 UR9, UR9, UR7, URZ ;  /* 0x0000000709097290 */ /* 0x000fc4000fffe03f */
[----:B------:R-:W-:Y:S01]  /*fea0*/  UIMAD UR4, UR14, UR10, URZ ;  /* 0x0000000a0e0472a4 */ /* 0x000fe2000f8e023f */
[----:B------:R-:W-:Y:S01]  /*feb0*/  SHF.R.U64 R0, R0, 0x3, RZ ;  /* 0x0000000300007819 */ /* 0x000fe200000012ff */
[----:B------:R-:W5:Y:S03]  /*fec0*/  LD.E.128 R8, desc[UR20][R8.64] ;  /* 0x0000001408087980 */ /* 0x000f66000c101d00 */
[----:B------:R-:W-:Y:S01]  /*fed0*/  LOP3.LUT R40, R0, R7, RZ, 0x3c, !PT ;  /* 0x0000000700287212 */ /* 0x000fe200078e3cff */
[----:B-1----:R-:W1:Y:S01]  /*fee0*/  @P1 LDC R21, c[0x0][0xbf0] ;  /* 0x0002fc00ff151b82 */ /* 0x002e620000000800 */
[----:B------:R-:W-:Y:S01]  /*fef0*/  IMAD R0, R206, 0x20, R209 ;  /* 0x00000020ce007824 */ /* 0x000fe200078e02d1 */
[----:B------:R-:W-:Y:S01]  /*ff00*/  UIMAD UR4, UR18, UR11, UR4 ;  /* 0x0000000b120472a4 */ /* 0x000fe2000f8e0204 */
[----:B------:R-:W5:Y:S01]  /*ff10*/  LD.E.128 R4, desc[UR20][R4.64] ;  /* 0x0000001404047980 */ /* 0x000f62000c101d00 */
[----:B------:R-:W-:Y:S01]  /*ff20*/  UIMAD.WIDE.U32 UR8, UR18, UR10, UR8 ;  /* 0x0000000a120872a5 */ /* 0x000fe2000f8e0008 */
[----:B------:R-:W-:-:S02]  /*ff30*/  VIADD R20, R0, UR17 ;  /* 0x0000001100147c36 */ /* 0x000fc40008000000 */
[----:B------:R-:W-:Y:S01]  /*ff40*/  ULDC.64 UR10, c[0x0][0xaf0] ;  /* 0x0002bc00000a7ab9 */ /* 0x000fe20000000a00 */
[----:B------:R-:W-:Y:S01]  /*ff50*/  UIADD3 UR9, UR9, UR4, URZ ;  /* 0x0000000409097290 */ /* 0x000fe2000fffe03f */
[----:B0-----:R-:W-:Y:S01]  /*ff60*/  @P1 IMAD.HI.U32 R0, R20, R3, RZ ;  /* 0x0000000314001227 */ /* 0x001fe200078e00ff */
[----:B------:R-:W-:Y:S01]  /*ff70*/  UIMAD UR4, UR16, UR10, URZ ;  /* 0x0000000a100472a4 */ /* 0x000fe2000f8e023f */
[----:B------:R-:W5:Y:S02]  /*ff80*/  LD.E.128 R32, desc[UR20][R32.64] ;  /* 0x0000001420207980 */ /* 0x000f64000c101d00 */
[----:B------:R-:W-:Y:S01]  /*ff90*/  IMAD.MOV.U32 R19, RZ, RZ, R20 ;  /* 0x000000ffff137224 */ /* 0x000fe200078e0014 */
[----:B------:R-:W-:Y:S01]  /*ffa0*/  UIMAD UR4, UR15, UR11, UR4 ;  /* 0x0000000b0f0472a4 */ /* 0x000fe2000f8e0204 */
[----:B------:R-:W5:Y:S01]  /*ffb0*/  LD.E.128 R24, desc[UR20][R24.64] ;  /* 0x0000001418187980 */ /* 0x000f62000c101d00 */
[----:B------:R-:W-:-:S03]  /*ffc0*/  UIMAD.WIDE.U32 UR8, UR15, UR10, UR8 ;  /* 0x0000000a0f0872a5 */ /* 0x000fc6000f8e0008 */
[----:B------:R-:W-:Y:S01]  /*ffd0*/  ULDC.64 UR10, c[0x0][0xae0] ;  /* 0x0002b800000a7ab9 */ /* 0x000fe20000000a00 */
[----:B------:R-:W5:Y:S01]  /*ffe0*/  LD.E.128 R60, desc[UR20][R60.64] ;  /* 0x000000143c3c7980 */ /* 0x000f62000c101d00 */
[----:B-1----:R-:W-:Y:S01]  /*fff0*/  @P1 SHF.R.U32.HI R19, RZ, R21, R0 ;  /* 0x00000015ff131219 */ /* 0x002fe20000011600 */
[----:B------:R-:W-:Y:S02]  /*10000*/  UIADD3 UR4, UR9, UR4, URZ ;  /* 0x0000000409047290 */ /* 0x000fe4000fffe03f */
[----:B------:R-:W5:Y:S01]  /*10010*/  LD.E.128 R56, desc[UR20][R56.64] ;  /* 0x0000001438387980 */ /* 0x000f62000c101d00 */
[--C-:B------:R-:W-:Y:S01]  /*10020*/  SHF.R.S32.HI R0, RZ, 0x1f, R19.reuse ;  /* 0x0000001fff007819 */ /* 0x100fe20000011413 */
[----:B------:R-:W-:Y:S02]  /*10030*/  IMAD.MOV R18, RZ, RZ, -R19 ;  /* 0x000000ffff127224 */ /* 0x000fe400078e0a13 */
[----:B------:R-:W5:Y:S01]  /*10040*/  LD.E.128 R52, desc[UR20][R52.64] ;  /* 0x0000001434347980 */ /* 0x000f62000c101d00 */
[----:B------:R-:W-:-:S02]  /*10050*/  IMAD.U32 R3, RZ, RZ, UR9 ;  /* 0x00000009ff037e24 */ /* 0x000fc4000f8e00ff */
[----:B------:R-:W-:Y:S01]  /*10060*/  IMAD R0, R0, UR10, RZ ;  /* 0x0000000a00007c24 */ /* 0x000fe2000f8e02ff */
[----:B------:R-:W5:Y:S01]  /*10070*/  LD.E.128 R40, desc[UR20][R40.64] ;  /* 0x0000001428287980 */ /* 0x000f62000c101d00 */
[----:B------:R-:W-:Y:S02]  /*10080*/  IMAD R21, R65, R18, R20 ;  /* 0x0000001241157224 */ /* 0x000fe400078e0214 */
[----:B------:R-:W-:Y:S01]  /*10090*/  IMAD.U32 R2, RZ, RZ, UR8 ;  /* 0x00000008ff027e24 */ /* 0x000fe2000f8e00ff */
[----:B------:R-:W-:Y:S01]  /*100a0*/  @!PT LDS RZ, [RZ] ;  /* 0x00000000fffff984 */ /* 0x000fe20000000800 */
[----:B------:R-:W-:Y:S01]  /*100b0*/  @!PT LDS RZ, [RZ] ;  /* 0x00000000fffff984 */ /* 0x000fe20000000800 */
[----:B------:R-:W-:Y:S01]  /*100c0*/  @!PT LDS RZ, [RZ] ;  /* 0x00000000fffff984 */ /* 0x000fe20000000800 */
[----:B------:R-:W-:Y:S01]  /*100d0*/  @!PT LDS RZ, [RZ] ;  /* 0x00000000fffff984 */ /* 0x000fe20000000800 */
[----:B------:R0:W-:Y:S06]  /*100e0*/  MEMBAR.ALL.CTA ;  /* 0x0000000000007992 */ /* 0x0001ec0000008000 */
[----:B0-----:R-:W0:Y:S01]  /*100f0*/  FENCE.VIEW.ASYNC.S ;  /* 0x00000000000073c6 */ /* 0x001e220000000000 */
[----:B------:R-:W-:Y:S01]  /*10100*/  IMAD.U32 R3, RZ, RZ, UR4 ;  /* 0x00000004ff037e24 */ /* 0x000fe2000f8e00ff */
[----:B------:R-:W-:Y:S01]  /*10110*/  ULDC.64 UR8, c[0x0][0xad8] ;  /* 0x0002b60000087ab9 */ /* 0x000fe20000000a00 */
[C---:B------:R-:W-:Y:S01]  /*10120*/  IMAD R37, R19.reuse, UR11, R0 ;  /* 0x0000000b13257c24 */ /* 0x040fe2000f8e0200 */
[----:B------:R-:W-:Y:S01]  /*10130*/  SHF.R.S32.HI R0, RZ, 0x1f, R21 ;  /* 0x0000001fff007819 */ /* 0x000fe20000011415 */
[----:B------:R-:W-:-:S04]  /*10140*/  IMAD.WIDE.U32 R2, R19, UR10, R2 ;  /* 0x0000000a13027c25 */ /* 0x000fc8000f8e0002 */
[----:B------:R-:W-:Y:S02]  /*10150*/  IMAD.IADD R3, R3, 0x1, R37 ;  /* 0x0000000103037824 */ /* 0x000fe400078e0225 */
[----:B------:R-:W-:Y:S02]  /*10160*/  IMAD R18, R0, UR8, RZ ;  /* 0x0000000800127c24 */ /* 0x000fe4000f8e02ff */
[----:B------:R-:W-:Y:S02]  /*10170*/  VIADD R38, R209, UR17 ;  /* 0x00000011d1267c36 */ /* 0x000fe40008000000 */
[C---:B------:R-:W-:Y:S02]  /*10180*/  IMAD R19, R21.reuse, UR9, R18 ;  /* 0x0000000915137c24 */ /* 0x040fe4000f8e0212 */
[----:B------:R-:W-:Y:S01]  /*10190*/  IMAD.WIDE.U32 R2, R21, UR8, R2 ;  /* 0x0000000815027c25 */ /* 0x000fe2000f8e0002 */
[----:B------:R-:W-:Y:S01]  /*101a0*/  ISETP.GE.AND P2, PT, R38, R67, PT ;  /* 0x000000432600720c */ /* 0x000fe20003f46270 */
[----:B------:R-:W-:-:S02]  /*101b0*/  ULDC.64 UR8, c[0x0][0xa80] ;  /* 0x0002a00000087ab9 */ /* 0x000fc40000000a00 */
[----:B------:R-:W-:Y:S01]  /*101c0*/  VIADD R0, R38, 0x20 ;  /* 0x0000002026007836 */ /* 0x000fe20000000000 */
[----:B------:R-:W-:Y:S01]  /*101d0*/  LEA R36, P3, R2, UR8, 0x1 ;  /* 0x0000000802247c11 */ /* 0x000fe2000f8608ff */
[----:B------:R-:W-:Y:S02]  /*101e0*/  IMAD.IADD R3, R3, 0x1, R19 ;  /* 0x0000000103037824 */ /* 0x000fe400078e0213 */
        /* <DEDUP_REMOVED lines=16> */
[-C--:B-1----:R-:W-:Y:S02]  /*102f0*/  @!P4 LEA R2, P6, R16, R21.reuse, 0x1 ;  /* 0x000000151002c211 */ /* 0x082fe400078c08ff */
[-C--:B------:R-:W-:Y:S02]  /*10300*/  @!P3 LEA R18, P5, R204, R21.reuse, 0x1 ;  /* 0x00000015cc12b211 */ /* 0x080fe400078a08ff */
[-C--:B--2---:R-:W-:Y:S02]  /*10310*/  @!P4 LEA.HI.X R3, R16, R0.reuse, R219, 0x1, P6 ;  /* 0x000000001003c211 */ /* 0x084fe400030f0cdb */
[C---:B------:R-:W-:Y:S02]  /*10320*/  @!P2 LEA R20, P6, R205.reuse, R21, 0x1 ;  /* 0x00000015cd14a211 */ /* 0x040fe400078c08ff */
[-C--:B------:R-:W-:Y:S01]  /*10330*/  @!P3 LEA.HI.X R19, R204, R0.reuse, R218, 0x1, P5 ;  /* 0x00000000cc13b211 */ /* 0x080fe200028f0cda */
[----:B-----5:R3:W-:Y:S01]  /*10340*/  @!P4 ST.E.128 desc[UR8][R2.64], R28 ;  /* 0x0000001c0200c985 */ /* 0x0207e2000c101d08 */
[----:B------:R-:W-:-:S03]  /*10350*/  @!P2 LEA.HI.X R21, R205, R0, R217, 0x1, P6 ;  /* 0x00000000cd15a211 */ /* 0x000fc600030f0cd9 */
[----:B------:R3:W-:Y:S04]  /*10360*/  @!P3 ST.E.128 desc[UR8][R18.64], R48 ;  /* 0x000000301200b985 */ /* 0x0007e8000c101d08 */
[----:B------:R3:W-:Y:S02]  /*10370*/  @!P2 ST.E.128 desc[UR8][R20.64], R60 ;  /* 0x0000003c1400a985 */ /* 0x0007e4000c101d08 */
.L_x_2517:
[----:B------:R-:W-:Y:S05]  /*10380*/  BSYNC B1 ;  /* 0x0000000000017941 */ /* 0x000fea0003800000 */
.L_x_2516:
        /* <DEDUP_REMOVED lines=15> */
[----:B-----5:R3:W-:Y:S04]  /*10480*/  @!P4 ST.E.128 desc[UR8][R2.64], R12 ;  /* 0x0000000c0200c985 */ /* 0x0207e8000c101d08 */
[----:B------:R3:W-:Y:S04]  /*10490*/  @!P5 ST.E.128 desc[UR8][R18.64], R44 ;  /* 0x0000002c1200d985 */ /* 0x0007e8000c101d08 */
[----:B------:R3:W-:Y:S02]  /*104a0*/  @!P6 ST.E.128 desc[UR8][R20.64], R56 ;  /* 0x000000381400e985 */ /* 0x0007e4000c101d08 */
.L_x_2519:
[----:B------:R-:W-:Y:S05]  /*104b0*/  BSYNC B1 ;  /* 0x0000000000017941 */ /* 0x000fea0003800000 */
.L_x_2518:
        /* <DEDUP_REMOVED lines=18> */
.L_x_2521:
[----:B------:R-:W-:Y:S05]  /*105e0*/  BSYNC B1 ;  /* 0x0000000000017941 */ /* 0x000fea0003800000 */
.L_x_2520:
        /* <DEDUP_REMOVED lines=9> */
[-C--:B----4-:R-:W-:Y:S02]  /*10680*/  @!P2 LEA R2, P0, R16, R11.reuse, 0x1 ;  /* 0x0000000b1002a211 */ /* 0x090fe400078008ff */
[----:B------:R-:W-:Y:S02]  /*10690*/  @!P3 LEA R8, P1, R204, R11, 0x1 ;  /* 0x0000000bcc08b211 */ /* 0x000fe400078208ff */
        /* <DEDUP_REMOVED lines=11> */
.L_x_2514:
        /* <DEDUP_REMOVED lines=14> */
[----:B------:R-:W-:Y:S01]  /*10830*/  UISETP.NE.U32.AND UP1, UPT, UR8, URZ, UPT ;  /* 0x0000003f0800728c */ /* 0x000fe2000bf25070 */
[----:B0-----:R-:W-:-:S03]  /*10840*/  ISETP.NE.AND P0, PT, R11, 0x1, PT ;  /* 0x000000010b00780c */ /* 0x001fc60003f05270 */
[----:B------:R-:W-:-:S06]  /*10850*/  UISETP.NE.AND.EX UP1, UPT, UR9, URZ, UPT, UP1 ;  /* 0x0000003f0900728c */ /* 0x000fcc000bf25310 */
[----:B------:R-:W-:-:S04]  /*10860*/  PLOP3.LUT P3, PT, PT, PT, UP1, 0x80, 0x0 ;  /* 0x000000000000781c */ /* 0x000fc80003f6f018 */
[----:B------:R-:W0:Y:S01]  /*10870*/  @P0 LDC R9, c[0x0][0xbec] ;  /* 0x0002fb00ff090b82 */ /* 0x000e220000000800 */
[----:B------:R-:W-:Y:S02]  /*10880*/  @UP1 ULDC.64 UR8, c[0x0][0xc08] ;  /* 0x0003020000081ab9 */ /* 0x000fe40000000a00 */
[----:B------:R-:W-:-:S03]  /*10890*/  @UP1 UIMAD.WIDE UR8, UR4, 0x4, UR8 ;  /* 0x00000004040818a5 */ /* 0x000fc6000f8e0208 */
[----:B------:R-:W-:Y:S02]  /*108a0*/  ULDC UR4, c[0x0][0xa88] ;  /* 0x0002a20000047ab9 */ /* 0x000fe40000000800 */
[----:B------:R-:W-:Y:S01]  /*108b0*/  IMAD.U32 R0, RZ, RZ, UR4 ;  /* 0x00000004ff007e24 */ /* 0x000fe2000f8e00ff */
[----:B------:R-:W-:Y:S01]  /*108c0*/  UMOV UR4, URZ ;  /* 0x0000003f00047c82 */ /* 0x000fe20008000000 */
[----:B------:R-:W-:Y:S02]  /*108d0*/  IMAD.U32 R4, RZ, RZ, UR8 ;  /* 0x00000008ff047e24 */ /* 0x000fe4000f8e00ff */
[----:B------:R-:W-:Y:S01]  /*108e0*/  IMAD.U32 R5, RZ, RZ, UR9 ;  /* 0x00000009ff057e24 */ /* 0x000fe2000f8e00ff */
[----:B------:R-:W-:-:S04]  /*108f0*/  ISETP.GE.AND P1, PT, R220, 0x80, PT ;  /* 0x00000080dc00780c */ /* 0x000fc80003f26270 */
[----:B------:R1:W5:Y:S01]  /*10900*/  @P3 LDG.E R0, desc[UR10][R4.64] ;  /* 0x0000000a04003981 */ /* 0x000362000c1e1900 */
[----:B------:R-:W-:Y:S01]  /*10910*/  USHF.R.S32.HI UR11, URZ, 0x1f, UR7 ;  /* 0x0000001f3f0b7899 */ /* 0x000fe20008011407 */
[----:B--2---:R-:W-:-:S13]  /*10920*/  @P2 R2UR UR4, R6 ;  /* 0x00000000060422ca */ /* 0x004fda00000e0000 */
[----:B------:R-:W-:Y:S01]  /*10930*/  USHF.R.S32.HI UR10, URZ, 0x1f, UR4 ;  /* 0x0000001f3f0a7899 */ /* 0x000fe20008011404 */
[----:B01----:R-:W-:Y:S11]  /*10940*/  @P3 BRA `(.L_x_2523) ;  /* 0x0000000000143947 */ /* 0x003ff60003800000 */
[----:B------:R-:W-:Y:S05]  /*10950*/  @!P2 BRA `(.L_x_2523) ;  /* 0x000000000010a947 */ /* 0x000fea0003800000 */
[----:B------:R-:W-:Y:S02]  /*10960*/  ULDC.64 UR8, c[0x0][0x208] ;  /* 0x0000820000087ab9 */ /* 0x000fe40000000a00 */
[----:B------:R-:W2:Y:S04]  /*10970*/  LDG.E R5, desc[UR8][R2.64] ;  /* 0x0000000802057981 */ /* 0x000ea8000c1e1900 */
[----:B-----5:R-:W2:Y:S02]  /*10980*/  LDG.E R0, desc[UR8][R2.64+0x4] ;  /* 0x0000040802007981 */ /* 0x020ea4000c1e1900 */
[----:B--2---:R-:W-:-:S07]  /*10990*/  IMAD.IADD R0, R0, 0x1, -R5 ;  /* 0x0000000100007824 */ /* 0x004fce00078e0a05 */
.L_x_2523:
[----:B------:R-:W-:Y:S01]  /*109a0*/  R2UR UR8, R207 ;  /* 0x00000000cf0872ca */ /* 0x000fe200000e0000 */
[----:B------:R-:W-:Y:S01]  /*109b0*/  BSSY B1, `(.L_x_2524) ;  /* 0x0000031000017945 */ /* 0x000fe20003800000 */
[----:B------:R-:W-:-:S11]  /*109c0*/  R2UR UR7, R210 ;  /* 0x00000000d20772ca */ /* 0x000fd600000e0000 */
[----:B------:R-:W-:Y:S02]  /*109d0*/  USEL UR12, UR8, URZ, !UP0 ;  /* 0x0000003f080c7287 */ /* 0x000fe4000c000000 */
[----:B------:R-:W-:Y:S01]  /*109e0*/  USEL UR13, UR7, URZ, !UP0 ;  /* 0x0000003f070d7287 */ /* 0x000fe2000c000000 */
[----:B------:R-:W-:Y:S11]  /*109f0*/  @P1 BRA `(.L_x_2525) ;  /* 0x0000000000b01947 */ /* 0x000ff60003800000 */
[----:B------:R-:W0:Y:S01]  /*10a00*/  S2R R3, SR_TID.X ;  /* 0x0000000000037919 */ /* 0x000e220000002100 */
[----:B------:R-:W1:Y:S01]  /*10a10*/  LDC R7, c[0x0][0xbe8] ;  /* 0x0002fa00ff077b82 */ /* 0x000e620000000800 */
[----:B------:R-:W-:-:S13]  /*10a20*/  R2UR UR7, R19 ;  /* 0x00000000130772ca */ /* 0x000fda00000e0000 */
        /* <DEDUP_REMOVED lines=11> */
[----:B------:R-:W-:-:S07]  /*10ae0*/  UMOV UR9, UR10 ;  /* 0x0000000a00097c82 */ /* 0x000fce0008000000 */
        /* <DEDUP_REMOVED lines=8> */
[----:B------:R-:W-:Y:S01]  /*10b70*/  UIMAD UR7, UR12, UR15, UR7 ;  /* 0x0000000f0c0772a4 */ /* 0x000fe2000f8e0207 */
[----:B------:R-:W-:Y:S02]  /*10b80*/  ULDC.64 UR16, c[0x0][0x208] ;  /* 0x0000820000107ab9 */ /* 0x000fe40000000a00 */
        /* <DEDUP_REMOVED lines=19> */
.L_x_2525:
[----:B------:R-:W-:Y:S05]  /*10cc0*/  BSYNC B1 ;  /* 0x0000000000017941 */ /* 0x000fea0003800000 */
.L_x_2524:
[----:B0-----:R-:W0:Y:S01]  /*10cd0*/  @P0 LDC R3, c[0x0][0xbf0] ;  /* 0x0002fc00ff030b82 */ /* 0x001e220000000800 */
[----:B------:R-:W-:Y:S01]  /*10ce0*/  R2UR UR16, R19 ;  /* 0x00000000131072ca */ /* 0x000fe200000e0000 */
[----:B------:R-:W-:Y:S01]  /*10cf0*/  ULDC.64 UR14, c[0x0][0xaa0] ;  /* 0x0002a800000e7ab9 */ /* 0x000fe20000000a00 */
[----:B------:R-:W-:Y:S01]  /*10d00*/  R2UR UR17, R208 ;  /* 0x00000000d01172ca */ /* 0x000fe200000e0000 */
[----:B------:R-:W-:Y:S01]  /*10d10*/  UIMAD UR7, UR10, UR14, URZ ;  /* 0x0000000e0a0772a4 */ /* 0x000fe2000f8e023f */
[----:B------:R-:W-:Y:S01]  /*10d20*/  IMAD R2, R206, 0x20, R209 ;  /* 0x00000020ce027824 */ /* 0x000fe200078e02d1 */
[----:B------:R-:W-:Y:S01]  /*10d30*/  UIMAD.WIDE.U32 UR8, UR4, UR14, URZ ;  /* 0x0000000e040872a5 */ /* 0x000fe2000f8e003f */
[----:B------:R-:W-:Y:S01]  /*10d40*/  BSSY B1, `(.L_x_2526) ;  /* 0x000003d000017945 */ /* 0x000fe20003800000 */
[----:B------:R-:W-:-:S03]  /*10d50*/  UIMAD UR7, UR4, UR15, UR7 ;  /* 0x0000000f040772a4 */ /* 0x000fc6000f8e0207 */
[----:B------:R-:W-:Y:S01]  /*10d60*/  ULDC.64 UR14, c[0x0][0xae8] ;  /* 0x0002ba00000e7ab9 */ /* 0x000fe20000000a00 */
[----:B------:R-:W-:Y:S02]  /*10d70*/  UIADD3 UR9, UR9, UR7, URZ ;  /* 0x0000000709097290 */ /* 0x000fe4000fffe03f */
[----:B------:R-:W-:Y:S01]  /*10d80*/  UIMAD UR4, UR11, UR14, URZ ;  /* 0x0000000e0b0472a4 */ /* 0x000fe2000f8e023f */
[----:B------:R-:W-:Y:S01]  /*10d90*/  VIADD R6, R2, UR16 ;  /* 0x0000001002067c36 */ /* 0x000fe20008000000 */
[----:B------:R-:W-:Y:S02]  /*10da0*/  UIMAD.WIDE.U32 UR8, UR17, UR14, UR8 ;  /* 0x0000000e110872a5 */ /* 0x000fe4000f8e0008 */
[----:B------:R-:W-:Y:S01]  /*10db0*/  UIMAD UR4, UR17, UR15, UR4 ;  /* 0x0000000f110472a4 */ /* 0x000fe2000f8e0204 */
[----:B------:R-:W-:Y:S01]  /*10dc0*/  @P0 IMAD.HI.U32 R2, R6, R9, RZ ;  /* 0x0000000906020227 */ /* 0x000fe200078e00ff */
[----:B------:R-:W-:Y:S02]  /*10dd0*/  ULDC.64 UR10, c[0x0][0xaf0] ;  /* 0x0002bc00000a7ab9 */ /* 0x000fe40000000a00 */
[----:B------:R-:W-:Y:S01]  /*10de0*/  UIADD3 UR9, UR9, UR4, URZ ;  /* 0x0000000409097290 */ /* 0x000fe2000fffe03f */
[----:B------:R-:W-:Y:S01]  /*10df0*/  IMAD.MOV.U32 R5, RZ, RZ, R6 ;  /* 0x000000ffff057224 */ /* 0x000fe200078e0006 */
[----:B------:R-:W-:Y:S01]  /*10e00*/  UIMAD UR4, UR13, UR10, URZ ;  /* 0x0000000a0d0472a4 */ /* 0x000fe2000f8e023f */
[----:B0-----:R-:W-:Y:S01]  /*10e10*/  @P0 SHF.R.U32.HI R5, RZ, R3, R2 ;  /* 0x00000003ff050219 */ /* 0x001fe20000011602 */
[----:B------:R-:W-:-:S02]  /*10e20*/  UIMAD.WIDE.U32 UR8, UR12, UR10, UR8 ;  /* 0x0000000a0c0872a5 */ /* 0x000fc4000f8e0008 */
[----:B------:R-:W-:Y:S01]  /*10e30*/  UIMAD UR4, UR12, UR11, UR4 ;  /* 0x0000000b0c0472a4 */ /* 0x000fe2000f8e0204 */
[--C-:B------:R-:W-:Y:S01]  /*10e40*/  SHF.R.S32.HI R2, RZ, 0x1f, R5.reuse ;  /* 0x0000001fff027819 */ /* 0x100fe20000011405 */
[----:B------:R-:W-:Y:S01]  /*10e50*/  IMAD.MOV R7, RZ, RZ, -R5 ;  /* 0x000000ffff077224 */ /* 0x000fe200078e0a05 */
[----:B------:R-:W-:Y:S01]  /*10e60*/  ULDC.64 UR10, c[0x0][0xae0] ;  /* 0x0002b800000a7ab9 */ /* 0x000fe20000000a00 */
[----:B------:R-:W-:Y:S02]  /*10e70*/  UIADD3 UR4, UR9, UR4, URZ ;  /* 0x0000000409047290 */ /* 0x000fe4000fffe03f */
[----:B------:R-:W-:Y:S02]  /*10e80*/  IMAD.U32 R3, RZ, RZ, UR9 ;  /* 0x00000009ff037e24 */ /* 0x000fe4000f8e00ff */
[----:B------:R-:W-:Y:S02]  /*10e90*/  IMAD R4, R2, UR10, RZ ;  /* 0x0000000a02047c24 */ /* 0x000fe4000f8e02ff */
[----:B------:R-:W-:-:S02]  /*10ea0*/  IMAD R7, R11, R7, R6 ;  /* 0x000000070b077224 */ /* 0x000fc400078e0206 */
        /* <DEDUP_REMOVED lines=34> */
[----:B------:R3:W-:Y:S01]  /*110d0*/  @!P4 ST.E.128 desc[UR8][R8.64], RZ ;  /* 0x000000ff0800c985 */ /* 0x0007e2000c101d08 */
[----:B------:R-:W-:-:S03]  /*110e0*/  @!P2 LEA.HI.X R3, R205, R0, R217, 0x1, P6 ;  /* 0x00000000cd03a211 */ /* 0x000fc600030f0cd9 */
[----:B------:R3:W-:Y:S04]  /*110f0*/  @!P3 ST.E.128 desc[UR8][R12.64], RZ ;  /* 0x000000ff0c00b985 */ /* 0x0007e8000c101d08 */
[----:B------:R3:W-:Y:S02]  /*11100*/  @!P2 ST.E.128 desc[UR8][R2.64], RZ ;  /* 0x000000ff0200a985 */ /* 0x0007e4000c101d08 */
.L_x_2527:
[----:B------:R-:W-:Y:S05]  /*11110*/  BSYNC B1 ;  /* 0x0000000000017941 */ /* 0x000fea0003800000 */
.L_x_2526:
        /* <DEDUP_REMOVED lines=18> */
.L_x_2529:
[----:B------:R-:W-:Y:S05]  /*11240*/  BSYNC B1 ;  /* 0x0000000000017941 */ /* 0x000fea0003800000 */
.L_x_2528:
        /* <DEDUP_REMOVED lines=18> */
.L_x_2531:
[----:B------:R-:W-:Y:S05]  /*11370*/  BSYNC B1 ;  /* 0x0000000000017941 */ /* 0x000fea0003800000 */
.L_x_2530:
        /* <DEDUP_REMOVED lines=19> */
.L_x_2522:
[----:B------:R-:W-:Y:S05]  /*114b0*/  BSYNC B0 ;  /* 0x0000000000007941 */ /* 0x000fea0003800000 */
.L_x_2513:
[----:B------:R-:W-:Y:S02]  /*114c0*/  ULDC UR4, c[0x0][0xc3c] ;  /* 0x00030f0000047ab9 */ /* 0x000fe40000000800 */
[----:B------:R-:W-:-:S13]  /*114d0*/  ISETP.GE.AND P0, PT, R39, UR4, PT ;  /* 0x0000000427007c0c */ /* 0x000fda000bf06270 */
[----:B------:R-:W-:Y:S05]  /*114e0*/  @!P0 BRA `(.L_x_2532) ;  /* 0xfffffef800548947 */ /* 0x000fea000383ffff */
[----:B------:R-:W-:Y:S05]  /*114f0*/  EXIT ;  /* 0x000000000000794d */ /* 0x000fea0003800000 */
.L_x_2477:
[----:B------:R-:W-:-:S08]  /*11500*/  NOP ;  /* 0x0000000000007918 */ /* 0x000fd00000000000 */
[----:B0-----:R-:W0:-:S00]  /*11510*/  USETMAXREG.DEALLOC.CTAPOOL 0x18 ;  /* 0x00000018000079c8 */ /* 0x001e0000080e0500 */
[----:B0-----:R-:W-:Y:S01]  /*11520*/  LOP3.LUT R0, R0, 0x3, RZ, 0xc0, !PT ;  /* 0x0000000300007812 */ /* 0x001fe200078ec0ff */
[----:B------:R-:W-:-:S05]  /*11530*/  IMAD.MOV.U32 R5, RZ, RZ, RZ ;  /* 0x000000ffff057224 */ /* 0x000fca00078e00ff */
[----:B------:R-:W0:Y:S02]  /*11540*/  SHFL.IDX PT, R0, R0, RZ, 0x1f ;  /* 0x00001fff00007589 */ /* 0x000e2400000e0000 */
[----:B0-----:R-:W-:-:S04]  /*11550*/  ISETP.NE.AND P0, PT, R0, RZ, PT ;  /* 0x000000ff0000720c */ /* 0x001fc80003f05270 */
[----:B------:R-:W-:-:S05]  /*11560*/  P2R R0, PR, RZ, 0x1 ;  /* 0x00000001ff007803 */ /* 0x000fca0000000000 */
[----:B------:R0:W-:Y:S04]  /*11570*/  STL [R1+0x50], R0 ;  /* 0x0000500001007387 */ /* 0x0001e80000100800 */
        /* <DEDUP_REMOVED lines=8> */
.L_x_2533:
[----:B0-----:R-:W0:Y:S01]  /*11600*/  S2R R0, SR_TID.X ;  /* 0x0000000000007919 */ /* 0x001e220000002100 */
[----:B------:R-:W-:Y:S01]  /*11610*/  ULDC UR4, c[0x0][0xc3c] ;  /* 0x00030f0000047ab9 */ /* 0x000fe20000000800 */
[----:B------:R-:W-:Y:S01]  /*11620*/  ULDC.64 UR6, c[0x0][0x208] ;  /* 0x0000820000067ab9 */ /* 0x000fe20000000a00 */
        /* <DEDUP_REMOVED lines=40> */
.L_x_2539:
        /* <DEDUP_REMOVED lines=13> */
.L_x_2538:
[----:B------:R-:W-:Y:S05]  /*11980*/  BSYNC B0 ;  /* 0x0000000000007941 */ /* 0x000fea0003800000 */
.L_x_2537:
        /* <DEDUP_REMOVED lines=21> */
.L_x_2535:
        /* <DEDUP_REMOVED lines=21> */
.L_x_2540:
        /* <DEDUP_REMOVED lines=57> */
.L_x_2536:
[----:B------:R-:W-:Y:S02]  /*11fc0*/  IMAD.MOV.U32 R17, RZ, RZ, RZ ;  /* 0x000000ffff117224 */ /* 0x000fe400078e00ff */
[----:B------:R-:W-:Y:S02]  /*11fd0*/  IMAD.U32 R16, RZ, RZ, UR6 ;  /* 0x00000006ff107e24 */ /* 0x000fe4000f8e00ff */
[----:B------:R-:W-:-:S07]  /*11fe0*/  IMAD.MOV.U32 R18, RZ, RZ, RZ ;  /* 0x000000ffff127224 */ /* 0x000fce00078e00ff */
.L_x_2541:
[----:B------:R-:W-:-:S13]  /*11ff0*/  ISETP.NE.AND P0, PT, R0, RZ, PT ;  /* 0x000000ff0000720c */ /* 0x000fda0003f05270 */
[----:B------:R-:W1:Y:S01]  /*12000*/  @!P0 S2R R3, SR_CgaCtaId ;  /* 0x0000000000038919 */ /* 0x000e620000008800 */
[----:B------:R-:W-:-:S04]  /*12010*/  @!P0 MOV R0, 0x400 ;  /* 0x0000040000008802 */ /* 0x000fc80000000f00 */
[----:B-1----:R-:W-:-:S05]  /*12020*/  @!P0 LEA R0, R3, R0, 0x18 ;  /* 0x0000000003008211 */ /* 0x002fca00078ec0ff */
[----:B------:R1:W-:Y:S01]  /*12030*/  @!P0 STS.128 [R0+0x368d0], R16 ;  /* 0x0368d01000008388 */ /* 0x0003e20000000c00 */
[----:B------:R-:W-:Y:S06]  /*12040*/  BAR.ARV 0x5, 0x180 ;  /* 0x0146000000007b1d */ /* 0x000fec0000002000 */
.L_x_2534:
[----:B01----:R-:W-:Y:S01]  /*12050*/  IMAD.MOV.U32 R0, RZ, RZ, 0x1 ;  /* 0x00000001ff007424 */ /* 0x003fe200078e00ff */
[----:B------:R0:W-:Y:S01]  /*12060*/  STL [R1+0x48], RZ ;  /* 0x000048ff01007387 */ /* 0x0001e20000100800 */
[----:B------:R-:W-:Y:S02]  /*12070*/  ULDC UR4, c[0x0][0xc3c] ;  /* 0x00030f0000047ab9 */ /* 0x000fe40000000800 */
[----:B--2---:R-:W-:Y:S01]  /*12080*/  ISETP.GE.AND P0, PT, R19, UR4, PT ;  /* 0x0000000413007c0c */ /* 0x004fe2000bf06270 */
        /* <DEDUP_REMOVED lines=30> */
.L_x_2648:
[----:B0--3--:R-:W0:Y:S01]  /*12270*/  LDC.64 R2, c[0x0][0xc88] ;  /* 0x00032200ff027b82 */ /* 0x009e220000000a00 */
[----:B------:R-:W-:Y:S01]  /*12280*/  ULDC.64 UR4, c[0x0][0x208] ;  /* 0x0000820000047ab9 */ /* 0x000fe20000000a00 */
[----:B0-----:R-:W-:-:S05]  /*12290*/  IMAD.WIDE R2, R19, 0x4, R2 ;  /* 0x0000000413027825 */ /* 0x001fca00078e0202 */
[----:B------:R-:W2:Y:S01]  /*122a0*/  LDG.E R12, desc[UR4][R2.64] ;  /* 0x00000004020c7981 */ /* 0x000ea2000c1e1900 */
[----:B------:R-:W-:Y:S05]  /*122b0*/  YIELD ;  /* 0x0000000000007946 */ /* 0x000fea0003800000 */
[----:B------:R-:W-:Y:S01]  /*122c0*/  ULDC.64 UR4, c[0x0][0xa28] ;  /* 0x00028a0000047ab9 */ /* 0x000fe20000000a00 */
[----:B------:R-:W-:Y:S01]  /*122d0*/  IMAD.MOV.U32 R0, RZ, RZ, RZ ;  /* 0x000000ffff007224 */ /* 0x000fe200078e00ff */
[----:B------:R-:W-:Y:S01]  /*122e0*/  ISETP.NE.U32.AND P0, PT, RZ, UR4, PT ;  /* 0x00000004ff007c0c */ /* 0x000fe2000bf05070 */
[----:B------:R-:W-:Y:S01]  /*122f0*/  ULDC.64 UR10, c[0x0][0x208] ;  /* 0x00008200000a7ab9 */ /* 0x000fe20000000a00 */
[----:B------:R-:W-:Y:S01]  /*12300*/  IMAD.MOV.U32 R6, RZ, RZ, RZ ;  /* 0x000000ffff067224 */ /* 0x000fe200078e00ff */
[----:B------:R-:W-:Y:S01]  /*12310*/  ULDC.64 UR8, c[0x0][0xa18] ;  /* 0x0002860000087ab9 */ /* 0x000fe20000000a00 */
[----:B------:R-:W-:Y:S01]  /*12320*/  ISETP.NE.AND.EX P0, PT, RZ, UR5, PT, P0 ;  /* 0x00000005ff007c0c */ /* 0x000fe2000bf05300 */
[----:B------:R-:W-:Y:S01]  /*12330*/  ULDC.64 UR6, c[0x0][0xa08] ;  /* 0x0002820000067ab9 */ /* 0x000fe20000000a00 */
        /* <DEDUP_REMOVED lines=46> */
.L_x_2543:
[----:B------:R-:W-:Y:S01]  /*12620*/  IMAD.MOV.U32 R2, RZ, RZ, R12 ;  /* 0x000000ffff027224 */ /* 0x000fe200078e000c */
[----:B------:R-:W-:Y:S01]  /*12630*/  ULDC.64 UR4, c[0x0][0xa20] ;  /* 0x0002880000047ab9 */ /* 0x000fe20000000a00 */
[----:B-----5:R-:W-:Y:S01]  /*12640*/  IMAD.IADD R3, R8, 0x1, R0 ;  /* 0x0000000108037824 */ /* 0x020fe200078e0200 */
[----:B------:R-:W-:Y:S02]  /*12650*/  ISETP.NE.U32.AND P1, PT, RZ, UR4, PT ;  /* 0x00000004ff007c0c */ /* 0x000fe4000bf25070 */
[----:B------:R2:W-:Y:S02]  /*12660*/  STL [R1+0x10], R2 ;  /* 0x0000100201007387 */ /* 0x0005e40000100800 */
[----:B------:R-:W-:Y:S02]  /*12670*/  ISETP.NE.AND.EX P1, PT, RZ, UR5, PT, P1 ;  /* 0x00000005ff007c0c */ /* 0x000fe4000bf25310 */
[----:B------:R2:W-:Y:S11]  /*12680*/  STL [R1+0x18], R3 ;  /* 0x0000180301007387 */ /* 0x0005f60000100800 */
[----:B--2---:R-:W-:Y:S05]  /*12690*/  @!P1 BRA `(.L_x_2544) ;  /* 0x0000000000149947 */ /* 0x004fea0003800000 */
[----:B------:R-:W-:Y:S01]  /*126a0*/  IADD3 R6, P0, R11, UR4, RZ ;  /* 0x000000040b067c10 */ /* 0x000fe2000ff1e0ff */
[----:B------:R-:W-:-:S03]  /*126b0*/  ULDC.64 UR6, c[0x0][0x208] ;  /* 0x0000820000067ab9 */ /* 0x000fc60000000a00 */
[----:B------:R-:W-:-:S05]  /*126c0*/  IADD3.X R7, R10, UR5, RZ, P0, !PT ;  /* 0x000000050a077c10 */ /* 0x000fca00087fe4ff */
[----:B------:R2:W5:Y:S01]  /*126d0*/  LDG.E R6, desc[UR6][R6.64] ;  /* 0x0000000606067981 */ /* 0x000562000c1e1900 */
[----:B------:R-:W-:Y:S05]  /*126e0*/  BRA `(.L_x_2545) ;  /* 0x0000000000147947 */ /* 0x000fea0003800000 */
.L_x_2544:
[----:B------:R-:W-:Y:S05]  /*126f0*/  @!P0 BRA `(.L_x_2545) ;  /* 0x0000000000108947 */ /* 0x000fea0003800000 */
[----:B------:R-:W-:Y:S02]  /*12700*/  ULDC.64 UR4, c[0x0][0x208] ;  /* 0x0000820000047ab9 */ /* 0x000fe40000000a00 */
[----:B------:R-:W2:Y:S04]  /*12710*/  LDG.E R6, desc[UR4][R4.64] ;  /* 0x0000000404067981 */ /* 0x000ea8000c1e1900 */
[----:B------:R-:W2:Y:S02]  /*12720*/  LDG.E R4, desc[UR4][R4.64+0x4] ;  /* 0x0000040404047981 */ /* 0x000ea4000c1e1900 */
[----:B--2---:R-:W-:-:S07]  /*12730*/  IMAD.IADD R6, R4, 0x1, -R6 ;  /* 0x0000000104067824 */ /* 0x004fce00078e0a06 */
.L_x_2545:
[----:B-----5:R-:W-:Y:S01]  /*12740*/  IMAD.IADD R6, R6, 0x1, -R0 ;  /* 0x0000000106067824 */ /* 0x020fe200078e0a00 */
[----:B------:R-:W-:Y:S01]  /*12750*/  BSSY B7, `(.L_x_2546) ;  /* 0x000048a000077945 */ /* 0x000fe20003800000 */
[----:B------:R-:W3:Y:S01]  /*12760*/  LDC R0, c[0x0][0x448] ;  /* 0x00011200ff007b82 */ /* 0x000ee20000000800 */
[----:B------:R-:W-:Y:S02]  /*12770*/  IMAD.SHL.U32 R2, R17, 0x80, RZ ;  /* 0x0000008011027824 */ /* 0x000fe400078e00ff */
[----:B------:R-:W-:Y:S02]  /*12780*/  VIADD R5, R6, 0x6f ;  /* 0x0000006f06057836 */ /* 0x000fe40000000000 */
[----:B------:R-:W-:Y:S02]  /*12790*/  VIADD R2, R2, 0x7f ;  /* 0x0000007f02027836 */ /* 0x000fe40000000000 */
[----:B------:R-:W-:-:S04]  /*127a0*/  IMAD.MOV.U32 R4, RZ, RZ, RZ ;  /* 0x000000ffff047224 */ /* 0x000fc800078e00ff */
[----:B------:R-:W-:Y:S01]  /*127b0*/  IMAD.HI R4, R5, -0x6db6db6d, R4 ;  /* 0x9249249305047827 */ /* 0x000fe200078e0204 */
[----:B---3--:R-:W-:-:S13]  /*127c0*/  ISETP.NE.AND P0, PT, R0, 0x1, PT ;  /* 0x000000010000780c */ /* 0x008fda0003f05270 */
[----:B------:R-:W3:Y:S08]  /*127d0*/  @P0 LDC R0, c[0x0][0x44c] ;  /* 0x00011300ff000b82 */ /* 0x000ef00000000800 */
[----:B------:R-:W4:Y:S01]  /*127e0*/  @P0 LDC R3, c[0x0][0x450] ;  /* 0x00011400ff030b82 */ /* 0x000f220000000800 */
[----:B---3--:R-:W-:-:S05]  /*127f0*/  @P0 IMAD.HI.U32 R0, R2, R0, RZ ;  /* 0x0000000002000227 */ /* 0x008fca00078e00ff */
[----:B----4-:R-:W-:Y:S02]  /*12800*/  @P0 SHF.R.U32.HI R2, RZ, R3, R0 ;  /* 0x00000003ff020219 */ /* 0x010fe40000011600 */
[----:B------:R-:W-:Y:S02]  /*12810*/  IADD3 R3, R6, 0x70, -R9 ;  /* 0x0000007006037810 */ /* 0x000fe40007ffe809 */
[----:B------:R-:W-:-:S03]  /*12820*/  SHF.R.U32.HI R0, RZ, 0x1f, R4 ;  /* 0x0000001fff007819 */ /* 0x000fc60000011604 */
[----:B------:R-:W-:Y:S01]  /*12830*/  IMAD.IADD R3, R3, 0x1, R2 ;  /* 0x0000000103037824 */ /* 0x000fe200078e0202 */
[----:B------:R-:W-:Y:S01]  /*12840*/  LEA.HI.SX32 R0, R4, R0, 0x1a ;  /* 0x0000000004007211 */ /* 0x000fe200078fd2ff */
[----:B------:R-:W-:-:S04]  /*12850*/  IMAD.MOV.U32 R2, RZ, RZ, RZ ;  /* 0x000000ffff027224 */ /* 0x000fc800078e00ff */
[----:B------:R-:W-:-:S05]  /*12860*/  IMAD.HI R2, R3, -0x6db6db6d, R2 ;  /* 0x9249249303027827 */ /* 0x000fca00078e0202 */
[----:B------:R-:W-:-:S04]  /*12870*/  SHF.R.U32.HI R3, RZ, 0x1f, R2 ;  /* 0x0000001fff037819 */ /* 0x000fc80000011602 */
[----:B------:R-:W-:-:S04]  /*12880*/  LEA.HI.SX32 R3, R2, R3, 0x1a ;  /* 0x0000000302037211 */ /* 0x000fc800078fd2ff */
[----:B--2---:R-:W-:-:S04]  /*12890*/  VIMNMX R7, R0, R3, PT ;  /* 0x0000000300077248 */ /* 0x004fc80003fe0100 */
[----:B------:R-:W-:Y:S01]  /*128a0*/  ISETP.GT.AND P0, PT, R7, RZ, PT ;  /* 0x000000ff0700720c */ /* 0x000fe20003f04270 */
[----:B------:R2:W-:-:S12]  /*128b0*/  STL [R1+0x2c], R7 ;  /* 0x00002c0701007387 */ /* 0x0005d80000100800 */
[----:B--2---:R-:W-:Y:S05]  /*128c0*/  @P0 BRA `(.L_x_2547) ;  /* 0x0000000000480947 */ /* 0x004fea0003800000 */
[----:B------:R-:W2:Y:S02]  /*128d0*/  S2R R7, SR_TID.X ;  /* 0x0000000000077919 */ /* 0x000ea40000002100 */
[----:B--2---:R-:W-:-:S04]  /*128e0*/  LOP3.LUT R7, R7, 0x7f, RZ, 0xc0, !PT ;  /* 0x0000007f07077812 */ /* 0x004fc800078ec0ff */
[----:B------:R-:W-:-:S13]  /*128f0*/  ISETP.NE.AND P0, PT, R7, RZ, PT ;  /* 0x000000ff0700720c */ /* 0x000fda0003f05270 */
[----:B------:R-:W-:Y:S05]  /*12900*/  @P0 BRA `(.L_x_2548) ;  /* 0x0000004400b80947 */ /* 0x000fea0003800000 */
[----:B------:R-:W2:Y:S01]  /*12910*/  S2R R5, SR_LANEID ;  /* 0x0000000000057919 */ /* 0x000ea20000000000 */
[----:B------:R-:W-:Y:S01]  /*12920*/  VOTEU.ANY UR4, UPT, PT ;  /* 0x0000000000047886 */ /* 0x000fe200038e0100 */
[----:B------:R-:W3:Y:S01]  /*12930*/  LDC.64 R2, c[0x0][0xc60] ;  /* 0x00031800ff027b82 */ /* 0x000ee20000000a00 */
[----:B------:R-:W2:Y:S01]  /*12940*/  FLO.U32 R0, UR4 ;  /* 0x0000000400007d00 */ /* 0x000ea200080e0000 */
[----:B------:R-:W-:Y:S01]  /*12950*/  ULDC.64 UR6, c[0x0][0x208] ;  /* 0x0000820000067ab9 */ /* 0x000fe20000000a00 */
[----:B--2---:R-:W-:-:S06]  /*12960*/  ISETP.EQ.U32.AND P0, PT, R0, R5, PT ;  /* 0x000000050000720c */ /* 0x004fcc0003f02070 */
[----:B------:R-:W3:Y:S07]  /*12970*/  POPC R5, UR4 ;  /* 0x0000000400057d09 */ /* 0x000eee0008000000 */
[----:B---3--:R-:W2:Y:S01]  /*12980*/  @P0 ATOMG.E.ADD.STRONG.GPU PT, R3, desc[UR6][R2.64], R5 ;  /* 0x00000005020309a8 */ /* 0x008ea200081ee1c6 */
[----:B------:R-:W3:Y:S02]  /*12990*/  S2R R4, SR_LTMASK ;  /* 0x0000000000047919 */ /* 0x000ee40000003900 */
[----:B---3--:R-:W-:-:S04]  /*129a0*/  LOP3.LUT R4, R4, UR4, RZ, 0xc0, !PT ;  /* 0x0000000404047c12 */ /* 0x008fc8000f8ec0ff */
[----:B------:R-:W3:Y:S01]  /*129b0*/  POPC R7, R4 ;  /* 0x0000000400077309 */ /* 0x000ee20000000000 */
[----:B--2---:R-:W3:Y:S02]  /*129c0*/  SHFL.IDX PT, R0, R3, R0, 0x1f ;  /* 0x00001f0003007589 */ /* 0x004ee400000e0000 */
[----:B---3--:R-:W-:Y:S01]  /*129d0*/  IADD3 R16, R0, UR38, R7 ;  /* 0x0000002600107c10 */ /* 0x008fe2000fffe007 */
[----:B------:R-:W-:Y:S06]  /*129e0*/  BRA `(.L_x_2548) ;  /* 0x0000004400807947 */ /* 0x000fec0003800000 */
.L_x_2547:
        /* <DEDUP_REMOVED lines=20> */
[----:B012---:R-:W-:Y:S05]  /*12b30*/  CALL.ABS.NOINC R2 ;  /* 0x0000000002007343 */ /* 0x007fea0003c00000 */
.L_x_2550:
[----:B------:R-:W-:Y:S05]  /*12b40*/  BSYNC B6 ;  /* 0x0000000000067941 */ /* 0x000fea0003800000 */
.L_x_2549:
        /* <DEDUP_REMOVED lines=18> */
[----:B--2---:R-:W-:-:S07]  /*12c70*/  IMAD.MOV.U32 R13, RZ, RZ, RZ ;  /* 0x000000ffff0d7224 */ /* 0x004fce00078e00ff */
[----:B------:R-:W-:-:S07]  /*12c80*/  LEPC R20, `(.L_x_2553) ;  /* 0x000000001014794e */ /* 0x000fce0000000000 */
[----:B01-3--:R-:W-:Y:S05]  /*12c90*/  CALL.ABS.NOINC R2 ;  /* 0x0000000002007343 */ /* 0x00bfea0003c00000 */
.L_x_2553:
        /* <DEDUP_REMOVED lines=16> */
.L_x_2552:
[----:B------:R-:W-:Y:S05]  /*12da0*/  BSYNC B6 ;  /* 0x0000000000067941 */ /* 0x000fea0003800000 */
.L_x_2551:
[----:B------:R-:W2:Y:S01]  /*12db0*/  LDL.LU R2, [R1] ;  /* 0x0000000001027983 */ /* 0x000ea20000300800 */
[----:B------:R-:W-:-:S03]  /*12dc0*/  ULDC.64 UR4, c[0x0][0x9f8] ;  /* 0x00027e0000047ab9 */ /* 0x000fc60000000a00 */
[----:B------:R-:W3:Y:S04]  /*12dd0*/  LDL.LU R4, [R1+0xc] ;  /* 0x00000c0001047983 */ /* 0x000ee80000300800 */
[----:B------:R-:W4:Y:S01]  /*12de0*/  LDL R7, [R1+0x10] ;  /* 0x0000100001077983 */ /* 0x000f220000100800 */
[----:B------:R-:W-:Y:S01]  /*12df0*/  ISETP.NE.U32.AND P0, PT, RZ, UR4, PT ;  /* 0x00000004ff007c0c */ /* 0x000fe2000bf05070 */
[----:B------:R-:W-:Y:S02]  /*12e00*/  ULDC.64 UR6, c[0x0][0x208] ;  /* 0x0000820000067ab9 */ /* 0x000fe40000000a00 */
[----:B------:R-:W5:Y:S01]  /*12e10*/  LDL R0, [R1+0x2c] ;  /* 0x00002c0001007983 */ /* 0x000f620000100800 */
[----:B------:R-:W-:-:S13]  /*12e20*/  ISETP.NE.AND.EX P0, PT, RZ, UR5, PT, P0 ;  /* 0x00000005ff007c0c */ /* 0x000fda000bf05300 */
[----:B--2---:R-:W-:-:S04]  /*12e30*/  @P0 IADD3 R2, P1, R2, UR4, RZ ;  /* 0x0000000402020c10 */ /* 0x004fc8000ff3e0ff */
[----:B---3--:R-:W-:Y:S01]  /*12e40*/  @P0 IADD3.X R3, R4, UR5, RZ, P1, !PT ;  /* 0x0000000504030c10 */ /* 0x008fe20008ffe4ff */
[----:B------:R-:W-:-:S04]  /*12e50*/  ULDC.64 UR4, c[0x0][0xa08] ;  /* 0x0002820000047ab9 */ /* 0x000fc80000000a00 */
[----:B----4-:R2:W3:Y:S02]  /*12e60*/  @P0 LDG.E R7, desc[UR6][R2.64] ;  /* 0x0000000602070981 */ /* 0x0104e4000c1e1900 */
[----:B--2---:R-:W2:Y:S01]  /*12e70*/  LDC.64 R2, c[0x0][0x418] ;  /* 0x00010600ff027b82 */ /* 0x004ea20000000a00 */
[----:B-----5:R-:W-:Y:S01]  /*12e80*/  VIADD R4, R0, 0xffffffff ;  /* 0xffffffff00047836 */ /* 0x020fe20000000000 */
[----:B---3--:R-:W-:Y:S01]  /*12e90*/  SHF.R.S32.HI R8, RZ, 0x1f, R7 ;  /* 0x0000001fff087819 */ /* 0x008fe20000011407 */
[----:B------:R3:W-:Y:S04]  /*12ea0*/  @P0 STL [R1+0x10], R7 ;  /* 0x0000100701000387 */ /* 0x0007e80000100800 */
[----:B------:R3:W-:Y:S01]  /*12eb0*/  STL [R1+0x1c], R8 ;  /* 0x00001c0801007387 */ /* 0x0007e20000100800 */
[----:B--2---:R-:W-:Y:S01]  /*12ec0*/  LOP3.LUT P0, RZ, R2, UR4, RZ, 0xfc, !PT ;  /* 0x0000000402ff7c12 */ /* 0x004fe2000f80fcff */
[----:B------:R-:W-:-:S03]  /*12ed0*/  UMOV UR4, 0xffffffff ;  /* 0xffffffff00047882 */ /* 0x000fc60000000000 */
[----:B------:R-:W-:-:S04]  /*12ee0*/  LOP3.LUT P0, RZ, R3, UR5, RZ, 0xfc, P0 ;  /* 0x0000000503ff7c12 */ /* 0x000fc8000800fcff */
[----:B------:R-:W-:Y:S01]  /*12ef0*/  SEL R0, R7, RZ, !P0 ;  /* 0x000000ff07007207 */ /* 0x000fe20004000000 */
[----:B---3--:R-:W-:Y:S08]  /*12f00*/  BRA.DIV UR4, `(.L_x_2554) ;  /* 0x0000005604047947 */ /* 0x008ff0000b800000 */
[----:B------:R-:W2:Y:S02]  /*12f10*/  S2R R5, SR_TID.X ;  /* 0x0000000000057919 */ /* 0x000ea40000002100 */
[----:B--2---:R-:W-:-:S04]  /*12f20*/  SHF.R.U32.HI R5, RZ, 0x5, R5 ;  /* 0x00000005ff057819 */ /* 0x004fc80000011605 */
[----:B------:R-:W-:-:S05]  /*12f30*/  LOP3.LUT R5, R5, 0x3, RZ, 0xc0, !PT ;  /* 0x0000000305057812 */ /* 0x000fca00078ec0ff */
[----:B------:R2:W3:Y:S02]  /*12f40*/  SHFL.IDX PT, R14, R5, RZ, 0x1f ;  /* 0x00001fff050e7589 */ /* 0x0004e400000e0000 */
.L_x_2664:
[----:B------:R-:W-:Y:S01]  /*12f50*/  PLOP3.LUT P1, PT, PT, PT, PT, 0x8, 0x0 ;  /* 0x000000000000781c */ /* 0x000fe20003f2e170 */
[----:B------:R4:W-:Y:S01]  /*12f60*/  STL [R1], R0 ;  /* 0x0000000001007387 */ /* 0x0009e20000100800 */
[----:B---3--:R-:W-:-:S03]  /*12f70*/  ISETP.NE.AND P0, PT, R14, RZ, PT ;  /* 0x000000ff0e00720c */ /* 0x008fc60003f05270 */
[----:B------:R3:W-:Y:S01]  /*12f80*/  STL [R1+0xc], R4 ;  /* 0x00000c0401007387 */ /* 0x0007e20000100800 */
[----:B----4-:R-:W-:-:S05]  /*12f90*/  P2R R0, PR, RZ, 0x2 ;  /* 0x00000002ff007803 */ /* 0x010fca0000000000 */
[----:B------:R3:W-:Y:S04]  /*12fa0*/  STL [R1+0x20], R0 ;  /* 0x0000200001007387 */ /* 0x0007e80000100800 */
[----:B------:R-:W-:Y:S05]  /*12fb0*/  @P0 BRA `(.L_x_2555) ;  /* 0x00000004004c0947 */ /* 0x000fea0003800000 */
[----:B------:R-:W-:-:S03]  /*12fc0*/  UMOV UR4, 0xffffffff ;  /* 0xffffffff00047882 */ /* 0x000fc60000000000 */
[----:B------:R-:W-:Y:S05]  /*12fd0*/  BRA.DIV UR4, `(.L_x_2556) ;  /* 0x0000005604047947 */ /* 0x000fea000b800000 */
[----:B------:R-:W-:-:S13]  /*12fe0*/  ELECT P6, URZ, PT ;  /* 0x00000000003f782f */ /* 0x000fda00038c0000 */
.L_x_2667:
[----:B------:R-:W-:Y:S05]  /*12ff0*/  @!P6 BRA `(.L_x_2555) ;  /* 0x00000004003ce947 */ /* 0x000fea0003800000 */
[----:B------:R-:W-:-:S04]  /*13000*/  ISETP.NE.U32.AND P0, PT, R2, RZ, PT ;  /* 0x000000ff0200720c */ /* 0x000fc80003f05070 */
[----:B------:R-:W-:-:S13]  /*13010*/  ISETP.NE.AND.EX P0, PT, R3, RZ, PT, P0 ;  /* 0x000000ff0300720c */ /* 0x000fda0003f05300 */
[----:B------:R-:W-:Y:S05]  /*13020*/  @!P0 BRA `(.L_x_2557) ;  /* 0x0000000000588947 */ /* 0x000fea0003800000 */
[----:B------:R-:W4:Y:S01]  /*13030*/  LDC R6, c[0x0][0x43c] ;  /* 0x00010f00ff067b82 */ /* 0x000f220000000800 */
[----:B01----:R-:W-:Y:S01]  /*13040*/  IMAD.MOV.U32 R9, RZ, RZ, R4 ;  /* 0x000000ffff097224 */ /* 0x003fe200078e0004 */
[----:B------:R-:W-:Y:S01]  /*13050*/  ULDC.64 UR4, c[0x0][0x428] ;  /* 0x00010a0000047ab9 */ /* 0x000fe20000000a00 */
[----:B------:R-:W-:Y:S02]  /*13060*/  ULDC.64 UR6, c[0x0][0x208] ;  /* 0x0000820000067ab9 */ /* 0x000fe40000000a00 */
[----:B---3--:R-:W-:Y:S01]  /*13070*/  IMAD.MOV.U32 R0, RZ, RZ, R9 ;  /* 0x000000ffff007224 */ /* 0x008fe200078e0009 */
[----:B----4-:R-:W-:-:S13]  /*13080*/  ISETP.NE.AND P0, PT, R6, 0x1, PT ;  /* 0x000000010600780c */ /* 0x010fda0003f05270 */
[----:B--2---:R-:W0:Y:S02]  /*13090*/  @P0 LDC.64 R4, c[0x0][0x440] ;  /* 0x00011000ff040b82 */ /* 0x004e240000000a00 */
        /* <DEDUP_REMOVED lines=13> */
[----:B------:R-:W2:Y:S04]  /*13170*/  LDG.E R0, desc[UR6][R2.64] ;  /* 0x0000000602007981 */ /* 0x000ea8000c1e1900 */
[----:B--2---:R4:W-:Y:S02]  /*13180*/  STL [R1], R0 ;  /* 0x0000000001007387 */ /* 0x0049e40000100800 */
.L_x_2557:
[----:B------:R-:W5:Y:S04]  /*13190*/  LDL R7, [R1+0x4] ;  /* 0x0000040001077983 */ /* 0x000f680000100800 */
[----:B---34-:R-:W5:Y:S04]  /*131a0*/  LDL R0, [R1+0x8] ;  /* 0x0000080001007983 */ /* 0x018f680000100800 */
[----:B------:R-:W3:Y:S01]  /*131b0*/  LDL R2, [R1+0x14] ;  /* 0x0000140001027983 */ /* 0x000ee20000100800 */
[----:B-----5:R-:W-:Y:S01]  /*131c0*/  IMAD R0, R0, 0x8, R7 ;  /* 0x0000000800007824 */ /* 0x020fe200078e0207 */
[----:B---3--:R-:W-:-:S04]  /*131d0*/  SHF.L.U32 R2, R2, 0x1f, RZ ;  /* 0x0000001f02027819 */ /* 0x008fc800000006ff */
[----:B------:R-:W3:Y:S02]  /*131e0*/  SYNCS.PHASECHK.TRANS64.TRYWAIT P0, [R0+URZ+0x36840], R2 ;  /* 0x03684002000075a7 */ /* 0x000ee4000800017f */
[----:B---3--:R-:W-:Y:S05]  /*131f0*/  @!P0 BRA `(.L_x_2558) ;  /* 0x00000050009c8947 */ /* 0x008fea0003800000 */
.L_x_2668:
[----:B------:R-:W4:Y:S02]  /*13200*/  S2R R3, SR_TID.X ;  /* 0x0000000000037919 */ /* 0x000f240000002100 */
        /* <DEDUP_REMOVED lines=10> */
.L_x_2559:
[----:B------:R-:W4:Y:S04]  /*132b0*/  LDL R6, [R1+0x4] ;  /* 0x0000040001067983 */ /* 0x000f280000100800 */
[----:B--2---:R-:W4:Y:S04]  /*132c0*/  LDL R5, [R1+0x8] ;  /* 0x0000080001057983 */ /* 0x004f280000100800 */
[----:B------:R-:W2:Y:S04]  /*132d0*/  LDL R4, [R1+0xc] ;  /* 0x00000c0001047983 */ /* 0x000ea80000100800 */
[----:B------:R-:W5:Y:S04]  /*132e0*/  LDL R3, [R1+0x18] ;  /* 0x0000180001037983 */ /* 0x000f680000100800 */
[----:B---3--:R-:W3:Y:S01]  /*132f0*/  LDL R2, [R1] ;  /* 0x0000000001027983 */ /* 0x008ee20000100800 */
        /* <DEDUP_REMOVED lines=9> */
[----:B----4-:R-:W-:Y:S01]  /*13390*/  IMAD R0, R5, 0xa800, R6 ;  /* 0x0000a80005007824 */ /* 0x010fe200078e0206 */
[----:B--2---:R-:W-:-:S04]  /*133a0*/  R2UR UR11, R4 ;  /* 0x00000000040b72ca */ /* 0x004fc800000e0000 */
[----:B------:R-:W-:Y:S02]  /*133b0*/  R2UR UR8, R0 ;  /* 0x00000000000872ca */ /* 0x000fe400000e0000 */
[----:B-----5:R-:W-:Y:S02]  /*133c0*/  R2UR UR5, R3 ;  /* 0x00000000030572ca */ /* 0x020fe400000e0000 */
[----:B------:R-:W-:Y:S02]  /*133d0*/  P2R R0, PR, RZ, 0x1 ;  /* 0x00000001ff007803 */ /* 0x000fe40000000000 */
[----:B---3--:R-:W-:-:S03]  /*133e0*/  R2UR UR13, R2 ;  /* 0x00000000020d72ca */ /* 0x008fc600000e0000 */
[----:B------:R4:W-:Y:S04]  /*133f0*/  STL [R1+0x20], R0 ;  /* 0x0000200001007387 */ /* 0x0009e80000100800 */
[----:B------:R-:W-:Y:S02]  /*13400*/  UIADD3 UR14, UR8, 0x21400, URZ ;  /* 0x00021400080e7890 */ /* 0x000fe4000fffe03f */
[----:B------:R-:W-:Y:S02]  /*13410*/  UIMAD UR11, UR11, 0x70, UR5 ;  /* 0x000000700b0b78a4 */ /* 0x000fe4000f8e0205 */
[----:B------:R-:W-:Y:S02]  /*13420*/  UIADD3.X UR5, URZ, UR37, URZ, UP0, !UPT ;  /* 0x000000253f057290 */ /* 0x000fe400087fe43f */
[----:B------:R-:W-:-:S02]  /*13430*/  UIADD3 UR15, UR8, 0x24c00, URZ ;  /* 0x00024c00080f7890 */ /* 0x000fc4000fffe03f */
        /* <DEDUP_REMOVED lines=10> */
[----:B----4-:R-:W-:Y:S01]  /*134e0*/  NOP ;  /* 0x0000000000007918 */ /* 0x010fe20000000000 */
.L_x_2555:
[----:B------:R-:W4:Y:S04]  /*134f0*/  LDL R2, [R1+0x4] ;  /* 0x0000040001027983 */ /* 0x000f280000100800 */
[----:B------:R-:W5:Y:S04]  /*13500*/  LDL.LU R3, [R1+0x30] ;  /* 0x0000300001037983 */ /* 0x000f680000300800 */
[----:B--2---:R-:W2:Y:S04]  /*13510*/  LDL.LU R5, [R1+0x28] ;  /* 0x0000280001057983 */ /* 0x004ea80000300800 */
[----:B---3--:R-:W3:Y:S01]  /*13520*/  LDL.LU R4, [R1+0x38] ;  /* 0x0000380001047983 */ /* 0x008ee20000300800 */
[----:B------:R-:W-:Y:S05]  /*13530*/  WARPSYNC.ALL ;  /* 0x0000000000007948 */ /* 0x000fea0003800000 */
[----:B------:R-:W-:Y:S01]  /*13540*/  ULDC.64 UR4, c[0x0][0x298] ;  /* 0x0000a60000047ab9 */ /* 0x000fe20000000a00 */
[----:B------:R-:W-:Y:S01]  /*13550*/  ULDC.64 UR6, c[0x0][0xa00] ;  /* 0x0002800000067ab9 */ /* 0x000fe20000000a00 */
[----:B------:R-:W-:Y:S01]  /*13560*/  BSSY B6, `(.L_x_2560) ;  /* 0x0000024000067945 */ /* 0x000fe20003800000 */
[----:B------:R-:W-:Y:S01]  /*13570*/  BAR.SYNC.DEFER_BLOCKING 0x8, 0x180 ;  /* 0x0206000000007b1d */ /* 0x000fe20000010000 */
[----:B------:R-:W-:-:S04]  /*13580*/  ISETP.NE.U32.AND P0, PT, RZ, UR6, PT ;  /* 0x00000006ff007c0c */ /* 0x000fc8000bf05070 */
[----:B------:R-:W-:Y:S01]  /*13590*/  ISETP.NE.AND.EX P0, PT, RZ, UR7, PT, P0 ;  /* 0x00000007ff007c0c */ /* 0x000fe2000bf05300 */
[----:B----4-:R-:W-:Y:S01]  /*135a0*/  VIADD R2, R2, 0x15400 ;  /* 0x0001540002027836 */ /* 0x010fe20000000000 */
[----:B-----5:R-:W-:-:S04]  /*135b0*/  SHF.R.S32.HI R0, RZ, 0x1f, R3 ;  /* 0x0000001fff007819 */ /* 0x020fc80000011403 */
[----:B------:R-:W-:Y:S02]  /*135c0*/  LOP3.LUT P1, RZ, R2, 0x3ff, RZ, 0xc0, !PT ;  /* 0x000003ff02ff7812 */ /* 0x000fe4000782c0ff */
[----:B--2---:R-:W-:Y:S01]  /*135d0*/  SEL R5, R5, RZ, !P0 ;  /* 0x000000ff05057207 */ /* 0x004fe20004000000 */
[----:B------:R-:W-:Y:S01]  /*135e0*/  IMAD R0, R0, UR4, RZ ;  /* 0x0000000400007c24 */ /* 0x000fe2000f8e02ff */
[----:B---3--:R-:W-:-:S03]  /*135f0*/  SEL R4, R4, RZ, !P0 ;  /* 0x000000ff04047207 */ /* 0x008fc60004000000 */
[C---:B------:R-:W-:Y:S02]  /*13600*/  IMAD R0, R3.reuse, UR5, R0 ;  /* 0x0000000503007c24 */ /* 0x040fe4000f8e0200 */
[----:B------:R-:W-:-:S05]  /*13610*/  IMAD.WIDE.U32 R2, R3, UR4, RZ ;  /* 0x0000000403027c25 */ /* 0x000fca000f8e00ff */
[----:B------:R2:W-:Y:S04]  /*13620*/  STL.64 [R1+0x40], R2 ;  /* 0x0000400201007387 */ /* 0x0005e80000100a00 */
[----:B------:R3:W-:Y:S04]  /*13630*/  STL [R1+0x28], R5 ;  /* 0x0000280501007387 */ /* 0x0007e80000100800 */
[----:B------:R3:W-:Y:S01]  /*13640*/  STL [R1+0x4c], R4 ;  /* 0x00004c0401007387 */ /* 0x0007e20000100800 */
[----:B--2---:R-:W-:Y:S01]  /*13650*/  IMAD.IADD R2, R3, 0x1, R0 ;  /* 0x0000000103027824 */ /* 0x004fe200078e0200 */
[----:B------:R-:W-:-:S05]  /*13660*/  SHF.R.S32.HI R0, RZ, 0x1f, R18 ;  /* 0x0000001fff007819 */ /* 0x000fca0000011412 */
[----:B------:R3:W-:Y:S04]  /*13670*/  STL [R1+0x38], R0 ;  /* 0x0000380001007387 */ /* 0x0007e80000100800 */
[----:B------:R3:W-:Y:S01]  /*13680*/  STL [R1+0x30], R2 ;  /* 0x0000300201007387 */ /* 0x0007e20000100800 */
[----:B------:R-:W-:Y:S05]  /*13690*/  @!P1 BRA `(.L_x_2561) ;  /* 0x0000000000409947 */ /* 0x000fea0003800000 */
[----:B---3--:R-:W-:Y:S01]  /*136a0*/  MOV R2, 0x0 ;  /* 0x0000000000027802 */ /* 0x008fe20000000f00 */
        /* <DEDUP_REMOVED lines=15> */
.L_x_2561:
[----:B------:R-:W-:Y:S05]  /*137a0*/  BSYNC B6 ;  /* 0x0000000000067941 */ /* 0x000fea0003800000 */
.L_x_2560:
[----:B---3--:R-:W2:Y:S01]  /*137b0*/  LDL.LU R5, [R1+0x30] ;  /* 0x0000300001057983 */ /* 0x008ea20000300800 */
[----:B------:R-:W-:Y:S01]  /*137c0*/  ULDC.64 UR4, c[0x0][0x2d8] ;  /* 0x0000b60000047ab9 */ /* 0x000fe20000000a00 */
[----:B------:R-:W3:Y:S01]  /*137d0*/  LDC R7, c[0x0][0x448] ;  /* 0x00011200ff077b82 */ /* 0x000ee20000000800 */
[----:B------:R-:W-:Y:S01]  /*137e0*/  ULDC.64 UR6, c[0x0][0x280] ;  /* 0x0000a00000067ab9 */ /* 0x000fe20000000a00 */
[----:B------:R-:W2:Y:S04]  /*137f0*/  LDL.LU.64 R2, [R1+0x40] ;  /* 0x0000400001027983 */ /* 0x000ea80000300a00 */
[----:B------:R-:W4:Y:S04]  /*13800*/  LDL.LU R0, [R1+0x38] ;  /* 0x0000380001007983 */ /* 0x000f280000300800 */
[----:B------:R-:W4:Y:S04]  /*13810*/  LDL.LU R6, [R1+0x4c] ;  /* 0x00004c0001067983 */ /* 0x000f280000300800 */
[----:B------:R-:W4:Y:S01]  /*13820*/  LDL.LU R4, [R1+0x28] ;  /* 0x0000280001047983 */ /* 0x000f220000300800 */
[----:B01----:R-:W0:Y:S01]  /*13830*/  S2R R9, SR_TID.X ;  /* 0x0000000000097919 */ /* 0x003e220000002100 */
[----:B------:R-:W1:Y:S01]  /*13840*/  S2R R8, SR_TID.X ;  /* 0x0000000000087919 */ /* 0x000e620000002100 */
[----:B---3--:R-:W-:Y:S01]  /*13850*/  ISETP.NE.AND P0, PT, R7, 0x1, PT ;  /* 0x000000010700780c */ /* 0x008fe20003f05270 */
[----:B0-----:R-:W-:-:S02]  /*13860*/  IMAD.SHL.U32 R9, R9, 0x8, RZ ;  /* 0x0000000809097824 */ /* 0x001fc400078e00ff */
[----:B-1----:R-:W-:-:S03]  /*13870*/  IMAD.SHL.U32 R10, R8, 0x8, RZ ;  /* 0x00000008080a7824 */ /* 0x002fc600078e00ff */
[----:B------:R-:W-:-:S04]  /*13880*/  LOP3.LUT R9, R9, 0x38, RZ, 0xc0, !PT ;  /* 0x0000003809097812 */ /* 0x000fc800078ec0ff */
[C---:B------:R-:W-:Y:S02]  /*13890*/  LOP3.LUT R11, R9.reuse, 0x40, RZ, 0xfc, !PT ;  /* 0x00000040090b7812 */ /* 0x040fe400078efcff */
[----:B------:R-:W-:Y:S02]  /*138a0*/  LOP3.LUT R9, R9, 0x80, RZ, 0xfc, !PT ;  /* 0x0000008009097812 */ /* 0x000fe400078efcff */
[----:B------:R-:W-:Y:S01]  /*138b0*/  LOP3.LUT R10, R10, 0x38, RZ, 0xc0, !PT ;  /* 0x000000380a0a7812 */ /* 0x000fe200078ec0ff */
[----:B--2---:R-:W-:Y:S02]  /*138c0*/  IMAD.MOV.U32 R3, RZ, RZ, R5 ;  /* 0x000000ffff037224 */ /* 0x004fe400078e0005 */
[----:B------:R-:W0:Y:S01]  /*138d0*/  S2R R5, SR_TID.X ;  /* 0x0000000000057919 */ /* 0x000e220000002100 */
[----:B----4-:R-:W-:Y:S02]  /*138e0*/  IMAD R0, R0, UR4, RZ ;  /* 0x0000000400007c24 */ /* 0x010fe4000f8e02ff */
[----:B------:R-:W-:-:S04]  /*138f0*/  IMAD.WIDE.U32 R2, R18, UR4, R2 ;  /* 0x0000000412027c25 */ /* 0x000fc8000f8e0002 */
[----:B------:R-:W-:Y:S01]  /*13900*/  IMAD R0, R18, UR5, R0 ;  /* 0x0000000512007c24 */ /* 0x000fe2000f8e0200 */
[----:B------:R-:W-:-:S03]  /*13910*/  ULDC.64 UR4, c[0x0][0x2e0] ;  /* 0x0000b80000047ab9 */ /* 0x000fc60000000a00 */
[----:B------:R-:W-:Y:S02]  /*13920*/  IMAD.IADD R3, R3, 0x1, R0 ;  /* 0x0000000103037824 */ /* 0x000fe400078e0200 */
[----:B------:R-:W-:Y:S02]  /*13930*/  IMAD R0, R6, UR4, RZ ;  /* 0x0000000406007c24 */ /* 0x000fe4000f8e02ff */
[C---:B------:R-:W-:Y:S01]  /*13940*/  IMAD.WIDE.U32 R2, R4.reuse, UR4, R2 ;  /* 0x0000000404027c25 */ /* 0x040fe2000f8e0002 */
[----:B------:R-:W1:Y:S03]  /*13950*/  @P0 LDC R6, c[0x0][0x450] ;  /* 0x00011400ff060b82 */ /* 0x000e660000000800 */
[----:B------:R-:W-:Y:S01]  /*13960*/  IMAD R0, R4, UR5, R0 ;  /* 0x0000000504007c24 */ /* 0x000fe2000f8e0200 */
[----:B------:R-:W-:Y:S01]  /*13970*/  ULDC.64 UR4, c[0x0][0x2d0] ;  /* 0x0000b40000047ab9 */ /* 0x000fe20000000a00 */
[----:B------:R-:W2:Y:S02]  /*13980*/  S2R R4, SR_TID.X ;  /* 0x0000000000047919 */ /* 0x000ea40000002100 */
[----:B------:R-:W-:Y:S01]  /*13990*/  IMAD.IADD R3, R3, 0x1, R0 ;  /* 0x0000000103037824 */ /* 0x000fe200078e0200 */
[----:B0-----:R-:W-:-:S04]  /*139a0*/  LOP3.LUT R5, R5, 0x7f, RZ, 0xc0, !PT ;  /* 0x0000007f05057812 */ /* 0x001fc800078ec0ff */
[----:B------:R-:W-:Y:S01]  /*139b0*/  SHF.R.U32.HI R5, RZ, 0x3, R5 ;  /* 0x00000003ff057819 */ /* 0x000fe20000011605 */
[----:B--2---:R-:W-:-:S05]  /*139c0*/  IMAD.SHL.U32 R4, R4, 0x10, RZ ;  /* 0x0000001004047824 */ /* 0x004fca00078e00ff */
[----:B------:R-:W-:Y:S02]  /*139d0*/  LOP3.LUT R4, R5, 0x70, R4, 0xf8, !PT ;  /* 0x0000007005047812 */ /* 0x000fe400078ef804 */
[----:B------:R-:W0:Y:S03]  /*139e0*/  @P0 LDC R5, c[0x0][0x44c] ;  /* 0x00011300ff050b82 */ /* 0x000e260000000800 */
[----:B------:R-:W-:-:S04]  /*139f0*/  IMAD R0, R17, 0x80, R4 ;  /* 0x0000008011007824 */ /* 0x000fc800078e0204 */
        /* <DEDUP_REMOVED lines=11> */
[----:B------:R-:W-:-:S05]  /*13ab0*/  SHF.R.S32.HI R4, RZ, 0x1f, R0 ;  /* 0x0000001fff047819 */ /* 0x000fca0000011400 */
[----:B------:R-:W-:Y:S02]  /*13ac0*/  IMAD R6, R4, UR4, RZ ;  /* 0x0000000404067c24 */ /* 0x000fe4000f8e02ff */
[C---:B------:R-:W-:Y:S01]  /*13ad0*/  IMAD.WIDE.U32 R4, R0.reuse, UR4, R2 ;  /* 0x0000000400047c25 */ /* 0x040fe2000f8e0002 */
[----:B------:R-:W-:Y:S02]  /*13ae0*/  ULDC UR4, c[0x0][0x2b8] ;  /* 0x0000ae0000047ab9 */ /* 0x000fe40000000800 */
[----:B------:R-:W-:Y:S01]  /*13af0*/  ISETP.GE.AND P0, PT, R9, UR4, PT ;  /* 0x0000000409007c0c */ /* 0x000fe2000bf06270 */
[----:B------:R-:W-:Y:S01]  /*13b00*/  IMAD R0, R0, UR5, R6 ;  /* 0x0000000500007c24 */ /* 0x000fe2000f8e0206 */
[----:B------:R0:W5:Y:S01]  /*13b10*/  LDL R9, [R1+0x24] ;  /* 0x0000240001097983 */ /* 0x0001620000100800 */
[----:B------:R-:W-:Y:S02]  /*13b20*/  LEA R3, P3, R4, UR6, 0x1 ;  /* 0x0000000604037c11 */ /* 0x000fe4000f8608ff */
[----:B------:R-:W-:Y:S01]  /*13b30*/  IMAD.IADD R0, R5, 0x1, R0 ;  /* 0x0000000105007824 */ /* 0x000fe200078e0200 */
[----:B------:R-:W-:-:S02]  /*13b40*/  ISETP.GE.AND P2, PT, R10, UR4, PT ;  /* 0x000000040a007c0c */ /* 0x000fc4000bf46270 */
[----:B------:R-:W-:Y:S01]  /*13b50*/  ISETP.GE.AND P1, PT, R11, UR4, PT ;  /* 0x000000040b007c0c */ /* 0x000fe2000bf26270 */
[----:B------:R-:W-:Y:S01]  /*13b60*/  UMOV UR4, 0xffffffff ;  /* 0xffffffff00047882 */ /* 0x000fe20000000000 */
[----:B------:R-:W-:Y:S02]  /*13b70*/  LEA.HI.X R0, R4, UR7, R0, 0x1, P3 ;  /* 0x0000000704007c11 */ /* 0x000fe400098f0c00 */
[----:B0-----:R-:W-:Y:S09]  /*13b80*/  BRA.DIV UR4, `(.L_x_2562) ;  /* 0x0000004a044c7947 */ /* 0x001ff2000b800000 */
[----:B------:R-:W0:Y:S02]  /*13b90*/  S2R R4, SR_TID.X ;  /* 0x0000000000047919 */ /* 0x000e240000002100 */
[----:B0-----:R-:W-:-:S04]  /*13ba0*/  LOP3.LUT R4, R4, 0x7f, RZ, 0xc0, !PT ;  /* 0x0000007f04047812 */ /* 0x001fc800078ec0ff */
[----:B------:R-:W-:Y:S02]  /*13bb0*/  SHF.R.U32.HI R5, RZ, 0x3, R4 ;  /* 0x00000003ff057819 */ /* 0x000fe40000011604 */
[----:B------:R-:W2:Y:S01]  /*13bc0*/  LDL.LU R4, [R1+0x34] ;  /* 0x0000340001047983 */ /* 0x000ea20000300800 */
[----:B------:R-:W-:Y:S02]  /*13bd0*/  ULDC.64 UR4, c[0x0][0x208] ;  /* 0x0000820000047ab9 */ /* 0x000fe40000000a00 */
[----:B------:R-:W-:Y:S01]  /*13be0*/  IMAD R17, R17, 0x80, R5 ;  /* 0x0000008011117824 */ /* 0x000fe200078e0205 */
[----:B------:R-:W-:Y:S04]  /*13bf0*/  SHFL.IDX PT, R6, R3, 0x1, 0x181f ;  /* 0x00381f0003067f89 */ /* 0x000fe800000e0000 */
[----:B------:R-:W0:Y:S04]  /*13c00*/  SHFL.IDX PT, R5, R3, RZ, 0x181f ;  /* 0x00181fff03057589 */ /* 0x000e2800000e0000 */
[----:B------:R-:W-:Y:S01]  /*13c10*/  SHFL.IDX PT, R8, R0, 0x1, 0x181f ;  /* 0x00381f0000087f89 */ /* 0x000fe200000e0000 */
[----:B--2---:R-:W-:-:S02]  /*13c20*/  IMAD R2, R4, R7, RZ ;  /* 0x0000000704027224 */ /* 0x004fc400078e02ff */
[----:B------:R-:W-:-:S03]  /*13c30*/  VIADD R4, R17, 0x10 ;  /* 0x0000001011047836 */ /* 0x000fc60000000000 */
[-C--:B------:R-:W-:Y:S02]  /*13c40*/  ISETP.GE.AND P4, PT, R17, R2.reuse, PT ;  /* 0x000000021100720c */ /* 0x080fe40003f86270 */
[----:B------:R-:W-:Y:S02]  /*13c50*/  ISETP.GE.AND P3, PT, R4, R2, PT ;  /* 0x000000020400720c */ /* 0x000fe40003f66270 */
[----:B------:R-:W1:Y:S09]  /*13c60*/  SHFL.IDX PT, R4, R0, RZ, 0x181f ;  /* 0x00181fff00047589 */ /* 0x000e7200000e0000 */
[----:B0-----:R-:W-:-:S05]  /*13c70*/  @!P4 LEA R5, P5, R10, R5, 0x1 ;  /* 0x000000050a05c211 */ /* 0x001fca00078a08ff */
[----:B-1----:R-:W-:Y:S01]  /*13c80*/  @!P4 IMAD.X R4, RZ, RZ, R4, P5 ;  /* 0x000000ffff04c224 */ /* 0x002fe200028e0604 */
[----:B------:R-:W-:-:S04]  /*13c90*/  @!P3 LEA R7, P5, R10, R6, 0x1 ;  /* 0x000000060a07b211 */ /* 0x000fc800078a08ff */
        /* <DEDUP_REMOVED lines=9> */
[----:B------:R-:W0:Y:S04]  /*13d30*/  SHFL.IDX PT, R7, R3, 0x2, 0x181f ;  /* 0x00581f0003077f89 */ /* 0x000e2800000e0000 */
[----:B------:R-:W-:Y:S04]  /*13d40*/  @!P3 LDGSTS.E.BYPASS.LTC128B.128 [R9+0x15c00], desc[UR4][R4.64], !P2 ;  /* 0x15c000000409bfae */ /* 0x000fe8000d101d44 */
[----:B------:R-:W-:Y:S04]  /*13d50*/  @!P3 LDGSTS.E.BYPASS.LTC128B.128 [R9+0x19c00], desc[UR4][R4.64+0x80], !P1 ;  /* 0x19c000800409bfae */ /* 0x000fe8000c901d44 */
[----:B------:R1:W-:Y:S04]  /*13d60*/  @!P3 LDGSTS.E.BYPASS.LTC128B.128 [R9+0x1dc00], desc[UR4][R4.64+0x100], !P0 ;  /* 0x1dc001000409bfae */ /* 0x0003e8000c101d44 */
[----:B------:R-:W2:Y:S01]  /*13d70*/  SHFL.IDX PT, R6, R0, 0x2, 0x181f ;  /* 0x00581f0000067f89 */ /* 0x000ea200000e0000 */
[----:B-1----:R-:W-:-:S05]  /*13d80*/  VIADD R4, R17, 0x20 ;  /* 0x0000002011047836 */ /* 0x002fca0000000000 */
[----:B------:R-:W-:-:S13]  /*13d90*/  ISETP.GE.AND P3, PT, R4, R2, PT ;  /* 0x000000020400720c */ /* 0x000fda0003f66270 */
[----:B0-----:R-:W-:-:S05]  /*13da0*/  @!P3 LEA R7, P4, R10, R7, 0x1 ;  /* 0x000000070a07b211 */ /* 0x001fca00078808ff */
[----:B--2---:R-:W-:-:S04]  /*13db0*/  @!P3 IMAD.X R4, RZ, RZ, R6, P4 ;  /* 0x000000ffff04b224 */ /* 0x004fc800020e0606 */
[----:B------:R-:W-:Y:S02]  /*13dc0*/  @!P3 IMAD.MOV.U32 R5, RZ, RZ, R4 ;  /* 0x000000ffff05b224 */ /* 0x000fe400078e0004 */
[----:B------:R-:W-:-:S05]  /*13dd0*/  @!P3 IMAD.MOV.U32 R4, RZ, RZ, R7 ;  /* 0x000000ffff04b224 */ /* 0x000fca00078e0007 */
        /* <DEDUP_REMOVED lines=53> */
.L_x_2685:
        /* <DEDUP_REMOVED lines=13> */
.L_x_2564:
[----:B------:R-:W-:Y:S05]  /*14200*/  BSYNC B0 ;  /* 0x0000000000007941 */ /* 0x000fea0003800000 */
.L_x_2563:
[----:B01----:R-:W2:Y:S01]  /*14210*/  LDL R9, [R1+0x4] ;  /* 0x0000040001097983 */ /* 0x003ea20000100800 */
[----:B------:R-:W-:Y:S01]  /*14220*/  PLOP3.LUT P0, PT, PT, PT, PT, 0x80, 0x0 ;  /* 0x000000000000781c */ /* 0x000fe20003f0f070 */
[----:B------:R-:W-:Y:S01]  /*14230*/  NOP ;  /* 0x0000000000007918 */ /* 0x000fe20000000000 */
[----:B--2---:R-:W-:-:S11]  /*14240*/  VIADD R6, R9, 0x36800 ;  /* 0x0003680009067836 */ /* 0x004fd60000000000 */
.L_x_2565:
        /* <DEDUP_REMOVED lines=19> */
.L_x_2686:
[----:B------:R-:W-:Y:S05]  /*14380*/  BSYNC B0 ;  /* 0x0000000000007941 */ /* 0x000fea0003800000 */
.L_x_2566:
[----:B0-----:R-:W2:Y:S01]  /*14390*/  LDL R2, [R1+0x2c] ;  /* 0x00002c0001027983 */ /* 0x001ea20000100800 */
[----:B------:R-:W-:Y:S01]  /*143a0*/  BSSY B0, `(.L_x_2568) ;  /* 0x0000256000007945 */ /* 0x000fe20003800000 */
[----:B--2---:R-:W-:-:S13]  /*143b0*/  ISETP.GE.AND P0, PT, R2, 0x2, PT ;  /* 0x000000020200780c */ /* 0x004fda0003f06270 */
[----:B------:R-:W-:Y:S05]  /*143c0*/  @!P0 BRA `(.L_x_2569) ;  /* 0x00000024004c8947 */ /* 0x000fea0003800000 */
[C---:B------:R-:W-:Y:S01]  /*143d0*/  LOP3.LUT R0, R2.reuse, 0x1, RZ, 0xc0, !PT ;  /* 0x0000000102007812 */ /* 0x040fe200078ec0ff */
[----:B------:R-:W-:Y:S01]  /*143e0*/  VIADD R4, R2, 0xfffffffe ;  /* 0xfffffffe02047836 */ /* 0x000fe20000000000 */
[----:B------:R-:W-:Y:S02]  /*143f0*/  BSSY B2, `(.L_x_2570) ;  /* 0x00000cc000027945 */ /* 0x000fe40003800000 */
[----:B------:R-:W-:Y:S01]  /*14400*/  ISETP.NE.U32.AND P0, PT, R0, 0x1, PT ;  /* 0x000000010000780c */ /* 0x000fe20003f05070 */
[----:B------:R-:W-:-:S12]  /*14410*/  IMAD.MOV.U32 R0, RZ, RZ, R4 ;  /* 0x000000ffff007224 */ /* 0x000fd800078e0004 */
[----:B------:R-:W-:Y:S05]  /*14420*/  @!P0 BRA `(.L_x_2571) ;  /* 0x0000000c00208947 */ /* 0x000fea0003800000 */
[----:B------:R-:W2:Y:S04]  /*14430*/  LDL R5, [R1+0x20] ;  /* 0x0000200001057983 */ /* 0x000ea80000100800 */
[----:B------:R-:W3:Y:S04]  /*14440*/  LDL R3, [R1+0x8] ;  /* 0x0000080001037983 */ /* 0x000ee80000100800 */
[----:B------:R-:W4:Y:S01]  /*14450*/  LDL R2, [R1+0x14] ;  /* 0x0000140001027983 */ /* 0x000f220000100800 */
[----:B------:R-:W-:Y:S01]  /*14460*/  BSSY B1, `(.L_x_2572) ;  /* 0x00000c0000017945 */ /* 0x000fe20003800000 */
[----:B--2---:R-:W-:Y:S01]  /*14470*/  ISETP.NE.AND P1, PT, R5, RZ, PT ;  /* 0x000000ff0500720c */ /* 0x004fe20003f25270 */
        /* <DEDUP_REMOVED lines=9> */
[----:B------:R-:W-:Y:S01]  /*14510*/  ISETP.NE.AND.EX P0, PT, RZ, UR5, PT, P0 ;  /* 0x00000005ff007c0c */ /* 0x000fe2000bf05300 */
[----:B------:R-:W-:-:S12]  /*14520*/  IMAD.MOV.U32 R8, RZ, RZ, R4 ;  /* 0x000000ffff087224 */ /* 0x000fd800078e0004 */
[----:B0-----:R-:W-:Y:S05]  /*14530*/  @!P0 BRA `(.L_x_2574) ;  /* 0x0000000000548947 */ /* 0x001fea0003800000 */
[----:B------:R-:W2:Y:S01]  /*14540*/  LDL R10, [R1+0x1c] ;  /* 0x00001c00010a7983 */ /* 0x000ea20000100800 */
[----:B------:R-:W0:Y:S03]  /*14550*/  LDC R5, c[0x0][0x43c] ;  /* 0x00010f00ff057b82 */ /* 0x000e260000000800 */
[----:B------:R-:W3:Y:S01]  /*14560*/  LDL R7, [R1+0x10] ;  /* 0x0000100001077983 */ /* 0x000ee20000100800 */
[----:B------:R-:W-:Y:S01]  /*14570*/  IMAD.MOV.U32 R0, RZ, RZ, R4 ;  /* 0x000000ffff007224 */ /* 0x000fe200078e0004 */
[----:B------:R-:W-:Y:S01]  /*14580*/  ULDC.64 UR6, c[0x0][0x428] ;  /* 0x00010a0000067ab9 */ /* 0x000fe20000000a00 */
[----:B------:R-:W-:Y:S01]  /*14590*/  ULDC.64 UR8, c[0x0][0x208] ;  /* 0x0000820000087ab9 */ /* 0x000fe20000000a00 */
[----:B0-----:R-:W-:-:S13]  /*145a0*/  ISETP.NE.AND P0, PT, R5, 0x1, PT ;  /* 0x000000010500780c */ /* 0x001fda0003f05270 */
[----:B-----5:R-:W0:Y:S02]  /*145b0*/  @P0 LDC.64 R2, c[0x0][0x440] ;  /* 0x00011000ff020b82 */ /* 0x020e240000000a00 */
[----:B0-----:R-:W-:-:S05]  /*145c0*/  @P0 IMAD.HI.U32 R2, R4, R2, RZ ;  /* 0x0000000204020227 */ /* 0x001fca00078e00ff */
[----:B------:R-:W-:-:S04]  /*145d0*/  @P0 SHF.R.U32.HI R0, RZ, R3, R2 ;  /* 0x00000003ff000219 */ /* 0x000fc80000011602 */
[--C-:B------:R-:W-:Y:S01]  /*145e0*/  SHF.R.S32.HI R3, RZ, 0x1f, R0.reuse ;  /* 0x0000001fff037819 */ /* 0x100fe20000011400 */
[----:B------:R-:W-:-:S04]  /*145f0*/  IMAD.MOV R8, RZ, RZ, -R0 ;  /* 0x000000ffff087224 */ /* 0x000fc800078e0a00 */
[----:B------:R-:W-:Y:S02]  /*14600*/  IMAD R8, R5, R8, R4 ;  /* 0x0000000805087224 */ /* 0x000fe400078e0204 */
[----:B--2---:R-:W-:-:S04]  /*14610*/  IMAD R2, R10, UR6, RZ ;  /* 0x000000060a027c24 */ /* 0x004fc8000f8e02ff */
[----:B---3--:R-:W-:Y:S02]  /*14620*/  IMAD R5, R7, UR7, R2 ;  /* 0x0000000707057c24 */ /* 0x008fe4000f8e0202 */
[----:B------:R-:W-:-:S04]  /*14630*/  IMAD.MOV.U32 R2, RZ, RZ, R0 ;  /* 0x000000ffff027224 */ /* 0x000fc800078e0000 */
[----:B------:R-:W-:-:S04]  /*14640*/  IMAD.WIDE.U32 R2, R7, UR6, R2 ;  /* 0x0000000607027c25 */ /* 0x000fc8000f8e0002 */
[----:B------:R-:W-:Y:S01]  /*14650*/  IMAD.IADD R0, R5, 0x1, R3 ;  /* 0x0000000105007824 */ /* 0x000fe200078e0203 */
[----:B------:R-:W-:-:S04]  /*14660*/  LEA R10, P0, R2, UR4, 0x2 ;  /* 0x00000004020a7c11 */ /* 0x000fc8000f8010ff */
[----:B------:R-:W-:-:S05]  /*14670*/  LEA.HI.X R11, R2, UR5, R0, 0x2, P0 ;  /* 0x00000005020b7c11 */ /* 0x000fca00080f1400 */
[----:B------:R0:W5:Y:S04]  /*14680*/  LDG.E R3, desc[UR8][R10.64] ;  /* 0x000000080a037981 */ /* 0x000168000c1e1900 */
.L_x_2574:
[----:B------:R-:W2:Y:S01]  /*14690*/  LDL R0, [R1+0x4] ;  /* 0x0000040001007983 */ /* 0x000ea20000100800 */
[----:B------:R-:W-:Y:S01]  /*146a0*/  BSSY B3, `(.L_x_2575) ;  /* 0x0000005000037945 */ /* 0x000fe20003800000 */
[----:B--2---:R-:W-:Y:S01]  /*146b0*/  IMAD R2, R9, 0x8, R0 ;  /* 0x0000000809027824 */ /* 0x004fe200078e0200 */
[----:B------:R-:W-:-:S04]  /*146c0*/  SHF.L.U32 R0, R12, 0x1f, RZ ;  /* 0x0000001f0c007819 */ /* 0x000fc800000006ff */
[----:B------:R-:W1:Y:S02]  /*146d0*/  SYNCS.PHASECHK.TRANS64.TRYWAIT P0, [R2+URZ+0x36840], R0 ;  /* 0x03684000020075a7 */ /* 0x000e64000800017f */
[----:B-1----:R-:W-:Y:S05]  /*146e0*/  @!P0 BRA `(.L_x_2576) ;  /* 0x0000004800888947 */ /* 0x002fea0003800000 */
.L_x_2687:
[----:B------:R-:W-:Y:S05]  /*146f0*/  BSYNC B3 ;  /* 0x0000000000037941 */ /* 0x000fea0003800000 */
.L_x_2575:
        /* <DEDUP_REMOVED lines=12> */
.L_x_2578:
[----:B------:R-:W-:Y:S05]  /*147c0*/  BSYNC B3 ;  /* 0x0000000000037941 */ /* 0x000fea0003800000 */
.L_x_2577:
        /* <DEDUP_REMOVED lines=13> */
.L_x_2579:
        /* <DEDUP_REMOVED lines=10> */
[----:B------:R-:W-:Y:S01]  /*14940*/  IMAD.MOV.U32 R15, RZ, RZ, 0x40 ;  /* 0x00000040ff0f7424 */ /* 0x000fe200078e00ff */
[----:B------:R-:W-:Y:S01]  /*14950*/  PLOP3.LUT P0, PT, PT, PT, PT, 0x80, 0x0 ;  /* 0x000000000000781c */ /* 0x000fe20003f0f070 */
[----:B------:R-:W-:Y:S01]  /*14960*/  VIADD R5, R7, 0x24c00 ;  /* 0x00024c0007057836 */ /* 0x000fe20000000000 */
[----:B------:R-:W-:Y:S01]  /*14970*/  UMOV UR6, 0x0 ;  /* 0x0000000000067882 */ /* 0x000fe20000000000 */
[----:B------:R-:W-:Y:S01]  /*14980*/  UMOV UR7, 0x14f00000 ;  /* 0x14f0000000077882 */ /* 0x000fe20000000000 */
[----:B------:R-:W-:-:S15]  /*14990*/  R2UR UR10, R15 ;  /* 0x000000000f0a72ca */ /* 0x000fde00000e0000 */
.L_x_2580:
        /* <DEDUP_REMOVED lines=16> */
.L_x_2581:
        /* <DEDUP_REMOVED lines=10> */
[----:B0-----:R-:W2:Y:S04]  /*14b40*/  LDL.LU R10, [R1+0x14] ;  /* 0x00001400010a7983 */ /* 0x001ea80000300800 */
[----:B------:R-:W3:Y:S01]  /*14b50*/  LDL R5, [R1+0x8] ;  /* 0x0000080001057983 */ /* 0x000ee20000100800 */
[----:B------:R-:W-:Y:S01]  /*14b60*/  BSSY B3, `(.L_x_2582) ;  /* 0x0000005000037945 */ /* 0x000fe20003800000 */
[----:B--2---:R-:W-:Y:S01]  /*14b70*/  SHF.L.U32 R0, R10, 0x1f, RZ ;  /* 0x0000001f0a007819 */ /* 0x004fe200000006ff */
[----:B---3--:R-:W-:-:S04]  /*14b80*/  IMAD R2, R5, 0x8, R6 ;  /* 0x0000000805027824 */ /* 0x008fc800078e0206 */
[----:B------:R-:W0:Y:S02]  /*14b90*/  SYNCS.PHASECHK.TRANS64.TRYWAIT P0, [R2+URZ+0x60], R0 ;  /* 0x00006000020075a7 */ /* 0x000e24000800017f */
[----:B0-----:R-:W-:Y:S05]  /*14ba0*/  @!P0 BRA `(.L_x_2583) ;  /* 0x00000044006c8947 */ /* 0x001fea0003800000 */
.L_x_2688:
[----:B------:R-:W-:Y:S05]  /*14bb0*/  BSYNC B3 ;  /* 0x0000000000037941 */ /* 0x000fea0003800000 */
.L_x_2582:
        /* <DEDUP_REMOVED lines=14> */
.L_x_2585:
[----:B------:R-:W-:Y:S05]  /*14ca0*/  BSYNC B3 ;  /* 0x0000000000037941 */ /* 0x000fea0003800000 */
.L_x_2584:
        /* <DEDUP_REMOVED lines=14> */
.L_x_2586:
        /* <DEDUP_REMOVED lines=16> */
.L_x_2587:
        /* <DEDUP_REMOVED lines=16> */
.L_x_2588:
        /* <DEDUP_REMOVED lines=13> */
.L_x_2573:
[----:B------:R-:W-:Y:S05]  /*15060*/  BSYNC B1 ;  /* 0x0000000000017941 */ /* 0x000fea0003800000 */
.L_x_2572:
[----:B------:R-:W2:Y:S04]  /*15070*/  LDL.LU R0, [R1+0x2c] ;  /* 0x00002c0001007983 */ /* 0x000ea80000300800 */
[----:B------:R3:W-:Y:S04]  /*15080*/  STL [R1+0x8], R9 ;  /* 0x0000080901007387 */ /* 0x0007e80000100800 */
[----:B------:R3:W-:Y:S02]  /*15090*/  STL [R1+0x14], R12 ;  /* 0x0000140c01007387 */ /* 0x0007e40000100800 */
[----:B--23--:R-:W-:-:S07]  /*150a0*/  VIADD R0, R0, 0xfffffffd ;  /* 0xfffffffd00007836 */ /* 0x00cfce0000000000 */
.L_x_2571:
[----:B------:R-:W-:Y:S05]  /*150b0*/  BSYNC B2 ;  /* 0x0000000000027941 */ /* 0x000fea0003800000 */
.L_x_2570:
[----:B------:R-:W-:-:S13]  /*150c0*/  ISETP.NE.AND P0, PT, R4, RZ, PT ;  /* 0x000000ff0400720c */ /* 0x000fda0003f05270 */
[----:B------:R-:W-:Y:S05]  /*150d0*/  @!P0 BRA `(.L_x_2569) ;  /* 0x0000001800088947 */ /* 0x000fea0003800000 */
[----:B0-----:R0:W5:Y:S02]  /*150e0*/  LDL R8, [R1] ;  /* 0x0000000001087983 */ /* 0x0011640000100800 */
.L_x_2623:
[----:B--2---:R-:W2:Y:S04]  /*150f0*/  LDL R4, [R1+0x20] ;  /* 0x0000200001047983 */ /* 0x004ea80000100800 */
[----:B---3--:R-:W3:Y:S04]  /*15100*/  LDL R3, [R1+0x8] ;  /* 0x0000080001037983 */ /* 0x008ee80000100800 */
[----:B----4-:R-:W4:Y:S01]  /*15110*/  LDL R2, [R1+0x14] ;  /* 0x0000140001027983 */ /* 0x010f220000100800 */
[----:B------:R-:W-:Y:S05]  /*15120*/  YIELD ;  /* 0x0000000000007946 */ /* 0x000fea0003800000 */
        /* <DEDUP_REMOVED lines=17> */
[----:B------:R-:W-:Y:S01]  /*15240*/  ULDC.64 UR8, c[0x0][0x208] ;  /* 0x0000820000087ab9 */ /* 0x000fe20000000a00 */
        /* <DEDUP_REMOVED lines=15> */
.L_x_2591:
[----:B------:R-:W3:Y:S01]  /*15340*/  LDL R2, [R1+0x4] ;  /* 0x0000040001027983 */ /* 0x000ee20000100800 */
[----:B------:R-:W-:Y:S01]  /*15350*/  BSSY B2, `(.L_x_2592) ;  /* 0x0000005000027945 */ /* 0x000fe20003800000 */
[----:B---3--:R-:W-:Y:S01]  /*15360*/  IMAD R3, R4, 0x8, R2 ;  /* 0x0000000804037824 */ /* 0x008fe200078e0202 */
[----:B------:R-:W-:-:S04]  /*15370*/  SHF.L.U32 R2, R5, 0x1f, RZ ;  /* 0x0000001f05027819 */ /* 0x000fc800000006ff */
[----:B------:R-:W3:Y:S02]  /*15380*/  SYNCS.PHASECHK.TRANS64.TRYWAIT P0, [R3+URZ+0x36840], R2 ;  /* 0x03684002030075a7 */ /* 0x000ee4000800017f */
[----:B---3--:R-:W-:Y:S05]  /*15390*/  @!P0 BRA `(.L_x_2593) ;  /* 0x0000003c00848947 */ /* 0x008fea0003800000 */
.L_x_2689:
[----:B------:R-:W-:Y:S05]  /*153a0*/  BSYNC B2 ;  /* 0x0000000000027941 */ /* 0x000fea0003800000 */
.L_x_2592:
        /* <DEDUP_REMOVED lines=12> */
.L_x_2595:
[----:B------:R-:W-:Y:S05]  /*15470*/  BSYNC B2 ;  /* 0x0000000000027941 */ /* 0x000fea0003800000 */
.L_x_2594:
        /* <DEDUP_REMOVED lines=13> */
.L_x_2596:
        /* <DEDUP_REMOVED lines=16> */
.L_x_2597:
        /* <DEDUP_REMOVED lines=16> */
.L_x_2598:
        /* <DEDUP_REMOVED lines=17> */
.L_x_2690:
[----:B------:R-:W-:Y:S05]  /*15860*/  BSYNC B2 ;  /* 0x0000000000027941 */ /* 0x000fea0003800000 */
.L_x_2599:
        /* <DEDUP_REMOVED lines=11> */
.L_x_2602:
[----:B------:R-:W-:Y:S05]  /*15920*/  BSYNC B2 ;  /* 0x0000000000027941 */ /* 0x000fea0003800000 */
.L_x_2601:
        /* <DEDUP_REMOVED lines=14> */
.L_x_2603:
        /* <DEDUP_REMOVED lines=16> */
.L_x_2604:
        /* <DEDUP_REMOVED lines=16> */
.L_x_2605:
        /* <DEDUP_REMOVED lines=13> */
.L_x_2590:
[----:B------:R-:W-:Y:S05]  /*15ce0*/  BSYNC B1 ;  /* 0x0000000000017941 */ /* 0x000fea0003800000 */
.L_x_2589:
[----:B------:R-:W3:Y:S01]  /*15cf0*/  LDL R2, [R1+0x20] ;  /* 0x0000200001027983 */ /* 0x000ee20000100800 */
[----:B------:R-:W-:Y:S01]  /*15d00*/  VIADD R3, R4, 0x1 ;  /* 0x0000000104037836 */ /* 0x000fe20000000000 */
[----:B------:R-:W-:Y:S04]  /*15d10*/  BSSY B1, `(.L_x_2606) ;  /* 0x00000bb000017945 */ /* 0x000fe80003800000 */
[----:B------:R-:W-:-:S04]  /*15d20*/  ISETP.NE.AND P0, PT, R3, 0x2, PT ;  /* 0x000000020300780c */ /* 0x000fc80003f05270 */
[----:B------:R-:W-:Y:S02]  /*15d30*/  SEL R11, R3, RZ, P0 ;  /* 0x000000ff030b7207 */ /* 0x000fe40000000000 */
[----:B---3--:R-:W-:Y:S02]  /*15d40*/  ISETP.NE.AND P1, PT, R2, RZ, PT ;  /* 0x000000ff0200720c */ /* 0x008fe40003f25270 */
        /* <DEDUP_REMOVED lines=14> */
[----:B------:R-:W-:Y:S01]  /*15e30*/  ULDC.64 UR8, c[0x0][0x208] ;  /* 0x0000820000087ab9 */ /* 0x000fe20000000a00 */
        /* <DEDUP_REMOVED lines=15> */
.L_x_2608:
[----:B------:R-:W4:Y:S01]  /*15f30*/  LDL R2, [R1+0x4] ;  /* 0x0000040001027983 */ /* 0x000f220000100800 */
[----:B------:R-:W-:Y:S01]  /*15f40*/  SHF.L.U32 R3, R10, 0x1f, RZ ;  /* 0x0000001f0a037819 */ /* 0x000fe200000006ff */
[----:B------:R-:W-:Y:S01]  /*15f50*/  BSSY B2, `(.L_x_2609) ;  /* 0x0000004000027945 */ /* 0x000fe20003800000 */
[----:B----4-:R-:W-:-:S04]  /*15f60*/  IMAD R2, R11, 0x8, R2 ;  /* 0x000000080b027824 */ /* 0x010fc800078e0202 */
[----:B------:R-:W4:Y:S02]  /*15f70*/  SYNCS.PHASECHK.TRANS64.TRYWAIT P0, [R2+URZ+0x36840], R3 ;  /* 0x03684003020075a7 */ /* 0x000f24000800017f */
[----:B----4-:R-:W-:Y:S05]  /*15f80*/  @!P0 BRA `(.L_x_2610) ;  /* 0x0000003000b08947 */ /* 0x010fea0003800000 */
.L_x_2691:
[----:B------:R-:W-:Y:S05]  /*15f90*/  BSYNC B2 ;  /* 0x0000000000027941 */ /* 0x000fea0003800000 */
.L_x_2609:
        /* <DEDUP_REMOVED lines=12> */
.L_x_2612:
[----:B------:R-:W-:Y:S05]  /*16060*/  BSYNC B2 ;  /* 0x0000000000027941 */ /* 0x000fea0003800000 */
.L_x_2611:
        /* <DEDUP_REMOVED lines=15> */
.L_x_2613:
        /* <DEDUP_REMOVED lines=16> */
.L_x_2614:
        /* <DEDUP_REMOVED lines=16> */
.L_x_2615:
        /* <DEDUP_REMOVED lines=15> */
.L_x_2692:
[----:B------:R-:W-:Y:S05]  /*16450*/  BSYNC B2 ;  /* 0x0000000000027941 */ /* 0x000fea0003800000 */
.L_x_2616:
        /* <DEDUP_REMOVED lines=11> */
.L_x_2619:
[----:B------:R-:W-:Y:S05]  /*16510*/  BSYNC B2 ;  /* 0x0000000000027941 */ /* 0x000fea0003800000 */
.L_x_2618:
        /* <DEDUP_REMOVED lines=13> */
.L_x_2620:
        /* <DEDUP_REMOVED lines=16> */
.L_x_2621:
        /* <DEDUP_REMOVED lines=16> */
.L_x_2622:
        /* <DEDUP_REMOVED lines=13> */
.L_x_2607:
[----:B------:R-:W-:Y:S05]  /*168c0*/  BSYNC B1 ;  /* 0x0000000000017941 */ /* 0x000fea0003800000 */
.L_x_2606:
[C---:B------:R-:W-:Y:S01]  /*168d0*/  ISETP.GT.AND P0, PT, R0.reuse, 0x1, PT ;  /* 0x000000010000780c */ /* 0x040fe20003f04270 */
[----:B------:R-:W-:-:S12]  /*168e0*/  VIADD R0, R0, 0xfffffffe ;  /* 0xfffffffe00007836 */ /* 0x000fd80000000000 */
[----:B------:R-:W-:Y:S05]  /*168f0*/  @P0 BRA `(.L_x_2623) ;  /* 0xffffffe400fc0947 */ /* 0x000fea000383ffff */
.L_x_2569:
[----:B------:R-:W-:Y:S05]  /*16900*/  BSYNC B0 ;  /* 0x0000000000007941 */ /* 0x000fea0003800000 */
.L_x_2568:
        /* <DEDUP_REMOVED lines=18> */
.L_x_2625:
[----:B------:R-:W-:Y:S05]  /*16a30*/  BSYNC B0 ;  /* 0x0000000000007941 */ /* 0x000fea0003800000 */
.L_x_2624:
[----:B------:R-:W2:Y:S01]  /*16a40*/  LDL.LU R0, [R1+0x20] ;  /* 0x0000200001007983 */ /* 0x000ea20000300800 */
[----:B------:R-:W-:Y:S01]  /*16a50*/  BSSY B0, `(.L_x_2626) ;  /* 0x0000050000007945 */ /* 0x000fe20003800000 */
[----:B--2---:R-:W-:-:S13]  /*16a60*/  ISETP.NE.AND P0, PT, R0, RZ, PT ;  /* 0x000000ff0000720c */ /* 0x004fda0003f05270 */
        /* <DEDUP_REMOVED lines=10> */
.L_x_2693:
[----:B------:R-:W-:Y:S05]  /*16b10*/  BSYNC B1 ;  /* 0x0000000000017941 */ /* 0x000fea0003800000 */
.L_x_2628:
        /* <DEDUP_REMOVED lines=9> */
.L_x_2631:
[----:B------:R-:W-:Y:S05]  /*16bb0*/  BSYNC B1 ;  /* 0x0000000000017941 */ /* 0x000fea0003800000 */
.L_x_2630:
[----:B------:R-:W2:Y:S04]  /*16bc0*/  LDL.LU R5, [R1+0x18] ;  /* 0x0000180001057983 */ /* 0x000ea80000300800 */
[----:B------:R-:W2:Y:S04]  /*16bd0*/  LDL.LU R3, [R1+0xc] ;  /* 0x00000c0001037983 */ /* 0x000ea80000300800 */
[----:B------:R-:W3:Y:S04]  /*16be0*/  LDL R4, [R1+0x4] ;  /* 0x0000040001047983 */ /* 0x000ee80000100800 */
[----:B0-----:R-:W3:Y:S01]  /*16bf0*/  LDL R2, [R1+0x8] ;  /* 0x0000080001027983 */ /* 0x001ee20000100800 */
        /* <DEDUP_REMOVED lines=8> */
[----:B---3--:R-:W-:-:S04]  /*16c80*/  IMAD R2, R2, 0xa800, R4 ;  /* 0x0000a80002027824 */ /* 0x008fc800078e0204 */
[----:B------:R-:W-:-:S07]  /*16c90*/  VIADD R4, R2, 0x400 ;  /* 0x0000040002047836 */ /* 0x000fce0000000000 */
.L_x_2632:
        /* <DEDUP_REMOVED lines=16> */
.L_x_2633:
        /* <DEDUP_REMOVED lines=16> */
.L_x_2634:
        /* <DEDUP_REMOVED lines=11> */
.L_x_2627:
[----:B------:R-:W-:Y:S05]  /*16f50*/  BSYNC B0 ;  /* 0x0000000000007941 */ /* 0x000fea0003800000 */
.L_x_2626:
        /* <DEDUP_REMOVED lines=9> */
.L_x_2548:
[----:B------:R-:W-:Y:S05]  /*16ff0*/  BSYNC B7 ;  /* 0x0000000000077941 */ /* 0x000fea0003800000 */
.L_x_2546:
[----:B0-----:R-:W2:Y:S02]  /*17000*/  LDL R0, [R1+0x50] ;  /* 0x0000500001007983 */ /* 0x001ea40000100800 */
[----:B--2---:R-:W-:-:S13]  /*17010*/  ISETP.NE.AND P0, PT, R0, RZ, PT ;  /* 0x000000ff0000720c */ /* 0x004fda0003f05270 */
        /* <DEDUP_REMOVED lines=11> */
.L_x_2635:
[----:B------:R-:W0:Y:S01]  /*170d0*/  S2R R0, SR_TID.X ;  /* 0x0000000000007919 */ /* 0x000e220000002100 */
[----:B------:R-:W-:Y:S01]  /*170e0*/  UMOV UR4, 0xffffffff ;  /* 0xffffffff00047882 */ /* 0x000fe20000000000 */
[----:B0-----:R-:W-:-:S04]  /*170f0*/  LOP3.LUT R6, R0, 0x1f, RZ, 0xc0, !PT ;  /* 0x0000001f00067812 */ /* 0x001fc800078ec0ff */
[----:B------:R-:W-:Y:S01]  /*17100*/  ISETP.NE.AND P0, PT, R6, 0x1f, PT ;  /* 0x0000001f0600780c */ /* 0x000fe20003f05270 */
[----:B------:R-:W-:-:S12]  /*17110*/  BRA.DIV UR4, `(.L_x_2637) ;  /* 0x0000002204887947 */ /* 0x000fd8000b800000 */
[----:B------:R-:W-:Y:S01]  /*17120*/  IMAD.IADD R5, R19, 0x1, R6 ;  /* 0x0000000113057824 */ /* 0x000fe200078e0206 */
[----:B------:R-:W-:Y:S01]  /*17130*/  ULDC UR4, c[0x0][0xc3c] ;  /* 0x00030f0000047ab9 */ /* 0x000fe20000000800 */
[----:B------:R-:W-:-:S03]  /*17140*/  ULDC.64 UR6, c[0x0][0x208] ;  /* 0x0000820000067ab9 */ /* 0x000fc60000000a00 */
        /* <DEDUP_REMOVED lines=9> */
[----:B0-----:R-:W-:Y:S02]  /*171e0*/  IMAD.MOV.U32 R2, RZ, RZ, RZ ;  /* 0x000000ffff027224 */ /* 0x001fe400078e00ff */
[----:B--2---:R-:W-:Y:S01]  /*171f0*/  @!P1 IMAD.MOV.U32 R2, RZ, RZ, R3 ;  /* 0x000000ffff029224 */ /* 0x004fe200078e0003 */
[----:B------:R-:W-:-:S04]  /*17200*/  ISETP.NE.AND P1, PT, R6, RZ, PT ;  /* 0x000000ff0600720c */ /* 0x000fc80003f25270 */
[----:B------:R-:W0:Y:S02]  /*17210*/  SHFL.UP PT, R14, R2, 0x1, RZ ;  /* 0x04200000020e7989 */ /* 0x000e2400000e00ff */
[----:B0-----:R-:W-:-:S05]  /*17220*/  SEL R5, R14, RZ, P1 ;  /* 0x000000ff0e057207 */ /* 0x001fca0000800000 */
[----:B------:R-:W-:Y:S02]  /*17230*/  IMAD.IADD R3, R2, 0x1, R5 ;  /* 0x0000000102037824 */ /* 0x000fe400078e0205 */
[----:B------:R-:W-:Y:S04]  /*17240*/  SHFL.IDX PT, R5, R16, 0x1, 0x1f ;  /* 0x00201f0010057f89 */ /* 0x000fe800000e0000 */
        /* <DEDUP_REMOVED lines=12> */
[----:B------:R0:W2:Y:S02]  /*17310*/  SHFL.IDX PT, R16, R3, 0x1f, 0x1f ;  /* 0x03e01f0003107f89 */ /* 0x0000a400000e0000 */
.L_x_2703:
[----:B------:R-:W-:Y:S02]  /*17320*/  ULDC UR4, c[0x0][0xc38] ;  /* 0x00030e0000047ab9 */ /* 0x000fe40000000800 */
[----:B------:R-:W-:-:S04]  /*17330*/  IMAD.U32 R4, RZ, RZ, UR4 ;  /* 0x00000004ff047e24 */ /* 0x000fc8000f8e00ff */
[----:B--2---:R-:W-:-:S04]  /*17340*/  IMAD R16, R16, R4, RZ ;  /* 0x0000000410107224 */ /* 0x004fc800078e02ff */
[----:B------:R-:W-:-:S05]  /*17350*/  IMAD.IADD R5, R5, 0x1, R16 ;  /* 0x0000000105057824 */ /* 0x000fca00078e0210 */
[----:B------:R-:W-:-:S13]  /*17360*/  ISETP.GT.AND P6, PT, R5, R0, PT ;  /* 0x000000000500720c */ /* 0x000fda0003fc4270 */
[----:B------:R-:W-:Y:S05]  /*17370*/  @P6 BRA `(.L_x_2638) ;  /* 0x0000000000a06947 */ /* 0x000fea0003800000 */
.L_x_2643:
[----:B------:R-:W2:Y:S01]  /*17380*/  LDC R2, c[0x0][0xc3c] ;  /* 0x00030f00ff027b82 */ /* 0x000ea20000000800 */
[----:B------:R-:W-:-:S05]  /*17390*/  VIADD R19, R19, 0x1f ;  /* 0x0000001f13137836 */ /* 0x000fca0000000000 */
[----:B--2---:R-:W-:-:S13]  /*173a0*/  ISETP.GE.AND P6, PT, R19, R2, PT ;  /* 0x000000021300720c */ /* 0x004fda0003fc6270 */
[----:B------:R-:W-:Y:S05]  /*173b0*/  @P6 BRA `(.L_x_2639) ;  /* 0x0000000400dc6947 */ /* 0x000fea0003800000 */
[----:B0-----:R-:W0:Y:S01]  /*173c0*/  S2R R3, SR_TID.X ;  /* 0x0000000000037919 */ /* 0x001e220000002100 */
[----:B------:R-:W-:Y:S01]  /*173d0*/  BSSY B0, `(.L_x_2640) ;  /* 0x000000a000007945 */ /* 0x000fe20003800000 */
[----:B0-----:R-:W-:-:S05]  /*173e0*/  LOP3.LUT R3, R3, 0x1f, RZ, 0xc0, !PT ;  /* 0x0000001f03037812 */ /* 0x001fca00078ec0ff */
[----:B------:R-:W-:-:S05]  /*173f0*/  IMAD.IADD R4, R19, 0x1, R3 ;  /* 0x0000000113047824 */ /* 0x000fca00078e0203 */
[----:B------:R-:W-:Y:S01]  /*17400*/  ISETP.GE.OR P6, PT, R4, R2, !P0 ;  /* 0x000000020400720c */ /* 0x000fe200047c6670 */
[----:B------:R-:W-:-:S12]  /*17410*/  IMAD.MOV.U32 R2, RZ, RZ, RZ ;  /* 0x000000ffff027224 */ /* 0x000fd800078e00ff */
[----:B------:R-:W-:Y:S05]  /*17420*/  @P6 BRA `(.L_x_2641) ;  /* 0x0000000000106947 */ /* 0x000fea0003800000 */
[----:B------:R-:W0:Y:S01]  /*17430*/  LDC.64 R2, c[0x0][0xc80] ;  /* 0x00032000ff027b82 */ /* 0x000e220000000a00 */
[----:B------:R-:W-:Y:S01]  /*17440*/  ULDC.64 UR4, c[0x0][0x208] ;  /* 0x0000820000047ab9 */ /* 0x000fe20000000a00 */
[----:B0-----:R-:W-:-:S06]  /*17450*/  IMAD.WIDE R2, R4, 0x4, R2 ;  /* 0x0000000404027825 */ /* 0x001fcc00078e0202 */
[----:B------:R0:W5:Y:S02]  /*17460*/  LDG.E R2, desc[UR4][R2.64] ;  /* 0x0000000402027981 */ /* 0x000164000c1e1900 */
.L_x_2641:
[----:B------:R-:W-:Y:S05]  /*17470*/  BSYNC B0 ;  /* 0x0000000000007941 */ /* 0x000fea0003800000 */
.L_x_2640:
        /* <DEDUP_REMOVED lines=18> */
.L_x_2711:
[----:B------:R-:W-:Y:S02]  /*175a0*/  ULDC UR4, c[0x0][0xc38] ;  /* 0x00030e0000047ab9 */ /* 0x000fe40000000800 */
[----:B------:R-:W-:-:S04]  /*175b0*/  IMAD.U32 R4, RZ, RZ, UR4 ;  /* 0x00000004ff047e24 */ /* 0x000fc8000f8e00ff */
[----:B--2---:R-:W-:-:S04]  /*175c0*/  IMAD R16, R16, R4, RZ ;  /* 0x0000000410107224 */ /* 0x004fc800078e02ff */
[----:B------:R-:W-:-:S05]  /*175d0*/  IMAD.IADD R5, R16, 0x1, R5 ;  /* 0x0000000110057824 */ /* 0x000fca00078e0205 */
[----:B------:R-:W-:-:S13]  /*175e0*/  ISETP.GT.AND P6, PT, R5, R0, PT ;  /* 0x000000000500720c */ /* 0x000fda0003fc4270 */
[----:B------:R-:W-:Y:S05]  /*175f0*/  @!P6 BRA `(.L_x_2643) ;  /* 0xfffffffc0060e947 */ /* 0x000fea000383ffff */
.L_x_2638:
        /* <DEDUP_REMOVED lines=8> */
.L_x_2715:
[----:B------:R-:W-:Y:S01]  /*17680*/  ISETP.NE.AND P0, PT, R5, RZ, PT ;  /* 0x000000ff0500720c */ /* 0x000fe20003f05270 */
[----:B------:R-:W-:-:S12]  /*17690*/  IMAD.MOV.U32 R5, RZ, RZ, RZ ;  /* 0x000000ffff057224 */ /* 0x000fd800078e00ff */
[----:B------:R-:W-:Y:S05]  /*176a0*/  @!P0 BRA `(.L_x_2645) ;  /* 0x0000000000148947 */ /* 0x000fea0003800000 */
[----:B------:R-:W-:Y:S01]  /*176b0*/  UMOV UR4, 0xffffffff ;  /* 0xffffffff00047882 */ /* 0x000fe20000000000 */
[----:B------:R-:W-:Y:S02]  /*176c0*/  VIADD R12, R6, 0xffffffff ;  /* 0xffffffff060c7836 */ /* 0x000fe40000000000 */
[----:B------:R-:W-:Y:S05]  /*176d0*/  BRA.DIV UR4, `(.L_x_2646) ;  /* 0x0000002604607947 */ /* 0x000fea000b800000 */
[----:B0-----:R0:W0:Y:S02]  /*176e0*/  SHFL.IDX PT, R3, R3, R12, 0x1f ;  /* 0x00001f0c03037589 */ /* 0x00102400000e0000 */
.L_x_2718:
[----:B0-----:R-:W-:-:S07]  /*176f0*/  IMAD.MOV.U32 R5, RZ, RZ, R3 ;  /* 0x000000ffff057224 */ /* 0x001fce00078e0003 */
.L_x_2645:
[----:B0-2---:R-:W0:Y:S01]  /*17700*/  LDC.64 R2, c[0x0][0xc90] ;  /* 0x00032400ff027b82 */ /* 0x005e220000000a00 */
[----:B------:R-:W-:Y:S01]  /*17710*/  IMAD.IADD R19, R6, 0x1, R19 ;  /* 0x0000000106137824 */ /* 0x000fe200078e0213 */
[----:B------:R-:W-:-:S03]  /*17720*/  ULDC.64 UR4, c[0x0][0x208] ;  /* 0x0000820000047ab9 */ /* 0x000fc60000000a00 */
[----:B0-----:R-:W-:-:S05]  /*17730*/  IMAD.WIDE R2, R19, 0x4, R2 ;  /* 0x0000000413027825 */ /* 0x001fca00078e0202 */
[----:B----4-:R-:W3:Y:S01]  /*17740*/  LDG.E R7, desc[UR4][R2.64] ;  /* 0x0000000402077981 */ /* 0x010ee2000c1e1900 */
[----:B------:R-:W-:-:S04]  /*17750*/  IMAD R16, R5, R4, R16 ;  /* 0x0000000405107224 */ /* 0x000fc800078e0210 */
[----:B------:R-:W-:Y:S02]  /*17760*/  IMAD.IADD R0, R0, 0x1, -R16 ;  /* 0x0000000100007824 */ /* 0x000fe400078e0a10 */
[----:B---3--:R-:W-:-:S05]  /*17770*/  IMAD R6, R17, R7, RZ ;  /* 0x0000000711067224 */ /* 0x008fca00078e02ff */
[----:B-----5:R-:W-:-:S04]  /*17780*/  IABS R8, R6 ;  /* 0x0000000600087213 */ /* 0x020fc80000000000 */
        /* <DEDUP_REMOVED lines=58> */
.L_x_2639:
[----:B------:R-:W-:Y:S01]  /*17b30*/  UMOV UR4, URZ ;  /* 0x0000003f00047c82 */ /* 0x000fe20008000000 */
[----:B------:R-:W-:Y:S01]  /*17b40*/  UMOV UR5, URZ ;  /* 0x0000003f00057c82 */ /* 0x000fe20008000000 */
[----:B------:R-:W-:Y:S01]  /*17b50*/  ULDC UR6, c[0x0][0xc3c] ;  /* 0x00030f0000067ab9 */ /* 0x000fe20000000800 */
[----:B------:R-:W-:Y:S02]  /*17b60*/  IMAD.MOV.U32 R16, RZ, RZ, R0 ;  /* 0x000000ffff107224 */ /* 0x000fe400078e0000 */
[----:B------:R-:W-:Y:S02]  /*17b70*/  IMAD.U32 R17, RZ, RZ, UR4 ;  /* 0x00000004ff117e24 */ /* 0x000fe4000f8e00ff */
[----:B------:R-:W-:Y:S02]  /*17b80*/  IMAD.U32 R18, RZ, RZ, UR5 ;  /* 0x00000005ff127e24 */ /* 0x000fe4000f8e00ff */
[----:B------:R-:W-:-:S07]  /*17b90*/  IMAD.U32 R19, RZ, RZ, UR6 ;  /* 0x00000006ff137e24 */ /* 0x000fce000f8e00ff */
.L_x_2647:
        /* <DEDUP_REMOVED lines=12> */
.L_x_2636:
[----:B------:R-:W-:Y:S02]  /*17c60*/  ULDC UR4, c[0x0][0xc3c] ;  /* 0x00030f0000047ab9 */ /* 0x000fe40000000800 */
[----:B--2---:R-:W-:-:S13]  /*17c70*/  ISETP.GE.AND P0, PT, R19, UR4, PT ;  /* 0x0000000413007c0c */ /* 0x004fda000bf06270 */
[----:B------:R-:W-:Y:S05]  /*17c80*/  @!P0 BRA `(.L_x_2648) ;  /* 0xffffffa400788947 */ /* 0x000fea000383ffff */
[----:B------:R-:W-:Y:S05]  /*17c90*/  BSYNC B8 ;  /* 0x0000000000087941 */ /* 0x000fea0003800000 */
.L_x_2542:
[----:B0-----:R-:W2:Y:S01]  /*17ca0*/  LDL.LU R0, [R1+0x48] ;  /* 0x0000480001007983 */ /* 0x001ea20000300800 */
[----:B------:R-:W-:Y:S01]  /*17cb0*/  BSSY B0, `(.L_x_2649) ;  /* 0x000000b000007945 */ /* 0x000fe20003800000 */
[----:B------:R-:W0:Y:S01]  /*17cc0*/  S2R R5, SR_CgaCtaId ;  /* 0x0000000000057919 */ /* 0x000e220000008800 */
[----:B--2---:R-:W-:-:S05]  /*17cd0*/  VIADD R0, R0, 0x1 ;  /* 0x0000000100007836 */ /* 0x004fca0000000000 */
[----:B---3--:R-:W-:-:S04]  /*17ce0*/  LEA.HI R2, R0, R0, RZ, 0x1 ;  /* 0x0000000000027211 */ /* 0x008fc800078f08ff */
[----:B------:R-:W-:-:S05]  /*17cf0*/  LOP3.LUT R3, R2, 0xfffffffe, RZ, 0xc0, !PT ;  /* 0xfffffffe02037812 */ /* 0x000fca00078ec0ff */
[----:B------:R-:W-:Y:S01]  /*17d00*/  IMAD.IADD R3, R0, 0x1, -R3 ;  /* 0x0000000100037824 */ /* 0x000fe200078e0a03 */
[----:B------:R-:W-:-:S04]  /*17d10*/  MOV R0, 0x400 ;  /* 0x0000040000007802 */ /* 0x000fc80000000f00 */
[----:B0-----:R-:W-:Y:S02]  /*17d20*/  LEA R0, R5, R0, 0x18 ;  /* 0x0000000005007211 */ /* 0x001fe400078ec0ff */
[----:B------:R-:W-:-:S04]  /*17d30*/  SHF.L.U32 R3, R3, 0x1f, RZ ;  /* 0x0000001f03037819 */ /* 0x000fc800000006ff */
[----:B------:R-:W0:Y:S02]  /*17d40*/  SYNCS.PHASECHK.TRANS64.TRYWAIT P0, [R0+URZ+0x36820], R3 ;  /* 0x03682003000075a7 */ /* 0x000e24000800017f */
[----:B0-----:R-:W-:Y:S05]  /*17d50*/  @!P0 BRA `(.L_x_2650) ;  /* 0x0000001c00e88947 */ /* 0x001fea0003800000 */
.L_x_2719:
[----:B------:R-:W-:Y:S05]  /*17d60*/  BSYNC B0 ;  /* 0x0000000000007941 */ /* 0x000fea0003800000 */
.L_x_2649:
[----:B------:R-:W-:-:S03]  /*17d70*/  UMOV UR4, 0xffffffff ;  /* 0xffffffff00047882 */ /* 0x000fc60000000000 */
[----:B------:R-:W-:Y:S05]  /*17d80*/  BRA.DIV UR4, `(.L_x_2651) ;  /* 0x0000001e04f07947 */ /* 0x000fea000b800000 */
[----:B------:R-:W2:Y:S02]  /*17d90*/  S2R R2, SR_TID.X ;  /* 0x0000000000027919 */ /* 0x000ea40000002100 */
[----:B--2---:R-:W-:-:S04]  /*17da0*/  SHF.R.U32.HI R2, RZ, 0x5, R2 ;  /* 0x00000005ff027819 */ /* 0x004fc80000011602 */
[----:B------:R-:W-:-:S05]  /*17db0*/  LOP3.LUT R2, R2, 0x3, RZ, 0xc0, !PT ;  /* 0x0000000302027812 */ /* 0x000fca00078ec0ff */
[----:B------:R2:W3:Y:S02]  /*17dc0*/  SHFL.IDX PT, R14, R2, RZ, 0x1f ;  /* 0x00001fff020e7589 */ /* 0x0004e400000e0000 */
.L_x_2722:
[----:B---3--:R-:W-:Y:S01]  /*17dd0*/  ISETP.NE.AND P0, PT, R14, RZ, PT ;  /* 0x000000ff0e00720c */ /* 0x008fe20003f05270 */
[----:B------:R-:W-:-:S12]  /*17de0*/  BSSY B0, `(.L_x_2652) ;  /* 0x0000029000007945 */ /* 0x000fd80003800000 */
[----:B------:R-:W-:Y:S05]  /*17df0*/  @P0 BRA `(.L_x_2653) ;  /* 0x00000000009c0947 */ /* 0x000fea0003800000 */
[----:B------:R-:W-:-:S03]  /*17e00*/  UMOV UR4, 0xffffffff ;  /* 0xffffffff00047882 */ /* 0x000fc60000000000 */
[----:B------:R-:W-:Y:S05]  /*17e10*/  BRA.DIV UR4, `(.L_x_2654) ;  /* 0x0000002204007947 */ /* 0x000fea000b800000 */
[----:B------:R-:W-:-:S13]  /*17e20*/  ELECT P6, URZ, PT ;  /* 0x00000000003f782f */ /* 0x000fda00038c0000 */
.L_x_2725:
        /* <DEDUP_REMOVED lines=8> */
.L_x_2655:
[----:B0-----:R-:W2:Y:S04]  /*17eb0*/  LDL R3, [R1+0x8] ;  /* 0x0000080001037983 */ /* 0x001ea80000100800 */
[----:B----4-:R-:W3:Y:S01]  /*17ec0*/  LDL.LU R7, [R1+0x14] ;  /* 0x0000140001077983 */ /* 0x010ee20000300800 */
        /* <DEDUP_REMOVED lines=12> */
.L_x_2726:
[----:B------:R-:W2:Y:S02]  /*17f90*/  SYNCS.PHASECHK.TRANS64.TRYWAIT P0, [R7+URZ], R2 ;  /* 0x00000002070075a7 */ /* 0x000ea4000800017f */
[----:B--2---:R-:W-:Y:S05]  /*17fa0*/  @!P0 BRA `(.L_x_2657) ;  /* 0x0000001c00d08947 */ /* 0x004fea0003800000 */
.L_x_2727:
[----:B------:R-:W-:Y:S05]  /*17fb0*/  @!P2 BRA `(.L_x_2658) ;  /* 0x000000000004a947 */ /* 0x000fea0003800000 */
[----:B------:R-:W-:Y:S01]  /*17fc0*/  BPT.TRAP 0x1 ;  /* 0x000000040000795c */ /* 0x000fe20000300000 */
.L_x_2658:
[----:B------:R-:W3:Y:S01]  /*17fd0*/  LDL.LU R4, [R1+0x8] ;  /* 0x0000080001047983 */ /* 0x000ee20000300800 */
[----:B------:R-:W-:-:S04]  /*17fe0*/  VIADD R0, R0, 0x36860 ;  /* 0x0003686000007836 */ /* 0x000fc80000000000 */
[----:B---3--:R-:W-:-:S04]  /*17ff0*/  IMAD R4, R4, 0x8, R0 ;  /* 0x0000000804047824 */ /* 0x008fc800078e0200 */
[----:B------:R-:W3:Y:S02]  /*18000*/  SYNCS.PHASECHK.TRANS64.TRYWAIT P0, [R4+URZ], R5 ;  /* 0x00000005040075a7 */ /* 0x000ee4000800017f */
[----:B---3--:R-:W-:Y:S05]  /*18010*/  @!P0 BRA `(.L_x_2659) ;  /* 0x0000001c00c88947 */ /* 0x008fea0003800000 */
.L_x_2728:
[----:B------:R-:W-:-:S07]  /*18020*/  IMAD R3, R3, 0x8, R0 ;  /* 0x0000000803037824 */ /* 0x000fce00078e0200 */
.L_x_2660:
[----:B----4-:R4:W0:Y:S02]  /*18030*/  SYNCS.PHASECHK.TRANS64.TRYWAIT P0, [R3+URZ], R2 ;  /* 0x00000002030075a7 */ /* 0x010824000800017f */
[----:B0-----:R-:W-:Y:S05]  /*18040*/  @!P0 NANOSLEEP.SYNCS 0x989680 ;  /* 0x009896800000895d */ /* 0x001fea0003900000 */
[----:B------:R-:W0:Y:S02]  /*18050*/  @!P0 SYNCS.PHASECHK.TRANS64 P0, [R3+URZ], R2 ;  /* 0x00000002030085a7 */ /* 0x000e24000800007f */
[----:B0-----:R-:W-:Y:S05]  /*18060*/  @!P0 BRA `(.L_x_2660) ;  /* 0xfffffffc00f08947 */ /* 0x001fea000383ffff */
.L_x_2653:
[----:B------:R-:W-:Y:S05]  /*18070*/  BSYNC B0 ;  /* 0x0000000000007941 */ /* 0x000fea0003800000 */
.L_x_2652:
[----:B------:R-:W-:Y:S05]  /*18080*/  EXIT ;  /* 0x000000000000794d */ /* 0x000fea0003800000 */
.L_x_2484:
[----:B0-----:R-:W-:-:S04]  /*18090*/  IMAD.U32 R3, RZ, RZ, UR60 ;  /* 0x0000003cff037e24 */ /* 0x001fc8000f8e00ff */
[----:B------:R0:W1:Y:S03]  /*180a0*/  SYNCS.PHASECHK.TRANS64.TRYWAIT P1, [R3+URZ+0x36800], R0 ;  /* 0x03680000030075a7 */ /* 0x000066000802017f */
[----:B-1----:R-:W-:Y:S05]  /*180b0*/  @!P1 NANOSLEEP.SYNCS 0x989680 ;  /* 0x009896800000995d */ /* 0x002fea0003900000 */
[----:B------:R-:W1:Y:S02]  /*180c0*/  @!P1 SYNCS.PHASECHK.TRANS64 P1, [R3+URZ+0x36800], R0 ;  /* 0x03680000030095a7 */ /* 0x000e64000802007f */
[----:B-1----:R-:W-:Y:S05]  /*180d0*/  @!P1 BRA `(.L_x_2484) ;  /* 0xfffffffc00ec9947 */ /* 0x002fea000383ffff */
[----:B------:R-:W-:Y:S05]  /*180e0*/  BRA `(.L_x_2661) ;  /* 0xfffffe9800907947 */ /* 0x000fea000383ffff */
.L_x_2488:
[----:B-1----:R1:W2:Y:S02]  /*180f0*/  SYNCS.PHASECHK.TRANS64.TRYWAIT P2, [R2+URZ+0x36830], R3 ;  /* 0x03683003020075a7 */ /* 0x0022a4000804017f */
[----:B--2---:R-:W-:Y:S05]  /*18100*/  @!P2 NANOSLEEP.SYNCS 0x989680 ;  /* 0x009896800000a95d */ /* 0x004fea0003900000 */
[----:B------:R-:W2:Y:S02]  /*18110*/  @!P2 SYNCS.PHASECHK.TRANS64 P2, [R2+URZ+0x36830], R3 ;  /* 0x036830030200a5a7 */ /* 0x000ea4000804007f */
[----:B--2---:R-:W-:Y:S05]  /*18120*/  @!P2 BRA `(.L_x_2488) ;  /* 0xfffffffc00f0a947 */ /* 0x004fea000383ffff */
[----:B------:R-:W-:Y:S05]  /*18130*/  BRA `(.L_x_2487) ;  /* 0xfffffe9800b47947 */ /* 0x000fea000383ffff */
.L_x_2493:
[----:B-1----:R-:W-:-:S04]  /*18140*/  IMAD.U32 R5, RZ, RZ, UR39 ;  /* 0x00000027ff057e24 */ /* 0x002fc8000f8e00ff */
[----:B------:R1:W2:Y:S03]  /*18150*/  SYNCS.PHASECHK.TRANS64.TRYWAIT P3, [R5+URZ+0x36830], R0 ;  /* 0x03683000050075a7 */ /* 0x0002a6000806017f */
[----:B--2---:R-:W-:Y:S05]  /*18160*/  @!P3 NANOSLEEP.SYNCS 0x989680 ;  /* 0x009896800000b95d */ /* 0x004fea0003900000 */
[----:B------:R-:W2:Y:S02]  /*18170*/  @!P3 SYNCS.PHASECHK.TRANS64 P3, [R5+URZ+0x36830], R0 ;  /* 0x036830000500b5a7 */ /* 0x000ea4000806007f */
[----:B--2---:R-:W-:Y:S05]  /*18180*/  @!P3 BRA `(.L_x_2493) ;  /* 0xfffffffc00ecb947 */ /* 0x004fea000383ffff */
[----:B------:R-:W-:Y:S05]  /*18190*/  BRA `(.L_x_2492) ;  /* 0xfffffed8005c7947 */ /* 0x000fea000383ffff */
.L_x_2497:
[----:B-1----:R-:W-:-:S04]  /*181a0*/  IMAD.U32 R3, RZ, RZ, UR10 ;  /* 0x0000000aff037e24 */ /* 0x002fc8000f8e00ff */
[----:B------:R1:W2:Y:S03]  /*181b0*/  SYNCS.PHASECHK.TRANS64.TRYWAIT P3, [R3+URZ+0x36850], R0 ;  /* 0x03685000030075a7 */ /* 0x0002a6000806017f */
[----:B--2---:R-:W-:Y:S05]  /*181c0*/  @!P3 NANOSLEEP.SYNCS 0x989680 ;  /* 0x009896800000b95d */ /* 0x004fea0003900000 */
[----:B------:R-:W2:Y:S02]  /*181d0*/  @!P3 SYNCS.PHASECHK.TRANS64 P3, [R3+URZ+0x36850], R0 ;  /* 0x036850000300b5a7 */ /* 0x000ea4000806007f */
[----:B--2---:R-:W-:Y:S05]  /*181e0*/  @!P3 BRA `(.L_x_2497) ;  /* 0xfffffffc00ecb947 */ /* 0x004fea000383ffff */
[----:B------:R-:W-:Y:S05]  /*181f0*/  BRA `(.L_x_2496) ;  /* 0xfffffefc00d47947 */ /* 0x000fea000383ffff */
.L_x_2503:
[----:B-1----:R-:W-:-:S04]  /*18200*/  IMAD.U32 R5, RZ, RZ, UR6 ;  /* 0x00000006ff057e24 */ /* 0x002fc8000f8e00ff */
[----:B------:R1:W2:Y:S03]  /*18210*/  SYNCS.PHASECHK.TRANS64.TRYWAIT P2, [R5+URZ+0x36830], R0 ;  /* 0x03683000050075a7 */ /* 0x0002a6000804017f */
[----:B--2---:R-:W-:Y:S05]  /*18220*/  @!P2 NANOSLEEP.SYNCS 0x989680 ;  /* 0x009896800000a95d */ /* 0x004fea0003900000 */
[----:B------:R-:W2:Y:S02]  /*18230*/  @!P2 SYNCS.PHASECHK.TRANS64 P2, [R5+URZ+0x36830], R0 ;  /* 0x036830000500a5a7 */ /* 0x000ea4000804007f */
[----:B--2---:R-:W-:Y:S05]  /*18240*/  @!P2 BRA `(.L_x_2503) ;  /* 0xfffffffc00eca947 */ /* 0x004fea000383ffff */
[----:B------:R-:W-:Y:S05]  /*18250*/  BRA `(.L_x_2502) ;  /* 0xffffff1c004c7947 */ /* 0x000fea000383ffff */
.L_x_2507:
[----:B-1----:R-:W-:-:S04]  /*18260*/  IMAD.U32 R3, RZ, RZ, UR11 ;  /* 0x0000000bff037e24 */ /* 0x002fc8000f8e00ff */
[----:B------:R1:W2:Y:S03]  /*18270*/  SYNCS.PHASECHK.TRANS64.TRYWAIT P2, [R3+URZ+0x36850], R0 ;  /* 0x03685000030075a7 */ /* 0x0002a6000804017f */
[----:B--2---:R-:W-:Y:S05]  /*18280*/  @!P2 NANOSLEEP.SYNCS 0x989680 ;  /* 0x009896800000a95d */ /* 0x004fea0003900000 */
[----:B------:R-:W2:Y:S02]  /*18290*/  @!P2 SYNCS.PHASECHK.TRANS64 P2, [R3+URZ+0x36850], R0 ;  /* 0x036850000300a5a7 */ /* 0x000ea4000804007f */
[----:B--2---:R-:W-:Y:S05]  /*182a0*/  @!P2 BRA `(.L_x_2507) ;  /* 0xfffffffc00eca947 */ /* 0x004fea000383ffff */
[----:B------:R-:W-:Y:S05]  /*182b0*/  BRA `(.L_x_2506) ;  /* 0xffffff4000c07947 */ /* 0x000fea000383ffff */
.L_x_2512:
[----:B-1----:R-:W-:-:S04]  /*182c0*/  IMAD.U32 R3, RZ, RZ, UR5 ;  /* 0x00000005ff037e24 */ /* 0x002fc8000f8e00ff */
[----:B------:R1:W2:Y:S03]  /*182d0*/  SYNCS.PHASECHK.TRANS64.TRYWAIT P0, [R3+URZ+0x36850], R2 ;  /* 0x03685002030075a7 */ /* 0x0002a6000800017f */
[----:B--2---:R-:W-:Y:S05]  /*182e0*/  @!P0 NANOSLEEP.SYNCS 0x989680 ;  /* 0x009896800000895d */ /* 0x004fea0003900000 */
[----:B------:R-:W2:Y:S02]  /*182f0*/  @!P0 SYNCS.PHASECHK.TRANS64 P0, [R3+URZ+0x36850], R2 ;  /* 0x03685002030085a7 */ /* 0x000ea4000800007f */
[----:B--2---:R-:W-:Y:S05]  /*18300*/  @!P0 BRA `(.L_x_2512) ;  /* 0xfffffffc00ec8947 */ /* 0x004fea000383ffff */
[----:B------:R-:W-:Y:S05]  /*18310*/  BRA `(.L_x_2511) ;  /* 0xffffff5c00707947 */ /* 0x000fea000383ffff */
.L_x_2554:
        /* <DEDUP_REMOVED lines=11> */
.L_x_2663:
[----:B------:R-:W-:Y:S05]  /*183d0*/  BSYNC B0 ;  /* 0x0000000000007941 */ /* 0x000fea0003800000 */
.L_x_2662:
[----:B------:R-:W-:Y:S05]  /*183e0*/  BRA `(.L_x_2664) ;  /* 0xffffffa800d87947 */ /* 0x000fea000383ffff */
.L_x_2556:
[----:B------:R-:W-:Y:S01]  /*183f0*/  BSSY B0, `(.L_x_2665) ;  /* 0x0000006000007945 */ /* 0x000fe20003800000 */
[----:B------:R-:W-:-:S07]  /*18400*/  IMAD.MOV.U32 R15, RZ, RZ, -0x1 ;  /* 0xffffffffff0f7424 */ /* 0x000fce00078e00ff */
[----:B0123--:R-:W-:Y:S05]  /*18410*/  WARPSYNC.COLLECTIVE R15, `(.L_x_2666) ;  /* 0x000000000f0c7348 */ /* 0x00ffea0003c00000 */
[----:B------:R-:W-:Y:S02]  /*18420*/  ELECT P6, UR62, PT ;  /* 0x00000000003e782f */ /* 0x000fe400038c0000 */
[----:B------:R-:W-:Y:S01]  /*18430*/  MOV R14, UR62 ;  /* 0x0000003e000e7c02 */ /* 0x000fe20008000f00 */
[----:B0123--:R-:W-:Y:S10]  /*18440*/  ENDCOLLECTIVE ;  /* 0x000000000000791b */ /* 0x00fff40003800000 */
.L_x_2666:
[----:B------:R-:W-:Y:S05]  /*18450*/  BSYNC B0 ;  /* 0x0000000000007941 */ /* 0x000fea0003800000 */
.L_x_2665:
[----:B------:R-:W-:Y:S05]  /*18460*/  BRA `(.L_x_2667) ;  /* 0xffffffa800e07947 */ /* 0x000fea000383ffff */
.L_x_2558:
[----:B---3--:R3:W4:Y:S02]  /*18470*/  SYNCS.PHASECHK.TRANS64.TRYWAIT P0, [R0+URZ+0x36840], R2 ;  /* 0x03684002000075a7 */ /* 0x008724000800017f */
[----:B----4-:R-:W-:Y:S05]  /*18480*/  @!P0 NANOSLEEP.SYNCS 0x989680 ;  /* 0x009896800000895d */ /* 0x010fea0003900000 */
[----:B------:R-:W4:Y:S02]  /*18490*/  @!P0 SYNCS.PHASECHK.TRANS64 P0, [R0+URZ+0x36840], R2 ;  /* 0x03684002000085a7 */ /* 0x000f24000800007f */
[----:B----4-:R-:W-:Y:S05]  /*184a0*/  @!P0 BRA `(.L_x_2558) ;  /* 0xfffffffc00f08947 */ /* 0x010fea000383ffff */
[----:B------:R-:W-:Y:S05]  /*184b0*/  BRA `(.L_x_2668) ;  /* 0xffffffac00507947 */ /* 0x000fea000383ffff */
.L_x_2562:
[----:B------:R-:W2:Y:S01]  /*184c0*/  LDL.LU R11, [R1+0x34] ;  /* 0x00003400010b7983 */ /* 0x000ea20000300800 */
[----:B------:R-:W-:Y:S01]  /*184d0*/  IMAD.MOV.U32 R13, RZ, RZ, R0 ;  /* 0x000000ffff0d7224 */ /* 0x000fe200078e0000 */
[----:B------:R-:W-:Y:S01]  /*184e0*/  LOP3.LUT R8, R8, 0x7f, RZ, 0xc0, !PT ;  /* 0x0000007f08087812 */ /* 0x000fe200078ec0ff */
[----:B------:R-:W-:Y:S02]  /*184f0*/  IMAD.MOV.U32 R12, RZ, RZ, RZ ;  /* 0x000000ffff0c7224 */ /* 0x000fe400078e00ff */
[----:B------:R-:W-:Y:S01]  /*18500*/  IMAD.MOV.U32 R15, RZ, RZ, -0x1 ;  /* 0xffffffffff0f7424 */ /* 0x000fe200078e00ff */
[----:B------:R-:W-:-:S05]  /*18510*/  SHF.R.U32.HI R6, RZ, 0x3, R8 ;  /* 0x00000003ff067819 */ /* 0x000fca0000011608 */
[----:B------:R-:W-:Y:S02]  /*18520*/  IMAD R17, R17, 0x80, R6 ;  /* 0x0000008011117824 */ /* 0x000fe400078e0206 */
[----:B--2---:R-:W-:Y:S02]  /*18530*/  IMAD R2, R11, R7, RZ ;  /* 0x000000070b027224 */ /* 0x004fe400078e02ff */
[----:B------:R-:W-:-:S03]  /*18540*/  IMAD.MOV.U32 R11, RZ, RZ, 0x181f ;  /* 0x0000181fff0b7424 */ /* 0x000fc600078e00ff */
[----:B------:R-:W-:-:S13]  /*18550*/  ISETP.GE.AND P3, PT, R17, R2, PT ;  /* 0x000000021100720c */ /* 0x000fda0003f66270 */
[----:B-----5:R-:W-:Y:S05]  /*18560*/  WARPSYNC.COLLECTIVE R15, `(.L_x_2669) ;  /* 0x000000000f087348 */ /* 0x020fea0003c00000 */
[----:B------:R0:W1:Y:S02]  /*18570*/  SHFL.IDX P6, R14, R13, R12, R11 ;  /* 0x0000000c0d0e7389 */ /* 0x00006400000c000b */
[----:B01---5:R-:W-:Y:S01]  /*18580*/  ENDCOLLECTIVE ;  /* 0x000000000000791b */ /* 0x023fe20003800000 */
.L_x_2669:
[----:B------:R-:W-:Y:S02]  /*18590*/  IMAD.MOV.U32 R13, RZ, RZ, R3 ;  /* 0x000000ffff0d7224 */ /* 0x000fe400078e0003 */
[----:B------:R-:W-:-:S07]  /*185a0*/  IMAD.MOV.U32 R4, RZ, RZ, R14 ;  /* 0x000000ffff047224 */ /* 0x000fce00078e000e */
[----:B------:R-:W-:Y:S05]  /*185b0*/  WARPSYNC.COLLECTIVE R15, `(.L_x_2670) ;  /* 0x000000000f087348 */ /* 0x000fea0003c00000 */
[----:B------:R0:W1:Y:S02]  /*185c0*/  SHFL.IDX P6, R14, R13, R12, R11 ;  /* 0x0000000c0d0e7389 */ /* 0x00006400000c000b */
[----:B01----:R-:W-:Y:S01]  /*185d0*/  ENDCOLLECTIVE ;  /* 0x000000000000791b */ /* 0x003fe20003800000 */
.L_x_2670:
        /* <DEDUP_REMOVED lines=18> */
.L_x_2671:
[----:B------:R-:W-:-:S05]  /*18700*/  VIADD R4, R17, 0x10 ;  /* 0x0000001011047836 */ /* 0x000fca0000000000 */
[----:B------:R-:W-:Y:S01]  /*18710*/  ISETP.GE.AND P3, PT, R4, R2, PT ;  /* 0x000000020400720c */ /* 0x000fe20003f66270 */
[----:B------:R-:W-:Y:S02]  /*18720*/  IMAD.MOV.U32 R13, RZ, RZ, R3 ;  /* 0x000000ffff0d7224 */ /* 0x000fe400078e0003 */
[----:B------:R-:W-:-:S10]  /*18730*/  IMAD.MOV.U32 R8, RZ, RZ, R14 ;  /* 0x000000ffff087224 */ /* 0x000fd400078e000e */
[----:B------:R-:W-:Y:S05]  /*18740*/  WARPSYNC.COLLECTIVE R15, `(.L_x_2672) ;  /* 0x000000000f087348 */ /* 0x000fea0003c00000 */
[----:B------:R0:W1:Y:S02]  /*18750*/  SHFL.IDX P6, R14, R13, R12, R11 ;  /* 0x0000000c0d0e7389 */ /* 0x00006400000c000b */
[----:B01----:R-:W-:Y:S01]  /*18760*/  ENDCOLLECTIVE ;  /* 0x000000000000791b */ /* 0x003fe20003800000 */
.L_x_2672:
[----:B------:R-:W-:Y:S01]  /*18770*/  ULDC.64 UR4, c[0x0][0x208] ;  /* 0x0000820000047ab9 */ /* 0x000fe20000000a00 */
[----:B------:R-:W-:Y:S02]  /*18780*/  IMAD.MOV.U32 R13, RZ, RZ, R0 ;  /* 0x000000ffff0d7224 */ /* 0x000fe400078e0000 */
[----:B------:R-:W-:Y:S02]  /*18790*/  IMAD.MOV.U32 R12, RZ, RZ, 0x2 ;  /* 0x00000002ff0c7424 */ /* 0x000fe400078e00ff */
[----:B------:R-:W-:-:S05]  /*187a0*/  IMAD.MOV.U32 R6, RZ, RZ, R14 ;  /* 0x000000ffff067224 */ /* 0x000fca00078e000e */
[----:B------:R-:W-:-:S05]  /*187b0*/  @!P3 LEA R7, P5, R10, R6, 0x1 ;  /* 0x000000060a07b211 */ /* 0x000fca00078a08ff */
[----:B------:R-:W-:Y:S02]  /*187c0*/  @!P3 IMAD.X R6, RZ, RZ, R8, P5 ;  /* 0x000000ffff06b224 */ /* 0x000fe400028e0608 */
        /* <DEDUP_REMOVED lines=11> */
.L_x_2673:
[----:B------:R-:W-:-:S05]  /*18880*/  VIADD R4, R17, 0x20 ;  /* 0x0000002011047836 */ /* 0x000fca0000000000 */
[----:B------:R-:W-:Y:S01]  /*18890*/  ISETP.GE.AND P3, PT, R4, R2, PT ;  /* 0x000000020400720c */ /* 0x000fe20003f66270 */
[----:B------:R-:W-:Y:S02]  /*188a0*/  IMAD.MOV.U32 R13, RZ, RZ, R3 ;  /* 0x000000ffff0d7224 */ /* 0x000fe400078e0003 */
[----:B------:R-:W-:-:S10]  /*188b0*/  IMAD.MOV.U32 R6, RZ, RZ, R14 ;  /* 0x000000ffff067224 */ /* 0x000fd400078e000e */
[----:B------:R-:W-:Y:S05]  /*188c0*/  WARPSYNC.COLLECTIVE R15, `(.L_x_2674) ;  /* 0x000000000f087348 */ /* 0x000fea0003c00000 */
[----:B------:R0:W1:Y:S02]  /*188d0*/  SHFL.IDX P6, R14, R13, R12, R11 ;  /* 0x0000000c0d0e7389 */ /* 0x00006400000c000b */
[----:B01----:R-:W-:Y:S01]  /*188e0*/  ENDCOLLECTIVE ;  /* 0x000000000000791b */ /* 0x003fe20003800000 */
.L_x_2674:
        /* <DEDUP_REMOVED lines=18> */
.L_x_2675:
[----:B------:R-:W-:-:S05]  /*18a10*/  VIADD R4, R17, 0x30 ;  /* 0x0000003011047836 */ /* 0x000fca0000000000 */
[----:B------:R-:W-:Y:S01]  /*18a20*/  ISETP.GE.AND P3, PT, R4, R2, PT ;  /* 0x000000020400720c */ /* 0x000fe20003f66270 */
[----:B------:R-:W-:Y:S02]  /*18a30*/  IMAD.MOV.U32 R13, RZ, RZ, R3 ;  /* 0x000000ffff0d7224 */ /* 0x000fe400078e0003 */
[----:B------:R-:W-:-:S10]  /*18a40*/  IMAD.MOV.U32 R4, RZ, RZ, R14 ;  /* 0x000000ffff047224 */ /* 0x000fd400078e000e */
[----:B------:R-:W-:Y:S05]  /*18a50*/  WARPSYNC.COLLECTIVE R15, `(.L_x_2676) ;  /* 0x000000000f087348 */ /* 0x000fea0003c00000 */
[----:B------:R0:W1:Y:S02]  /*18a60*/  SHFL.IDX P6, R14, R13, R12, R11 ;  /* 0x0000000c0d0e7389 */ /* 0x00006400000c000b */
[----:B01----:R-:W-:Y:S01]  /*18a70*/  ENDCOLLECTIVE ;  /* 0x000000000000791b */ /* 0x003fe20003800000 */
.L_x_2676:
        /* <DEDUP_REMOVED lines=18> */
.L_x_2677:
[----:B------:R-:W-:-:S05]  /*18ba0*/  VIADD R4, R17, 0x40 ;  /* 0x0000004011047836 */ /* 0x000fca0000000000 */
[----:B------:R-:W-:Y:S01]  /*18bb0*/  ISETP.GE.AND P3, PT, R4, R2, PT ;  /* 0x000000020400720c */ /* 0x000fe20003f66270 */
[----:B------:R-:W-:Y:S02]  /*18bc0*/  IMAD.MOV.U32 R13, RZ, RZ, R3 ;  /* 0x000000ffff0d7224 */ /* 0x000fe400078e0003 */
[----:B------:R-:W-:-:S10]  /*18bd0*/  IMAD.MOV.U32 R4, RZ, RZ, R14 ;  /* 0x000000ffff047224 */ /* 0x000fd400078e000e */
[----:B------:R-:W-:Y:S05]  /*18be0*/  WARPSYNC.COLLECTIVE R15, `(.L_x_2678) ;  /* 0x000000000f087348 */ /* 0x000fea0003c00000 */
[----:B------:R0:W1:Y:S02]  /*18bf0*/  SHFL.IDX P6, R14, R13, R12, R11 ;  /* 0x0000000c0d0e7389 */ /* 0x00006400000c000b */
[----:B01----:R-:W-:Y:S01]  /*18c00*/  ENDCOLLECTIVE ;  /* 0x000000000000791b */ /* 0x003fe20003800000 */
.L_x_2678:
        /* <DEDUP_REMOVED lines=18> */
.L_x_2679:
[----:B------:R-:W-:-:S05]  /*18d30*/  VIADD R4, R17, 0x50 ;  /* 0x0000005011047836 */ /* 0x000fca0000000000 */
[----:B------:R-:W-:Y:S01]  /*18d40*/  ISETP.GE.AND P3, PT, R4, R2, PT ;  /* 0x000000020400720c */ /* 0x000fe20003f66270 */
[----:B------:R-:W-:Y:S02]  /*18d50*/  IMAD.MOV.U32 R13, RZ, RZ, R3 ;  /* 0x000000ffff0d7224 */ /* 0x000fe400078e0003 */
[----:B------:R-:W-:-:S10]  /*18d60*/  IMAD.MOV.U32 R4, RZ, RZ, R14 ;  /* 0x000000ffff047224 */ /* 0x000fd400078e000e */
[----:B------:R-:W-:Y:S05]  /*18d70*/  WARPSYNC.COLLECTIVE R15, `(.L_x_2680) ;  /* 0x000000000f087348 */ /* 0x000fea0003c00000 */
[----:B------:R0:W1:Y:S02]  /*18d80*/  SHFL.IDX P6, R14, R13, R12, R11 ;  /* 0x0000000c0d0e7389 */ /* 0x00006400000c000b */
[----:B01----:R-:W-:Y:S01]  /*18d90*/  ENDCOLLECTIVE ;  /* 0x000000000000791b */ /* 0x003fe20003800000 */
.L_x_2680:
[----:B------:R-:W-:Y:S01]  /*18da0*/  ULDC.64 UR4, c[0x0][0x208] ;  /* 0x0000820000047ab9 */ /* 0x000fe20000000a00 */
[----:B------:R-:W-:Y:S02]  /*18db0*/  IMAD.MOV.U32 R13, RZ, RZ, R0 ;  /* 0x000000ffff0d7224 */ /* 0x000fe400078e0000 */
[----:B------:R-:W-:Y:S02]  /*18dc0*/  IMAD.MOV.U32 R12, RZ, RZ, 0x6 ;  /* 0x00000006ff0c7424 */ /* 0x000fe400078e00ff */
[----:B------:R-:W-:-:S05]  /*18dd0*/  IMAD.MOV.U32 R5, RZ, RZ, R14 ;  /* 0x000000ffff057224 */ /* 0x000fca00078e000e */
[----:B------:R-:W-:-:S05]  /*18de0*/  @!P3 LEA R5, P4, R10, R5, 0x1 ;  /* 0x000000050a05b211 */ /* 0x000fca00078808ff */
[----:B------:R-:W-:Y:S01]  /*18df0*/  @!P3 IMAD.X R4, RZ, RZ, R4, P4 ;  /* 0x000000ffff04b224 */ /* 0x000fe200020e0604 */
[----:B------:R-:W-:-:S04]  /*18e00*/  ISETP.GE.AND P4, PT, R7, R2, PT ;  /* 0x000000020700720c */ /* 0x000fc80003f86270 */
        /* <DEDUP_REMOVED lines=12> */
.L_x_2681:
[----:B------:R-:W-:Y:S02]  /*18ed0*/  IMAD.MOV.U32 R13, RZ, RZ, R3 ;  /* 0x000000ffff0d7224 */ /* 0x000fe400078e0003 */
[----:B------:R-:W-:-:S07]  /*18ee0*/  IMAD.MOV.U32 R4, RZ, RZ, R14 ;  /* 0x000000ffff047224 */ /* 0x000fce00078e000e */
[----:B------:R-:W-:Y:S05]  /*18ef0*/  WARPSYNC.COLLECTIVE R15, `(.L_x_2682) ;  /* 0x000000000f087348 */ /* 0x000fea0003c00000 */
[----:B------:R0:W1:Y:S02]  /*18f00*/  SHFL.IDX P6, R14, R13, R12, R11 ;  /* 0x0000000c0d0e7389 */ /* 0x00006400000c000b */
[----:B01----:R-:W-:Y:S01]  /*18f10*/  ENDCOLLECTIVE ;  /* 0x000000000000791b */ /* 0x003fe20003800000 */
.L_x_2682:
        /* <DEDUP_REMOVED lines=18> */
.L_x_2683:
[----:B------:R-:W-:Y:S02]  /*19040*/  IMAD.MOV.U32 R13, RZ, RZ, R3 ;  /* 0x000000ffff0d7224 */ /* 0x000fe400078e0003 */
[----:B------:R-:W-:-:S07]  /*19050*/  IMAD.MOV.U32 R0, RZ, RZ, R14 ;  /* 0x000000ffff007224 */ /* 0x000fce00078e000e */
[----:B------:R-:W-:Y:S05]  /*19060*/  WARPSYNC.COLLECTIVE R15, `(.L_x_2684) ;  /* 0x000000000f087348 */ /* 0x000fea0003c00000 */
[----:B------:R0:W1:Y:S02]  /*19070*/  SHFL.IDX P6, R14, R13, R12, R11 ;  /* 0x0000000c0d0e7389 */ /* 0x00006400000c000b */
[----:B01----:R-:W-:Y:S01]  /*19080*/  ENDCOLLECTIVE ;  /* 0x000000000000791b */ /* 0x003fe20003800000 */
.L_x_2684:
[----:B------:R-:W-:Y:S01]  /*19090*/  IMAD.MOV.U32 R3, RZ, RZ, R14 ;  /* 0x000000ffff037224 */ /* 0x000fe200078e000e */
[----:B------:R-:W-:Y:S06]  /*190a0*/  BRA `(.L_x_2685) ;  /* 0xffffffb000207947 */ /* 0x000fec000383ffff */
.L_x_2567:
[----:B0-----:R-:W2:Y:S02]  /*190b0*/  LDL R2, [R1+0x4] ;  /* 0x0000040001027983 */ /* 0x001ea40000100800 */
[----:B--2---:R0:W1:Y:S02]  /*190c0*/  SYNCS.PHASECHK.TRANS64.TRYWAIT P0, [R2+URZ+0x36820], R0 ;  /* 0x03682000020075a7 */ /* 0x004064000800017f */
[----:B-1----:R-:W-:Y:S05]  /*190d0*/  @!P0 NANOSLEEP.SYNCS 0x989680 ;  /* 0x009896800000895d */ /* 0x002fea0003900000 */
[----:B------:R-:W1:Y:S02]  /*190e0*/  @!P0 SYNCS.PHASECHK.TRANS64 P0, [R2+URZ+0x36820], R0 ;  /* 0x03682000020085a7 */ /* 0x000e64000800007f */
[----:B-1----:R-:W-:Y:S05]  /*190f0*/  @!P0 BRA `(.L_x_2567) ;  /* 0xfffffffc00ec8947 */ /* 0x002fea000383ffff */
[----:B------:R-:W-:Y:S05]  /*19100*/  BRA `(.L_x_2686) ;  /* 0xffffffb0009c7947 */ /* 0x000fea000383ffff */
.L_x_2576:
[----:B-1----:R1:W2:Y:S02]  /*19110*/  SYNCS.PHASECHK.TRANS64.TRYWAIT P0, [R2+URZ+0x36840], R0 ;  /* 0x03684000020075a7 */ /* 0x0022a4000800017f */
[----:B--2---:R-:W-:Y:S05]  /*19120*/  @!P0 NANOSLEEP.SYNCS 0x989680 ;  /* 0x009896800000895d */ /* 0x004fea0003900000 */
[----:B------:R-:W2:Y:S02]  /*19130*/  @!P0 SYNCS.PHASECHK.TRANS64 P0, [R2+URZ+0x36840], R0 ;  /* 0x03684000020085a7 */ /* 0x000ea4000800007f */
[----:B--2---:R-:W-:Y:S05]  /*19140*/  @!P0 BRA `(.L_x_2576) ;  /* 0xfffffffc00f08947 */ /* 0x004fea000383ffff */
[----:B------:R-:W-:Y:S05]  /*19150*/  BRA `(.L_x_2687) ;  /* 0xffffffb400647947 */ /* 0x000fea000383ffff */
.L_x_2583:
[----:B0-----:R0:W1:Y:S02]  /*19160*/  SYNCS.PHASECHK.TRANS64.TRYWAIT P0, [R2+URZ+0x60], R0 ;  /* 0x00006000020075a7 */ /* 0x001064000800017f */
[----:B-1----:R-:W-:Y:S05]  /*19170*/  @!P0 NANOSLEEP.SYNCS 0x989680 ;  /* 0x009896800000895d */ /* 0x002fea0003900000 */
[----:B------:R-:W1:Y:S02]  /*19180*/  @!P0 SYNCS.PHASECHK.TRANS64 P0, [R2+URZ+0x60], R0 ;  /* 0x00006000020085a7 */ /* 0x000e64000800007f */
[----:B-1----:R-:W-:Y:S05]  /*19190*/  @!P0 BRA `(.L_x_2583) ;  /* 0xfffffffc00f08947 */ /* 0x002fea000383ffff */
[----:B------:R-:W-:Y:S05]  /*191a0*/  BRA `(.L_x_2688) ;  /* 0xffffffb800807947 */ /* 0x000fea000383ffff */
.L_x_2593:
[----:B---3--:R3:W4:Y:S02]  /*191b0*/  SYNCS.PHASECHK.TRANS64.TRYWAIT P0, [R3+URZ+0x36840], R2 ;  /* 0x03684002030075a7 */ /* 0x008724000800017f */
[----:B----4-:R-:W-:Y:S05]  /*191c0*/  @!P0 NANOSLEEP.SYNCS 0x989680 ;  /* 0x009896800000895d */ /* 0x010fea0003900000 */
[----:B------:R-:W4:Y:S02]  /*191d0*/  @!P0 SYNCS.PHASECHK.TRANS64 P0, [R3+URZ+0x36840], R2 ;  /* 0x03684002030085a7 */ /* 0x000f24000800007f */
[----:B----4-:R-:W-:Y:S05]  /*191e0*/  @!P0 BRA `(.L_x_2593) ;  /* 0xfffffffc00f08947 */ /* 0x010fea000383ffff */
[----:B------:R-:W-:Y:S05]  /*191f0*/  BRA `(.L_x_2689) ;  /* 0xffffffc000687947 */ /* 0x000fea000383ffff */
.L_x_2600:
[----:B--2---:R2:W3:Y:S02]  /*19200*/  SYNCS.PHASECHK.TRANS64.TRYWAIT P0, [R2+URZ+0x60], R3 ;  /* 0x00006003020075a7 */ /* 0x0044e4000800017f */
[----:B---3--:R-:W-:Y:S05]  /*19210*/  @!P0 NANOSLEEP.SYNCS 0x989680 ;  /* 0x009896800000895d */ /* 0x008fea0003900000 */
[----:B------:R-:W3:Y:S02]  /*19220*/  @!P0 SYNCS.PHASECHK.TRANS64 P0, [R2+URZ+0x60], R3 ;  /* 0x00006003020085a7 */ /* 0x000ee4000800007f */
[----:B---3--:R-:W-:Y:S05]  /*19230*/  @!P0 BRA `(.L_x_2600) ;  /* 0xfffffffc00f08947 */ /* 0x008fea000383ffff */
[----:B------:R-:W-:Y:S05]  /*19240*/  BRA `(.L_x_2690) ;  /* 0xffffffc400847947 */ /* 0x000fea000383ffff */
.L_x_2610:
[----:B----4-:R4:W0:Y:S02]  /*19250*/  SYNCS.PHASECHK.TRANS64.TRYWAIT P0, [R2+URZ+0x36840], R3 ;  /* 0x03684003020075a7 */ /* 0x010824000800017f */
[----:B0-----:R-:W-:Y:S05]  /*19260*/  @!P0 NANOSLEEP.SYNCS 0x989680 ;  /* 0x009896800000895d */ /* 0x001fea0003900000 */
[----:B------:R-:W0:Y:S02]  /*19270*/  @!P0 SYNCS.PHASECHK.TRANS64 P0, [R2+URZ+0x36840], R3 ;  /* 0x03684003020085a7 */ /* 0x000e24000800007f */
[----:B0-----:R-:W-:Y:S05]  /*19280*/  @!P0 BRA `(.L_x_2610) ;  /* 0xfffffffc00f08947 */ /* 0x001fea000383ffff */
[----:B------:R-:W-:Y:S05]  /*19290*/  BRA `(.L_x_2691) ;  /* 0xffffffcc003c7947 */ /* 0x000fea000383ffff */
.L_x_2617:
[----:B--2---:R2:W3:Y:S02]  /*192a0*/  SYNCS.PHASECHK.TRANS64.TRYWAIT P0, [R2+URZ+0x60], R5 ;  /* 0x00006005020075a7 */ /* 0x0044e4000800017f */
[----:B---3--:R-:W-:Y:S05]  /*192b0*/  @!P0 NANOSLEEP.SYNCS 0x989680 ;  /* 0x009896800000895d */ /* 0x008fea0003900000 */
[----:B------:R-:W3:Y:S02]  /*192c0*/  @!P0 SYNCS.PHASECHK.TRANS64 P0, [R2+URZ+0x60], R5 ;  /* 0x00006005020085a7 */ /* 0x000ee4000800007f */
[----:B---3--:R-:W-:Y:S05]  /*192d0*/  @!P0 BRA `(.L_x_2617) ;  /* 0xfffffffc00f08947 */ /* 0x008fea000383ffff */
[----:B------:R-:W-:Y:S05]  /*192e0*/  BRA `(.L_x_2692) ;  /* 0xffffffd000587947 */ /* 0x000fea000383ffff */
.L_x_2629:
[----:B0-----:R0:W2:Y:S02]  /*192f0*/  SYNCS.PHASECHK.TRANS64.TRYWAIT P0, [R0+URZ+0x36860], R2 ;  /* 0x03686002000075a7 */ /* 0x0010a4000800017f */
[----:B--2---:R-:W-:Y:S05]  /*19300*/  @!P0 NANOSLEEP.SYNCS 0x989680 ;  /* 0x009896800000895d */ /* 0x004fea0003900000 */
[----:B------:R-:W2:Y:S02]  /*19310*/  @!P0 SYNCS.PHASECHK.TRANS64 P0, [R0+URZ+0x36860], R2 ;  /* 0x03686002000085a7 */ /* 0x000ea4000800007f */
[----:B--2---:R-:W-:Y:S05]  /*19320*/  @!P0 BRA `(.L_x_2629) ;  /* 0xfffffffc00f08947 */ /* 0x004fea000383ffff */
[----:B------:R-:W-:Y:S05]  /*19330*/  BRA `(.L_x_2693) ;  /* 0xffffffd400f47947 */ /* 0x000fea000383ffff */
.L_x_2637:
[----:B------:R-:W-:Y:S01]  /*19340*/  BSSY B0, `(.L_x_2694) ;  /* 0x0000008000007945 */ /* 0x000fe20003800000 */
[----:B------:R-:W-:Y:S02]  /*19350*/  IMAD.MOV.U32 R13, RZ, RZ, R16 ;  /* 0x000000ffff0d7224 */ /* 0x000fe400078e0010 */
[----:B------:R-:W-:Y:S02]  /*19360*/  IMAD.MOV.U32 R12, RZ, RZ, RZ ;  /* 0x000000ffff0c7224 */ /* 0x000fe400078e00ff */
[----:B------:R-:W-:Y:S02]  /*19370*/  IMAD.MOV.U32 R11, RZ, RZ, 0x1f ;  /* 0x0000001fff0b7424 */ /* 0x000fe400078e00ff */
[----:B------:R-:W-:-:S07]  /*19380*/  IMAD.MOV.U32 R15, RZ, RZ, -0x1 ;  /* 0xffffffffff0f7424 */ /* 0x000fce00078e00ff */
[----:B-1--45:R-:W-:Y:S05]  /*19390*/  WARPSYNC.COLLECTIVE R15, `(.L_x_2695) ;  /* 0x000000000f087348 */ /* 0x032fea0003c00000 */
[----:B------:R0:W2:Y:S02]  /*193a0*/  SHFL.IDX P6, R14, R13, R12, R11 ;  /* 0x0000000c0d0e7389 */ /* 0x0000a400000c000b */
[----:B012-45:R-:W-:Y:S01]  /*193b0*/  ENDCOLLECTIVE ;  /* 0x000000000000791b */ /* 0x037fe20003800000 */
.L_x_2695:
[----:B------:R-:W-:Y:S05]  /*193c0*/  BSYNC B0 ;  /* 0x0000000000007941 */ /* 0x000fea0003800000 */
.L_x_2694:
        /* <DEDUP_REMOVED lines=9> */
.L_x_2696:
        /* <DEDUP_REMOVED lines=19> */
.L_x_2697:
[----:B------:R-:W-:Y:S01]  /*19590*/  IMAD.MOV.U32 R12, RZ, RZ, 0x2 ;  /* 0x00000002ff0c7424 */ /* 0x000fe200078e00ff */
[----:B------:R-:W-:-:S05]  /*195a0*/  SEL R7, R14, RZ, P1 ;  /* 0x000000ff0e077207 */ /* 0x000fca0000800000 */
[----:B------:R-:W-:-:S04]  /*195b0*/  IMAD.IADD R3, R2, 0x1, R7 ;  /* 0x0000000102037824 */ /* 0x000fc800078e0207 */
[----:B------:R-:W-:-:S07]  /*195c0*/  IMAD.MOV.U32 R13, RZ, RZ, R3 ;  /* 0x000000ffff0d7224 */ /* 0x000fce00078e0003 */
[----:B------:R-:W-:Y:S05]  /*195d0*/  WARPSYNC.COLLECTIVE R15, `(.L_x_2698) ;  /* 0x000000000f087348 */ /* 0x000fea0003c00000 */
[----:B------:R0:W1:Y:S02]  /*195e0*/  SHFL.UP P6, R14, R13, R12, R11 ;  /* 0x0400000c0d0e7389 */ /* 0x00006400000c000b */
[----:B01----:R-:W-:Y:S01]  /*195f0*/  ENDCOLLECTIVE ;  /* 0x000000000000791b */ /* 0x003fe20003800000 */
.L_x_2698:
        /* <DEDUP_REMOVED lines=8> */
.L_x_2699:
        /* <DEDUP_REMOVED lines=8> */
.L_x_2700:
        /* <DEDUP_REMOVED lines=8> */
.L_x_2701:
        /* <DEDUP_REMOVED lines=9> */
.L_x_2702:
[----:B------:R-:W-:Y:S01]  /*19810*/  IMAD.MOV.U32 R16, RZ, RZ, R14 ;  /* 0x000000ffff107224 */ /* 0x000fe200078e000e */
[----:B------:R-:W-:Y:S06]  /*19820*/  BRA `(.L_x_2703) ;  /* 0xffffffd800bc7947 */ /* 0x000fec000383ffff */
.L_x_2642:
[----:B------:R-:W-:Y:S01]  /*19830*/  BSSY B0, `(.L_x_2704) ;  /* 0x0000008000007945 */ /* 0x000fe20003800000 */
[----:B-----5:R-:W-:Y:S02]  /*19840*/  IMAD.MOV.U32 R13, RZ, RZ, R2 ;  /* 0x000000ffff0d7224 */ /* 0x020fe400078e0002 */
[----:B------:R-:W-:Y:S02]  /*19850*/  IMAD.MOV.U32 R12, RZ, RZ, 0x1 ;  /* 0x00000001ff0c7424 */ /* 0x000fe400078e00ff */
[----:B------:R-:W-:Y:S02]  /*19860*/  IMAD.MOV.U32 R11, RZ, RZ, RZ ;  /* 0x000000ffff0b7224 */ /* 0x000fe400078e00ff */
[----:B------:R-:W-:-:S07]  /*19870*/  IMAD.MOV.U32 R15, RZ, RZ, -0x1 ;  /* 0xffffffffff0f7424 */ /* 0x000fce00078e00ff */
[----:B01--4-:R-:W-:Y:S05]  /*19880*/  WARPSYNC.COLLECTIVE R15, `(.L_x_2705) ;  /* 0x000000000f087348 */ /* 0x013fea0003c00000 */
[----:B------:R2:W3:Y:S02]  /*19890*/  SHFL.UP P6, R14, R13, R12, R11 ;  /* 0x0400000c0d0e7389 */ /* 0x0004e400000c000b */
[----:B01234-:R-:W-:Y:S01]  /*198a0*/  ENDCOLLECTIVE ;  /* 0x000000000000791b */ /* 0x01ffe20003800000 */
.L_x_2705:
[----:B------:R-:W-:Y:S05]  /*198b0*/  BSYNC B0 ;  /* 0x0000000000007941 */ /* 0x000fea0003800000 */
.L_x_2704:
        /* <DEDUP_REMOVED lines=9> */
.L_x_2706:
[----:B------:R-:W-:Y:S01]  /*19950*/  IMAD.MOV.U32 R12, RZ, RZ, 0x4 ;  /* 0x00000004ff0c7424 */ /* 0x000fe200078e00ff */
[----:B------:R-:W-:-:S05]  /*19960*/  SEL R14, R14, RZ, P2 ;  /* 0x000000ff0e0e7207 */ /* 0x000fca0001000000 */
[----:B------:R-:W-:-:S04]  /*19970*/  IMAD.IADD R3, R3, 0x1, R14 ;  /* 0x0000000103037824 */ /* 0x000fc800078e020e */
[----:B------:R-:W-:-:S07]  /*19980*/  IMAD.MOV.U32 R13, RZ, RZ, R3 ;  /* 0x000000ffff0d7224 */ /* 0x000fce00078e0003 */
[----:B------:R-:W-:Y:S05]  /*19990*/  WARPSYNC.COLLECTIVE R15, `(.L_x_2707) ;  /* 0x000000000f087348 */ /* 0x000fea0003c00000 */
[----:B------:R0:W1:Y:S02]  /*199a0*/  SHFL.UP P6, R14, R13, R12, R11 ;  /* 0x0400000c0d0e7389 */ /* 0x00006400000c000b */
[----:B01----:R-:W-:Y:S01]  /*199b0*/  ENDCOLLECTIVE ;  /* 0x000000000000791b */ /* 0x003fe20003800000 */
.L_x_2707:
[----:B------:R-:W-:Y:S01]  /*199c0*/  IMAD.MOV.U32 R12, RZ, RZ, 0x8 ;  /* 0x00000008ff0c7424 */ /* 0x000fe200078e00ff */
[----:B------:R-:W-:-:S05]  /*199d0*/  SEL R14, R14, RZ, P3 ;  /* 0x000000ff0e0e7207 */ /* 0x000fca0001800000 */
[----:B------:R-:W-:-:S04]  /*199e0*/  IMAD.IADD R3, R3, 0x1, R14 ;  /* 0x0000000103037824 */ /* 0x000fc800078e020e */
[----:B------:R-:W-:-:S07]  /*199f0*/  IMAD.MOV.U32 R13, RZ, RZ, R3 ;  /* 0x000000ffff0d7224 */ /* 0x000fce00078e0003 */
[----:B------:R-:W-:Y:S05]  /*19a00*/  WARPSYNC.COLLECTIVE R15, `(.L_x_2708) ;  /* 0x000000000f087348 */ /* 0x000fea0003c00000 */
[----:B------:R0:W1:Y:S02]  /*19a10*/  SHFL.UP P6, R14, R13, R12, R11 ;  /* 0x0400000c0d0e7389 */ /* 0x00006400000c000b */
[----:B01----:R-:W-:Y:S01]  /*19a20*/  ENDCOLLECTIVE ;  /* 0x000000000000791b */ /* 0x003fe20003800000 */
.L_x_2708:
[----:B------:R-:W-:Y:S01]  /*19a30*/  IMAD.MOV.U32 R12, RZ, RZ, 0x10 ;  /* 0x00000010ff0c7424 */ /* 0x000fe200078e00ff */
[----:B------:R-:W-:-:S05]  /*19a40*/  SEL R14, R14, RZ, P4 ;  /* 0x000000ff0e0e7207 */ /* 0x000fca0002000000 */
[----:B------:R-:W-:-:S04]  /*19a50*/  IMAD.IADD R3, R3, 0x1, R14 ;  /* 0x0000000103037824 */ /* 0x000fc800078e020e */
[----:B------:R-:W-:-:S07]  /*19a60*/  IMAD.MOV.U32 R13, RZ, RZ, R3 ;  /* 0x000000ffff0d7224 */ /* 0x000fce00078e0003 */
[----:B------:R-:W-:Y:S05]  /*19a70*/  WARPSYNC.COLLECTIVE R15, `(.L_x_2709) ;  /* 0x000000000f087348 */ /* 0x000fea0003c00000 */
[----:B------:R0:W1:Y:S02]  /*19a80*/  SHFL.UP P6, R14, R13, R12, R11 ;  /* 0x0400000c0d0e7389 */ /* 0x00006400000c000b */
[----:B01----:R-:W-:Y:S01]  /*19a90*/  ENDCOLLECTIVE ;  /* 0x000000000000791b */ /* 0x003fe20003800000 */
.L_x_2709:
        /* <DEDUP_REMOVED lines=8> */
.L_x_2710:
[----:B------:R-:W-:Y:S01]  /*19b20*/  IMAD.MOV.U32 R16, RZ, RZ, R14 ;  /* 0x000000ffff107224 */ /* 0x000fe200078e000e */
[----:B------:R-:W-:Y:S06]  /*19b30*/  BRA `(.L_x_2711) ;  /* 0xffffffd800987947 */ /* 0x000fec000383ffff */
.L_x_2644:
[----:B------:R-:W-:Y:S01]  /*19b40*/  BSSY B0, `(.L_x_2712) ;  /* 0x0000006000007945 */ /* 0x000fe20003800000 */
[----:B------:R-:W-:Y:S01]  /*19b50*/  PLOP3.LUT P6, PT, P6, PT, PT, 0x8, 0x0 ;  /* 0x000000000000781c */ /* 0x000fe200037ce170 */
[----:B------:R-:W-:-:S12]  /*19b60*/  IMAD.MOV.U32 R15, RZ, RZ, -0x1 ;  /* 0xffffffffff0f7424 */ /* 0x000fd800078e00ff */
[----:B01--45:R-:W-:Y:S05]  /*19b70*/  WARPSYNC.COLLECTIVE R15, `(.L_x_2713) ;  /* 0x000000000f087348 */ /* 0x033fea0003c00000 */
[----:B------:R-:W-:Y:S01]  /*19b80*/  VOTE.ANY R14, PT, P6 ;  /* 0x00000000000e7806 */ /* 0x000fe200030e0100 */
[----:B01--45:R-:W-:Y:S06]  /*19b90*/  ENDCOLLECTIVE ;  /* 0x000000000000791b */ /* 0x033fec0003800000 */
.L_x_2713:
[----:B------:R-:W-:Y:S05]  /*19ba0*/  BSYNC B0 ;  /* 0x0000000000007941 */ /* 0x000fea0003800000 */
.L_x_2712:
        /* <DEDUP_REMOVED lines=9> */
.L_x_2714:
[----:B------:R-:W-:Y:S01]  /*19c40*/  IMAD.MOV.U32 R17, RZ, RZ, R14 ;  /* 0x000000ffff117224 */ /* 0x000fe200078e000e */
[----:B------:R-:W-:Y:S06]  /*19c50*/  BRA `(.L_x_2715) ;  /* 0xffffffd800887947 */ /* 0x000fec000383ffff */
.L_x_2646:
[----:B------:R-:W-:Y:S01]  /*19c60*/  BSSY B0, `(.L_x_2716) ;  /* 0x0000007000007945 */ /* 0x000fe20003800000 */
[----:B------:R-:W-:Y:S02]  /*19c70*/  IMAD.MOV.U32 R13, RZ, RZ, R3 ;  /* 0x000000ffff0d7224 */ /* 0x000fe400078e0003 */
[----:B------:R-:W-:Y:S02]  /*19c80*/  IMAD.MOV.U32 R11, RZ, RZ, 0x1f ;  /* 0x0000001fff0b7424 */ /* 0x000fe400078e00ff */
[----:B------:R-:W-:-:S07]  /*19c90*/  IMAD.MOV.U32 R15, RZ, RZ, -0x1 ;  /* 0xffffffffff0f7424 */ /* 0x000fce00078e00ff */
[----:B012345:R-:W-:Y:S05]  /*19ca0*/  WARPSYNC.COLLECTIVE R15, `(.L_x_2717) ;  /* 0x000000000f087348 */ /* 0x03ffea0003c00000 */
[----:B------:R0:W0:Y:S02]  /*19cb0*/  SHFL.IDX P6, R14, R13, R12, R11 ;  /* 0x0000000c0d0e7389 */ /* 0x00002400000c000b */
[----:B012345:R-:W-:Y:S01]  /*19cc0*/  ENDCOLLECTIVE ;  /* 0x000000000000791b */ /* 0x03ffe20003800000 */
.L_x_2717:
[----:B------:R-:W-:Y:S05]  /*19cd0*/  BSYNC B0 ;  /* 0x0000000000007941 */ /* 0x000fea0003800000 */
.L_x_2716:
[----:B------:R-:W-:Y:S01]  /*19ce0*/  IMAD.MOV.U32 R3, RZ, RZ, R14 ;  /* 0x000000ffff037224 */ /* 0x000fe200078e000e */
[----:B------:R-:W-:Y:S06]  /*19cf0*/  BRA `(.L_x_2718) ;  /* 0xffffffd8007c7947 */ /* 0x000fec000383ffff */
.L_x_2650:
[----:B0-----:R0:W2:Y:S02]  /*19d00*/  SYNCS.PHASECHK.TRANS64.TRYWAIT P0, [R0+URZ+0x36820], R3 ;  /* 0x03682003000075a7 */ /* 0x0010a4000800017f */
[----:B--2---:R-:W-:Y:S05]  /*19d10*/  @!P0 NANOSLEEP.SYNCS 0x989680 ;  /* 0x009896800000895d */ /* 0x004fea0003900000 */
[----:B------:R-:W2:Y:S02]  /*19d20*/  @!P0 SYNCS.PHASECHK.TRANS64 P0, [R0+URZ+0x36820], R3 ;  /* 0x03682003000085a7 */ /* 0x000ea4000800007f */
[----:B--2---:R-:W-:Y:S05]  /*19d30*/  @!P0 BRA `(.L_x_2650) ;  /* 0xfffffffc00f08947 */ /* 0x004fea000383ffff */
[----:B------:R-:W-:Y:S05]  /*19d40*/  BRA `(.L_x_2719) ;  /* 0xffffffe000047947 */ /* 0x000fea000383ffff */
.L_x_2651:
        /* <DEDUP_REMOVED lines=11> */
.L_x_2721:
[----:B------:R-:W-:Y:S05]  /*19e00*/  BSYNC B0 ;  /* 0x0000000000007941 */ /* 0x000fea0003800000 */
.L_x_2720:
[----:B------:R-:W-:Y:S05]  /*19e10*/  BRA `(.L_x_2722) ;  /* 0xffffffdc00ec7947 */ /* 0x000fea000383ffff */
.L_x_2654:
[----:B------:R-:W-:Y:S01]  /*19e20*/  BSSY B1, `(.L_x_2723) ;  /* 0x0000006000017945 */ /* 0x000fe20003800000 */
[----:B------:R-:W-:-:S07]  /*19e30*/  IMAD.MOV.U32 R15, RZ, RZ, -0x1 ;  /* 0xffffffffff0f7424 */ /* 0x000fce00078e00ff */
[----:B012-45:R-:W-:Y:S05]  /*19e40*/  WARPSYNC.COLLECTIVE R15, `(.L_x_2724) ;  /* 0x000000000f0c7348 */ /* 0x037fea0003c00000 */
[----:B------:R-:W-:Y:S02]  /*19e50*/  ELECT P6, UR62, PT ;  /* 0x00000000003e782f */ /* 0x000fe400038c0000 */
[----:B------:R-:W-:Y:S01]  /*19e60*/  MOV R14, UR62 ;  /* 0x0000003e000e7c02 */ /* 0x000fe20008000f00 */
[----:B012-45:R-:W-:Y:S10]  /*19e70*/  ENDCOLLECTIVE ;  /* 0x000000000000791b */ /* 0x037ff40003800000 */
.L_x_2724:
[----:B------:R-:W-:Y:S05]  /*19e80*/  BSYNC B1 ;  /* 0x0000000000017941 */ /* 0x000fea0003800000 */
.L_x_2723:
[----:B------:R-:W-:Y:S05]  /*19e90*/  BRA `(.L_x_2725) ;  /* 0xffffffdc00e47947 */ /* 0x000fea000383ffff */
.L_x_2656:
[----:B0-----:R0:W2:Y:S02]  /*19ea0*/  SYNCS.PHASECHK.TRANS64.TRYWAIT P0, [R6+URZ], R5 ;  /* 0x00000005060075a7 */ /* 0x0010a4000800017f */
[----:B--2---:R-:W-:Y:S05]  /*19eb0*/  @!P0 NANOSLEEP.SYNCS 0x989680 ;  /* 0x009896800000895d */ /* 0x004fea0003900000 */
[----:B------:R-:W2:Y:S02]  /*19ec0*/  @!P0 SYNCS.PHASECHK.TRANS64 P0, [R6+URZ], R5 ;  /* 0x00000005060085a7 */ /* 0x000ea4000800007f */
[----:B--2---:R-:W-:Y:S05]  /*19ed0*/  @!P0 BRA `(.L_x_2656) ;  /* 0xfffffffc00f08947 */ /* 0x004fea000383ffff */
[----:B------:R-:W-:Y:S05]  /*19ee0*/  BRA `(.L_x_2726) ;  /* 0xffffffe000287947 */ /* 0x000fea000383ffff */
.L_x_2657:
[----:B--2---:R2:W3:Y:S02]  /*19ef0*/  SYNCS.PHASECHK.TRANS64.TRYWAIT P0, [R7+URZ], R2 ;  /* 0x00000002070075a7 */ /* 0x0044e4000800017f */
[----:B---3--:R-:W-:Y:S05]  /*19f00*/  @!P0 NANOSLEEP.SYNCS 0x989680 ;  /* 0x009896800000895d */ /* 0x008fea0003900000 */
[----:B------:R-:W3:Y:S02]  /*19f10*/  @!P0 SYNCS.PHASECHK.TRANS64 P0, [R7+URZ], R2 ;  /* 0x00000002070085a7 */ /* 0x000ee4000800007f */
[----:B---3--:R-:W-:Y:S05]  /*19f20*/  @!P0 BRA `(.L_x_2657) ;  /* 0xfffffffc00f08947 */ /* 0x008fea000383ffff */
[----:B------:R-:W-:Y:S05]  /*19f30*/  BRA `(.L_x_2727) ;  /* 0xffffffe0001c7947 */ /* 0x000fea000383ffff */
.L_x_2659:
[----:B---3--:R3:W4:Y:S02]  /*19f40*/  SYNCS.PHASECHK.TRANS64.TRYWAIT P0, [R4+URZ], R5 ;  /* 0x00000005040075a7 */ /* 0x008724000800017f */
[----:B----4-:R-:W-:Y:S05]  /*19f50*/  @!P0 NANOSLEEP.SYNCS 0x989680 ;  /* 0x009896800000895d */ /* 0x010fea0003900000 */
[----:B------:R-:W4:Y:S02]  /*19f60*/  @!P0 SYNCS.PHASECHK.TRANS64 P0, [R4+URZ], R5 ;  /* 0x00000005040085a7 */ /* 0x000f24000800007f */
[----:B----4-:R-:W-:Y:S05]  /*19f70*/  @!P0 BRA `(.L_x_2659) ;  /* 0xfffffffc00f08947 */ /* 0x010fea000383ffff */
[----:B------:R-:W-:Y:S05]  /*19f80*/  BRA `(.L_x_2728) ;  /* 0xffffffe000247947 */ /* 0x000fea000383ffff */
.L_x_2729:
        /* <DEDUP_REMOVED lines=15> */
.L_x_3247:


//--------------------- .text._ZN7cutlass13device_kernelIN5flash11enable_sm90INS1_16FlashAttnFwdSm90INS1_25CollectiveMainloopFwdSm90ILi2EN4cute5tupleIJNS5_1CILi1EEES8_S8_EEENS6_IJNS7_ILi128EEENS7_ILi112EEENS7_ILi192EEEEEELi192ENS_6half_tEfNS_4arch4Sm90ELb1ELb0ELb0ELb1ELb0ELb1ELb0ELb1ELb1ELb1ELb0ELb0EEENS1_21CollectiveEpilogueFwdINS6_IJSA_SC_SB_EEES9_SE_SG_Li256ELb1ELb1ELb0ELb0EEENS1_36VarlenDynamicPersistentTileSchedulerILi128ELi112ELi256ELi128ELb0ELb1ELb1ELb1ELb1ELb1EEEEEEEEEvNT_6ParamsE --------------------------
	.section	.text._ZN7cutlass13device_kernelIN5flash11enable_sm90INS1_16FlashAttnFwdSm90INS1_25CollectiveMainloopFwdSm90ILi2EN4cute5tupleIJNS5_1CILi1EEES8_S8_EEENS6_IJNS7_ILi128EEENS7_ILi112EEENS7_ILi192EEEEEELi192ENS_6half_tEfNS_4arch4Sm90ELb1ELb0ELb0ELb1ELb0ELb1ELb0ELb1ELb1ELb1ELb0ELb0EEENS1_21CollectiveEpilogueFwdINS6_IJSA_SC_SB_EEES9_SE_SG_Li256ELb1ELb1ELb0ELb0EEENS1_36VarlenDynamicPersistentTileSchedulerILi128ELi112ELi256ELi128ELb0ELb1ELb1ELb1ELb1ELb1EEEEEEEEEvNT_6ParamsE,"ax",@progbits
	.align	128
.text._ZN7cutlass13device_kernelIN5flash11enable_sm90INS1_16FlashAttnFwdSm90INS1_25CollectiveMainloopFwdSm90ILi2EN4cute5tupleIJNS5_1CILi1EEES8_S8_EEENS6_IJNS7_ILi128EEENS7_ILi112EEENS7_ILi192EEEEEELi192ENS_6half_tEfNS_4arch4Sm90ELb1ELb0ELb0ELb1ELb0ELb1ELb0ELb1ELb1ELb1ELb0ELb0EEENS1_21CollectiveEpilogueFwdINS6_IJSA_SC_SB_EEES9_SE_SG_Li256ELb1ELb1ELb0ELb0EEENS1_36VarlenDynamicPersistentTileSchedulerILi128ELi112ELi256ELi128ELb0ELb1ELb1ELb1ELb1ELb1EEEEEEEEEvNT_6ParamsE:
        .type           _ZN7cutlass13device_kernelIN5flash11enable_sm90INS1_16FlashAttnFwdSm90INS1_25CollectiveMainloopFwdSm90ILi2EN4cute5tupleIJNS5_1CILi1EEES8_S8_EEENS6_IJNS7_ILi128EEENS7_ILi112EEENS7_ILi192EEEEEELi192ENS_6half_tEfNS_4arch4Sm90ELb1ELb0ELb0ELb1ELb0ELb1ELb0ELb1ELb1ELb1ELb0ELb0EEENS1_21CollectiveEpilogueFwdINS6_IJSA_SC_SB_EEES9_SE_SG_Li256ELb1ELb1ELb0ELb0EEENS1_36VarlenDynamicPersistentTileSchedulerILi128ELi112ELi256ELi128ELb0ELb1ELb1ELb1ELb1ELb1EEEEEEEEEvNT_6ParamsE,@function
        .size           _ZN7cutlass13device_kernelIN5flash11enable_sm90INS1_16FlashAttnFwdSm90INS1_25CollectiveMainloopFwdSm90ILi2EN4cute5tupleIJNS5_1CILi1EEES8_S8_EEENS6_IJNS7_ILi128EEENS7_ILi112EEENS7_ILi192EEEEEELi192ENS_6half_tEfNS_4arch4Sm90ELb1ELb0ELb0ELb1ELb0ELb1ELb0ELb1ELb1ELb1ELb0ELb0EEENS1_21CollectiveEpilogueFwdINS6_IJSA_SC_SB_EEES9_SE_SG_Li256ELb1ELb1ELb0ELb0EEENS1_36VarlenDynamicPersistentTileSchedulerILi128ELi112ELi256ELi128ELb0ELb1ELb1ELb1ELb1ELb1EEEEEEEEEvNT_6ParamsE,(.L_x_3248 - _ZN7cutlass13device_kernelIN5flash11enable_sm90INS1_16FlashAttnFwdSm90INS1_25CollectiveMainloopFwdSm90ILi2EN4cute5tupleIJNS5_1CILi1EEES8_S8_EEENS6_IJNS7_ILi128EEENS7_ILi112EEENS7_ILi192EEEEEELi192ENS_6half_tEfNS_4arch4Sm90ELb1ELb0ELb0ELb1ELb0ELb1ELb0ELb1ELb1ELb1ELb0ELb0EEENS1_21CollectiveEpilogueFwdINS6_IJSA_SC_SB_EEES9_SE_SG_Li256ELb1ELb1ELb0ELb0EEENS1_36VarlenDynamicPersistentTileSchedulerILi128ELi112ELi256ELi128ELb0ELb1ELb1ELb1ELb1ELb1EEEEEEEEEvNT_6ParamsE)
        .other          _ZN7cutlass13device_kernelIN5flash11enable_sm90INS1_16FlashAttnFwdSm90INS1_25CollectiveMainloopFwdSm90ILi2EN4cute5tupleIJNS5_1CILi1EEES8_S8_EEENS6_IJNS7_ILi128EEENS7_ILi112EEENS7_ILi192EEEEEELi192ENS_6half_tEfNS_4arch4Sm90ELb1ELb0ELb0ELb1ELb0ELb1ELb0ELb1ELb1ELb1ELb0ELb0EEENS1_21CollectiveEpilogueFwdINS6_IJSA_SC_SB_EEES9_SE_SG_Li256ELb1ELb1ELb0ELb0EEENS1_36VarlenDynamicPersistentTileSchedulerILi128ELi112ELi256ELi128ELb0ELb1ELb1ELb1ELb1ELb1EEEEEEEEEvNT_6ParamsE,@"STO_CUDA_ENTRY STV_DEFAULT"
_ZN7cutlass13device_kernelIN5flash11enable_sm90INS1_16FlashAttnFwdSm90INS1_25CollectiveMainloopFwdSm90ILi2EN4cute5tupleIJNS5_1CILi1EEES8_S8_EEENS6_IJNS7_ILi128EEENS7_ILi112EEENS7_ILi192EEEEEELi192ENS_6half_tEfNS_4arch4Sm90ELb1ELb0ELb0ELb1ELb0ELb1ELb0ELb1ELb1ELb1ELb0ELb0EEENS1_21CollectiveEpilogueFwdINS6_IJSA_SC_SB_EEES9_SE_SG_Li256ELb1ELb1ELb0ELb0EEENS1_36VarlenDynamicPersistentTileSchedulerILi128ELi112ELi256ELi128ELb0ELb1ELb1ELb1ELb1ELb1EEEEEEEEEvNT_6ParamsE:
        /* <DEDUP_REMOVED lines=24> */
.L_x_2731:
[----:B------:R-:W-:Y:S05]  /*0180*/  BSYNC B0 ;  /* 0x0000000000007941 */ /* 0x000fea0003800000 */
.L_x_2730:
        /* <DEDUP_REMOVED lines=41> */
.L_x_2732:
        /* <DEDUP_REMOVED lines=22> */
.L_x_2733:
        /* <DEDUP_REMOVED lines=18> */
.L_x_2734:
        /* <DEDUP_REMOVED lines=22> */
.L_x_2735:
        /* <DEDUP_REMOVED lines=22> */
.L_x_2736:
        /* <DEDUP_REMOVED lines=10> */
.L_x_2739:
        /* <DEDUP_REMOVED lines=19> */
[----:B------:R-:W-:Y:S02]  /*0b30*/  MOV R17, RZ ;  /* 0x000000ff00117202 */ /* 0x000fe40000000f00 */
[----:B------:R-:W-:Y:S01]  /*0b40*/  CS2R R208, SRZ ;  /* 0x0000000000d07805 */ /* 0x000fe2000001ff00 */
[----:B------:R-:W-:-:S08]  /*0b50*/  IMAD.MOV.U32 R205, RZ, RZ, RZ ;  /* 0x000000ffffcd7224 */ /* 0x000fd000078e00ff */
[----:B------:R-:W-:Y:S01]  /*0b60*/  UIADD3 UR4, UR4, 0x15400, URZ ;  /* 0x0001540004047890 */ /* 0x000fe2000fffe03f */
[----:B--2---:R-:W-:Y:S02]  /*0b70*/  R2UR UR5, R0 ;  /* 0x00000000000572ca */ /* 0x004fe400000e0000 */
[----:B------:R-:W-:-:S04]  /*0b80*/  SHF.R.S32.HI R0, RZ, 0x1f, R18 ;  /* 0x0000001fff007819 */ /* 0x000fc80000011412 */
[----:B0-----:R-:W-:-:S04]  /*0b90*/  LEA.HI R2, R0, R18, RZ, 0x7 ;  /* 0x0000001200027211 */ /* 0x001fc800078f38ff */
[----:B------:R-:W-:Y:S02]  /*0ba0*/  LOP3.LUT R3, R2, 0xffffff80, RZ, 0xc0, !PT ;  /* 0xffffff8002037812 */ /* 0x000fe400078ec0ff */
[----:B------:R-:W-:Y:S01]  /*0bb0*/  SHF.R.S32.HI R11, RZ, 0x7, R2 ;  /* 0x00000007ff0b7819 */ /* 0x000fe20000011402 */
[----:B------:R-:W-:Y:S02]  /*0bc0*/  ULOP3.LUT UR5, UR5, 0x1, URZ, 0xfc, !UPT ;  /* 0x0000000105057892 */ /* 0x000fe4000f8efc3f */
[----:B------:R-:W-:Y:S01]  /*0bd0*/  IMAD.IADD R15, R18, 0x1, -R3 ;  /* 0x00000001120f7824 */ /* 0x000fe200078e0a03 */
[----:B------:R-:W-:Y:S02]  /*0be0*/  LEA.HI R3, R0, R18, RZ, 0x4 ;  /* 0x0000001200037211 */ /* 0x000fe400078f20ff */
[----:B------:R-:W-:Y:S02]  /*0bf0*/  LEA.HI R2, R2, R11, RZ, 0x1 ;  /* 0x0000000b02027211 */ /* 0x000fe400078f08ff */
[----:B------:R-:W-:-:S02]  /*0c00*/  SHF.R.S32.HI R7, RZ, 0x1f, R15 ;  /* 0x0000001fff077819 */ /* 0x000fc4000001140f */
[----:B------:R-:W-:Y:S02]  /*0c10*/  SHF.R.S32.HI R6, RZ, 0x4, R3 ;  /* 0x00000004ff067819 */ /* 0x000fe40000011403 */
[----:B------:R-:W-:Y:S02]  /*0c20*/  LEA.HI R8, R7, R15, RZ, 0x2 ;  /* 0x0000000f07087211 */ /* 0x000fe400078f10ff */
[----:B------:R-:W-:Y:S02]  /*0c30*/  LEA.HI R4, R3, R6, RZ, 0x1 ;  /* 0x0000000603047211 */ /* 0x000fe400078f08ff */
[--C-:B------:R-:W-:Y:S02]  /*0c40*/  SHF.R.S32.HI R9, RZ, 0x2, R8.reuse ;  /* 0x00000002ff097819 */ /* 0x100fe40000011408 */
[----:B------:R-:W-:Y:S02]  /*0c50*/  SHF.R.S32.HI R10, RZ, 0x1f, R8 ;  /* 0x0000001fff0a7819 */ /* 0x000fe40000011408 */
[----:B------:R-:W-:-:S02]  /*0c60*/  LOP3.LUT R5, R4, 0x1ffffffe, RZ, 0xc0, !PT ;  /* 0x1ffffffe04057812 */ /* 0x000fc400078ec0ff */
[----:B------:R-:W-:Y:S02]  /*0c70*/  LEA.HI R10, R10, R9, RZ, 0x3 ;  /* 0x000000090a0a7211 */ /* 0x000fe400078f18ff */
[----:B------:R-:W-:Y:S02]  /*0c80*/  LEA.HI R7, R7, R15, RZ, 0x5 ;  /* 0x0000000f07077211 */ /* 0x000fe400078f28ff */
[----:B------:R-:W-:Y:S02]  /*0c90*/  LOP3.LUT R10, R10, 0xfffffff8, RZ, 0xc0, !PT ;  /* 0xfffffff80a0a7812 */ /* 0x000fe400078ec0ff */
[----:B------:R-:W-:Y:S02]  /*0ca0*/  LEA.HI R4, R0, R18, RZ, 0x5 ;  /* 0x0000001200047211 */ /* 0x000fe400078f28ff */
[----:B------:R-:W-:Y:S01]  /*0cb0*/  LOP3.LUT R3, R3, 0x3fffff0, RZ, 0xc0, !PT ;  /* 0x03fffff003037812 */ /* 0x000fe200078ec0ff */
[----:B------:R-:W-:Y:S01]  /*0cc0*/  IMAD.IADD R10, R9, 0x1, -R10 ;  /* 0x00000001090a7824 */ /* 0x000fe200078e0a0a */
[----:B------:R-:W-:-:S02]  /*0cd0*/  SHF.R.S32.HI R7, RZ, 0x5, R7 ;  /* 0x00000005ff077819 */ /* 0x000fc40000011407 */
[----:B------:R-:W-:Y:S01]  /*0ce0*/  SHF.R.S32.HI R4, RZ, 0x5, R4 ;  /* 0x00000005ff047819 */ /* 0x000fe20000011404 */
[----:B------:R-:W-:Y:S01]  /*0cf0*/  IMAD.IADD R3, R18, 0x1, -R3 ;  /* 0x0000000112037824 */ /* 0x000fe200078e0a03 */
[----:B------:R-:W-:Y:S01]  /*0d00*/  IADD3 R5, R6, -R5, RZ ;  /* 0x8000000506057210 */ /* 0x000fe20007ffe0ff */
[----:B------:R-:W-:Y:S01]  /*0d10*/  IMAD R7, R7, 0x10, R10 ;  /* 0x0000001007077824 */ /* 0x000fe200078e020a */
[----:B------:R-:W-:Y:S01]  /*0d20*/  LEA.HI R6, R0, R18, RZ, 0x2 ;  /* 0x0000001200067211 */ /* 0x000fe200078f10ff */
[----:B------:R-:W-:Y:S01]  /*0d30*/  IMAD R10, R4, 0x10, R3 ;  /* 0x00000010040a7824 */ /* 0x000fe200078e0203 */
[----:B------:R-:W-:Y:S01]  /*0d40*/  LOP3.LUT R2, R2, 0x3fffffe, RZ, 0xc0, !PT ;  /* 0x03fffffe02027812 */ /* 0x000fe200078ec0ff */
[----:B------:R-:W-:Y:S01]  /*0d50*/  IMAD.SHL.U32 R218, R4, 0x200, RZ ;  /* 0x0000020004da7824 */ /* 0x000fe200078e00ff */
[--C-:B------:R-:W-:Y:S02]  /*0d60*/  SHF.R.S32.HI R204, RZ, 0x2, R6.reuse ;  /* 0x00000002ffcc7819 */ /* 0x100fe40000011406 */
[----:B------:R-:W-:Y:S01]  /*0d70*/  SHF.R.S32.HI R3, RZ, 0x1f, R6 ;  /* 0x0000001fff037819 */ /* 0x000fe20000011406 */
[----:B------:R-:W-:Y:S01]  /*0d80*/  IMAD.IADD R2, R11, 0x1, -R2 ;  /* 0x000000010b027824 */ /* 0x000fe200078e0a02 */
[----:B------:R-:W-:Y:S01]  /*0d90*/  LOP3.LUT R6, R6, 0xfffffffc, RZ, 0xc0, !PT ;  /* 0xfffffffc06067812 */ /* 0x000fe200078ec0ff */
[----:B------:R-:W-:Y:S01]  /*0da0*/  VIADD R237, R204, 0x40 ;  /* 0x00000040cced7836 */ /* 0x000fe20000000000 */
[----:B------:R-:W-:Y:S01]  /*0db0*/  LEA.HI R3, R3, R204, RZ, 0x3 ;  /* 0x000000cc03037211 */ /* 0x000fe200078f18ff */
[----:B------:R-:W-:Y:S01]  /*0dc0*/  IMAD R13, R2, 0x40, R7 ;  /* 0x00000040020d7824 */ /* 0x000fe200078e0207 */
[----:B------:R-:W-:Y:S01]  /*0dd0*/  LEA R12, R10, R5, 0x3 ;  /* 0x000000050a0c7211 */ /* 0x000fe200078e18ff */
[----:B------:R-:W-:Y:S01]  /*0de0*/  IMAD.IADD R20, R18, 0x1, -R6 ;  /* 0x0000000112147824 */ /* 0x000fe200078e0a06 */
[----:B------:R-:W-:-:S02]  /*0df0*/  SHF.R.S32.HI R2, RZ, 0x1f, R237 ;  /* 0x0000001fff027819 */ /* 0x000fc400000114ed */
[----:B------:R-:W-:Y:S01]  /*0e00*/  LOP3.LUT R3, R3, 0xfffffff8, RZ, 0xc0, !PT ;  /* 0xfffffff803037812 */ /* 0x000fe200078ec0ff */
[----:B------:R-:W-:Y:S01]  /*0e10*/  IMAD.SHL.U32 R22, R20, 0x4, RZ ;  /* 0x0000000414167824 */ /* 0x000fe200078e00ff */
[----:B------:R-:W-:Y:S01]  /*0e20*/  LEA.HI R2, R2, R237, RZ, 0x3 ;  /* 0x000000ed02027211 */ /* 0x000fe200078f18ff */
[----:B------:R-:W-:Y:S01]  /*0e30*/  STL [R1+0x8c], R13 ;  /* 0x00008c0d01007387 */ /* 0x000fe20000100800 */
[----:B------:R-:W-:Y:S01]  /*0e40*/  SHF.L.U32 R215, R237, 0x6, RZ ;  /* 0x00000006edd77819 */ /* 0x000fe200000006ff */
[----:B------:R-:W-:Y:S01]  /*0e50*/  VIADD R211, R22, 0x20 ;  /* 0x0000002016d37836 */ /* 0x000fe20000000000 */
[----:B------:R-:W-:Y:S01]  /*0e60*/  LEA.HI R0, R0, R18, RZ, 0x3 ;  /* 0x0000001200007211 */ /* 0x000fe200078f18ff */
[C---:B------:R-:W-:Y:S01]  /*0e70*/  VIADD R210, R22.reuse, 0x40 ;  /* 0x0000004016d27836 */ /* 0x040fe20000000000 */
[----:B------:R-:W-:Y:S01]  /*0e80*/  LOP3.LUT R215, R215, 0x1c0, RZ, 0xc0, !PT ;  /* 0x000001c0d7d77812 */ /* 0x000fe200078ec0ff */
[----:B------:R-:W-:Y:S01]  /*0e90*/  IMAD.IADD R206, R22, 0x1, R211 ;  /* 0x0000000116ce7824 */ /* 0x000fe200078e02d3 */
[----:B------:R-:W-:Y:S01]  /*0ea0*/  LOP3.LUT R231, R0, 0xfffffff8, RZ, 0xc0, !PT ;  /* 0xfffffff800e77812 */ /* 0x000fe200078ec0ff */
[----:B------:R-:W-:Y:S01]  /*0eb0*/  IMAD.IADD R226, R204, 0x1, -R3 ;  /* 0x00000001cce27824 */ /* 0x000fe200078e0a03 */
[----:B------:R-:W-:Y:S01]  /*0ec0*/  SHF.R.U32.HI R14, RZ, 0x3, R215 ;  /* 0x00000003ff0e7819 */ /* 0x000fe200000116d7 */
[----:B------:R-:W-:Y:S01]  /*0ed0*/  IMAD.SHL.U32 R2, R2, 0x40, RZ ;  /* 0x0000004002027824 */ /* 0x000fe200078e00ff */
[----:B------:R-:W-:Y:S01]  /*0ee0*/  SHF.R.S32.HI R3, RZ, 0x1f, R206 ;  /* 0x0000001fff037819 */ /* 0x000fe200000114ce */
[----:B------:R-:W-:Y:S01]  /*0ef0*/  IMAD.IADD R207, R22, 0x1, R210 ;  /* 0x0000000116cf7824 */ /* 0x000fe200078e02d2 */
[----:B------:R-:W-:Y:S01]  /*0f00*/  SHF.L.U32 R216, R226, 0x6, RZ ;  /* 0x00000006e2d87819 */ /* 0x000fe200000006ff */
[----:B------:R-:W-:Y:S01]  /*0f10*/  IMAD.IADD R231, R18, 0x1, -R231 ;  /* 0x0000000112e77824 */ /* 0x000fe200078e0ae7 */
[----:B------:R-:W-:Y:S01]  /*0f20*/  LOP3.LUT R220, R2, 0xfffffe00, RZ, 0xc0, !PT ;  /* 0xfffffe0002dc7812 */ /* 0x000fe200078ec0ff */
[C---:B------:R-:W-:Y:S01]  /*0f30*/  VIADD R212, R22.reuse, 0x30 ;  /* 0x0000003016d47836 */ /* 0x040fe20000000000 */
[----:B------:R-:W-:Y:S01]  /*0f40*/  SHF.R.S32.HI R2, RZ, 0x1f, R207 ;  /* 0x0000001fff027819 */ /* 0x000fe200000114cf */
[----:B------:R-:W-:Y:S01]  /*0f50*/  IMAD.SHL.U32 R223, R231, 0x8, RZ ;  /* 0x00000008e7df7824 */ /* 0x000fe200078e00ff */
[-C--:B------:R-:W-:Y:S01]  /*0f60*/  LEA.HI R5, R3, R206.reuse, RZ, 0x6 ;  /* 0x000000ce03057211 */ /* 0x080fe200078f30ff */
[----:B------:R-:W-:Y:S01]  /*0f70*/  VIADD R214, R22, 0x50 ;  /* 0x0000005016d67836 */ /* 0x000fe20000000000 */
[----:B------:R-:W-:Y:S01]  /*0f80*/  LOP3.LUT R216, R216, 0x1c0, RZ, 0xc0, !PT ;  /* 0x000001c0d8d87812 */ /* 0x000fe200078ec0ff */
[----:B------:R-:W-:Y:S01]  /*0f90*/  VIADD R229, R223, 0x40 ;  /* 0x00000040dfe57836 */ /* 0x000fe20000000000 */
[----:B------:R-:W-:Y:S01]  /*0fa0*/  LEA.HI R4, R3, R206, RZ, 0x3 ;  /* 0x000000ce03047211 */ /* 0x000fe200078f18ff */
[----:B------:R-:W-:Y:S01]  /*0fb0*/  IMAD.SHL.U32 R5, R5, 0x80, RZ ;  /* 0x0000008005057824 */ /* 0x000fe200078e00ff */
[CC--:B------:R-:W-:Y:S01]  /*0fc0*/  LEA.HI R6, R2.reuse, R207.reuse, RZ, 0x6 ;  /* 0x000000cf02067211 */ /* 0x0c0fe200078f30ff */
[----:B------:R-:W-:Y:S01]  /*0fd0*/  VIADD R230, R223, 0x80 ;  /* 0x00000080dfe67836 */ /* 0x000fe20000000000 */
[----:B------:R-:W-:Y:S01]  /*0fe0*/  LEA.HI R3, R2, R207, RZ, 0x3 ;  /* 0x000000cf02037211 */ /* 0x000fe200078f18ff */
[----:B------:R-:W-:Y:S01]  /*0ff0*/  IMAD.SHL.U32 R18, R20, 0x8, RZ ;  /* 0x0000000814127824 */ /* 0x000fe200078e00ff */
[----:B------:R-:W-:Y:S01]  /*1000*/  SHF.R.U32.HI R217, RZ, 0x3, R216 ;  /* 0x00000003ffd97819 */ /* 0x000fe200000116d8 */
[----:B------:R-:W-:Y:S01]  /*1010*/  IMAD.SHL.U32 R7, R6, 0x80, RZ ;  /* 0x0000008006077824 */ /* 0x000fe200078e00ff */
[----:B------:R-:W-:-:S02]  /*1020*/  LOP3.LUT R2, R216, 0x38, R4, 0xf8, !PT ;  /* 0x00000038d8027812 */ /* 0x000fc400078ef804 */
[----:B------:R-:W-:Y:S02]  /*1030*/  LOP3.LUT R9, R215, 0x38, R4, 0xf8, !PT ;  /* 0x00000038d7097812 */ /* 0x000fe400078ef804 */
[----:B------:R-:W-:Y:S02]  /*1040*/  LOP3.LUT R6, R216, 0x38, R3, 0xf8, !PT ;  /* 0x00000038d8067812 */ /* 0x000fe400078ef803 */
[----:B------:R-:W-:Y:S02]  /*1050*/  LOP3.LUT R5, R5, 0xffffe000, RZ, 0xc0, !PT ;  /* 0xffffe00005057812 */ /* 0x000fe400078ec0ff */
[-C--:B------:R-:W-:Y:S02]  /*1060*/  LOP3.LUT R2, R2, R217.reuse, RZ, 0x3c, !PT ;  /* 0x000000d902027212 */ /* 0x080fe400078e3cff */
[----:B------:R-:W-:Y:S02]  /*1070*/  LOP3.LUT R10, R9, R14, RZ, 0x3c, !PT ;  /* 0x0000000e090a7212 */ /* 0x000fe400078e3cff */
[----:B------:R-:W-:-:S02]  /*1080*/  LOP3.LUT R9, R6, R217, RZ, 0x3c, !PT ;  /* 0x000000d906097212 */ /* 0x000fc400078e3cff */
[-C--:B------:R-:W-:Y:S01]  /*1090*/  IADD3 R6, R2, R5.reuse, R218 ;  /* 0x0000000502067210 */ /* 0x080fe20007ffe0da */
[----:B------:R-:W-:Y:S01]  /*10a0*/  IMAD.U32 R2, RZ, RZ, UR5 ;  /* 0x00000005ff027e24 */ /* 0x000fe2000f8e00ff */
[----:B------:R-:W-:Y:S02]  /*10b0*/  IADD3 R10, R10, R5, R220 ;  /* 0x000000050a0a7210 */ /* 0x000fe40007ffe0dc */
[----:B------:R-:W-:Y:S02]  /*10c0*/  LOP3.LUT R11, R215, 0x38, R3, 0xf8, !PT ;  /* 0x00000038d70b7812 */ /* 0x000fe400078ef803 */
[----:B------:R-:W-:Y:S01]  /*10d0*/  SHF.R.S32.HI R5, RZ, 0x3, R0 ;  /* 0x00000003ff057819 */ /* 0x000fe20000011400 */
[----:B------:R-:W-:Y:S01]  /*10e0*/  IMAD.U32 R0, RZ, RZ, UR4 ;  /* 0x00000004ff007e24 */ /* 0x000fe2000f8e00ff */
[----:B------:R-:W-:Y:S01]  /*10f0*/  LOP3.LUT R7, R7, 0xffffe000, RZ, 0xc0, !PT ;  /* 0xffffe00007077812 */ /* 0x000fe200078ec0ff */
[----:B------:R-:W-:Y:S01]  /*1100*/  STL [R1+0x4c], R2 ;  /* 0x00004c0201007387 */ /* 0x000fe20000100800 */
[----:B------:R-:W-:-:S02]  /*1110*/  LOP3.LUT R11, R11, R14, RZ, 0x3c, !PT ;  /* 0x0000000e0b0b7212 */ /* 0x000fc400078e3cff */
[----:B------:R-:W-:Y:S01]  /*1120*/  IADD3 R213, R22, 0x10, RZ ;  /* 0x0000001016d57810 */ /* 0x000fe20007ffe0ff */
[----:B------:R0:W-:Y:S01]  /*1130*/  STL [R1+0x88], R0 ;  /* 0x0000880001007387 */ /* 0x0001e20000100800 */
[-C--:B------:R-:W-:Y:S02]  /*1140*/  IADD3 R9, R9, R7.reuse, R218 ;  /* 0x0000000709097210 */ /* 0x080fe40007ffe0da */
[----:B------:R-:W-:Y:S02]  /*1150*/  IADD3 R11, R11, R7, R220 ;  /* 0x000000070b0b7210 */ /* 0x000fe40007ffe0dc */
[----:B------:R-:W-:Y:S02]  /*1160*/  SHF.R.S32.HI R7, RZ, 0x1f, R211 ;  /* 0x0000001fff077819 */ /* 0x000fe400000114d3 */
[----:B------:R-:W-:Y:S02]  /*1170*/  LOP3.LUT R227, R8, 0x7ffffffc, RZ, 0xc0, !PT ;  /* 0x7ffffffc08e37812 */ /* 0x000fe400078ec0ff */
[----:B------:R-:W-:-:S02]  /*1180*/  SHF.R.S32.HI R8, RZ, 0x1f, R229 ;  /* 0x0000001fff087819 */ /* 0x000fc400000114e5 */
[----:B0-----:R-:W-:Y:S02]  /*1190*/  SHF.R.S32.HI R0, RZ, 0x1f, R223 ;  /* 0x0000001fff007819 */ /* 0x001fe400000114df */
[----:B------:R-:W-:Y:S02]  /*11a0*/  SHF.R.S32.HI R0, RZ, 0x1f, R213 ;  /* 0x0000001fff007819 */ /* 0x000fe400000114d5 */
[----:B------:R-:W-:Y:S02]  /*11b0*/  SHF.R.S32.HI R8, RZ, 0x1f, R212 ;  /* 0x0000001fff087819 */ /* 0x000fe400000114d4 */
[----:B------:R-:W-:Y:S01]  /*11c0*/  LOP3.LUT R5, R215, 0x38, R18, 0xf8, !PT ;  /* 0x00000038d7057812 */ /* 0x000fe200078ef812 */
[----:B------:R0:W-:Y:S01]  /*11d0*/  STL [R1+0x70], R0 ;  /* 0x0000700001007387 */ /* 0x0001e20000100800 */
[----:B------:R-:W-:Y:S02]  /*11e0*/  LEA.HI R2, R20, R20, RZ, 0x1 ;  /* 0x0000001414027211 */ /* 0x000fe400078f08ff */
[----:B------:R-:W-:Y:S01]  /*11f0*/  LOP3.LUT R5, R220, R5, R14, 0xf6, !PT ;  /* 0x00000005dc057212 */ /* 0x000fe200078ef60e */
[----:B------:R1:W-:Y:S01]  /*1200*/  STL [R1+0x6c], R7 ;  /* 0x00006c0701007387 */ /* 0x0003e20000100800 */
[----:B------:R-:W-:-:S02]  /*1210*/  LOP3.LUT R2, R2, 0x1ffffffe, RZ, 0xc0, !PT ;  /* 0x1ffffffe02027812 */ /* 0x000fc400078ec0ff */
[----:B------:R-:W-:Y:S01]  /*1220*/  IADD3 R227, R15, -R227, RZ ;  /* 0x800000e30fe37210 */ /* 0x000fe20007ffe0ff */
[----:B------:R-:W-:Y:S01]  /*1230*/  STL [R1+0x68], R8 ;  /* 0x0000680801007387 */ /* 0x000fe20000100800 */
[----:B0-----:R-:W-:Y:S01]  /*1240*/  SHF.R.S32.HI R0, RZ, 0x1f, R230 ;  /* 0x0000001fff007819 */ /* 0x001fe200000114e6 */
[----:B------:R-:W-:Y:S01]  /*1250*/  IMAD.IADD R2, R20, 0x1, -R2 ;  /* 0x0000000114027824 */ /* 0x000fe200078e0a02 */
[----:B------:R-:W-:Y:S02]  /*1260*/  SHF.R.S32.HI R0, RZ, 0x1f, R214 ;  /* 0x0000001fff007819 */ /* 0x000fe400000114d6 */
[----:B-1----:R-:W-:Y:S01]  /*1270*/  SHF.R.S32.HI R7, RZ, 0x1f, R210 ;  /* 0x0000001fff077819 */ /* 0x002fe200000114d2 */
[----:B------:R-:W-:-:S04]  /*1280*/  IMAD R228, R2, 0x8, R13 ;  /* 0x0000000802e47824 */ /* 0x000fc800078e020d */
[----:B------:R0:W-:Y:S04]  /*1290*/  STL [R1+0x64], R7 ;  /* 0x0000640701007387 */ /* 0x0001e80000100800 */
[----:B------:R1:W-:Y:S01]  /*12a0*/  STL [R1+0x60], R0 ;  /* 0x0000600001007387 */ /* 0x0003e20000100800 */
[----:B0-----:R-:W-:Y:S01]  /*12b0*/  IMAD.SHL.U32 R7, R12, 0x8, RZ ;  /* 0x000000080c077824 */ /* 0x001fe200078e00ff */
[----:B-1----:R-:W-:-:S04]  /*12c0*/  SHF.R.S32.HI R0, RZ, 0x3, R4 ;  /* 0x00000003ff007819 */ /* 0x002fc80000011404 */
[----:B------:R-:W-:Y:S01]  /*12d0*/  STL [R1+0x90], R7 ;  /* 0x0000900701007387 */ /* 0x000fe20000100800 */
[----:B------:R-:W-:Y:S02]  /*12e0*/  SHF.R.S32.HI R4, RZ, 0x3, R3 ;  /* 0x00000003ff047819 */ /* 0x000fe40000011403 */
[----:B------:R-:W-:Y:S01]  /*12f0*/  LEA R3, R5, UR4, 0x1 ;  /* 0x0000000405037c11 */ /* 0x000fe2000f8e08ff */
[----:B------:R0:W-:Y:S04]  /*1300*/  STL [R1+0x58], R0 ;  /* 0x0000580001007387 */ /* 0x0001e80000100800 */
[----:B------:R1:W-:Y:S04]  /*1310*/  STL [R1+0x5c], R4 ;  /* 0x00005c0401007387 */ /* 0x0003e80000100800 */
[----:B------:R2:W-:Y:S01]  /*1320*/  STL [R1+0x80], R3 ;  /* 0x0000800301007387 */ /* 0x0005e20000100800 */
[----:B0-----:R-:W-:-:S02]  /*1330*/  LEA R0, R6, UR4, 0x1 ;  /* 0x0000000406007c11 */ /* 0x001fc4000f8e08ff */
[----:B-1----:R-:W-:-:S03]  /*1340*/  LEA R4, R10, UR4, 0x1 ;  /* 0x000000040a047c11 */ /* 0x002fc6000f8e08ff */
[----:B------:R0:W-:Y:S01]  /*1350*/  STL [R1+0x84], R0 ;  /* 0x0000840001007387 */ /* 0x0001e20000100800 */
[----:B--2---:R-:W-:-:S03]  /*1360*/  LEA R3, R9, UR4, 0x1 ;  /* 0x0000000409037c11 */ /* 0x004fc6000f8e08ff */
[----:B------:R1:W-:Y:S04]  /*1370*/  STL [R1+0x78], R4 ;  /* 0x0000780401007387 */ /* 0x0003e80000100800 */
[----:B------:R1:W-:Y:S01]  /*1380*/  STL [R1+0x7c], R3 ;  /* 0x00007c0301007387 */ /* 0x0003e20000100800 */
[----:B0-----:R-:W-:-:S05]  /*1390*/  LEA R0, R11, UR4, 0x1 ;  /* 0x000000040b007c11 */ /* 0x001fca000f8e08ff */
[----:B------:R1:W-:Y:S02]  /*13a0*/  STL [R1+0x74], R0 ;  /* 0x0000740001007387 */ /* 0x0003e40000100800 */
.L_x_2964:
        /* <DEDUP_REMOVED lines=8> */
[----:B------:R-:W-:Y:S02]  /*1430*/  ISETP.NE.U32.AND P1, PT, RZ, UR8, PT ;  /* 0x00000008ff007c0c */ /* 0x000fe4000bf25070 */
[----:B------:R-:W-:Y:S02]  /*1440*/  ISETP.NE.AND.EX P2, PT, RZ, UR5, PT, P2 ;  /* 0x00000005ff007c0c */ /* 0x000fe4000bf45320 */
[----:B------:R-:W-:Y:S02]  /*1450*/  ISETP.NE.AND.EX P1, PT, RZ, UR9, PT, P1 ;  /* 0x00000009ff007c0c */ /* 0x000fe4000bf25310 */
[----:B------:R-:W-:-:S04]  /*1460*/  ISETP.NE.U32.AND P0, PT, RZ, UR6, PT ;  /* 0x00000006ff007c0c */ /* 0x000fc8000bf05070 */
[----:B------:R-:W-:Y:S02]  /*1470*/  ISETP.NE.AND.EX P0, PT, RZ, UR7, PT, P0 ;  /* 0x00000007ff007c0c */ /* 0x000fe4000bf05300 */
[----:B--2---:R-:W-:Y:S01]  /*1480*/  SHF.R.S32.HI R0, RZ, 0x1f, R235 ;  /* 0x0000001fff007819 */ /* 0x004fe200000114eb */
[C---:B------:R-:W-:Y:S02]  /*1490*/  IMAD.SHL.U32 R233, R235.reuse, 0x4, RZ ;  /* 0x00000004ebe97824 */ /* 0x040fe400078e00ff */
[C---:B------:R-:W-:Y:S02]  /*14a0*/  @P2 LEA R2, P3, R235.reuse, UR4, 0x2 ;  /* 0x00000004eb022c11 */ /* 0x040fe4000f8610ff */
[C-C-:B------:R-:W-:Y:S01]  /*14b0*/  SHF.L.U64.HI R234, R235.reuse, 0x2, R0.reuse ;  /* 0x00000002ebea7819 */ /* 0x140fe20000010200 */
[----:B------:R0:W-:Y:S01]  /*14c0*/  STL [R1+0x54], R0 ;  /* 0x0000540001007387 */ /* 0x0001e20000100800 */
[----:B------:R-:W-:Y:S01]  /*14d0*/  @P2 LEA.HI.X R3, R235, UR5, R0, 0x2, P3 ;  /* 0x00000005eb032c11 */ /* 0x000fe200098f1400 */
[----:B------:R-:W-:Y:S01]  /*14e0*/  ULDC UR4, c[0x0][0x288] ;  /* 0x0000a20000047ab9 */ /* 0x000fe20000000800 */
[----:B---3--:R-:W-:Y:S01]  /*14f0*/  IADD3 R6, P4, R233, UR6, RZ ;  /* 0x00000006e9067c10 */ /* 0x008fe2000ff9e0ff */
[----:B0-----:R-:W-:Y:S01]  /*1500*/  IMAD.MOV.U32 R0, RZ, RZ, RZ ;  /* 0x000000ffff007224 */ /* 0x001fe200078e00ff */
[----:B------:R-:W-:Y:S01]  /*1510*/  MOV R224, UR4 ;  /* 0x0000000400e07c02 */ /* 0x000fe20008000f00 */
[----:B------:R-:W-:Y:S01]  /*1520*/  ULDC.64 UR4, c[0x0][0x418] ;  /* 0x0001060000047ab9 */ /* 0x000fe20000000a00 */
[----:B------:R-:W-:-:S03]  /*1530*/  IADD3.X R7, R234, UR7, RZ, P4, !PT ;  /* 0x00000007ea077c10 */ /* 0x000fc6000a7fe4ff */
[----:B------:R0:W5:Y:S01]  /*1540*/  @P2 LDG.E R0, desc[UR60][R2.64] ;  /* 0x0000003c02002981 */ /* 0x000162000c1e1900 */
[----:B------:R-:W-:-:S03]  /*1550*/  @P1 IADD3 R4, P2, R233, UR8, RZ ;  /* 0x00000008e9041c10 */ /* 0x000fc6000ff5e0ff */
[----:B------:R0:W5:Y:S01]  /*1560*/  @P0 LDG.E R28, desc[UR60][R6.64] ;  /* 0x0000003c061c0981 */ /* 0x000162000c1e1900 */
[----:B------:R-:W-:Y:S01]  /*1570*/  @P1 IADD3.X R5, R234, UR9, RZ, P2, !PT ;  /* 0x00000009ea051c10 */ /* 0x000fe200097fe4ff */
[----:B------:R-:W-:Y:S01]  /*1580*/  UISETP.NE.U32.AND UP0, UPT, UR4, URZ, UPT ;  /* 0x0000003f0400728c */ /* 0x000fe2000bf05070 */
[----:B------:R-:W-:Y:S02]  /*1590*/  ULDC.64 UR8, c[0x0][0xa20] ;  /* 0x0002880000087ab9 */ /* 0x000fe40000000a00 */
[----:B------:R-:W-:Y:S01]  /*15a0*/  ULDC UR4, c[0x0][0x424] ;  /* 0x0001090000047ab9 */ /* 0x000fe20000000800 */
[----:B------:R0:W5:Y:S01]  /*15b0*/  @P1 LDG.E R224, desc[UR60][R4.64] ;  /* 0x0000003c04e01981 */ /* 0x000162000c1e1900 */
[----:B------:R-:W-:Y:S01]  /*15c0*/  UISETP.NE.AND.EX UP0, UPT, UR5, URZ, UPT, UP0 ;  /* 0x0000003f0500728c */ /* 0x000fe2000bf05300 */
[----:B------:R-:W-:Y:S01]  /*15d0*/  ISETP.NE.U32.AND P2, PT, RZ, UR8, PT ;  /* 0x00000008ff007c0c */ /* 0x000fe2000bf45070 */
[----:B------:R-:W-:Y:S01]  /*15e0*/  IMAD.MOV.U32 R232, RZ, RZ, R26 ;  /* 0x000000ffffe87224 */ /* 0x000fe200078e001a */
[----:B------:R-:W-:Y:S01]  /*15f0*/  ULDC UR5, c[0x0][0x2f0] ;  /* 0x0000bc0000057ab9 */ /* 0x000fe20000000800 */
[----:B------:R-:W-:Y:S01]  /*1600*/  USEL UR4, UR4, 0x1, UP0 ;  /* 0x0000000104047887 */ /* 0x000fe20008000000 */
[----:B------:R-:W-:Y:S01]  /*1610*/  ISETP.NE.AND.EX P2, PT, RZ, UR9, PT, P2 ;  /* 0x00000009ff007c0c */ /* 0x000fe2000bf45320 */
[----:B------:R-:W-:-:S02]  /*1620*/  IMAD.MOV.U32 R29, RZ, RZ, R235 ;  /* 0x000000ffff1d7224 */ /* 0x000fc400078e00eb */
[----:B------:R-:W-:-:S03]  /*1630*/  UIMAD UR4, UR4, UR5, URZ ;  /* 0x00000005040472a4 */ /* 0x000fc6000f8e023f */
[----:B------:R-:W-:Y:S01]  /*1640*/  ULDC UR5, c[0x0][0x348] ;  /* 0x0000d20000057ab9 */ /* 0x000fe20000000800 */
[----:B0-----:R-:W-:Y:S08]  /*1650*/  @P1 BRA `(.L_x_2741) ;  /* 0x0000000000241947 */ /* 0x001ff00003800000 */
        /* <DEDUP_REMOVED lines=9> */
.L_x_2741:
[----:B------:R-:W-:Y:S02]  /*16f0*/  IMAD.U32 R2, RZ, RZ, UR5 ;  /* 0x00000005ff027e24 */ /* 0x000fe4000f8e00ff */
[----:B------:R-:W-:Y:S01]  /*1700*/  IMAD.U32 R27, RZ, RZ, UR4 ;  /* 0x00000004ff1b7e24 */ /* 0x000fe2000f8e00ff */
[----:B------:R-:W-:Y:S06]  /*1710*/  @!P2 BRA `(.L_x_2742) ;  /* 0x000000000010a947 */ /* 0x000fec0003800000 */
[----:B------:R-:W-:-:S04]  /*1720*/  IADD3 R4, P0, R233, UR8, RZ ;  /* 0x00000008e9047c10 */ /* 0x000fc8000ff1e0ff */
[----:B------:R-:W-:-:S05]  /*1730*/  IADD3.X R5, R234, UR9, RZ, P0, !PT ;  /* 0x00000009ea057c10 */ /* 0x000fca00087fe4ff */
[----:B------:R0:W5:Y:S01]  /*1740*/  LDG.E R27, desc[UR60][R4.64] ;  /* 0x0000003c041b7981 */ /* 0x000162000c1e1900 */
[----:B------:R-:W-:Y:S05]  /*1750*/  BRA `(.L_x_2743) ;  /* 0x0000000000107947 */ /* 0x000fea0003800000 */
.L_x_2742:
[----:B------:R-:W-:Y:S05]  /*1760*/  @!P0 BRA `(.L_x_2743) ;  /* 0x00000000000c8947 */ /* 0x000fea0003800000 */
[----:B------:R-:W2:Y:S04]  /*1770*/  LDG.E R4, desc[UR60][R6.64] ;  /* 0x0000003c06047981 */ /* 0x000ea8000c1e1900 */
[----:B------:R-:W2:Y:S02]  /*1780*/  LDG.E R27, desc[UR60][R6.64+0x4] ;  /* 0x0000043c061b7981 */ /* 0x000ea4000c1e1900 */
[----:B--2---:R-:W-:-:S07]  /*1790*/  IADD3 R27, -R4, R27, RZ ;  /* 0x0000001b041b7210 */ /* 0x004fce0007ffe1ff */
.L_x_2743:
[----:B------:R-:W-:Y:S01]  /*17a0*/  ULDC.64 UR4, c[0x0][0xa10] ;  /* 0x0002840000047ab9 */ /* 0x000fe20000000a00 */
[----:B------:R-:W1:Y:S01]  /*17b0*/  LDC R9, c[0x0][0x448] ;  /* 0x00011200ff097b82 */ /* 0x000e620000000800 */
[----:B------:R-:W-:-:S04]  /*17c0*/  ISETP.NE.U32.AND P0, PT, RZ, UR4, PT ;  /* 0x00000004ff007c0c */ /* 0x000fc8000bf05070 */
[----:B------:R-:W-:Y:S01]  /*17d0*/  ISETP.NE.AND.EX P0, PT, RZ, UR5, PT, P0 ;  /* 0x00000005ff007c0c */ /* 0x000fe2000bf05300 */
[----:B------:R-:W-:-:S12]  /*17e0*/  ULDC.64 UR4, c[0x0][0xa30] ;  /* 0x00028c0000047ab9 */ /* 0x000fd80000000a00 */
[----:B0-----:R-:W0:Y:S02]  /*17f0*/  @P0 LDC.64 R4, c[0x0][0xa10] ;  /* 0x00028400ff040b82 */ /* 0x001e240000000a00 */
[----:B0-----:R-:W-:-:S05]  /*1800*/  @P0 IMAD.WIDE R4, R29, 0x4, R4 ;  /* 0x000000041d040825 */ /* 0x001fca00078e0204 */
[----:B------:R-:W2:Y:S04]  /*1810*/  @P0 LDG.E R3, desc[UR60][R4.64] ;  /* 0x0000003c04030981 */ /* 0x000ea8000c1e1900 */
[----:B------:R0:W2:Y:S01]  /*1820*/  @P0 LDG.E R8, desc[UR60][R4.64+0x4] ;  /* 0x0000043c04080981 */ /* 0x0000a2000c1e1900 */
[----:B------:R-:W-:Y:S01]  /*1830*/  ISETP.NE.U32.AND P1, PT, RZ, UR4, PT ;  /* 0x00000004ff007c0c */ /* 0x000fe2000bf25070 */
[----:B-----5:R-:W-:-:S03]  /*1840*/  IMAD.MOV.U32 R144, RZ, RZ, R27 ;  /* 0x000000ffff907224 */ /* 0x020fc600078e001b */
[----:B------:R-:W-:-:S13]  /*1850*/  ISETP.NE.AND.EX P1, PT, RZ, UR5, PT, P1 ;  /* 0x00000005ff007c0c */ /* 0x000fda000bf25310 */
[----:B------:R-:W-:-:S04]  /*1860*/  @P1 IADD3 R6, P2, R233, UR4, RZ ;  /* 0x00000004e9061c10 */ /* 0x000fc8000ff5e0ff */
[----:B------:R-:W-:-:S05]  /*1870*/  @P1 IADD3.X R7, R234, UR5, RZ, P2, !PT ;  /* 0x00000005ea071c10 */ /* 0x000fca00097fe4ff */
[----:B------:R3:W5:Y:S01]  /*1880*/  @P1 LDG.E R144, desc[UR60][R6.64] ;  /* 0x0000003c06901981 */ /* 0x000762000c1e1900 */
[----:B-1----:R-:W-:Y:S01]  /*1890*/  ISETP.NE.AND P1, PT, R9, 0x1, PT ;  /* 0x000000010900780c */ /* 0x002fe20003f25270 */
[----:B------:R-:W-:Y:S01]  /*18a0*/  IMAD.SHL.U32 R222, R25, 0x80, RZ ;  /* 0x0000008019de7824 */ /* 0x000fe200078e00ff */
[----:B------:R-:W-:-:S03]  /*18b0*/  PLOP3.LUT P2, PT, PT, PT, PT, 0x80, 0x0 ;  /* 0x000000000000781c */ /* 0x000fc60003f4f070 */
[----:B0-----:R-:W-:Y:S02]  /*18c0*/  VIADD R4, R222, 0x7f ;  /* 0x0000007fde047836 */ /* 0x001fe40000000000 */
[----:B---3--:R-:W-:-:S06]  /*18d0*/  IMAD.MOV.U32 R6, RZ, RZ, RZ ;  /* 0x000000ffff067224 */ /* 0x008fcc00078e00ff */
[----:B------:R-:W0:Y:S08]  /*18e0*/  @P1 LDC R9, c[0x0][0x44c] ;  /* 0x00011300ff091b82 */ /* 0x000e300000000800 */
[----:B------:R-:W1:Y:S01]  /*18f0*/  @P1 LDC R5, c[0x0][0x450] ;  /* 0x00011400ff051b82 */ /* 0x000e620000000800 */
[----:B--2---:R-:W-:Y:S02]  /*1900*/  @P0 IMAD.IADD R2, R8, 0x1, -R3 ;  /* 0x0000000108020824 */ /* 0x004fe400078e0a03 */
[----:B------:R-:W-:-:S02]  /*1910*/  IMAD.IADD R8, R27, 0x1, -R0 ;  /* 0x000000011b087824 */ /* 0x000fc400078e0a00 */
[----:B0-----:R-:W-:-:S03]  /*1920*/  @P1 IMAD.HI.U32 R0, R4, R9, RZ ;  /* 0x0000000904001227 */ /* 0x001fc600078e00ff */
[----:B------:R-:W-:Y:S02]  /*1930*/  IADD3 R225, R8, R2, RZ ;  /* 0x0000000208e17210 */ /* 0x000fe40007ffe0ff */
[----:B-1----:R-:W-:Y:S01]  /*1940*/  @P1 SHF.R.U32.HI R4, RZ, R5, R0 ;  /* 0x00000005ff041219 */ /* 0x002fe20000011600 */
[----:B------:R-:W-:Y:S01]  /*1950*/  IMAD.MOV R0, RZ, RZ, -R8 ;  /* 0x000000ffff007224 */ /* 0x000fe200078e0a08 */
[C---:B------:R-:W-:Y:S01]  /*1960*/  IADD3 R149, R225.reuse, 0x70, -R224 ;  /* 0x00000070e1957810 */ /* 0x040fe20007ffe8e0 */
[----:B------:R-:W-:-:S03]  /*1970*/  VIADD R5, R225, 0x6f ;  /* 0x0000006fe1057836 */ /* 0x000fc60000000000 */
[----:B------:R-:W-:Y:S01]  /*1980*/  VIMNMX R0, RZ, R0, !PT ;  /* 0x00000000ff007248 */ /* 0x000fe20007fe0100 */
[----:B------:R-:W-:Y:S02]  /*1990*/  IMAD.IADD R7, R149, 0x1, R4 ;  /* 0x0000000195077824 */ /* 0x000fe400078e0204 */
[----:B------:R-:W-:Y:S01]  /*19a0*/  IMAD.MOV.U32 R4, RZ, RZ, RZ ;  /* 0x000000ffff047224 */ /* 0x000fe200078e00ff */
[----:B------:R-:W-:Y:S01]  /*19b0*/  SHF.R.U32.HI R124, RZ, 0x4, R0 ;  /* 0x00000004ff7c7819 */ /* 0x000fe20000011600 */
[----:B------:R-:W-:-:S04]  /*19c0*/  IMAD.HI R6, R7, -0x6db6db6d, R6 ;  /* 0x9249249307067827 */ /* 0x000fc800078e0206 */
[----:B------:R-:W-:Y:S01]  /*19d0*/  IMAD.HI R4, R5, -0x6db6db6d, R4 ;  /* 0x9249249305047827 */ /* 0x000fe200078e0204 */
[----:B------:R-:W-:-:S03]  /*19e0*/  SHF.R.U32.HI R5, RZ, 0x1f, R6 ;  /* 0x0000001fff057819 */ /* 0x000fc60000011606 */
[----:B------:R-:W-:Y:S01]  /*19f0*/  IMAD.WIDE.U32 R124, R124, 0x24924925, RZ ;  /* 0x249249257c7c7825 */ /* 0x000fe200078e00ff */
[----:B------:R-:W-:Y:S02]  /*1a00*/  SHF.R.U32.HI R3, RZ, 0x1f, R4 ;  /* 0x0000001fff037819 */ /* 0x000fe40000011604 */
[----:B------:R-:W-:Y:S01]  /*1a10*/  LEA.HI.SX32 R5, R6, R5, 0x1a ;  /* 0x0000000506057211 */ /* 0x000fe200078fd2ff */
[----:B------:R-:W-:Y:S01]  /*1a20*/  IMAD.MOV.U32 R24, RZ, RZ, R125 ;  /* 0x000000ffff187224 */ /* 0x000fe200078e007d */
[----:B------:R-:W-:-:S04]  /*1a30*/  LEA.HI.SX32 R150, R4, R3, 0x1a ;  /* 0x0000000304967211 */ /* 0x000fc800078fd2ff */
[----:B------:R-:W-:-:S05]  /*1a40*/  VIMNMX R5, R150, R5, PT ;  /* 0x0000000596057248 */ /* 0x000fca0003fe0100 */
[----:B------:R-:W-:-:S05]  /*1a50*/  IMAD R5, R5, 0x70, -R8 ;  /* 0x0000007005057824 */ /* 0x000fca00078e0a08 */
[----:B------:R-:W-:-:S04]  /*1a60*/  VIMNMX R5, R5, R2, PT ;  /* 0x0000000205057248 */ /* 0x000fc80003fe0100 */
[----:B------:R-:W-:-:S13]  /*1a70*/  ISETP.GT.AND P0, PT, R5, R0, PT ;  /* 0x000000000500720c */ /* 0x000fda0003f04270 */
[----:B------:R-:W-:Y:S01]  /*1a80*/  @P0 IADD3 R5, R5, 0x6f, RZ ;  /* 0x0000006f05050810 */ /* 0x000fe20007ffe0ff */
        /* <DEDUP_REMOVED lines=20> */
[----:B------:R-:W-:Y:S01]  /*1bd0*/  MOV R13, RZ ;  /* 0x000000ff000d7202 */ /* 0x000fe20000000f00 */
[----:B------:R-:W-:-:S02]  /*1be0*/  IMAD.U32 R11, RZ, RZ, UR7 ;  /* 0x00000007ff0b7e24 */ /* 0x000fc4000f8e00ff */
[----:B------:R-:W-:Y:S02]  /*1bf0*/  IMAD.MOV.U32 R8, RZ, RZ, 0x70 ;  /* 0x00000070ff087424 */ /* 0x000fe400078e00ff */
[----:B0-----:R-:W-:-:S07]  /*1c00*/  IMAD.MOV.U32 R12, RZ, RZ, 0x1 ;  /* 0x00000001ff0c7424 */ /* 0x001fce00078e00ff */
[----:B------:R-:W-:-:S07]  /*1c10*/  LEPC R20, `(.L_x_2746) ;  /* 0x000000001014794e */ /* 0x000fce0000000000 */
[----:B-1---5:R-:W-:Y:S05]  /*1c20*/  CALL.ABS.NOINC R14 ;  /* 0x000000000e007343 */ /* 0x022fea0003c00000 */
.L_x_2746:
[----:B------:R-:W-:Y:S05]  /*1c30*/  BSYNC B6 ;  /* 0x0000000000067941 */ /* 0x000fea0003800000 */
.L_x_2745:
        /* <DEDUP_REMOVED lines=20> */
.L_x_2748:
[----:B------:R-:W-:Y:S05]  /*1d80*/  BSYNC B6 ;  /* 0x0000000000067941 */ /* 0x000fea0003800000 */
.L_x_2747:
[----:B------:R-:W-:Y:S01]  /*1d90*/  ULDC.64 UR4, c[0x0][0x9f8] ;  /* 0x00027e0000047ab9 */ /* 0x000fe20000000a00 */
[----:B------:R-:W2:Y:S01]  /*1da0*/  LDL.LU R30, [R1+0x20] ;  /* 0x00002000011e7983 */ /* 0x000ea20000300800 */
[----:B------:R-:W-:Y:S01]  /*1db0*/  ISETP.NE.U32.AND P0, PT, RZ, UR4, PT ;  /* 0x00000004ff007c0c */ /* 0x000fe2000bf05070 */
[----:B------:R-:W0:Y:S01]  /*1dc0*/  LDC.64 R110, c[0x0][0x300] ;  /* 0x0000c000ff6e7b82 */ /* 0x000e220000000a00 */
[----:B------:R-:W-:Y:S01]  /*1dd0*/  ULDC UR6, c[0x0][0x2f4] ;  /* 0x0000bd0000067ab9 */ /* 0x000fe20000000800 */
[----:B------:R-:W-:Y:S01]  /*1de0*/  SHF.R.S32.HI R9, RZ, 0x1f, R26 ;  /* 0x0000001fff097819 */ /* 0x000fe2000001141a */
[----:B------:R-:W-:Y:S01]  /*1df0*/  ULDC.64 UR8, c[0x0][0xa08] ;  /* 0x0002820000087ab9 */ /* 0x000fe20000000a00 */
[----:B------:R-:W-:Y:S02]  /*1e00*/  ISETP.NE.AND.EX P0, PT, RZ, UR5, PT, P0 ;  /* 0x00000005ff007c0c */ /* 0x000fe4000bf05300 */
[----:B------:R-:W-:Y:S02]  /*1e10*/  SHF.R.S32.HI R19, RZ, 0x1f, R18 ;  /* 0x0000001fff137819 */ /* 0x000fe40000011412 */
[----:B------:R-:W-:Y:S01]  /*1e20*/  IADD3 R121, R28, R27, RZ ;  /* 0x0000001b1c797210 */ /* 0x000fe20007ffe0ff */
[----:B------:R-:W1:Y:S08]  /*1e30*/  LDC.64 R104, c[0x0][0x408] ;  /* 0x00010200ff687b82 */ /* 0x000e700000000a00 */
[----:B------:R-:W-:Y:S01]  /*1e40*/  @P0 IADD3 R4, P1, R233, UR4, RZ ;  /* 0x00000004e9040c10 */ /* 0x000fe2000ff3e0ff */
[----:B------:R-:W3:Y:S03]  /*1e50*/  LDC.64 R98, c[0x0][0x3f8] ;  /* 0x0000fe00ff627b82 */ /* 0x000ee60000000a00 */
[----:B------:R-:W-:Y:S01]  /*1e60*/  @P0 IADD3.X R5, R234, UR5, RZ, P1, !PT ;  /* 0x00000005ea050c10 */ /* 0x000fe20008ffe4ff */
[----:B------:R-:W-:-:S04]  /*1e70*/  ULDC.64 UR4, c[0x0][0x330] ;  /* 0x0000cc0000047ab9 */ /* 0x000fc80000000a00 */
[----:B------:R4:W2:Y:S01]  /*1e80*/  @P0 LDG.E R29, desc[UR60][R4.64] ;  /* 0x0000003c041d0981 */ /* 0x0008a2000c1e1900 */
[----:B------:R-:W-:Y:S01]  /*1e90*/  ISETP.GE.AND P1, PT, R206, UR6, PT ;  /* 0x00000006ce007c0c */ /* 0x000fe2000bf26270 */
[----:B------:R-:W-:Y:S01]  /*1ea0*/  IMAD R3, R9, UR4, RZ ;  /* 0x0000000409037c24 */ /* 0x000fe2000f8e02ff */
[----:B------:R-:W-:Y:S01]  /*1eb0*/  ISETP.GE.AND P0, PT, R18, UR6, PT ;  /* 0x0000000612007c0c */ /* 0x000fe2000bf06270 */
[C---:B------:R-:W-:Y:S01]  /*1ec0*/  IMAD.WIDE.U32 R112, R26.reuse, UR4, R18 ;  /* 0x000000041a707c25 */ /* 0x040fe2000f8e0012 */
[----:B------:R-:W-:Y:S01]  /*1ed0*/  SEL R0, RZ, 0xffffffff, P1 ;  /* 0xffffffffff007807 */ /* 0x000fe20000800000 */
[----:B------:R-:W3:Y:S01]  /*1ee0*/  LDC R33, c[0x0][0x3f4] ;  /* 0x0000fd00ff217b82 */ /* 0x000ee20000000800 */
[----:B------:R-:W-:Y:S01]  /*1ef0*/  SHF.R.S32.HI R12, RZ, 0x1f, R121 ;  /* 0x0000001fff0c7819 */ /* 0x000fe20000011479 */
[----:B------:R-:W-:Y:S01]  /*1f00*/  IMAD R3, R26, UR5, R3 ;  /* 0x000000051a037c24 */ /* 0x000fe2000f8e0203 */
[----:B------:R-:W-:Y:S01]  /*1f10*/  ULDC.64 UR4, c[0x0][0x308] ;  /* 0x0000c20000047ab9 */ /* 0x000fe20000000a00 */
[----:B----4-:R-:W-:Y:S01]  /*1f20*/  IMAD.SHL.U32 R5, R0, 0x2, RZ ;  /* 0x0000000200057824 */ /* 0x010fe200078e00ff */
[----:B------:R-:W-:Y:S01]  /*1f30*/  SEL R4, RZ, 0x1, P0 ;  /* 0x00000001ff047807 */ /* 0x000fe20000000000 */
[C---:B------:R-:W-:Y:S01]  /*1f40*/  VIADD R0, R18.reuse, 0x60 ;  /* 0x0000006012007836 */ /* 0x040fe20000000000 */
        /* <DEDUP_REMOVED lines=8> */
[----:B------:R-:W-:Y:S01]  /*1fd0*/  ISETP.GE.AND P2, PT, R3, UR6, PT ;  /* 0x0000000603007c0c */ /* 0x000fe2000bf46270 */
[----:B------:R-:W0:Y:S01]  /*1fe0*/  S2R R151, SR_TID.X ;  /* 0x0000000000977919 */ /* 0x000e220000002100 */
        /* <DEDUP_REMOVED lines=13> */
[----:B------:R-:W-:Y:S01]  /*20c0*/  IMAD.IADD R5, R5, 0x1, R9 ;  /* 0x0000000105057824 */ /* 0x000fe200078e0209 */
[----:B------:R-:W-:Y:S01]  /*20d0*/  SHF.R.S32.HI R23, RZ, 0x1f, R22 ;  /* 0x0000001fff177819 */ /* 0x000fe20000011416 */
[----:B-1----:R-:W-:Y:S01]  /*20e0*/  IMAD.WIDE.U32 R106, R204, R104, R18 ;  /* 0x00000068cc6a7225 */ /* 0x002fe200078e0012 */
[----:B---3--:R-:W-:-:S02]  /*20f0*/  ISETP.GE.AND P3, PT, R207, R33, PT ;  /* 0x00000021cf00720c */ /* 0x008fc40003f66270 */
[----:B------:R-:W-:Y:S01]  /*2100*/  ISETP.GE.AND P1, PT, R206, R33, PT ;  /* 0x00000021ce00720c */ /* 0x000fe20003f26270 */
[----:B------:R-:W-:Y:S01]  /*2110*/  IMAD.WIDE.U32 R108, R204, R104, R22 ;  /* 0x00000068cc6c7225 */ /* 0x000fe200078e0016 */
[----:B------:R-:W-:Y:S02]  /*2120*/  SHF.R.U32.HI R25, RZ, 0x3, R215 ;  /* 0x00000003ff197819 */ /* 0x000fe400000116d7 */
[----:B------:R-:W-:Y:S01]  /*2130*/  LOP3.LUT P2, RZ, R226, 0x4, RZ, 0xc0, !PT ;  /* 0x00000004e2ff7812 */ /* 0x000fe2000784c0ff */
[-C--:B------:R-:W-:Y:S01]  /*2140*/  IMAD.WIDE.U32 R102, R204, R98.reuse, R22 ;  /* 0x00000062cc667225 */ /* 0x080fe200078e0016 */
[----:B------:R-:W-:Y:S02]  /*2150*/  SHF.L.U64.HI R135, R110, 0x6, R111 ;  /* 0x000000066e877819 */ /* 0x000fe4000001026f */
[----:B------:R-:W-:Y:S01]  /*2160*/  SHF.L.U32 R124, R33, 0x1, RZ ;  /* 0x00000001217c7819 */ /* 0x000fe200000006ff */
[----:B------:R-:W-:Y:S01]  /*2170*/  IMAD.WIDE.U32 R100, R204, R98, R18 ;  /* 0x00000062cc647225 */ /* 0x000fe200078e0012 */
[----:B------:R-:W-:-:S03]  /*2180*/  SHF.R.S32.HI R148, RZ, 0x1f, R237 ;  /* 0x0000001fff947819 */ /* 0x000fc600000114ed */
[----:B------:R-:W-:Y:S01]  /*2190*/  IMAD.SHL.U32 R136, R110, 0x40, RZ ;  /* 0x000000406e887824 */ /* 0x000fe200078e00ff */
[----:B0-----:R-:W-:Y:S01]  /*21a0*/  LEA.HI R151, R151, 0x8, RZ, 0x19 ;  /* 0x0000000897977811 */ /* 0x001fe200078fc8ff */
[----:B------:R-:W-:Y:S02]  /*21b0*/  IMAD R15, R105, 0x70, RZ ;  /* 0x00000070690f7824 */ /* 0x000fe400078e02ff */
        /* <DEDUP_REMOVED lines=12> */
[C---:B------:R-:W-:Y:S02]  /*2280*/  IMAD R9, R204.reuse, R105, R6 ;  /* 0x00000069cc097224 */ /* 0x040fe400078e0206 */
        /* <DEDUP_REMOVED lines=9> */
[----:B------:R-:W-:Y:S01]  /*2320*/  IMAD.WIDE.U32 R112, R37, UR4, R112 ;  /* 0x0000000425707c25 */ /* 0x000fe2000f8e0070 */
[----:B------:R-:W-:Y:S02]  /*2330*/  IADD3.X R6, R5, R7, R10, P0, !PT ;  /* 0x0000000705067210 */ /* 0x000fe400007fe40a */
[----:B------:R-:W-:Y:S01]  /*2340*/  ISETP.GE.AND P0, PT, R18, R33, PT ;  /* 0x000000211200720c */ /* 0x000fe20003f06270 */
[----:B------:R-:W-:-:S02]  /*2350*/  IMAD R7, R147, R98, RZ ;  /* 0x0000006293077224 */ /* 0x000fc400078e02ff */
[----:B------:R-:W-:Y:S01]  /*2360*/  IMAD R37, R37, UR5, R8 ;  /* 0x0000000525257c24 */ /* 0x000fe2000f8e0208 */
[C---:B------:R-:W-:Y:S01]  /*2370*/  SEL R8, R33.reuse, RZ, P3 ;  /* 0x000000ff21087207 */ /* 0x040fe20001800000 */
[C---:B------:R-:W-:Y:S01]  /*2380*/  IMAD R11, R204.reuse, R99, R7 ;  /* 0x00000063cc0b7224 */ /* 0x040fe200078e0207 */
[----:B------:R-:W-:Y:S01]  /*2390*/  SEL R7, R33, RZ, P0 ;  /* 0x000000ff21077207 */ /* 0x000fe20000000000 */
[----:B------:R-:W-:Y:S01]  /*23a0*/  IMAD.IADD R107, R9, 0x1, R107 ;  /* 0x00000001096b7824 */ /* 0x000fe200078e026b */
[----:B------:R-:W-:Y:S01]  /*23b0*/  SEL R9, R33, RZ, P1 ;  /* 0x000000ff21097207 */ /* 0x000fe20000800000 */
[----:B------:R-:W-:Y:S01]  /*23c0*/  IMAD.IADD R13, R207, 0x1, R8 ;  /* 0x00000001cf0d7824 */ /* 0x000fe200078e0208 */
[----:B------:R-:W-:Y:S01]  /*23d0*/  IADD3 R120, P3, R204, R121, RZ ;  /* 0x00000079cc787210 */ /* 0x000fe20007f7e0ff */
[----:B------:R-:W-:Y:S01]  /*23e0*/  IMAD.IADD R7, R18, 0x1, R7 ;  /* 0x0000000112077824 */ /* 0x000fe200078e0207 */
[----:B------:R-:W-:Y:S01]  /*23f0*/  IADD3 R9, R206, R9, RZ ;  /* 0x00000009ce097210 */ /* 0x000fe20007ffe0ff */
[----:B------:R-:W-:Y:S01]  /*2400*/  IMAD.IADD R103, R103, 0x1, R11 ;  /* 0x0000000167677824 */ /* 0x000fe200078e020b */
[----:B------:R-:W-:Y:S01]  /*2410*/  SHF.R.S32.HI R26, RZ, 0x1f, R13 ;  /* 0x0000001fff1a7819 */ /* 0x000fe2000001140d */
[----:B------:R-:W-:Y:S01]  /*2420*/  IMAD.IADD R101, R11, 0x1, R101 ;  /* 0x000000010b657824 */ /* 0x000fe200078e0265 */
[----:B------:R-:W-:Y:S01]  /*2430*/  SHF.R.S32.HI R8, RZ, 0x1f, R7 ;  /* 0x0000001fff087819 */ /* 0x000fe20000011407 */
[----:B-----5:R-:W-:Y:S01]  /*2440*/  IMAD.WIDE.U32 R108, R144, R104, R108 ;  /* 0x00000068906c7225 */ /* 0x020fe200078e006c */
[----:B------:R-:W-:-:S02]  /*2450*/  SHF.R.S32.HI R10, RZ, 0x1f, R9 ;  /* 0x0000001fff0a7819 */ /* 0x000fc40000011409 */
[-C--:B------:R-:W-:Y:S01]  /*2460*/  LEA.HI R20, R8, R7.reuse, RZ, 0x3 ;  /* 0x0000000708147211 */ /* 0x080fe200078f18ff */
[----:B------:R-:W-:Y:S01]  /*2470*/  IMAD.WIDE.U32 R106, R144, R104, R106 ;  /* 0x00000068906a7225 */ /* 0x000fe200078e006a */
[----:B------:R-:W-:Y:S02]  /*2480*/  LEA.HI R7, R8, R7, RZ, 0x6 ;  /* 0x0000000708077211 */ /* 0x000fe400078f30ff */
[-C--:B------:R-:W-:Y:S01]  /*2490*/  LEA.HI R8, R10, R9.reuse, RZ, 0x6 ;  /* 0x000000090a087211 */ /* 0x080fe200078f30ff */
[-C--:B------:R-:W-:Y:S01]  /*24a0*/  IMAD.WIDE.U32 R102, R144, R98.reuse, R102 ;  /* 0x0000006290667225 */ /* 0x080fe200078e0066 */
[----:B------:R-:W-:Y:S02]  /*24b0*/  LEA.HI R21, R10, R9, RZ, 0x3 ;  /* 0x000000090a157211 */ /* 0x000fe400078f18ff */
[----:B------:R-:W-:Y:S01]  /*24c0*/  SHF.R.S32.HI R7, RZ, 0x6, R7 ;  /* 0x00000006ff077819 */ /* 0x000fe20000011407 */
[----:B------:R-:W-:Y:S01]  /*24d0*/  IMAD.WIDE.U32 R100, R144, R98, R100 ;  /* 0x0000006290647225 */ /* 0x000fe200078e0064 */
[----:B------:R-:W-:-:S02]  /*24e0*/  LEA.HI R29, R26, R13, RZ, 0x3 ;  /* 0x0000000d1a1d7211 */ /* 0x000fc400078f18ff */
[----:B------:R-:W-:Y:S01]  /*24f0*/  SHF.R.S32.HI R9, RZ, 0x6, R8 ;  /* 0x00000006ff097819 */ /* 0x000fe20000011408 */
[----:B------:R-:W-:Y:S01]  /*2500*/  IMAD R143, R7, 0x1c00, R218 ;  /* 0x00001c00078f7824 */ /* 0x000fe200078e02da */
[----:B------:R-:W-:Y:S01]  /*2510*/  LOP3.LUT R11, R215, 0x38, R20, 0xf8, !PT ;  /* 0x00000038d70b7812 */ /* 0x000fe200078ef814 */
[----:B------:R-:W-:Y:S01]  /*2520*/  IMAD R141, R7, 0x1c00, R220 ;  /* 0x00001c00078d7824 */ /* 0x000fe200078e02dc */
[C---:B------:R-:W-:Y:S01]  /*2530*/  LOP3.LUT R10, R216.reuse, 0x38, R21, 0xf8, !PT ;  /* 0x00000038d80a7812 */ /* 0x040fe200078ef815 */
[C---:B------:R-:W-:Y:S01]  /*2540*/  IMAD R142, R9.reuse, 0x1c00, R218 ;  /* 0x00001c00098e7824 */ /* 0x040fe200078e02da */
[----:B------:R-:W-:Y:S01]  /*2550*/  LOP3.LUT R8, R216, 0x38, R20, 0xf8, !PT ;  /* 0x00000038d8087812 */ /* 0x000fe200078ef814 */
[----:B------:R-:W-:Y:S01]  /*2560*/  IMAD R139, R9, 0x1c00, R220 ;  /* 0x00001c00098b7824 */ /* 0x000fe200078e02dc */
[----:B------:R-:W-:Y:S01]  /*2570*/  LEA.HI R13, R26, R13, RZ, 0x6 ;  /* 0x0000000d1a0d7211 */ /* 0x000fe200078f30ff */
[----:B------:R-:W-:Y:S01]  /*2580*/  IMAD.X R121, R12, 0x1, R147, P3 ;  /* 0x000000010c797824 */ /* 0x000fe200018e0693 */
[----:B------:R-:W-:Y:S01]  /*2590*/  LOP3.LUT R14, R11, R25, RZ, 0x3c, !PT ;  /* 0x000000190b0e7212 */ /* 0x000fe200078e3cff */
[----:B------:R-:W-:Y:S01]  /*25a0*/  IMAD.IADD R36, R113, 0x1, R37 ;  /* 0x0000000171247824 */ /* 0x000fe200078e0225 */
[----:B------:R-:W-:-:S02]  /*25b0*/  LOP3.LUT R7, R10, R217, RZ, 0x3c, !PT ;  /* 0x000000d90a077212 */ /* 0x000fc400078e3cff */
[----:B------:R-:W-:Y:S01]  /*25c0*/  LOP3.LUT R8, R8, R217, RZ, 0x3c, !PT ;  /* 0x000000d908087212 */ /* 0x000fe200078e3cff */
[----:B------:R-:W-:Y:S01]  /*25d0*/  IMAD.IADD R141, R141, 0x1, R14 ;  /* 0x000000018d8d7824 */ /* 0x000fe200078e020e */
[----:B------:R-:W-:Y:S01]  /*25e0*/  SHF.R.S32.HI R13, RZ, 0x6, R13 ;  /* 0x00000006ff0d7819 */ /* 0x000fe2000001140d */
[----:B------:R-:W-:Y:S01]  /*25f0*/  IMAD.IADD R142, R142, 0x1, R7 ;  /* 0x000000018e8e7824 */ /* 0x000fe200078e0207 */
[----:B------:R-:W-:Y:S01]  /*2600*/  LOP3.LUT R11, R215, 0x38, R29, 0xf8, !PT ;  /* 0x00000038d70b7812 */ /* 0x000fe200078ef81d */
[----:B------:R-:W-:Y:S01]  /*2610*/  IMAD.IADD R143, R143, 0x1, R8 ;  /* 0x000000018f8f7824 */ /* 0x000fe200078e0208 */
[----:B------:R-:W-:Y:S01]  /*2620*/  LOP3.LUT R7, R215, 0x38, R21, 0xf8, !PT ;  /* 0x00000038d7077812 */ /* 0x000fe200078ef815 */
[----:B------:R-:W-:Y:S01]  /*2630*/  IMAD R138, R13, 0x1c00, R220 ;  /* 0x00001c000d8a7824 */ /* 0x000fe200078e02dc */
[-C--:B------:R-:W-:Y:S01]  /*2640*/  LOP3.LUT R11, R11, R25.reuse, RZ, 0x3c, !PT ;  /* 0x000000190b0b7212 */ /* 0x080fe200078e3cff */
[----:B------:R-:W-:Y:S01]  /*2650*/  IMAD R140, R13, 0x1c00, R218 ;  /* 0x00001c000d8c7824 */ /* 0x000fe200078e02da */
[----:B------:R-:W-:Y:S01]  /*2660*/  LOP3.LUT R8, R216, 0x38, R29, 0xf8, !PT ;  /* 0x00000038d8087812 */ /* 0x000fe200078ef81d */
[----:B------:R-:W-:Y:S01]  /*2670*/  IMAD R13, R111, 0x70, RZ ;  /* 0x000000706f0d7824 */ /* 0x000fe200078e02ff */
[----:B------:R-:W-:Y:S01]  /*2680*/  LOP3.LUT R10, R7, R25, RZ, 0x3c, !PT ;  /* 0x00000019070a7212 */ /* 0x000fe200078e3cff */
[----:B------:R-:W-:Y:S01]  /*2690*/  IMAD.IADD R138, R138, 0x1, R11 ;  /* 0x000000018a8a7824 */ /* 0x000fe200078e020b */
[----:B------:R-:W-:Y:S01]  /*26a0*/  LOP3.LUT R7, R8, R217, RZ, 0x3c, !PT ;  /* 0x000000d908077212 */ /* 0x000fe200078e3cff */
[----:B------:R-:W-:Y:S01]  /*26b0*/  VIADD R11, R18, 0xa0 ;  /* 0x000000a0120b7836 */ /* 0x000fe20000000000 */
[----:B------:R-:W-:Y:S01]  /*26c0*/  SHF.R.S32.HI R9, RZ, 0x1f, R144 ;  /* 0x0000001fff097819 */ /* 0x000fe20000011490 */
[----:B------:R-:W-:Y:S01]  /*26d0*/  IMAD.SHL.U32 R8, R104, 0x40, RZ ;  /* 0x0000004068087824 */ /* 0x000fe200078e00ff */
[----:B------:R-:W-:Y:S01]  /*26e0*/  IADD3 R140, R140, R7, RZ ;  /* 0x000000078c8c7210 */ /* 0x000fe20007ffe0ff */
[----:B------:R-:W-:Y:S01]  /*26f0*/  IMAD.WIDE.U32 R110, R110, 0x70, RZ ;  /* 0x000000706e6e7825 */ /* 0x000fe200078e00ff */
[----:B------:R-:W-:-:S02]  /*2700*/  ISETP.GE.AND P2, PT, R11, UR6, PT ;  /* 0x000000060b007c0c */ /* 0x000fc4000bf46270 */
[----:B------:R-:W-:Y:S01]  /*2710*/  LOP3.LUT R14, R216, 0x18, R18, 0xf8, !PT ;  /* 0x00000018d80e7812 */ /* 0x000fe200078ef812 */
[C---:B------:R-:W-:Y:S01]  /*2720*/  IMAD R7, R9.reuse, R104, RZ ;  /* 0x0000006809077224 */ /* 0x040fe200078e02ff */
[----:B------:R-:W-:Y:S01]  /*2730*/  SEL R28, RZ, 0x20, P2 ;  /* 0x00000020ff1c7807 */ /* 0x000fe20001000000 */
[----:B------:R-:W-:Y:S01]  /*2740*/  IMAD R9, R9, R98, RZ ;  /* 0x0000006209097224 */ /* 0x000fe200078e02ff */
[----:B------:R-:W-:Y:S01]  /*2750*/  LOP3.LUT R137, R14, R217, RZ, 0x3c, !PT ;  /* 0x000000d90e897212 */ /* 0x000fe200078e3cff */
[----:B------:R-:W-:Y:S01]  /*2760*/  IMAD R31, R144, R105, R7 ;  /* 0x00000069901f7224 */ /* 0x000fe200078e0207 */
[C---:B------:R-:W-:Y:S01]  /*2770*/  SHF.L.U64.HI R7, R104.reuse, 0x6, R105 ;  /* 0x0000000668077819 */ /* 0x040fe20000010269 */
[----:B------:R-:W-:Y:S01]  /*2780*/  IMAD.WIDE.U32 R104, R104, 0x70, RZ ;  /* 0x0000007068687825 */ /* 0x000fe200078e00ff */
[----:B------:R-:W-:Y:S02]  /*2790*/  SHF.R.S32.HI R117, RZ, 0x3, R20 ;  /* 0x00000003ff757819 */ /* 0x000fe40000011414 */
[----:B------:R-:W-:Y:S01]  /*27a0*/  SHF.R.S32.HI R116, RZ, 0x3, R21 ;  /* 0x00000003ff747819 */ /* 0x000fe20000011415 */
[----:B------:R-:W-:Y:S01]  /*27b0*/  IMAD.IADD R139, R139, 0x1, R10 ;  /* 0x000000018b8b7824 */ /* 0x000fe200078e020a */
[----:B------:R-:W-:Y:S01]  /*27c0*/  LOP3.LUT R35, R27, R28, RZ, 0xfc, !PT ;  /* 0x0000001c1b237212 */ /* 0x000fe200078efcff */
[----:B------:R-:W-:Y:S01]  /*27d0*/  IMAD R25, R144, R99, R9 ;  /* 0x0000006390197224 */ /* 0x000fe200078e0209 */
[C---:B------:R-:W-:Y:S01]  /*27e0*/  SHF.L.U64.HI R9, R98.reuse, 0x6, R99 ;  /* 0x0000000662097819 */ /* 0x040fe20000010263 */
[----:B------:R-:W-:Y:S01]  /*27f0*/  IMAD.SHL.U32 R10, R98, 0x40, RZ ;  /* 0x00000040620a7824 */ /* 0x000fe200078e00ff */
[----:B------:R-:W-:Y:S01]  /*2800*/  LOP3.LUT R20, R20, 0xfffffff8, RZ, 0xc0, !PT ;  /* 0xfffffff814147812 */ /* 0x000fe200078ec0ff */
[----:B------:R-:W-:Y:S01]  /*2810*/  IMAD.WIDE.U32 R98, R98, 0x70, RZ ;  /* 0x0000007062627825 */ /* 0x000fe200078e00ff */
[----:B------:R-:W-:-:S02]  /*2820*/  LOP3.LUT R21, R21, 0xfffffff8, RZ, 0xc0, !PT ;  /* 0xfffffff815157812 */ /* 0x000fc400078ec0ff */
[----:B------:R-:W-:Y:S01]  /*2830*/  LOP3.LUT R26, R29, 0xfffffff8, RZ, 0xc0, !PT ;  /* 0xfffffff81d1a7812 */ /* 0x000fe200078ec0ff */
[----:B------:R-:W-:Y:S01]  /*2840*/  IMAD.IADD R132, R111, 0x1, R13 ;  /* 0x000000016f847824 */ /* 0x000fe200078e020d */
[----:B------:R-:W-:Y:S01]  /*2850*/  IADD3 R12, R109, R31, RZ ;  /* 0x0000001f6d0c7210 */ /* 0x000fe20007ffe0ff */
[----:B------:R-:W-:Y:S01]  /*2860*/  IMAD.IADD R134, R105, 0x1, R15 ;  /* 0x0000000169867824 */ /* 0x000fe200078e020f */
[----:B------:R-:W-:Y:S01]  /*2870*/  LOP3.LUT R32, R35, 0x4, RZ, 0xc0, !PT ;  /* 0x0000000423207812 */ /* 0x000fe200078ec0ff */
[----:B------:R-:W-:Y:S01]  /*2880*/  IMAD.IADD R13, R31, 0x1, R107 ;  /* 0x000000011f0d7824 */ /* 0x000fe200078e026b */
[----:B------:R-:W-:Y:S01]  /*2890*/  LOP3.LUT R31, R35, 0x2, RZ, 0xc0, !PT ;  /* 0x00000002231f7812 */ /* 0x000fe200078ec0ff */
[----:B------:R-:W-:Y:S01]  /*28a0*/  IMAD.IADD R14, R103, 0x1, R25 ;  /* 0x00000001670e7824 */ /* 0x000fe200078e0219 */
[----:B------:R-:W-:Y:S01]  /*28b0*/  LOP3.LUT R33, R35, 0x8, RZ, 0xc0, !PT ;  /* 0x0000000823217812 */ /* 0x000fe200078ec0ff */
[----:B------:R-:W-:Y:S01]  /*28c0*/  IMAD.IADD R15, R25, 0x1, R101 ;  /* 0x00000001190f7824 */ /* 0x000fe200078e0265 */
[----:B------:R-:W-:Y:S01]  /*28d0*/  SHF.R.S32.HI R25, RZ, 0x3, R29 ;  /* 0x00000003ff197819 */ /* 0x000fe2000001141d */
[----:B------:R-:W-:Y:S01]  /*28e0*/  IMAD.IADD R137, R218, 0x1, R137 ;  /* 0x00000001da897824 */ /* 0x000fe200078e0289 */
[----:B------:R-:W-:Y:S01]  /*28f0*/  LOP3.LUT R34, R35, 0x10, RZ, 0xc0, !PT ;  /* 0x0000001023227812 */ /* 0x000fe200078ec0ff */
[----:B------:R-:W-:Y:S01]  /*2900*/  IMAD.IADD R133, R99, 0x1, R133 ;  /* 0x0000000163857824 */ /* 0x000fe200078e0285 */
[----:B------:R-:W-:-:S02]  /*2910*/  LOP3.LUT R27, R27, 0x1, RZ, 0xc0, !PT ;  /* 0x000000011b1b7812 */ /* 0x000fc400078ec0ff */
[----:B------:R-:W-:Y:S02]  /*2920*/  SHF.R.S32.HI R28, RZ, 0x1f, R20 ;  /* 0x0000001fff1c7819 */ /* 0x000fe40000011414 */
[----:B------:R-:W-:Y:S02]  /*2930*/  SHF.R.S32.HI R29, RZ, 0x1f, R21 ;  /* 0x0000001fff1d7819 */ /* 0x000fe40000011415 */
[----:B0-----:R-:W-:Y:S02]  /*2940*/  SHF.R.S32.HI R30, RZ, 0x1f, R26 ;  /* 0x0000001fff1e7819 */ /* 0x001fe4000001141a */
[----:B------:R-:W-:-:S07]  /*2950*/  LOP3.LUT R35, R35, 0x20, RZ, 0xc0, !PT ;  /* 0x0000002023237812 */ /* 0x000fce00078ec0ff */
.L_x_2848:
[----:B-12---:R-:W2:Y:S01]  /*2960*/  LDL.LU R41, [R1+0x20] ;  /* 0x0000200001297983 */ /* 0x006ea20000300800 */
[----:B-----5:R-:W-:Y:S01]  /*2970*/  VIADD R49, R24, 0xffffffff ;  /* 0xffffffff18317836 */ /* 0x020fe20000000000 */
        /* <DEDUP_REMOVED lines=10> */
[----:B------:R-:W-:Y:S02]  /*2a20*/  IADD3 R39, P4, R4, R126, RZ ;  /* 0x0000007e04277210 */ /* 0x000fe40007f9e0ff */
[----:B------:R-:W-:Y:S01]  /*2a30*/  IADD3 R92, R127, R37, RZ ;  /* 0x000000257f5c7210 */ /* 0x000fe20007ffe0ff */
[----:B------:R-:W-:-:S03]  /*2a40*/  IMAD R37, R17, 0x5400, R137 ;  /* 0x0000540011257824 */ /* 0x000fc600078e0289 */
[----:B------:R-:W-:Y:S01]  /*2a50*/  IADD3.X R38, R6, R92, R135, P2, P3 ;  /* 0x0000005c06267210 */ /* 0x000fe200017e6487 */
[----:B------:R-:W-:Y:S01]  /*2a60*/  IMAD.X R40, R92, 0x1, R6, P4 ;  /* 0x000000015c287824 */ /* 0x000fe200020e0606 */
[----:B------:R-:W-:Y:S02]  /*2a70*/  ISETP.GT.AND P3, PT, R49, R125, PT ;  /* 0x0000007d3100720c */ /* 0x000fe40003f64270 */
[CC--:B0-----:R-:W-:Y:S02]  /*2a80*/  LEA R44, P2, R24.reuse, R122.reuse, 0x1 ;  /* 0x0000007a182c7211 */ /* 0x0c1fe400078408ff */
[----:B------:R-:W-:Y:S02]  /*2a90*/  LEA R46, P4, R39, R122, 0x1 ;  /* 0x0000007a272e7211 */ /* 0x000fe400078808ff */
[----:B------:R-:W-:Y:S01]  /*2aa0*/  LEA.HI.X R45, R24, R123, R38, 0x1, P2 ;  /* 0x0000007b182d7211 */ /* 0x000fe200010f0c26 */
[----:B------:R-:W-:Y:S01]  /*2ab0*/  IMAD.MOV.U32 R24, RZ, RZ, R49 ;  /* 0x000000ffff187224 */ /* 0x000fe200078e0031 */
[----:B-1----:R-:W-:-:S02]  /*2ac0*/  ISETP.GE.AND P2, PT, R119, 0x1, PT ;  /* 0x000000017700780c */ /* 0x002fc40003f46270 */
[----:B------:R-:W-:Y:S01]  /*2ad0*/  LEA.HI.X R47, R39, R123, R40, 0x1, P4 ;  /* 0x0000007b272f7211 */ /* 0x000fe200020f0c28 */
[C---:B------:R-:W-:Y:S02]  /*2ae0*/  VIADD R39, R37.reuse, 0x20 ;  /* 0x0000002025277836 */ /* 0x040fe40000000000 */
[C---:B------:R-:W-:Y:S02]  /*2af0*/  @P5 VIADD R39, R37.reuse, 0xffffffe0 ;  /* 0xffffffe025275836 */ /* 0x040fe40000000000 */
[----:B------:R-:W-:-:S03]  /*2b00*/  IMAD R37, R37, 0x2, R118 ;  /* 0x0000000225257824 */ /* 0x000fc600078e0276 */
[----:B------:R-:W-:Y:S02]  /*2b10*/  LEA R38, R39, R118, 0x1 ;  /* 0x0000007627267211 */ /* 0x000fe400078e08ff */
[----:B--2---:R-:W-:-:S04]  /*2b20*/  LOP3.LUT R41, R41, 0xfffffffd, RZ, 0xc0, !PT ;  /* 0xfffffffd29297812 */ /* 0x004fc800078ec0ff */
[----:B------:R-:W-:-:S05]  /*2b30*/  @P3 LOP3.LUT R41, R41, 0x2, RZ, 0xfc, !PT ;  /* 0x0000000229293812 */ /* 0x000fca00078efcff */
[----:B------:R0:W-:Y:S01]  /*2b40*/  STL [R1+0x20], R41 ;  /* 0x0000202901007387 */ /* 0x0001e20000100800 */
[----:B------:R-:W-:Y:S05]  /*2b50*/  @!P2 BRA `(.L_x_2750) ;  /* 0x00000070002ca947 */ /* 0x000fea0003800000 */
[----:B------:R-:W-:Y:S01]  /*2b60*/  ULDC.U8 UR4, c[0x0][0x410] ;  /* 0x0001040000047ab9 */ /* 0x000fe20000000000 */
[-C--:B------:R-:W-:Y:S01]  /*2b70*/  IMAD R39, R133, R49.reuse, RZ ;  /* 0x0000003185277224 */ /* 0x080fe200078e02ff */
[----:B------:R-:W-:Y:S01]  /*2b80*/  ISETP.NE.AND P2, PT, RZ, UR4, PT ;  /* 0x00000004ff007c0c */ /* 0x000fe2000bf45270 */
[-C--:B------:R-:W-:Y:S02]  /*2b90*/  IMAD R43, R134, R49.reuse, RZ ;  /* 0x00000031862b7224 */ /* 0x080fe400078e02ff */
[----:B0-----:R-:W-:Y:S02]  /*2ba0*/  IMAD R41, R42, R98, R39 ;  /* 0x000000622a297224 */ /* 0x001fe400078e0227 */
[----:B------:R-:W-:Y:S02]  /*2bb0*/  IMAD R39, R24, -0x70, R2 ;  /* 0xffffff9018277824 */ /* 0x000fe400078e0202 */
[----:B------:R-:W-:Y:S02]  /*2bc0*/  IMAD R43, R42, R104, R43 ;  /* 0x000000682a2b7224 */ /* 0x000fe400078e022b */
[----:B------:R-:W-:Y:S01]  /*2bd0*/  IMAD.WIDE.U32 R90, R98, R49, RZ ;  /* 0x00000031625a7225 */ /* 0x000fe200078e00ff */
[----:B------:R-:W-:-:S03]  /*2be0*/  VIMNMX R39, R39, 0x70, PT ;  /* 0x0000007027277848 */ /* 0x000fc60003fe0100 */
        /* <DEDUP_REMOVED lines=60> */
.L_x_2753:
[----:B------:R-:W-:Y:S05]  /*2fb0*/  BSYNC B1 ;  /* 0x0000000000017941 */ /* 0x000fea0003800000 */
.L_x_2752:
        /* <DEDUP_REMOVED lines=13> */
[----:B------:R-:W-:-:S02]  /*3090*/  MOV R129, R73 ;  /* 0x0000004900817202 */ /* 0x000fc40000000f00 */
[----:B------:R-:W-:Y:S01]  /*30a0*/  CS2R R70, SRZ ;  /* 0x0000000000467805 */ /* 0x000fe2000001ff00 */
        /* <DEDUP_REMOVED lines=41> */
.L_x_2755:
[----:B------:R-:W-:Y:S05]  /*3340*/  BSYNC B1 ;  /* 0x0000000000017941 */ /* 0x000fea0003800000 */
.L_x_2754:
[----:B01----:R-:W2:Y:S01]  /*3350*/  LDL R40, [R1+0x4c] ;  /* 0x00004c0001287983 */ /* 0x003ea20000100800 */
[----:B------:R-:W-:Y:S01]  /*3360*/  IMAD.MOV.U32 R41, RZ, RZ, R77 ;  /* 0x000000ffff297224 */ /* 0x000fe200078e004d */
[----:B------:R-:W-:Y:S01]  /*3370*/  MOV R43, R85 ;  /* 0x00000055002b7202 */ /* 0x000fe20000000f00 */
[----:B------:R-:W-:Y:S01]  /*3380*/  IMAD.MOV.U32 R42, RZ, RZ, R84 ;  /* 0x000000ffff2a7224 */ /* 0x000fe200078e0054 */
[----:B------:R-:W-:Y:S02]  /*3390*/  PRMT R156, R128, 0x5410, R129 ;  /* 0x00005410809c7816 */ /* 0x000fe40000000081 */
        /* <DEDUP_REMOVED lines=8> */
[----:B------:R-:W-:-:S05]  /*3420*/  IMAD.MOV.U32 R43, RZ, RZ, R79 ;  /* 0x000000ffff2b7224 */ /* 0x000fca00078e004f */
[----:B------:R-:W-:Y:S02]  /*3430*/  PRMT R158, R158, 0x5410, R43 ;  /* 0x000054109e9e7816 */ /* 0x000fe4000000002b */
[----:B------:R-:W-:-:S04]  /*3440*/  MOV R43, R87 ;  /* 0x00000057002b7202 */ /* 0x000fc80000000f00 */
        /* <DEDUP_REMOVED lines=11> */
[----:B------:R-:W-:-:S05]  /*3500*/  IMAD.MOV.U32 R41, RZ, RZ, R93 ;  /* 0x000000ffff297224 */ /* 0x000fca00078e005d */
[----:B------:R-:W-:Y:S01]  /*3510*/  PRMT R163, R40, 0x5410, R41 ;  /* 0x0000541028a37816 */ /* 0x000fe20000000029 */
[----:B------:R-:W-:Y:S01]  /*3520*/  IMAD.MOV.U32 R40, RZ, RZ, R74 ;  /* 0x000000ffff287224 */ /* 0x000fe200078e004a */
[----:B------:R-:W-:Y:S02]  /*3530*/  MOV R41, R75 ;  /* 0x0000004b00297202 */ /* 0x000fe40000000f00 */
[----:B------:R-:W-:Y:S02]  /*3540*/  PLOP3.LUT P2, PT, PT, PT, UP0, 0x80, 0x0 ;  /* 0x000000000000781c */ /* 0x000fe40003f4f008 */
[----:B------:R-:W-:Y:S01]  /*3550*/  PRMT R157, R40, 0x5410, R41 ;  /* 0x00005410289d7816 */ /* 0x000fe20000000029 */
[----:B------:R-:W-:Y:S02]  /*3560*/  IMAD.MOV.U32 R40, RZ, RZ, R82 ;  /* 0x000000ffff287224 */ /* 0x000fe400078e0052 */
[----:B------:R-:W-:-:S03]  /*3570*/  IMAD.MOV.U32 R41, RZ, RZ, R83 ;  /* 0x000000ffff297224 */ /* 0x000fc600078e0053 */
[----:B------:R-:W-:Y:S01]  /*3580*/  PRMT R164, R164, 0x5410, R40 ;  /* 0x00005410a4a47816 */ /* 0x000fe20000000028 */
[----:B------:R-:W-:Y:S01]  /*3590*/  IMAD.MOV.U32 R40, RZ, RZ, R94 ;  /* 0x000000ffff287224 */ /* 0x000fe200078e005e */
[----:B------:R-:W-:Y:S01]  /*35a0*/  PRMT R165, R41, 0x5410, R42 ;  /* 0x0000541029a57816 */ /* 0x000fe2000000002a */
[----:B------:R-:W-:Y:S02]  /*35b0*/  IMAD.MOV.U32 R41, RZ, RZ, R95 ;  /* 0x000000ffff297224 */ /* 0x000fe400078e005f */
[----:B------:R-:W-:Y:S01]  /*35c0*/  IMAD.MOV.U32 R42, RZ, RZ, R126 ;  /* 0x000000ffff2a7224 */ /* 0x000fe200078e007e */
[----:B------:R-:W-:Y:S01]  /*35d0*/  PRMT R166, R166, 0x5410, R40 ;  /* 0x00005410a6a67816 */ /* 0x000fe20000000028 */
[----:B-----5:R-:W-:Y:S01]  /*35e0*/  IMAD.MOV.U32 R40, RZ, RZ, R53 ;  /* 0x000000ffff287224 */ /* 0x020fe200078e0035 */
        /* <DEDUP_REMOVED lines=34> */
[----:B------:R-:W-:Y:S01]  /*3810*/  PRMT R153, R153, 0x5410, R40 ;  /* 0x0000541099997816 */ /* 0x000fe20000000028 */
[----:B------:R-:W-:Y:S02]  /*3820*/  IMAD.MOV.U32 R40, RZ, RZ, R70 ;  /* 0x000000ffff287224 */ /* 0x000fe400078e0046 */
[----:B------:R-:W-:Y:S01]  /*3830*/  IMAD.MOV.U32 R41, RZ, RZ, R71 ;  /* 0x000000ffff297224 */ /* 0x000fe200078e0047 */
[----:B------:R-:W-:-:S04]  /*3840*/  PRMT R155, R43, 0x5410, R42 ;  /* 0x000054102b9b7816 */ /* 0x000fc8000000002a */
[----:B------:R-:W-:Y:S01]  /*3850*/  PRMT R160, R40, 0x5410, R41 ;  /* 0x0000541028a07816 */ /* 0x000fe20000000029 */
[----:B------:R-:W-:Y:S06]  /*3860*/  @!P2 BRA `(.L_x_2756) ;  /* 0x000000000004a947 */ /* 0x000fec0003800000 */
[----:B------:R-:W-:Y:S01]  /*3870*/  BPT.TRAP 0x1 ;  /* 0x000000040000795c */ /* 0x000fe20000300000 */
.L_x_2756:
[----:B------:R-:W-:Y:S01]  /*3880*/  IMAD R96, R17, 0x8, R16 ;  /* 0x0000000811607824 */ /* 0x000fe200078e0210 */
[----:B------:R-:W-:Y:S01]  /*3890*/  SHF.L.U32 R97, R209, 0x1f, RZ ;  /* 0x0000001fd1617819 */ /* 0x000fe200000006ff */
[----:B------:R-:W-:Y:S03]  /*38a0*/  BSSY B1, `(.L_x_2757) ;  /* 0x0000003000017945 */ /* 0x000fe60003800000 */
[----:B------:R-:W0:Y:S02]  /*38b0*/  SYNCS.PHASECHK.TRANS64.TRYWAIT P5, [R96+URZ+0x36890], R97 ;  /* 0x03689061600075a7 */ /* 0x000e2400080a017f */
[----:B0-----:R-:W-:Y:S05]  /*38c0*/  @!P5 BRA `(.L_x_2758) ;  /* 0x000002940048d947 */ /* 0x001fea0003800000 */
.L_x_3131:
[----:B------:R-:W-:Y:S05]  /*38d0*/  BSYNC B1 ;  /* 0x0000000000017941 */ /* 0x000fea0003800000 */
.L_x_2757:
        /* <DEDUP_REMOVED lines=9> */
[----:B------:R-:W-:Y:S02]  /*3970*/  SHF.R.U64 R90, R126, 0x10, R127 ;  /* 0x000000107e5a7819 */ /* 0x000fe4000000127f */
[----:B--2---:R-:W-:Y:S02]  /*3980*/  MOV R91, R41 ;  /* 0x00000029005b7202 */ /* 0x004fe40000000f00 */
[----:B------:R-:W-:Y:S01]  /*3990*/  SHF.R.U64 R122, R122, 0x10, R123 ;  /* 0x000000107a7a7819 */ /* 0x000fe2000000127b */
[----:B------:R-:W-:Y:S01]  /*39a0*/  HADD2.F32 R90, -RZ, R90.H0_H0 ;  /* 0x2000005aff5a7230 */ /* 0x000fe20000004100 */
[----:B------:R-:W-:Y:S01]  /*39b0*/  SHF.R.U32.HI R127, RZ, 0x10, R127 ;  /* 0x00000010ff7f7819 */ /* 0x000fe2000001167f */
[--C-:B------:R-:W-:Y:S02]  /*39c0*/  HADD2.F32 R41, -RZ, R91.reuse.H1_H1 ;  /* 0x3000005bff297230 */ /* 0x100fe40000004100 */
[----:B------:R-:W-:Y:S02]  /*39d0*/  HADD2.F32 R91, -RZ, R91.H0_H0 ;  /* 0x2000005bff5b7230 */ /* 0x000fe40000004100 */
[----:B------:R-:W-:-:S02]  /*39e0*/  HADD2.F32 R122, -RZ, R122.H0_H0 ;  /* 0x2000007aff7a7230 */ /* 0x000fc40000004100 */
[-C--:B------:R-:W-:Y:S01]  /*39f0*/  FMUL.FTZ R126, R41, R90.reuse ;  /* 0x0000005a297e7220 */ /* 0x080fe20000410000 */
[----:B------:R-:W-:-:S03]  /*3a00*/  FMUL.FTZ R90, R91, R90 ;  /* 0x0000005a5b5a7220 */ /* 0x000fc60000410000 */
[-C--:B------:R-:W-:Y:S01]  /*3a10*/  FFMA.FTZ R126, R91, R122.reuse, -R126 ;  /* 0x0000007a5b7e7223 */ /* 0x080fe2000001087e */
[----:B------:R-:W-:Y:S02]  /*3a20*/  IMAD.MOV.U32 R91, RZ, RZ, R40 ;  /* 0x000000ffff5b7224 */ /* 0x000fe400078e0028 */
[----:B------:R-:W-:Y:S01]  /*3a30*/  FFMA.FTZ R90, R41, R122, R90 ;  /* 0x0000007a295a7223 */ /* 0x000fe2000001005a */
[----:B------:R-:W-:Y:S01]  /*3a40*/  IMAD.MOV.U32 R41, RZ, RZ, R43 ;  /* 0x000000ffff297224 */ /* 0x000fe200078e002b */
[----:B------:R-:W-:Y:S01]  /*3a50*/  SHF.R.U32.HI R122, RZ, 0x10, R123 ;  /* 0x00000010ff7a7819 */ /* 0x000fe2000001167b */
[----:B------:R-:W-:Y:S02]  /*3a60*/  HADD2.F32 R43, -RZ, R127.H0_H0 ;  /* 0x2000007fff2b7230 */ /* 0x000fe40000004100 */
[----:B------:R-:W-:Y:S01]  /*3a70*/  F2FP.F16.F32.PACK_AB R90, R90, R126 ;  /* 0x0000007e5a5a723e */ /* 0x000fe200000000ff */
        /* <DEDUP_REMOVED lines=8> */
[--C-:B------:R-:W-:Y:S02]  /*3b00*/  HADD2.F32 R43, -RZ, R152.reuse.H1_H1 ;  /* 0x30000098ff2b7230 */ /* 0x100fe40000004100 */
[----:B------:R-:W-:Y:S02]  /*3b10*/  HADD2.F32 R122, -RZ, R91.H1_H1 ;  /* 0x3000005bff7a7230 */ /* 0x000fe40000004100 */
[----:B------:R-:W-:Y:S02]  /*3b20*/  HADD2.F32 R91, -RZ, R152.H0_H0 ;  /* 0x20000098ff5b7230 */ /* 0x000fe40000004100 */
[-C--:B------:R-:W-:Y:S01]  /*3b30*/  FMUL.FTZ R152, R123, R43.reuse ;  /* 0x0000002b7b987220 */ /* 0x080fe20000410000 */
[----:B------:R-:W-:-:S04]  /*3b40*/  FMUL.FTZ R127, R122, R43 ;  /* 0x0000002b7a7f7220 */ /* 0x000fc80000410000 */
[-C--:B------:R-:W-:Y:S01]  /*3b50*/  FFMA.FTZ R43, R123, R91.reuse, -R127 ;  /* 0x0000005b7b2b7223 */ /* 0x080fe2000001087f */
[----:B------:R-:W-:Y:S01]  /*3b60*/  FFMA.FTZ R91, R122, R91, R152 ;  /* 0x0000005b7a5b7223 */ /* 0x000fe20000010098 */
[----:B------:R-:W-:Y:S02]  /*3b70*/  HADD2.F32 R123, -RZ, R167.H1_H1 ;  /* 0x300000a7ff7b7230 */ /* 0x000fe40000004100 */
[--C-:B------:R-:W-:Y:S02]  /*3b80*/  HADD2.F32 R122, -RZ, R42.reuse.H1_H1 ;  /* 0x3000002aff7a7230 */ /* 0x100fe40000004100 */
[----:B------:R-:W-:Y:S01]  /*3b90*/  HADD2.F32 R127, -RZ, R42.H0_H0 ;  /* 0x2000002aff7f7230 */ /* 0x000fe20000004100 */
[----:B------:R-:W-:Y:S01]  /*3ba0*/  F2FP.F16.F32.PACK_AB R43, R91, R43 ;  /* 0x0000002b5b2b723e */ /* 0x000fe200000000ff */
[----:B------:R-:W-:Y:S02]  /*3bb0*/  HADD2.F32 R42, -RZ, R164.H0_H0 ;  /* 0x200000a4ff2a7230 */ /* 0x000fe40000004100 */
        /* <DEDUP_REMOVED lines=10> */
.L_x_2764:
[----:B------:R-:W-:Y:S05]  /*3c60*/  BSYNC B3 ;  /* 0x0000000000037941 */ /* 0x000fea0003800000 */
.L_x_2763:
[----:B--2---:R1:W-:Y:S02]  /*3c70*/  STG.E.128 desc[UR60][R46.64], R40 ;  /* 0x000000282e007986 */ /* 0x0043e4000c101d3c */
.L_x_2762:
[----:B------:R-:W-:Y:S05]  /*3c80*/  BSYNC B2 ;  /* 0x0000000000027941 */ /* 0x000fea0003800000 */
.L_x_2761:
        /* <DEDUP_REMOVED lines=9> */
[----:B------:R-:W-:Y:S01]  /*3d20*/  SHF.R.U32.HI R92, RZ, 0x10, R93 ;  /* 0x00000010ff5c7819 */ /* 0x000fe2000001165d */
[----:B------:R-:W-:Y:S01]  /*3d30*/  IMAD.MOV.U32 R41, RZ, RZ, R42 ;  /* 0x000000ffff297224 */ /* 0x000fe200078e002a */
[--C-:B------:R-:W-:Y:S01]  /*3d40*/  SHF.R.U64 R93, R94, 0x10, R95.reuse ;  /* 0x000000105e5d7819 */ /* 0x100fe2000000125f */
[----:B------:R-:W-:Y:S01]  /*3d50*/  HADD2.F32 R90, -RZ, R90.H0_H0 ;  /* 0x2000005aff5a7230 */ /* 0x000fe20000004100 */
[----:B------:R-:W-:Y:S01]  /*3d60*/  SHF.R.U32.HI R94, RZ, 0x10, R95 ;  /* 0x00000010ff5e7819 */ /* 0x000fe2000001165f */
[----:B------:R-:W-:Y:S02]  /*3d70*/  HADD2.F32 R95, -RZ, R91.H0_H0 ;  /* 0x2000005bff5f7230 */ /* 0x000fe40000004100 */
[----:B------:R-:W-:Y:S02]  /*3d80*/  HADD2.F32 R122, -RZ, R93.H0_H0 ;  /* 0x2000005dff7a7230 */ /* 0x000fe40000004100 */
[----:B------:R-:W-:-:S02]  /*3d90*/  HADD2.F32 R93, -RZ, R91.H1_H1 ;  /* 0x3000005bff5d7230 */ /* 0x000fc40000004100 */
[----:B------:R-:W-:Y:S02]  /*3da0*/  HADD2.F32 R42, -RZ, R94.H0_H0 ;  /* 0x2000005eff2a7230 */ /* 0x000fe40000004100 */
[-C--:B------:R-:W-:Y:S01]  /*3db0*/  FMUL.FTZ R126, R95, R122.reuse ;  /* 0x0000007a5f7e7220 */ /* 0x080fe20000410000 */
[--C-:B------:R-:W-:Y:S02]  /*3dc0*/  HADD2.F32 R91, -RZ, R43.reuse.H1_H1 ;  /* 0x3000002bff5b7230 */ /* 0x100fe40000004100 */
[----:B------:R-:W-:Y:S02]  /*3dd0*/  HADD2.F32 R94, -RZ, R43.H0_H0 ;  /* 0x2000002bff5e7230 */ /* 0x000fe40000004100 */
[----:B------:R-:W-:Y:S01]  /*3de0*/  FMUL.FTZ R43, R93, R122 ;  /* 0x0000007a5d2b7220 */ /* 0x000fe20000410000 */
        /* <DEDUP_REMOVED lines=17> */
[----:B------:R-:W-:-:S02]  /*3f00*/  HADD2.F32 R94, -RZ, R163.H0_H0 ;  /* 0x200000a3ff5e7230 */ /* 0x000fc40000004100 */
[-C--:B------:R-:W-:Y:S01]  /*3f10*/  FMUL.FTZ R93, R40, R91.reuse ;  /* 0x0000005b285d7220 */ /* 0x080fe20000410000 */
[----:B------:R-:W-:Y:S02]  /*3f20*/  HADD2.F32 R123, -RZ, R163.H1_H1 ;  /* 0x300000a3ff7b7230 */ /* 0x000fe40000004100 */
        /* <DEDUP_REMOVED lines=11> */
.L_x_2768:
[----:B------:R-:W-:Y:S05]  /*3fe0*/  BSYNC B3 ;  /* 0x0000000000037941 */ /* 0x000fea0003800000 */
.L_x_2767:
[----:B--2---:R2:W-:Y:S02]  /*3ff0*/  STG.E.128 desc[UR60][R46.64+0x40], R40 ;  /* 0x000040282e007986 */ /* 0x0045e4000c101d3c */
.L_x_2766:
[----:B------:R-:W-:Y:S05]  /*4000*/  BSYNC B2 ;  /* 0x0000000000027941 */ /* 0x000fea0003800000 */
.L_x_2765:
        /* <DEDUP_REMOVED lines=38> */
[C---:B------:R-:W-:Y:S01]  /*4270*/  FMUL.FTZ R41, R91.reuse, R87 ;  /* 0x000000575b297220 */ /* 0x040fe20000410000 */
[--C-:B------:R-:W-:Y:S02]  /*4280*/  HADD2.F32 R90, -RZ, R162.reuse.H0_H0 ;  /* 0x200000a2ff5a7230 */ /* 0x100fe40000004100 */
        /* <DEDUP_REMOVED lines=13> */
.L_x_2772:
[----:B------:R-:W-:Y:S05]  /*4360*/  BSYNC B3 ;  /* 0x0000000000037941 */ /* 0x000fea0003800000 */
.L_x_2771:
[----:B--2---:R3:W-:Y:S02]  /*4370*/  STG.E.128 desc[UR60][R46.64+0x80], R40 ;  /* 0x000080282e007986 */ /* 0x0047e4000c101d3c */
.L_x_2770:
[----:B------:R-:W-:Y:S05]  /*4380*/  BSYNC B2 ;  /* 0x0000000000027941 */ /* 0x000fea0003800000 */
.L_x_2769:
        /* <DEDUP_REMOVED lines=39> */
[--C-:B------:R-:W-:Y:S02]  /*4600*/  HADD2.F32 R84, -RZ, R161.reuse.H1_H1 ;  /* 0x300000a1ff547230 */ /* 0x100fe40000004100 */
        /* <DEDUP_REMOVED lines=13> */
.L_x_2776:
[----:B------:R-:W-:Y:S05]  /*46e0*/  BSYNC B3 ;  /* 0x0000000000037941 */ /* 0x000fea0003800000 */
.L_x_2775:
[----:B--2---:R4:W-:Y:S02]  /*46f0*/  STG.E.128 desc[UR60][R46.64+0xc0], R40 ;  /* 0x0000c0282e007986 */ /* 0x0049e4000c101d3c */
.L_x_2774:
[----:B------:R-:W-:Y:S05]  /*4700*/  BSYNC B2 ;  /* 0x0000000000027941 */ /* 0x000fea0003800000 */
.L_x_2773:
        /* <DEDUP_REMOVED lines=15> */
[----:B------:R-:W-:Y:S02]  /*4800*/  HADD2.F32 R81, -RZ, R43.H1_H1 ;  /* 0x3000002bff517230 */ /* 0x000fe40000004100 */
[----:B------:R-:W-:Y:S01]  /*4810*/  FMUL.FTZ R83, R41, R78 ;  /* 0x0000004e29537220 */ /* 0x000fe20000410000 */
[----:B------:R-:W-:-:S02]  /*4820*/  HADD2.F32 R82, -RZ, R77.H0_H0 ;  /* 0x2000004dff527230 */ /* 0x000fc40000004100 */
[C---:B------:R-:W-:Y:S01]  /*4830*/  FMUL.FTZ R77, R80.reuse, R78 ;  /* 0x0000004e504d7220 */ /* 0x040fe20000410000 */
[----:B------:R-:W-:Y:S02]  /*4840*/  HADD2.F32 R76, -RZ, R76.H0_H0 ;  /* 0x2000004cff4c7230 */ /* 0x000fe40000004100 */
[-C--:B------:R-:W-:Y:S01]  /*4850*/  FMUL.FTZ R78, R81, R79.reuse ;  /* 0x0000004f514e7220 */ /* 0x080fe20000410000 */
[----:B------:R-:W-:Y:S02]  /*4860*/  HADD2.F32 R43, -RZ, R43.H0_H0 ;  /* 0x2000002bff2b7230 */ /* 0x000fe40000004100 */
[-C--:B------:R-:W-:Y:S01]  /*4870*/  FFMA.FTZ R77, R41, R76.reuse, -R77 ;  /* 0x0000004c294d7223 */ /* 0x080fe2000001084d */
[----:B------:R-:W-:Y:S02]  /*4880*/  FFMA.FTZ R83, R80, R76, R83 ;  /* 0x0000004c50537223 */ /* 0x000fe40000010053 */
[C---:B------:R-:W-:Y:S01]  /*4890*/  FMUL.FTZ R79, R43.reuse, R79 ;  /* 0x0000004f2b4f7220 */ /* 0x040fe20000410000 */
[----:B------:R-:W-:Y:S01]  /*48a0*/  FFMA.FTZ R78, R43, R82, -R78 ;  /* 0x000000522b4e7223 */ /* 0x000fe2000001084e */
[----:B------:R-:W-:-:S02]  /*48b0*/  HADD2.F32 R41, -RZ, R159.H1_H1 ;  /* 0x3000009fff297230 */ /* 0x000fc40000004100 */
[----:B------:R-:W-:Y:S02]  /*48c0*/  HADD2.F32 R43, -RZ, R158.H1_H1 ;  /* 0x3000009eff2b7230 */ /* 0x000fe40000004100 */
[----:B------:R-:W-:Y:S01]  /*48d0*/  FFMA.FTZ R79, R81, R82, R79 ;  /* 0x00000052514f7223 */ /* 0x000fe2000001004f */
[----:B------:R-:W-:Y:S02]  /*48e0*/  HADD2.F32 R80, -RZ, R42.H1_H1 ;  /* 0x3000002aff507230 */ /* 0x000fe40000004100 */
[----:B------:R-:W-:Y:S02]  /*48f0*/  HADD2.F32 R159, -RZ, R159.H0_H0 ;  /* 0x2000009fff9f7230 */ /* 0x000fe40000004100 */
[----:B------:R-:W-:Y:S02]  /*4900*/  HADD2.F32 R76, -RZ, R40.H1_H1 ;  /* 0x30000028ff4c7230 */ /* 0x000fe40000004100 */
[----:B------:R-:W-:Y:S01]  /*4910*/  FMUL.FTZ R82, R80, R43 ;  /* 0x0000002b50527220 */ /* 0x000fe20000410000 */
[----:B------:R-:W-:Y:S01]  /*4920*/  HADD2.F32 R42, -RZ, R42.H0_H0 ;  /* 0x2000002aff2a7230 */ /* 0x000fe20000004100 */
[----:B------:R-:W-:Y:S01]  /*4930*/  F2FP.F16.F32.PACK_AB R78, R79, R78 ;  /* 0x0000004e4f4e723e */ /* 0x000fe200000000ff */
[----:B------:R-:W-:-:S02]  /*4940*/  HADD2.F32 R40, -RZ, R40.H0_H0 ;  /* 0x20000028ff287230 */ /* 0x000fc40000004100 */
[----:B------:R-:W-:Y:S01]  /*4950*/  FMUL.FTZ R81, R76, R159 ;  /* 0x0000009f4c517220 */ /* 0x000fe20000410000 */
[----:B------:R-:W-:Y:S02]  /*4960*/  HADD2.F32 R158, -RZ, R158.H0_H0 ;  /* 0x2000009eff9e7230 */ /* 0x000fe40000004100 */
[----:B------:R-:W-:Y:S01]  /*4970*/  FMUL.FTZ R43, R42, R43 ;  /* 0x0000002b2a2b7220 */ /* 0x000fe20000410000 */
[C---:B------:R-:W-:Y:S01]  /*4980*/  FMUL.FTZ R159, R40.reuse, R159 ;  /* 0x0000009f289f7220 */ /* 0x040fe20000410000 */
[-C--:B------:R-:W-:Y:S01]  /*4990*/  FFMA.FTZ R81, R40, R41.reuse, -R81 ;  /* 0x0000002928517223 */ /* 0x080fe20000010851 */
[-C--:B------:R-:W-:Y:S01]  /*49a0*/  FFMA.FTZ R82, R42, R158.reuse, -R82 ;  /* 0x0000009e2a527223 */ /* 0x080fe20000010852 */
[----:B------:R-:W-:Y:S01]  /*49b0*/  FFMA.FTZ R43, R80, R158, R43 ;  /* 0x0000009e502b7223 */ /* 0x000fe2000001002b */
[----:B------:R-:W-:Y:S01]  /*49c0*/  FFMA.FTZ R76, R76, R41, R159 ;  /* 0x000000294c4c7223 */ /* 0x000fe2000001009f */
[----:B------:R-:W-:-:S03]  /*49d0*/  F2FP.F16.F32.PACK_AB R41, R83, R77 ;  /* 0x0000004d5329723e */ /* 0x000fc600000000ff */
[----:B------:R-:W-:Y:S01]  /*49e0*/  F2FP.F16.F32.PACK_AB R42, R43, R82 ;  /* 0x000000522b2a723e */ /* 0x000fe200000000ff */
[----:B------:R-:W-:Y:S01]  /*49f0*/  IMAD.MOV.U32 R43, RZ, RZ, R78 ;  /* 0x000000ffff2b7224 */ /* 0x000fe200078e004e */
[----:B------:R-:W-:-:S07]  /*4a00*/  F2FP.F16.F32.PACK_AB R40, R76, R81 ;  /* 0x000000514c28723e */ /* 0x000fce00000000ff */
.L_x_2780:
[----:B------:R-:W-:Y:S05]  /*4a10*/  BSYNC B3 ;  /* 0x0000000000037941 */ /* 0x000fea0003800000 */
.L_x_2779:
[----:B--2---:R1:W-:Y:S02]  /*4a20*/  STG.E.128 desc[UR60][R46.64+0x100], R40 ;  /* 0x000100282e007986 */ /* 0x0043e4000c101d3c */
.L_x_2778:
[----:B------:R-:W-:Y:S05]  /*4a30*/  BSYNC B2 ;  /* 0x0000000000027941 */ /* 0x000fea0003800000 */
.L_x_2777:
[----:B------:R-:W-:-:S13]  /*4a40*/  ISETP.NE.AND P3, PT, R35, RZ, PT ;  /* 0x000000ff2300720c */ /* 0x000fda0003f65270 */
        /* <DEDUP_REMOVED lines=26> */
[--C-:B------:R-:W-:Y:S02]  /*4bf0*/  HADD2.F32 R77, -RZ, R157.reuse.H0_H0 ;  /* 0x2000009dff4d7230 */ /* 0x100fe40000004100 */
[----:B------:R-:W-:Y:S01]  /*4c00*/  HADD2.F32 R76, -RZ, R40.H1_H1 ;  /* 0x30000028ff4c7230 */ /* 0x000fe20000004100 */
[----:B------:R-:W-:Y:S01]  /*4c10*/  F2FP.F16.F32.PACK_AB R41, R72, R41 ;  /* 0x000000294829723e */ /* 0x000fe200000000ff */
[----:B------:R-:W-:Y:S01]  /*4c20*/  HADD2.F32 R75, -RZ, R42.H1_H1 ;  /* 0x3000002aff4b7230 */ /* 0x000fe20000004100 */
[----:B------:R-:W-:Y:S01]  /*4c30*/  F2FP.F16.F32.PACK_AB R43, R74, R43 ;  /* 0x0000002b4a2b723e */ /* 0x000fe200000000ff */
[----:B------:R-:W-:-:S02]  /*4c40*/  HADD2.F32 R157, -RZ, R157.H1_H1 ;  /* 0x3000009dff9d7230 */ /* 0x000fc40000004100 */
[----:B------:R-:W-:Y:S01]  /*4c50*/  FMUL.FTZ R79, R76, R77 ;  /* 0x0000004d4c4f7220 */ /* 0x000fe20000410000 */
[----:B------:R-:W-:Y:S02]  /*4c60*/  HADD2.F32 R40, -RZ, R40.H0_H0 ;  /* 0x20000028ff287230 */ /* 0x000fe40000004100 */
[----:B------:R-:W-:Y:S02]  /*4c70*/  HADD2.F32 R42, -RZ, R42.H0_H0 ;  /* 0x2000002aff2a7230 */ /* 0x000fe40000004100 */
[C---:B------:R-:W-:Y:S01]  /*4c80*/  FMUL.FTZ R81, R75.reuse, R157 ;  /* 0x0000009d4b517220 */ /* 0x040fe20000410000 */
        /* <DEDUP_REMOVED lines=10> */
.L_x_2782:
[----:B------:R-:W-:Y:S05]  /*4d30*/  BSYNC B2 ;  /* 0x0000000000027941 */ /* 0x000fea0003800000 */
.L_x_2781:
[----:B--2---:R1:W-:Y:S02]  /*4d40*/  STG.E.128 desc[UR60][R46.64+0x140], R40 ;  /* 0x000140282e007986 */ /* 0x0043e4000c101d3c */
.L_x_2760:
[----:B------:R-:W-:Y:S05]  /*4d50*/  BSYNC B1 ;  /* 0x0000000000017941 */ /* 0x000fea0003800000 */
.L_x_2759:
        /* <DEDUP_REMOVED lines=17> */
[----:B------:R-:W-:-:S02]  /*4e70*/  HADD2.F32 R72, -RZ, R72.H0_H0 ;  /* 0x20000048ff487230 */ /* 0x000fc40000004100 */
[--C-:B------:R-:W-:Y:S02]  /*4e80*/  HADD2.F32 R41, -RZ, R47.reuse.H1_H1 ;  /* 0x3000002fff297230 */ /* 0x100fe40000004100 */
[-C--:B------:R-:W-:Y:S01]  /*4e90*/  FMUL.FTZ R71, R43, R69.reuse ;  /* 0x000000452b477220 */ /* 0x080fe20000410000 */
[----:B------:R-:W-:Y:S02]  /*4ea0*/  HADD2.F32 R47, -RZ, R47.H0_H0 ;  /* 0x2000002fff2f7230 */ /* 0x000fe40000004100 */
[C---:B------:R-:W-:Y:S01]  /*4eb0*/  FMUL.FTZ R74, R40.reuse, R69 ;  /* 0x00000045284a7220 */ /* 0x040fe20000410000 */
[----:B------:R-:W-:Y:S02]  /*4ec0*/  HADD2.F32 R68, -RZ, R68.H0_H0 ;  /* 0x20000044ff447230 */ /* 0x000fe40000004100 */
[-C--:B------:R-:W-:Y:S01]  /*4ed0*/  FMUL.FTZ R76, R41, R72.reuse ;  /* 0x00000048294c7220 */ /* 0x080fe20000410000 */
[----:B------:R-:W-:Y:S02]  /*4ee0*/  HADD2.F32 R70, -RZ, R73.H0_H0 ;  /* 0x20000049ff467230 */ /* 0x000fe40000004100 */
[----:B------:R-:W-:Y:S01]  /*4ef0*/  FMUL.FTZ R72, R47, R72 ;  /* 0x000000482f487220 */ /* 0x000fe20000410000 */
[-C--:B------:R-:W-:Y:S01]  /*4f00*/  FFMA.FTZ R40, R40, R68.reuse, -R71 ;  /* 0x0000004428287223 */ /* 0x080fe20000010847 */
[----:B------:R-:W-:-:S02]  /*4f10*/  FFMA.FTZ R71, R43, R68, R74 ;  /* 0x000000442b477223 */ /* 0x000fc4000001004a */
[-C--:B------:R-:W-:Y:S01]  /*4f20*/  FFMA.FTZ R75, R41, R70.reuse, R72 ;  /* 0x00000046294b7223 */ /* 0x080fe20000010048 */
[--C-:B------:R-:W-:Y:S02]  /*4f30*/  HADD2.F32 R68, -RZ, R160.reuse.H0_H0 ;  /* 0x200000a0ff447230 */ /* 0x100fe40000004100 */
[----:B------:R-:W-:Y:S01]  /*4f40*/  FFMA.FTZ R76, R47, R70, -R76 ;  /* 0x000000462f4c7223 */ /* 0x000fe2000001084c */
[----:B------:R-:W-:Y:S02]  /*4f50*/  HADD2.F32 R160, -RZ, R160.H1_H1 ;  /* 0x300000a0ffa07230 */ /* 0x000fe40000004100 */
[----:B------:R-:W-:Y:S02]  /*4f60*/  HADD2.F32 R41, -RZ, R46.H1_H1 ;  /* 0x3000002eff297230 */ /* 0x000fe40000004100 */
[----:B------:R-:W-:Y:S02]  /*4f70*/  HADD2.F32 R43, -RZ, R42.H1_H1 ;  /* 0x3000002aff2b7230 */ /* 0x000fe40000004100 */
[----:B------:R-:W-:-:S02]  /*4f80*/  HADD2.F32 R46, -RZ, R46.H0_H0 ;  /* 0x2000002eff2e7230 */ /* 0x000fc40000004100 */
[----:B------:R-:W-:Y:S01]  /*4f90*/  FMUL.FTZ R69, R41, R68 ;  /* 0x0000004429457220 */ /* 0x000fe20000410000 */
[----:B------:R-:W-:Y:S02]  /*4fa0*/  HADD2.F32 R42, -RZ, R42.H0_H0 ;  /* 0x2000002aff2a7230 */ /* 0x000fe40000004100 */
[----:B------:R-:W-:Y:S01]  /*4fb0*/  FMUL.FTZ R73, R43, R160 ;  /* 0x000000a02b497220 */ /* 0x000fe20000410000 */
        /* <DEDUP_REMOVED lines=12> */
.L_x_2787:
[----:B------:R-:W-:Y:S05]  /*5080*/  BSYNC B2 ;  /* 0x0000000000027941 */ /* 0x000fea0003800000 */
.L_x_2786:
[----:B--2---:R1:W-:Y:S02]  /*5090*/  STG.E.128 desc[UR60][R44.64], R40 ;  /* 0x000000282c007986 */ /* 0x0043e4000c101d3c */
.L_x_2785:
[----:B------:R-:W-:Y:S05]  /*50a0*/  BSYNC B1 ;  /* 0x0000000000017941 */ /* 0x000fea0003800000 */
.L_x_2784:
        /* <DEDUP_REMOVED lines=36> */
[----:B------:R-:W-:Y:S02]  /*52f0*/  HADD2.F32 R43, -RZ, R146.H1_H1 ;  /* 0x30000092ff2b7230 */ /* 0x000fe40000004100 */
        /* <DEDUP_REMOVED lines=11> */
.L_x_2791:
[----:B------:R-:W-:Y:S05]  /*53b0*/  BSYNC B2 ;  /* 0x0000000000027941 */ /* 0x000fea0003800000 */
.L_x_2790:
[----:B--2---:R1:W-:Y:S02]  /*53c0*/  STG.E.128 desc[UR60][R44.64+0x40], R40 ;  /* 0x000040282c007986 */ /* 0x0043e4000c101d3c */
.L_x_2789:
[----:B------:R-:W-:Y:S05]  /*53d0*/  BSYNC B1 ;  /* 0x0000000000017941 */ /* 0x000fea0003800000 */
.L_x_2788:
        /* <DEDUP_REMOVED lines=48> */
.L_x_2795:
[----:B------:R-:W-:Y:S05]  /*56e0*/  BSYNC B2 ;  /* 0x0000000000027941 */ /* 0x000fea0003800000 */
.L_x_2794:
[----:B--2---:R1:W-:Y:S02]  /*56f0*/  STG.E.128 desc[UR60][R44.64+0x80], R40 ;  /* 0x000080282c007986 */ /* 0x0043e4000c101d3c */
.L_x_2793:
[----:B------:R-:W-:Y:S05]  /*5700*/  BSYNC B1 ;  /* 0x0000000000017941 */ /* 0x000fea0003800000 */
.L_x_2792:
        /* <DEDUP_REMOVED lines=48> */
.L_x_2799:
[----:B------:R-:W-:Y:S05]  /*5a10*/  BSYNC B2 ;  /* 0x0000000000027941 */ /* 0x000fea0003800000 */
.L_x_2798:
[----:B--2---:R1:W-:Y:S02]  /*5a20*/  STG.E.128 desc[UR60][R44.64+0xc0], R40 ;  /* 0x0000c0282c007986 */ /* 0x0043e4000c101d3c */
.L_x_2797:
[----:B------:R-:W-:Y:S05]  /*5a30*/  BSYNC B1 ;  /* 0x0000000000017941 */ /* 0x000fea0003800000 */
.L_x_2796:
        /* <DEDUP_REMOVED lines=48> */
.L_x_2803:
[----:B------:R-:W-:Y:S05]  /*5d40*/  BSYNC B2 ;  /* 0x0000000000027941 */ /* 0x000fea0003800000 */
.L_x_2802:
[----:B--2---:R1:W-:Y:S02]  /*5d50*/  STG.E.128 desc[UR60][R44.64+0x100], R40 ;  /* 0x000100282c007986 */ /* 0x0043e4000c101d3c */
.L_x_2801:
[----:B------:R-:W-:Y:S05]  /*5d60*/  BSYNC B1 ;  /* 0x0000000000017941 */ /* 0x000fea0003800000 */
.L_x_2800:
        /* <DEDUP_REMOVED lines=47> */
.L_x_2805:
[----:B------:R-:W-:Y:S05]  /*6060*/  BSYNC B1 ;  /* 0x0000000000017941 */ /* 0x000fea0003800000 */
.L_x_2804:
[----:B--2---:R1:W-:Y:S01]  /*6070*/  STG.E.128 desc[UR60][R44.64+0x140], R40 ;  /* 0x000140282c007986 */ /* 0x0043e2000c101d3c */
[----:B------:R-:W-:Y:S05]  /*6080*/  BRA `(.L_x_2783) ;  /* 0x0000003c00c07947 */ /* 0x000fea0003800000 */
.L_x_2751:
        /* <DEDUP_REMOVED lines=47> */
.L_x_2807:
[----:B------:R-:W-:Y:S05]  /*6380*/  BSYNC B1 ;  /* 0x0000000000017941 */ /* 0x000fea0003800000 */
.L_x_2806:
        /* <DEDUP_REMOVED lines=47> */
.L_x_2809:
[----:B------:R-:W-:Y:S05]  /*6680*/  BSYNC B1 ;  /* 0x0000000000017941 */ /* 0x000fea0003800000 */
.L_x_2808:
[----:B0-----:R-:W2:Y:S01]  /*6690*/  LDL R88, [R1+0x4c] ;  /* 0x00004c0001587983 */ /* 0x001ea20000100800 */
[----:B------:R-:W-:Y:S01]  /*66a0*/  IMAD.MOV.U32 R89, RZ, RZ, R41 ;  /* 0x000000ffff597224 */ /* 0x000fe200078e0029 */
[----:B------:R-:W-:Y:S01]  /*66b0*/  MOV R90, R44 ;  /* 0x0000002c005a7202 */ /* 0x000fe20000000f00 */
[----:B------:R-:W-:Y:S01]  /*66c0*/  IMAD.MOV.U32 R91, RZ, RZ, R45 ;  /* 0x000000ffff5b7224 */ /* 0x000fe200078e002d */
[----:B------:R-:W-:Y:S02]  /*66d0*/  PRMT R171, R93, 0x5410, R94 ;  /* 0x000054105dab7816 */ /* 0x000fe4000000005e */
[----:B------:R-:W-:Y:S01]  /*66e0*/  PRMT R176, R90, 0x7610, R176 ;  /* 0x000076105ab07816 */ /* 0x000fe200000000b0 */
[----:B------:R-:W-:-:S05]  /*66f0*/  IMAD.MOV.U32 R90, RZ, RZ, R48 ;  /* 0x000000ffff5a7224 */ /* 0x000fca00078e0030 */
        /* <DEDUP_REMOVED lines=12> */
[----:B------:R-:W-:-:S03]  /*67c0*/  IMAD.MOV.U32 R91, RZ, RZ, R49 ;  /* 0x000000ffff5b7224 */ /* 0x000fc600078e0031 */
[----:B------:R-:W-:Y:S01]  /*67d0*/  PRMT R178, R88, 0x5410, R89 ;  /* 0x0000541058b27816 */ /* 0x000fe20000000059 */
[----:B------:R-:W-:Y:S01]  /*67e0*/  IMAD.MOV.U32 R89, RZ, RZ, R55 ;  /* 0x000000ffff597224 */ /* 0x000fe200078e0037 */
[----:B------:R-:W-:Y:S01]  /*67f0*/  PRMT R164, R91, 0x7610, R164 ;  /* 0x000076105ba47816 */ /* 0x000fe200000000a4 */
[----:B------:R-:W-:Y:S01]  /*6800*/  IMAD.MOV.U32 R91, RZ, RZ, R53 ;  /* 0x000000ffff5b7224 */ /* 0x000fe200078e0035 */
[----:B------:R-:W-:Y:S02]  /*6810*/  MOV R88, R54 ;  /* 0x0000003600587202 */ /* 0x000fe40000000f00 */
        /* <DEDUP_REMOVED lines=52> */
[----:B------:R-:W-:-:S04]  /*6b60*/  PRMT R169, R91, 0x5410, R90 ;  /* 0x000054105ba97816 */ /* 0x000fc8000000005a */
[----:B------:R-:W-:Y:S01]  /*6b70*/  PRMT R170, R89, 0x5410, R88 ;  /* 0x0000541059aa7816 */ /* 0x000fe20000000058 */
[----:B------:R-:W-:Y:S06]  /*6b80*/  @!P2 BRA `(.L_x_2810) ;  /* 0x000000000004a947 */ /* 0x000fec0003800000 */
[----:B------:R-:W-:Y:S01]  /*6b90*/  BPT.TRAP 0x1 ;  /* 0x000000040000795c */ /* 0x000fe20000300000 */
.L_x_2810:
[----:B------:R-:W-:Y:S01]  /*6ba0*/  LEA R96, R17, R16, 0x3 ;  /* 0x0000001011607211 */ /* 0x000fe200078e18ff */
[----:B------:R-:W0:Y:S01]  /*6bb0*/  LDC R145, c[0x0][0x2f4] ;  /* 0x0000bd00ff917b82 */ /* 0x000e220000000800 */
[----:B------:R-:W-:Y:S01]  /*6bc0*/  SHF.L.U32 R97, R209, 0x1f, RZ ;  /* 0x0000001fd1617819 */ /* 0x000fe200000006ff */
[----:B------:R-:W-:Y:S01]  /*6bd0*/  BSSY B1, `(.L_x_2811) ;  /* 0x0000005000017945 */ /* 0x000fe20003800000 */
[----:B------:R-:W-:Y:S02]  /*6be0*/  IMAD.MOV.U32 R127, RZ, RZ, R92 ;  /* 0x000000ffff7f7224 */ /* 0x000fe400078e005c */
[----:B------:R-:W1:Y:S03]  /*6bf0*/  SYNCS.PHASECHK.TRANS64.TRYWAIT P5, [R96+URZ+0x36890], R97 ;  /* 0x03689061600075a7 */ /* 0x000e6600080a017f */
[----:B------:R-:W2:Y:S01]  /*6c00*/  LDC.64 R128, c[0x0][0x300] ;  /* 0x0000c000ff807b82 */ /* 0x000ea20000000a00 */
[----:B-1----:R-:W-:Y:S05]  /*6c10*/  @!P5 BRA `(.L_x_2812) ;  /* 0x000002600088d947 */ /* 0x002fea0003800000 */
.L_x_3132:
[----:B------:R-:W-:Y:S05]  /*6c20*/  BSYNC B1 ;  /* 0x0000000000017941 */ /* 0x000fea0003800000 */
.L_x_2811:
        /* <DEDUP_REMOVED lines=34> */
[----:B------:R-:W-:Y:S01]  /*6e50*/  SHF.R.U32.HI R49, RZ, 0x10, R49 ;  /* 0x00000010ff317819 */ /* 0x000fe20000011631 */
[----:B------:R-:W-:Y:S01]  /*6e60*/  HADD2.F32 R161, -RZ, R161.H0_H0 ;  /* 0x200000a1ffa17230 */ /* 0x000fe20000004100 */
[----:B------:R-:W-:Y:S01]  /*6e70*/  SHF.R.U64 R50, R50, 0x10, R51 ;  /* 0x0000001032327819 */ /* 0x000fe20000001233 */
[----:B------:R-:W-:Y:S02]  /*6e80*/  HADD2.F32 R89, -RZ, R163.H0_H0 ;  /* 0x200000a3ff597230 */ /* 0x000fe40000004100 */
[----:B------:R-:W-:Y:S02]  /*6e90*/  HADD2.F32 R165, -RZ, R162.H0_H0 ;  /* 0x200000a2ffa57230 */ /* 0x000fe40000004100 */
[----:B------:R-:W-:-:S02]  /*6ea0*/  HADD2.F32 R164, -RZ, R164.H0_H0 ;  /* 0x200000a4ffa47230 */ /* 0x000fc40000004100 */
[-C--:B------:R-:W-:Y:S01]  /*6eb0*/  FMUL.FTZ R93, R89, R161.reuse ;  /* 0x000000a1595d7220 */ /* 0x080fe20000410000 */
[----:B------:R-:W-:Y:S02]  /*6ec0*/  HADD2.F32 R49, -RZ, R49.H0_H0 ;  /* 0x20000031ff317230 */ /* 0x000fe40000004100 */
[C---:B------:R-:W-:Y:S01]  /*6ed0*/  FMUL.FTZ R161, R165.reuse, R161 ;  /* 0x000000a1a5a17220 */ /* 0x040fe20000410000 */
[----:B------:R-:W-:Y:S02]  /*6ee0*/  HADD2.F32 R50, -RZ, R50.H0_H0 ;  /* 0x20000032ff327230 */ /* 0x000fe40000004100 */
[-C--:B------:R-:W-:Y:S01]  /*6ef0*/  FFMA.FTZ R93, R165, R164.reuse, -R93 ;  /* 0x000000a4a55d7223 */ /* 0x080fe2000001085d */
[----:B------:R-:W-:Y:S01]  /*6f00*/  FFMA.FTZ R89, R89, R164, R161 ;  /* 0x000000a459597223 */ /* 0x000fe200000100a1 */
[--C-:B------:R-:W-:Y:S02]  /*6f10*/  SHF.R.U32.HI R164, RZ, 0x10, R61.reuse ;  /* 0x00000010ffa47819 */ /* 0x100fe4000001163d */
[----:B------:R-:W-:Y:S01]  /*6f20*/  SHF.R.U64 R161, R60, 0x10, R61 ;  /* 0x000000103ca17819 */ /* 0x000fe2000000123d */
[----:B------:R-:W-:-:S02]  /*6f30*/  HADD2.F32 R60, -RZ, R163.H1_H1 ;  /* 0x300000a3ff3c7230 */ /* 0x000fc40000004100 */
[----:B------:R-:W-:Y:S02]  /*6f40*/  HADD2.F32 R164, -RZ, R164.H0_H0 ;  /* 0x200000a4ffa47230 */ /* 0x000fe40000004100 */
[----:B------:R-:W-:Y:S02]  /*6f50*/  HADD2.F32 R61, -RZ, R162.H1_H1 ;  /* 0x300000a2ff3d7230 */ /* 0x000fe40000004100 */
[----:B------:R-:W-:Y:S02]  /*6f60*/  HADD2.F32 R161, -RZ, R161.H0_H0 ;  /* 0x200000a1ffa17230 */ /* 0x000fe40000004100 */
[-C--:B------:R-:W-:Y:S01]  /*6f70*/  FMUL.FTZ R162, R60, R164.reuse ;  /* 0x000000a43ca27220 */ /* 0x080fe20000410000 */
[----:B------:R-:W-:-:S03]  /*6f80*/  FMUL.FTZ R164, R61, R164 ;  /* 0x000000a43da47220 */ /* 0x000fc60000410000 */
[-C--:B------:R-:W-:Y:S01]  /*6f90*/  FFMA.FTZ R61, R61, R49.reuse, -R162 ;  /* 0x000000313d3d7223 */ /* 0x080fe200000108a2 */
[----:B------:R-:W-:Y:S02]  /*6fa0*/  HADD2.F32 R162, -RZ, R178.H1_H1 ;  /* 0x300000b2ffa27230 */ /* 0x000fe40000004100 */
        /* <DEDUP_REMOVED lines=25> */
[----:B------:R-:W-:-:S03]  /*7140*/  HADD2.F32 R63, -RZ, R179.H0_H0 ;  /* 0x200000b3ff3f7230 */ /* 0x000fc60000004100 */
        /* <DEDUP_REMOVED lines=21> */
[----:B------:R-:W-:Y:S01]  /*72a0*/  HADD2.F32 R88, -RZ, R178.H0_H0 ;  /* 0x200000b2ff587230 */ /* 0x000fe20000004100 */
        /* <DEDUP_REMOVED lines=17> */
.L_x_2818:
[----:B------:R-:W-:Y:S05]  /*73c0*/  BSYNC B3 ;  /* 0x0000000000037941 */ /* 0x000fea0003800000 */
.L_x_2817:
        /* <DEDUP_REMOVED lines=12> */
.L_x_2816:
[----:B------:R-:W-:Y:S05]  /*7490*/  BSYNC B2 ;  /* 0x0000000000027941 */ /* 0x000fea0003800000 */
.L_x_2815:
        /* <DEDUP_REMOVED lines=30> */
[----:B------:R-:W-:Y:S01]  /*7680*/  HADD2.F32 R94, -RZ, R180.H0_H0 ;  /* 0x200000b4ff5e7230 */ /* 0x000fe20000004100 */
        /* <DEDUP_REMOVED lines=15> */
[----:B------:R-:W-:-:S02]  /*7780*/  HADD2.F32 R162, -RZ, R176.H1_H1 ;  /* 0x300000b0ffa27230 */ /* 0x000fc40000004100 */
[----:B------:R-:W-:Y:S02]  /*7790*/  HADD2.F32 R94, -RZ, R94.H0_H0 ;  /* 0x2000005eff5e7230 */ /* 0x000fe40000004100 */
[----:B------:R-:W-:Y:S02]  /*77a0*/  HADD2.F32 R93, -RZ, R93.H0_H0 ;  /* 0x2000005dff5d7230 */ /* 0x000fe40000004100 */
[----:B------:R-:W-:Y:S02]  /*77b0*/  HADD2.F32 R44, -RZ, R44.H0_H0 ;  /* 0x2000002cff2c7230 */ /* 0x000fe40000004100 */
[-C--:B------:R-:W-:Y:S01]  /*77c0*/  FMUL.FTZ R95, R49, R94.reuse ;  /* 0x0000005e315f7220 */ /* 0x080fe20000410000 */
[C---:B------:R-:W-:Y:S01]  /*77d0*/  FMUL.FTZ R94, R61.reuse, R94 ;  /* 0x0000005e3d5e7220 */ /* 0x040fe20000410000 */
[----:B------:R-:W-:Y:S02]  /*77e0*/  HADD2.F32 R57, -RZ, R176.H0_H0 ;  /* 0x200000b0ff397230 */ /* 0x000fe40000004100 */
[-C--:B------:R-:W-:Y:S01]  /*77f0*/  FFMA.FTZ R61, R61, R93.reuse, -R95 ;  /* 0x0000005d3d3d7223 */ /* 0x080fe2000001085f */
[----:B------:R-:W-:Y:S01]  /*7800*/  FFMA.FTZ R49, R49, R93, R94 ;  /* 0x0000005d31317223 */ /* 0x000fe2000001005e */
[----:B------:R-:W-:Y:S01]  /*7810*/  MOV R93, R63 ;  /* 0x0000003f005d7202 */ /* 0x000fe20000000f00 */
[----:B------:R-:W-:-:S02]  /*7820*/  HADD2.F32 R63, -RZ, R51.H0_H0 ;  /* 0x20000033ff3f7230 */ /* 0x000fc40000004100 */
[----:B------:R-:W-:Y:S01]  /*7830*/  HADD2.F32 R95, -RZ, R177.H0_H0 ;  /* 0x200000b1ff5f7230 */ /* 0x000fe20000004100 */
[----:B------:R-:W-:Y:S01]  /*7840*/  F2FP.F16.F32.PACK_AB R61, R61, R92 ;  /* 0x0000005c3d3d723e */ /* 0x000fe200000000ff */
[--C-:B------:R-:W-:Y:S01]  /*7850*/  HADD2.F32 R94, -RZ, R93.reuse.H0_H0 ;  /* 0x2000005dff5e7230 */ /* 0x100fe20000004100 */
[----:B------:R-:W-:Y:S01]  /*7860*/  F2FP.F16.F32.PACK_AB R91, R49, R91 ;  /* 0x0000005b315b723e */ /* 0x000fe200000000ff */
[----:B------:R-:W-:Y:S02]  /*7870*/  HADD2.F32 R93, -RZ, R93.H1_H1 ;  /* 0x3000005dff5d7230 */ /* 0x000fe40000004100 */
[----:B------:R-:W-:Y:S02]  /*7880*/  HADD2.F32 R51, -RZ, R51.H1_H1 ;  /* 0x30000033ff337230 */ /* 0x000fe40000004100 */
[-C--:B------:R-:W-:Y:S01]  /*7890*/  FMUL.FTZ R161, R94, R160.reuse ;  /* 0x000000a05ea17220 */ /* 0x080fe20000410000 */
[----:B------:R-:W-:Y:S01]  /*78a0*/  FMUL.FTZ R160, R63, R160 ;  /* 0x000000a03fa07220 */ /* 0x000fe20000410000 */
[----:B------:R-:W-:-:S02]  /*78b0*/  HADD2.F32 R58, -RZ, R58.H0_H0 ;  /* 0x2000003aff3a7230 */ /* 0x000fc40000004100 */
[-C--:B------:R-:W-:Y:S01]  /*78c0*/  FFMA.FTZ R63, R63, R95.reuse, -R161 ;  /* 0x0000005f3f3f7223 */ /* 0x080fe200000108a1 */
[----:B------:R-:W-:Y:S01]  /*78d0*/  FFMA.FTZ R160, R94, R95, R160 ;  /* 0x0000005f5ea07223 */ /* 0x000fe200000100a0 */
[----:B------:R-:W-:Y:S01]  /*78e0*/  SHF.R.U32.HI R94, RZ, 0x10, R59 ;  /* 0x00000010ff5e7819 */ /* 0x000fe2000001163b */
[----:B------:R-:W-:Y:S01]  /*78f0*/  HADD2.F32 R59, -RZ, R175.H1_H1 ;  /* 0x300000afff3b7230 */ /* 0x000fe20000004100 */
[----:B------:R-:W-:Y:S01]  /*7900*/  SHF.R.U32.HI R95, RZ, 0x10, R47 ;  /* 0x00000010ff5f7819 */ /* 0x000fe2000001162f */
[----:B------:R-:W-:Y:S02]  /*7910*/  HADD2.F32 R46, -RZ, R46.H0_H0 ;  /* 0x2000002eff2e7230 */ /* 0x000fe40000004100 */
[----:B------:R-:W-:Y:S02]  /*7920*/  HADD2.F32 R94, -RZ, R94.H0_H0 ;  /* 0x2000005eff5e7230 */ /* 0x000fe40000004100 */
[----:B------:R-:W-:Y:S02]  /*7930*/  HADD2.F32 R95, -RZ, R95.H0_H0 ;  /* 0x2000005fff5f7230 */ /* 0x000fe40000004100 */
[----:B------:R-:W-:-:S02]  /*7940*/  IMAD.MOV.U32 R49, RZ, RZ, R61 ;  /* 0x000000ffff317224 */ /* 0x000fc400078e003d */
[-C--:B------:R-:W-:Y:S01]  /*7950*/  FMUL.FTZ R161, R93, R94.reuse ;  /* 0x0000005e5da17220 */ /* 0x080fe20000410000 */
[C---:B------:R-:W-:Y:S01]  /*7960*/  FMUL.FTZ R94, R51.reuse, R94 ;  /* 0x0000005e335e7220 */ /* 0x040fe20000410000 */
[----:B------:R-:W-:Y:S02]  /*7970*/  IMAD.MOV.U32 R61, RZ, RZ, R91 ;  /* 0x000000ffff3d7224 */ /* 0x000fe400078e005b */
[-C--:B------:R-:W-:Y:S01]  /*7980*/  FFMA.FTZ R161, R51, R95.reuse, -R161 ;  /* 0x0000005f33a17223 */ /* 0x080fe200000108a1 */
[----:B------:R-:W-:Y:S01]  /*7990*/  FFMA.FTZ R94, R93, R95, R94 ;  /* 0x0000005f5d5e7223 */ /* 0x000fe2000001005e */
[----:B------:R-:W-:Y:S02]  /*79a0*/  HADD2.F32 R51, -RZ, R60.H0_H0 ;  /* 0x2000003cff337230 */ /* 0x000fe40000004100 */
[----:B------:R-:W-:Y:S01]  /*79b0*/  HADD2.F32 R93, -RZ, R48.H0_H0 ;  /* 0x20000030ff5d7230 */ /* 0x000fe20000004100 */
[----:B------:R-:W-:Y:S01]  /*79c0*/  F2FP.F16.F32.PACK_AB R63, R161, R63 ;  /* 0x0000003fa13f723e */ /* 0x000fe200000000ff */
[----:B------:R-:W-:-:S02]  /*79d0*/  HADD2.F32 R60, -RZ, R60.H1_H1 ;  /* 0x3000003cff3c7230 */ /* 0x000fc40000004100 */
[-C--:B------:R-:W-:Y:S01]  /*79e0*/  FMUL.FTZ R95, R51, R162.reuse ;  /* 0x000000a2335f7220 */ /* 0x080fe20000410000 */
[----:B------:R-:W-:Y:S02]  /*79f0*/  HADD2.F32 R48, -RZ, R48.H1_H1 ;  /* 0x30000030ff307230 */ /* 0x000fe40000004100 */
[C---:B------:R-:W-:Y:S01]  /*7a00*/  FMUL.FTZ R162, R93.reuse, R162 ;  /* 0x000000a25da27220 */ /* 0x040fe20000410000 */
[----:B------:R-:W-:Y:S01]  /*7a10*/  F2FP.F16.F32.PACK_AB R94, R94, R160 ;  /* 0x000000a05e5e723e */ /* 0x000fe200000000ff */
[-C--:B------:R-:W-:Y:S01]  /*7a20*/  FMUL.FTZ R45, R60, R56.reuse ;  /* 0x000000383c2d7220 */ /* 0x080fe20000410000 */
[-C--:B------:R-:W-:Y:S01]  /*7a30*/  FFMA.FTZ R95, R93, R57.reuse, -R95 ;  /* 0x000000395d5f7223 */ /* 0x080fe2000001085f */
[C---:B------:R-:W-:Y:S01]  /*7a40*/  FMUL.FTZ R56, R48.reuse, R56 ;  /* 0x0000003830387220 */ /* 0x040fe20000410000 */
[----:B------:R-:W-:Y:S01]  /*7a50*/  FFMA.FTZ R162, R51, R57, R162 ;  /* 0x0000003933a27223 */ /* 0x000fe200000100a2 */
[----:B------:R-:W-:Y:S01]  /*7a60*/  FFMA.FTZ R45, R48, R44, -R45 ;  /* 0x0000002c302d7223 */ /* 0x000fe2000001082d */
[----:B------:R-:W-:-:S02]  /*7a70*/  HADD2.F32 R51, -RZ, R50.H0_H0 ;  /* 0x20000032ff337230 */ /* 0x000fc40000004100 */
[----:B------:R-:W-:Y:S01]  /*7a80*/  FFMA.FTZ R56, R60, R44, R56 ;  /* 0x0000002c3c387223 */ /* 0x000fe20000010038 */
[--C-:B------:R-:W-:Y:S02]  /*7a90*/  HADD2.F32 R44, -RZ, R62.reuse.H0_H0 ;  /* 0x2000003eff2c7230 */ /* 0x100fe40000004100 */
[----:B------:R-:W-:Y:S01]  /*7aa0*/  HADD2.F32 R48, -RZ, R175.H0_H0 ;  /* 0x200000afff307230 */ /* 0x000fe20000004100 */
[----:B------:R-:W-:Y:S01]  /*7ab0*/  F2FP.F16.F32.PACK_AB R45, R45, R95 ;  /* 0x0000005f2d2d723e */ /* 0x000fe200000000ff */
[----:B------:R-:W-:Y:S02]  /*7ac0*/  HADD2.F32 R62, -RZ, R62.H1_H1 ;  /* 0x3000003eff3e7230 */ /* 0x000fe40000004100 */
[-C--:B------:R-:W-:Y:S01]  /*7ad0*/  FMUL.FTZ R57, R44, R59.reuse ;  /* 0x0000003b2c397220 */ /* 0x080fe20000410000 */
[C---:B------:R-:W-:Y:S01]  /*7ae0*/  FMUL.FTZ R59, R51.reuse, R59 ;  /* 0x0000003b333b7220 */ /* 0x040fe20000410000 */
[----:B------:R-:W-:Y:S01]  /*7af0*/  HADD2.F32 R50, -RZ, R50.H1_H1 ;  /* 0x30000032ff327230 */ /* 0x000fe20000004100 */
[----:B------:R-:W-:Y:S01]  /*7b00*/  F2FP.F16.F32.PACK_AB R56, R56, R162 ;  /* 0x000000a23838723e */ /* 0x000fe200000000ff */
[-C--:B------:R-:W-:Y:S01]  /*7b10*/  FFMA.FTZ R57, R51, R48.reuse, -R57 ;  /* 0x0000003033397223 */ /* 0x080fe20000010839 */
[----:B------:R-:W-:Y:S01]  /*7b20*/  FFMA.FTZ R59, R44, R48, R59 ;  /* 0x000000302c3b7223 */ /* 0x000fe2000001003b */
[-C--:B------:R-:W-:Y:S01]  /*7b30*/  FMUL.FTZ R44, R62, R58.reuse ;  /* 0x0000003a3e2c7220 */ /* 0x080fe20000410000 */
[----:B------:R-:W-:Y:S01]  /*7b40*/  FMUL.FTZ R58, R50, R58 ;  /* 0x0000003a323a7220 */ /* 0x000fe20000410000 */
[----:B------:R-:W-:Y:S01]  /*7b50*/  MOV R51, R63 ;  /* 0x0000003f00337202 */ /* 0x000fe20000000f00 */
[----:B------:R-:W-:-:S02]  /*7b60*/  IMAD.MOV.U32 R48, RZ, RZ, R45 ;  /* 0x000000ffff307224 */ /* 0x000fc400078e002d */
[-C--:B------:R-:W-:Y:S01]  /*7b70*/  FFMA.FTZ R44, R50, R46.reuse, -R44 ;  /* 0x0000002e322c7223 */ /* 0x080fe2000001082c */
[----:B------:R-:W-:Y:S01]  /*7b80*/  FFMA.FTZ R58, R62, R46, R58 ;  /* 0x0000002e3e3a7223 */ /* 0x000fe2000001003a */
[----:B------:R-:W-:Y:S02]  /*7b90*/  IMAD.MOV.U32 R60, RZ, RZ, R56 ;  /* 0x000000ffff3c7224 */ /* 0x000fe400078e0038 */
[----:B------:R-:W-:Y:S01]  /*7ba0*/  IMAD.MOV.U32 R63, RZ, RZ, R94 ;  /* 0x000000ffff3f7224 */ /* 0x000fe200078e005e */
[----:B------:R-:W-:Y:S02]  /*7bb0*/  F2FP.F16.F32.PACK_AB R44, R44, R57 ;  /* 0x000000392c2c723e */ /* 0x000fe400000000ff */
[----:B------:R-:W-:-:S03]  /*7bc0*/  F2FP.F16.F32.PACK_AB R58, R58, R59 ;  /* 0x0000003b3a3a723e */ /* 0x000fc600000000ff */
[----:B------:R-:W-:Y:S02]  /*7bd0*/  IMAD.MOV.U32 R50, RZ, RZ, R44 ;  /* 0x000000ffff327224 */ /* 0x000fe400078e002c */
[----:B------:R-:W-:-:S07]  /*7be0*/  IMAD.MOV.U32 R62, RZ, RZ, R58 ;  /* 0x000000ffff3e7224 */ /* 0x000fce00078e003a */
.L_x_2822:
[----:B------:R-:W-:Y:S05]  /*7bf0*/  BSYNC B3 ;  /* 0x0000000000037941 */ /* 0x000fea0003800000 */
.L_x_2821:
        /* <DEDUP_REMOVED lines=10> */
.L_x_2820:
[----:B------:R-:W-:Y:S05]  /*7ca0*/  BSYNC B2 ;  /* 0x0000000000027941 */ /* 0x000fea0003800000 */
.L_x_2819:
[----:B------:R-:W-:-:S13]  /*7cb0*/  ISETP.NE.AND P4, PT, R32, RZ, PT ;  /* 0x000000ff2000720c */ /* 0x000fda0003f85270 */
[----:B------:R-:W-:Y:S05]  /*7cc0*/  @!P4 BRA `(.L_x_2814) ;  /* 0x0000000400f0c947 */ /* 0x000fea0003800000 */
[----:B0-----:R-:W3:Y:S01]  /*7cd0*/  LDL R44, [R1+0x20] ;  /* 0x00002000012c7983 */ /* 0x001ee20000100800 */
        /* <DEDUP_REMOVED lines=18> */
[----:B--2---:R-:W-:Y:S02]  /*7e00*/  IMAD R48, R17, 0x5400, R45 ;  /* 0x0000540011307824 */ /* 0x004fe400078e022d */
        /* <DEDUP_REMOVED lines=34> */
[----:B------:R-:W-:Y:S01]  /*8030*/  HADD2.F32 R54, -RZ, R54.H0_H0 ;  /* 0x20000036ff367230 */ /* 0x000fe20000004100 */
[----:B------:R-:W-:Y:S01]  /*8040*/  F2FP.F16.F32.PACK_AB R52, R52, R88 ;  /* 0x000000583434723e */ /* 0x000fe200000000ff */
        /* <DEDUP_REMOVED lines=14> */
[----:B------:R-:W-:Y:S01]  /*8130*/  HADD2.F32 R48, -RZ, R48.H1_H1 ;  /* 0x30000030ff307230 */ /* 0x000fe20000004100 */
[----:B------:R-:W-:Y:S01]  /*8140*/  F2FP.F16.F32.PACK_AB R43, R49, R43 ;  /* 0x0000002b312b723e */ /* 0x000fe200000000ff */
        /* <DEDUP_REMOVED lines=18> */
[----:B------:R-:W-:Y:S01]  /*8270*/  HADD2.F32 R46, -RZ, R46.H1_H1 ;  /* 0x3000002eff2e7230 */ /* 0x000fe20000004100 */
[----:B------:R-:W-:Y:S01]  /*8280*/  F2FP.F16.F32.PACK_AB R40, R55, R40 ;  /* 0x000000283728723e */ /* 0x000fe200000000ff */
[----:B------:R-:W-:Y:S02]  /*8290*/  HADD2.F32 R47, -RZ, R42.H0_H0 ;  /* 0x2000002aff2f7230 */ /* 0x000fe40000004100 */
[----:B------:R-:W-:Y:S01]  /*82a0*/  FMUL.FTZ R42, R45, R173 ;  /* 0x000000ad2d2a7220 */ /* 0x000fe20000410000 */
[----:B------:R-:W-:-:S02]  /*82b0*/  HADD2.F32 R171, -RZ, R171.H0_H0 ;  /* 0x200000abffab7230 */ /* 0x000fc40000004100 */
[----:B------:R-:W-:Y:S01]  /*82c0*/  FMUL.FTZ R48, R50, R53 ;  /* 0x0000003532307220 */ /* 0x000fe20000410000 */
[----:B------:R-:W-:Y:S01]  /*82d0*/  FMUL.FTZ R173, R44, R173 ;  /* 0x000000ad2cad7220 */ /* 0x000fe20000410000 */
[----:B------:R-:W-:Y:S01]  /*82e0*/  FMUL.FTZ R53, R46, R53 ;  /* 0x000000352e357220 */ /* 0x000fe20000410000 */
[----:B------:R-:W-:Y:S01]  /*82f0*/  F2FP.F16.F32.PACK_AB R41, R41, R174 ;  /* 0x000000ae2929723e */ /* 0x000fe200000000ff */
[-C--:B------:R-:W-:Y:S01]  /*8300*/  FFMA.FTZ R42, R44, R171.reuse, -R42 ;  /* 0x000000ab2c2a7223 */ /* 0x080fe2000001082a */
[----:B------:R-:W-:Y:S01]  /*8310*/  FFMA.FTZ R173, R45, R171, R173 ;  /* 0x000000ab2dad7223 */ /* 0x000fe200000100ad */
[-C--:B------:R-:W-:Y:S01]  /*8320*/  FFMA.FTZ R48, R46, R47.reuse, -R48 ;  /* 0x0000002f2e307223 */ /* 0x080fe20000010830 */
[----:B------:R-:W-:Y:S01]  /*8330*/  FFMA.FTZ R53, R50, R47, R53 ;  /* 0x0000002f32357223 */ /* 0x000fe20000010035 */
[----:B------:R-:W-:Y:S01]  /*8340*/  IMAD.MOV.U32 R44, RZ, RZ, R40 ;  /* 0x000000ffff2c7224 */ /* 0x000fe200078e0028 */
[----:B------:R-:W-:Y:S01]  /*8350*/  MOV R47, R43 ;  /* 0x0000002b002f7202 */ /* 0x000fe20000000f00 */
[----:B------:R-:W-:Y:S01]  /*8360*/  IMAD.MOV.U32 R45, RZ, RZ, R59 ;  /* 0x000000ffff2d7224 */ /* 0x000fe200078e003b */
[----:B------:R-:W-:Y:S01]  /*8370*/  F2FP.F16.F32.PACK_AB R42, R48, R42 ;  /* 0x0000002a302a723e */ /* 0x000fe200000000ff */
[----:B------:R-:W-:Y:S01]  /*8380*/  IMAD.MOV.U32 R48, RZ, RZ, R41 ;  /* 0x000000ffff307224 */ /* 0x000fe200078e0029 */
[----:B------:R-:W-:Y:S01]  /*8390*/  F2FP.F16.F32.PACK_AB R53, R53, R173 ;  /* 0x000000ad3535723e */ /* 0x000fe200000000ff */
[----:B------:R-:W-:-:S02]  /*83a0*/  IMAD.MOV.U32 R49, RZ, RZ, R52 ;  /* 0x000000ffff317224 */ /* 0x000fc400078e0034 */
[----:B------:R-:W-:Y:S02]  /*83b0*/  IMAD.MOV.U32 R46, RZ, RZ, R42 ;  /* 0x000000ffff2e7224 */ /* 0x000fe400078e002a */
[----:B------:R-:W-:Y:S02]  /*83c0*/  IMAD.MOV.U32 R50, RZ, RZ, R53 ;  /* 0x000000ffff327224 */ /* 0x000fe400078e0035 */
[----:B------:R-:W-:-:S07]  /*83d0*/  IMAD.MOV.U32 R51, RZ, RZ, R54 ;  /* 0x000000ffff337224 */ /* 0x000fce00078e0036 */
.L_x_2824:
[----:B------:R-:W-:Y:S05]  /*83e0*/  BSYNC B2 ;  /* 0x0000000000027941 */ /* 0x000fea0003800000 */
.L_x_2823:
        /* <DEDUP_REMOVED lines=10> */
.L_x_2814:
[----:B------:R-:W-:Y:S05]  /*8490*/  BSYNC B1 ;  /* 0x0000000000017941 */ /* 0x000fea0003800000 */
.L_x_2813:
        /* <DEDUP_REMOVED lines=34> */
[----:B------:R-:W-:-:S03]  /*86c0*/  IMAD R43, R17, 0x5400, R40 ;  /* 0x00005400112b7824 */ /* 0x000fc600078e0228 */
[----:B------:R-:W-:Y:S01]  /*86d0*/  LEA R41, R41, R16, 0x1 ;  /* 0x0000001029297211 */ /* 0x000fe200078e08ff */
[----:B------:R-:W-:-:S05]  /*86e0*/  IMAD R44, R43, 0x2, R16 ;  /* 0x000000022b2c7824 */ /* 0x000fca00078e0210 */
[----:B------:R-:W0:Y:S04]  /*86f0*/  LDS.128 R40, [R41+0x21400] ;  /* 0x0214000029287984 */ /* 0x000e280000000c00 */
[----:B------:R-:W2:Y:S01]  /*8700*/  LDS.128 R44, [R44+0x21400] ;  /* 0x021400002c2c7984 */ /* 0x000ea20000000c00 */
[----:B------:R-:W-:Y:S05]  /*8710*/  @P4 BRA `(.L_x_2828) ;  /* 0x0000000400404947 */ /* 0x000fea0003800000 */
[--C-:B------:R-:W-:Y:S01]  /*8720*/  SHF.R.U64 R54, R84, 0x10, R85.reuse ;  /* 0x0000001054367819 */ /* 0x100fe20000001255 */
[----:B------:R-:W-:Y:S01]  /*8730*/  HADD2.F32 R63, -RZ, R170.H1_H1 ;  /* 0x300000aaff3f7230 */ /* 0x000fe20000004100 */
[----:B------:R-:W-:Y:S01]  /*8740*/  SHF.R.U32.HI R84, RZ, 0x10, R85 ;  /* 0x00000010ff547819 */ /* 0x000fe20000011655 */
[----:B0-----:R-:W-:Y:S01]  /*8750*/  HADD2.F32 R60, -RZ, R41.H0_H0 ;  /* 0x20000029ff3c7230 */ /* 0x001fe20000004100 */
[--C-:B------:R-:W-:Y:S01]  /*8760*/  SHF.R.U64 R53, R72, 0x10, R73.reuse ;  /* 0x0000001048357819 */ /* 0x100fe20000001249 */
[--C-:B--2---:R-:W-:Y:S01]  /*8770*/  HADD2.F32 R58, -RZ, R45.reuse.H0_H0 ;  /* 0x2000002dff3a7230 */ /* 0x104fe20000004100 */
[----:B------:R-:W-:Y:S01]  /*8780*/  SHF.R.U32.HI R72, RZ, 0x10, R73 ;  /* 0x00000010ff487819 */ /* 0x000fe20000011649 */
[----:B------:R-:W-:Y:S02]  /*8790*/  HADD2.F32 R59, -RZ, R45.H1_H1 ;  /* 0x3000002dff3b7230 */ /* 0x000fe40000004100 */
[----:B------:R-:W-:Y:S01]  /*87a0*/  FMUL.FTZ R45, R60, R63 ;  /* 0x0000003f3c2d7220 */ /* 0x000fe20000410000 */
[----:B------:R-:W-:Y:S01]  /*87b0*/  HADD2.F32 R84, -RZ, R84.H0_H0 ;  /* 0x20000054ff547230 */ /* 0x000fe20000004100 */
[----:B------:R-:W-:Y:S01]  /*87c0*/  SHF.R.U64 R56, R86, 0x10, R87 ;  /* 0x0000001056387819 */ /* 0x000fe20000001257 */
[----:B------:R-:W-:-:S02]  /*87d0*/  HADD2.F32 R61, -RZ, R41.H1_H1 ;  /* 0x30000029ff3d7230 */ /* 0x000fc40000004100 */
[C---:B------:R-:W-:Y:S01]  /*87e0*/  FMUL.FTZ R41, R58.reuse, R63 ;  /* 0x0000003f3a297220 */ /* 0x040fe20000410000 */
[----:B------:R-:W-:Y:S02]  /*87f0*/  HADD2.F32 R57, -RZ, R168.H1_H1 ;  /* 0x300000a8ff397230 */ /* 0x000fe40000004100 */
[-C--:B------:R-:W-:Y:S01]  /*8800*/  FMUL.FTZ R62, R59, R84.reuse ;  /* 0x000000543b3e7220 */ /* 0x080fe20000410000 */
[----:B------:R-:W-:Y:S01]  /*8810*/  HADD2.F32 R72, -RZ, R72.H0_H0 ;  /* 0x20000048ff487230 */ /* 0x000fe20000004100 */
[----:B------:R-:W-:Y:S01]  /*8820*/  SHF.R.U32.HI R86, RZ, 0x10, R87 ;  /* 0x00000010ff567819 */ /* 0x000fe20000011657 */
[C---:B------:R-:W-:Y:S01]  /*8830*/  FMUL.FTZ R84, R61.reuse, R84 ;  /* 0x000000543d547220 */ /* 0x040fe20000410000 */
[-C--:B------:R-:W-:Y:S01]  /*8840*/  FFMA.FTZ R45, R58, R57.reuse, R45 ;  /* 0x000000393a2d7223 */ /* 0x080fe2000001002d */
[----:B------:R-:W-:Y:S01]  /*8850*/  FFMA.FTZ R41, R60, R57, -R41 ;  /* 0x000000393c297223 */ /* 0x000fe20000010829 */
[----:B------:R-:W-:Y:S01]  /*8860*/  FFMA.FTZ R58, R61, R72, -R62 ;  /* 0x000000483d3a7223 */ /* 0x000fe2000001083e */
[--C-:B------:R-:W-:Y:S01]  /*8870*/  SHF.R.U64 R55, R74, 0x10, R75.reuse ;  /* 0x000000104a377819 */ /* 0x100fe2000000124b */
[----:B------:R-:W-:Y:S01]  /*8880*/  HADD2.F32 R61, -RZ, R169.H1_H1 ;  /* 0x300000a9ff3d7230 */ /* 0x000fe20000004100 */
[----:B------:R-:W-:Y:S01]  /*8890*/  SHF.R.U32.HI R74, RZ, 0x10, R75 ;  /* 0x00000010ff4a7819 */ /* 0x000fe2000001164b */
[----:B------:R-:W-:-:S02]  /*88a0*/  HADD2.F32 R60, -RZ, R47.H0_H0 ;  /* 0x2000002fff3c7230 */ /* 0x000fc40000004100 */
[----:B------:R-:W-:Y:S01]  /*88b0*/  FFMA.FTZ R72, R59, R72, R84 ;  /* 0x000000483b487223 */ /* 0x000fe20000010054 */
[----:B------:R-:W-:Y:S01]  /*88c0*/  HADD2.F32 R62, -RZ, R47.H1_H1 ;  /* 0x3000002fff3e7230 */ /* 0x000fe20000004100 */
[----:B------:R-:W-:Y:S01]  /*88d0*/  F2FP.F16.F32.PACK_AB R41, R58, R41 ;  /* 0x000000293a29723e */ /* 0x000fe200000000ff */
[--C-:B------:R-:W-:Y:S02]  /*88e0*/  HADD2.F32 R88, -RZ, R43.reuse.H0_H0 ;  /* 0x2000002bff587230 */ /* 0x100fe40000004100 */
[----:B------:R-:W-:Y:S01]  /*88f0*/  HADD2.F32 R47, -RZ, R86.H0_H0 ;  /* 0x20000056ff2f7230 */ /* 0x000fe20000004100 */
[----:B------:R-:W-:Y:S01]  /*8900*/  F2FP.F16.F32.PACK_AB R45, R72, R45 ;  /* 0x0000002d482d723e */ /* 0x000fe200000000ff */
[----:B------:R-:W-:Y:S02]  /*8910*/  HADD2.F32 R84, -RZ, R43.H1_H1 ;  /* 0x3000002bff547230 */ /* 0x000fe40000004100 */
[----:B------:R-:W-:Y:S01]  /*8920*/  FMUL.FTZ R43, R60, R61 ;  /* 0x0000003d3c2b7220 */ /* 0x000fe20000410000 */
[----:B------:R-:W-:-:S02]  /*8930*/  HADD2.F32 R57, -RZ, R167.H1_H1 ;  /* 0x300000a7ff397230 */ /* 0x000fc40000004100 */
[----:B------:R-:W-:Y:S01]  /*8940*/  FMUL.FTZ R61, R88, R61 ;  /* 0x0000003d583d7220 */ /* 0x000fe20000410000 */
[----:B------:R-:W-:Y:S02]  /*8950*/  HADD2.F32 R59, -RZ, R74.H0_H0 ;  /* 0x2000004aff3b7230 */ /* 0x000fe40000004100 */
[-C--:B------:R-:W-:Y:S01]  /*8960*/  FMUL.FTZ R63, R62, R47.reuse ;  /* 0x0000002f3e3f7220 */ /* 0x080fe20000410000 */
[----:B------:R-:W-:Y:S01]  /*8970*/  FMUL.FTZ R73, R84, R47 ;  /* 0x0000002f54497220 */ /* 0x000fe20000410000 */
[-C--:B------:R-:W-:Y:S01]  /*8980*/  FFMA.FTZ R47, R60, R57.reuse, R61 ;  /* 0x000000393c2f7223 */ /* 0x080fe2000001003d */
[----:B------:R-:W-:Y:S01]  /*8990*/  FFMA.FTZ R43, R88, R57, -R43 ;  /* 0x00000039582b7223 */ /* 0x000fe2000001082b */
[-C--:B------:R-:W-:Y:S01]  /*89a0*/  FFMA.FTZ R60, R84, R59.reuse, -R63 ;  /* 0x0000003b543c7223 */ /* 0x080fe2000001083f */
[----:B------:R-:W-:Y:S01]  /*89b0*/  FFMA.FTZ R62, R62, R59, R73 ;  /* 0x0000003b3e3e7223 */ /* 0x000fe20000010049 */
[----:B------:R-:W-:Y:S02]  /*89c0*/  HADD2.F32 R59, -RZ, R44.H0_H0 ;  /* 0x2000002cff3b7230 */ /* 0x000fe40000004100 */
[----:B------:R-:W-:Y:S01]  /*89d0*/  HADD2.F32 R170, -RZ, R170.H0_H0 ;  /* 0x200000aaffaa7230 */ /* 0x000fe20000004100 */
[----:B------:R-:W-:Y:S01]  /*89e0*/  F2FP.F16.F32.PACK_AB R43, R60, R43 ;  /* 0x0000002b3c2b723e */ /* 0x000fe200000000ff */
[----:B------:R-:W-:Y:S01]  /*89f0*/  HADD2.F32 R63, -RZ, R54.H0_H0 ;  /* 0x20000036ff3f7230 */ /* 0x000fe20000004100 */
[----:B------:R-:W-:Y:S01]  /*8a00*/  F2FP.F16.F32.PACK_AB R47, R62, R47 ;  /* 0x0000002f3e2f723e */ /* 0x000fe200000000ff */
[----:B------:R-:W-:-:S02]  /*8a10*/  HADD2.F32 R44, -RZ, R44.H1_H1 ;  /* 0x3000002cff2c7230 */ /* 0x000fc40000004100 */
[--C-:B------:R-:W-:Y:S02]  /*8a20*/  HADD2.F32 R57, -RZ, R40.reuse.H0_H0 ;  /* 0x20000028ff397230 */ /* 0x100fe40000004100 */
[----:B------:R-:W-:Y:S02]  /*8a30*/  HADD2.F32 R54, -RZ, R40.H1_H1 ;  /* 0x30000028ff367230 */ /* 0x000fe40000004100 */
        /* <DEDUP_REMOVED lines=10> */
[----:B------:R-:W-:-:S02]  /*8ae0*/  HADD2.F32 R54, -RZ, R46.H0_H0 ;  /* 0x2000002eff367230 */ /* 0x000fc40000004100 */
[----:B------:R-:W-:Y:S01]  /*8af0*/  HADD2.F32 R169, -RZ, R169.H0_H0 ;  /* 0x200000a9ffa97230 */ /* 0x000fe20000004100 */
[----:B------:R-:W-:Y:S01]  /*8b00*/  F2FP.F16.F32.PACK_AB R40, R53, R40 ;  /* 0x000000283528723e */ /* 0x000fe200000000ff */
[----:B------:R-:W-:Y:S02]  /*8b10*/  HADD2.F32 R59, -RZ, R56.H0_H0 ;  /* 0x20000038ff3b7230 */ /* 0x000fe40000004100 */
[----:B------:R-:W-:Y:S02]  /*8b20*/  HADD2.F32 R44, -RZ, R42.H0_H0 ;  /* 0x2000002aff2c7230 */ /* 0x000fe40000004100 */
[-C--:B------:R-:W-:Y:S01]  /*8b30*/  FMUL.FTZ R61, R54, R169.reuse ;  /* 0x000000a9363d7220 */ /* 0x080fe20000410000 */
[----:B------:R-:W-:Y:S02]  /*8b40*/  HADD2.F32 R46, -RZ, R46.H1_H1 ;  /* 0x3000002eff2e7230 */ /* 0x000fe40000004100 */
[----:B------:R-:W-:Y:S02]  /*8b50*/  HADD2.F32 R42, -RZ, R42.H1_H1 ;  /* 0x3000002aff2a7230 */ /* 0x000fe40000004100 */
[----:B------:R-:W-:Y:S01]  /*8b60*/  FMUL.FTZ R169, R44, R169 ;  /* 0x000000a92ca97220 */ /* 0x000fe20000410000 */
[----:B------:R-:W-:-:S02]  /*8b70*/  HADD2.F32 R167, -RZ, R167.H0_H0 ;  /* 0x200000a7ffa77230 */ /* 0x000fc40000004100 */
[-C--:B------:R-:W-:Y:S01]  /*8b80*/  FMUL.FTZ R63, R46, R59.reuse ;  /* 0x0000003b2e3f7220 */ /* 0x080fe20000410000 */
[----:B------:R-:W-:Y:S02]  /*8b90*/  HADD2.F32 R55, -RZ, R55.H0_H0 ;  /* 0x20000037ff377230 */ /* 0x000fe40000004100 */
[----:B------:R-:W-:Y:S01]  /*8ba0*/  FMUL.FTZ R59, R42, R59 ;  /* 0x0000003b2a3b7220 */ /* 0x000fe20000410000 */
[-C--:B------:R-:W-:Y:S01]  /*8bb0*/  FFMA.FTZ R61, R44, R167.reuse, -R61 ;  /* 0x000000a72c3d7223 */ /* 0x080fe2000001083d */
[----:B------:R-:W-:Y:S01]  /*8bc0*/  FFMA.FTZ R169, R54, R167, R169 ;  /* 0x000000a736a97223 */ /* 0x000fe200000100a9 */
[-C--:B------:R-:W-:Y:S01]  /*8bd0*/  FFMA.FTZ R42, R42, R55.reuse, -R63 ;  /* 0x000000372a2a7223 */ /* 0x080fe2000001083f */
[----:B------:R-:W-:Y:S01]  /*8be0*/  FFMA.FTZ R46, R46, R55, R59 ;  /* 0x000000372e2e7223 */ /* 0x000fe2000001003b */
[----:B------:R-:W-:-:S03]  /*8bf0*/  F2FP.F16.F32.PACK_AB R44, R57, R168 ;  /* 0x000000a8392c723e */ /* 0x000fc600000000ff */
[----:B------:R-:W-:Y:S02]  /*8c00*/  F2FP.F16.F32.PACK_AB R42, R42, R61 ;  /* 0x0000003d2a2a723e */ /* 0x000fe400000000ff */
[----:B------:R-:W-:-:S07]  /*8c10*/  F2FP.F16.F32.PACK_AB R46, R46, R169 ;  /* 0x000000a92e2e723e */ /* 0x000fce00000000ff */
.L_x_2828:
[----:B------:R-:W-:Y:S05]  /*8c20*/  BSYNC B2 ;  /* 0x0000000000027941 */ /* 0x000fea0003800000 */
.L_x_2827:
[----:B0-----:R3:W-:Y:S04]  /*8c30*/  STG.E.128 desc[UR60][R48.64], R40 ;  /* 0x0000002830007986 */ /* 0x0017e8000c101d3c */
[----:B--2---:R3:W-:Y:S02]  /*8c40*/  @!P3 STG.E.128 desc[UR60][R50.64], R44 ;  /* 0x0000002c3200b986 */ /* 0x0047e4000c101d3c */
.L_x_2826:
[----:B------:R-:W-:Y:S05]  /*8c50*/  BSYNC B1 ;  /* 0x0000000000017941 */ /* 0x000fea0003800000 */
.L_x_2825:
        /* <DEDUP_REMOVED lines=36> */
[----:B------:R-:W-:Y:S01]  /*8ea0*/  IMAD.MOV.U32 R59, RZ, RZ, R47 ;  /* 0x000000ffff3b7224 */ /* 0x000fe200078e002f */
[----:B------:R-:W-:Y:S01]  /*8eb0*/  SHF.R.U32.HI R63, RZ, 0x10, R81 ;  /* 0x00000010ff3f7819 */ /* 0x000fe20000011651 */
[----:B0-----:R-:W-:Y:S01]  /*8ec0*/  IMAD.MOV.U32 R45, RZ, RZ, R43 ;  /* 0x000000ffff2d7224 */ /* 0x001fe200078e002b */
[--C-:B------:R-:W-:Y:S01]  /*8ed0*/  SHF.R.U32.HI R61, RZ, 0x10, R69.reuse ;  /* 0x00000010ff3d7819 */ /* 0x100fe20000011645 */
[----:B------:R-:W-:Y:S01]  /*8ee0*/  HADD2.F32 R62, -RZ, R166.H1_H1 ;  /* 0x300000a6ff3e7230 */ /* 0x000fe20000004100 */
[----:B------:R-:W-:Y:S01]  /*8ef0*/  SHF.R.U64 R53, R68, 0x10, R69 ;  /* 0x0000001044357819 */ /* 0x000fe20000001245 */
[----:B------:R-:W-:Y:S01]  /*8f00*/  HADD2.F32 R47, -RZ, R57.H0_H0 ;  /* 0x20000039ff2f7230 */ /* 0x000fe20000004100 */
[--C-:B------:R-:W-:Y:S01]  /*8f10*/  SHF.R.U64 R56, R82, 0x10, R83.reuse ;  /* 0x0000001052387819 */ /* 0x100fe20000001253 */
[----:B------:R-:W-:Y:S01]  /*8f20*/  HADD2.F32 R43, -RZ, R41.H0_H0 ;  /* 0x20000029ff2b7230 */ /* 0x000fe20000004100 */
[----:B------:R-:W-:Y:S01]  /*8f30*/  SHF.R.U32.HI R82, RZ, 0x10, R83 ;  /* 0x00000010ff527819 */ /* 0x000fe20000011653 */
[----:B------:R-:W-:-:S02]  /*8f40*/  HADD2.F32 R63, -RZ, R63.H0_H0 ;  /* 0x2000003fff3f7230 */ /* 0x000fc40000004100 */
[-C--:B------:R-:W-:Y:S01]  /*8f50*/  FMUL.FTZ R68, R47, R62.reuse ;  /* 0x0000003e2f447220 */ /* 0x080fe20000410000 */
[----:B------:R-:W-:Y:S02]  /*8f60*/  HADD2.F32 R58, -RZ, R41.H1_H1 ;  /* 0x30000029ff3a7230 */ /* 0x000fe40000004100 */
[C---:B------:R-:W-:Y:S01]  /*8f70*/  FMUL.FTZ R62, R43.reuse, R62 ;  /* 0x0000003e2b3e7220 */ /* 0x040fe20000410000 */
[----:B------:R-:W-:Y:S01]  /*8f80*/  HADD2.F32 R60, -RZ, R158.H0_H0 ;  /* 0x2000009eff3c7230 */ /* 0x000fe20000004100 */
[--C-:B------:R-:W-:Y:S01]  /*8f90*/  SHF.R.U64 R54, R70, 0x10, R71.reuse ;  /* 0x0000001046367819 */ /* 0x100fe20000001247 */
[----:B------:R-:W-:Y:S02]  /*8fa0*/  HADD2.F32 R57, -RZ, R57.H1_H1 ;  /* 0x30000039ff397230 */ /* 0x000fe40000004100 */
[-C--:B------:R-:W-:Y:S01]  /*8fb0*/  FMUL.FTZ R72, R58, R63.reuse ;  /* 0x0000003f3a487220 */ /* 0x080fe20000410000 */
[----:B------:R-:W-:Y:S02]  /*8fc0*/  HADD2.F32 R61, -RZ, R61.H0_H0 ;  /* 0x2000003dff3d7230 */ /* 0x000fe40000004100 */
[-C--:B------:R-:W-:Y:S01]  /*8fd0*/  FFMA.FTZ R41, R43, R60.reuse, -R68 ;  /* 0x0000003c2b297223 */ /* 0x080fe20000010844 */
[----:B------:R-:W-:Y:S01]  /*8fe0*/  FFMA.FTZ R43, R47, R60, R62 ;  /* 0x0000003c2f2b7223 */ /* 0x000fe2000001003e */
[C---:B------:R-:W-:Y:S01]  /*8ff0*/  FMUL.FTZ R69, R57.reuse, R63 ;  /* 0x0000003f39457220 */ /* 0x040fe20000410000 */
[----:B------:R-:W-:Y:S01]  /*9000*/  SHF.R.U32.HI R70, RZ, 0x10, R71 ;  /* 0x00000010ff467819 */ /* 0x000fe20000011647 */
[----:B------:R-:W-:Y:S01]  /*9010*/  FFMA.FTZ R60, R57, R61, R72 ;  /* 0x0000003d393c7223 */ /* 0x000fe20000010048 */
[----:B------:R-:W-:-:S02]  /*9020*/  HADD2.F32 R72, -RZ, R157.H0_H0 ;  /* 0x2000009dff487230 */ /* 0x000fc40000004100 */
[----:B------:R-:W-:Y:S01]  /*9030*/  FFMA.FTZ R58, R58, R61, -R69 ;  /* 0x0000003d3a3a7223 */ /* 0x000fe20000010845 */
[--C-:B------:R-:W-:Y:S01]  /*9040*/  HADD2.F32 R57, -RZ, R59.reuse.H0_H0 ;  /* 0x2000003bff397230 */ /* 0x100fe20000004100 */
[----:B------:R-:W-:Y:S01]  /*9050*/  SHF.R.U64 R55, R80, 0x10, R81 ;  /* 0x0000001050377819 */ /* 0x000fe20000001251 */
[----:B------:R-:W-:Y:S02]  /*9060*/  HADD2.F32 R59, -RZ, R59.H1_H1 ;  /* 0x3000003bff3b7230 */ /* 0x000fe40000004100 */
[--C-:B------:R-:W-:Y:S02]  /*9070*/  HADD2.F32 R47, -RZ, R45.reuse.H0_H0 ;  /* 0x2000002dff2f7230 */ /* 0x100fe40000004100 */
[----:B------:R-:W-:Y:S01]  /*9080*/  FMUL.FTZ R74, R57, R72 ;  /* 0x00000048394a7220 */ /* 0x000fe20000410000 */
[----:B------:R-:W-:Y:S01]  /*9090*/  HADD2.F32 R82, -RZ, R82.H0_H0 ;  /* 0x20000052ff527230 */ /* 0x000fe20000004100 */
[----:B------:R-:W-:Y:S01]  /*90a0*/  F2FP.F16.F32.PACK_AB R41, R58, R41 ;  /* 0x000000293a29723e */ /* 0x000fe200000000ff */
        /* <DEDUP_REMOVED lines=9> */
[----:B------:R-:W-:Y:S01]  /*9140*/  FFMA.FTZ R68, R59, R70, R82 ;  /* 0x000000463b447223 */ /* 0x000fe20000010052 */
[----:B------:R-:W-:-:S02]  /*9150*/  HADD2.F32 R59, -RZ, R55.H0_H0 ;  /* 0x20000037ff3b7230 */ /* 0x000fc40000004100 */
[----:B------:R-:W-:Y:S01]  /*9160*/  FFMA.FTZ R62, R62, R70, -R61 ;  /* 0x000000463e3e7223 */ /* 0x000fe2000001083d */
[----:B------:R-:W-:Y:S02]  /*9170*/  HADD2.F32 R57, -RZ, R44.H0_H0 ;  /* 0x2000002cff397230 */ /* 0x000fe40000004100 */
[----:B------:R-:W-:Y:S01]  /*9180*/  HADD2.F32 R55, -RZ, R40.H0_H0 ;  /* 0x20000028ff377230 */ /* 0x000fe20000004100 */
[----:B------:R-:W-:Y:S01]  /*9190*/  F2FP.F16.F32.PACK_AB R47, R68, R47 ;  /* 0x0000002f442f723e */ /* 0x000fe200000000ff */
[----:B------:R-:W-:Y:S02]  /*91a0*/  HADD2.F32 R44, -RZ, R44.H1_H1 ;  /* 0x3000002cff2c7230 */ /* 0x000fe40000004100 */
[-C--:B------:R-:W-:Y:S01]  /*91b0*/  FMUL.FTZ R70, R57, R166.reuse ;  /* 0x000000a639467220 */ /* 0x080fe20000410000 */
[----:B------:R-:W-:Y:S02]  /*91c0*/  HADD2.F32 R40, -RZ, R40.H1_H1 ;  /* 0x30000028ff287230 */ /* 0x000fe40000004100 */
[----:B------:R-:W-:Y:S01]  /*91d0*/  FMUL.FTZ R166, R55, R166 ;  /* 0x000000a637a67220 */ /* 0x000fe20000410000 */
[----:B------:R-:W-:-:S02]  /*91e0*/  HADD2.F32 R53, -RZ, R53.H0_H0 ;  /* 0x20000035ff357230 */ /* 0x000fc40000004100 */
[-C--:B------:R-:W-:Y:S01]  /*91f0*/  FMUL.FTZ R61, R44, R59.reuse ;  /* 0x0000003b2c3d7220 */ /* 0x080fe20000410000 */
[----:B------:R-:W-:Y:S02]  /*9200*/  HADD2.F32 R158, -RZ, R158.H1_H1 ;  /* 0x3000009eff9e7230 */ /* 0x000fe40000004100 */
[C---:B------:R-:W-:Y:S01]  /*9210*/  FMUL.FTZ R59, R40.reuse, R59 ;  /* 0x0000003b283b7220 */ /* 0x040fe20000410000 */
[----:B------:R-:W-:Y:S02]  /*9220*/  HADD2.F32 R157, -RZ, R157.H1_H1 ;  /* 0x3000009dff9d7230 */ /* 0x000fe40000004100 */
[-C--:B------:R-:W-:Y:S01]  /*9230*/  FFMA.FTZ R61, R40, R53.reuse, -R61 ;  /* 0x00000035283d7223 */ /* 0x080fe2000001083d */
[----:B------:R-:W-:Y:S02]  /*9240*/  HADD2.F32 R40, -RZ, R42.H0_H0 ;  /* 0x2000002aff287230 */ /* 0x000fe40000004100 */
[----:B------:R-:W-:Y:S01]  /*9250*/  FFMA.FTZ R59, R44, R53, R59 ;  /* 0x000000352c3b7223 */ /* 0x000fe2000001003b */
[----:B------:R-:W-:Y:S01]  /*9260*/  FFMA.FTZ R70, R55, R158, -R70 ;  /* 0x0000009e37467223 */ /* 0x000fe20000010846 */
[----:B------:R-:W-:-:S02]  /*9270*/  HADD2.F32 R44, -RZ, R46.H0_H0 ;  /* 0x2000002eff2c7230 */ /* 0x000fc40000004100 */
[----:B------:R-:W-:Y:S01]  /*9280*/  FFMA.FTZ R166, R57, R158, R166 ;  /* 0x0000009e39a67223 */ /* 0x000fe200000100a6 */
[----:B------:R-:W-:Y:S01]  /*9290*/  HADD2.F32 R55, -RZ, R56.H0_H0 ;  /* 0x20000038ff377230 */ /* 0x000fe20000004100 */
[----:B------:R-:W-:Y:S01]  /*92a0*/  F2FP.F16.F32.PACK_AB R62, R62, R45 ;  /* 0x0000002d3e3e723e */ /* 0x000fe200000000ff */
[----:B------:R-:W-:Y:S02]  /*92b0*/  HADD2.F32 R46, -RZ, R46.H1_H1 ;  /* 0x3000002eff2e7230 */ /* 0x000fe40000004100 */
[-C--:B------:R-:W-:Y:S01]  /*92c0*/  FMUL.FTZ R57, R44, R157.reuse ;  /* 0x0000009d2c397220 */ /* 0x080fe20000410000 */
[----:B------:R-:W-:Y:S02]  /*92d0*/  HADD2.F32 R42, -RZ, R42.H1_H1 ;  /* 0x3000002aff2a7230 */ /* 0x000fe40000004100 */
[----:B------:R-:W-:Y:S01]  /*92e0*/  FMUL.FTZ R157, R40, R157 ;  /* 0x0000009d289d7220 */ /* 0x000fe20000410000 */
[----:B------:R-:W-:Y:S02]  /*92f0*/  HADD2.F32 R159, -RZ, R159.H1_H1 ;  /* 0x3000009fff9f7230 */ /* 0x000fe40000004100 */
[----:B------:R-:W-:Y:S01]  /*9300*/  FMUL.FTZ R63, R46, R55 ;  /* 0x000000372e3f7220 */ /* 0x000fe20000410000 */
[----:B------:R-:W-:-:S02]  /*9310*/  HADD2.F32 R53, -RZ, R54.H0_H0 ;  /* 0x20000036ff357230 */ /* 0x000fc40000004100 */
[----:B------:R-:W-:Y:S01]  /*9320*/  FMUL.FTZ R55, R42, R55 ;  /* 0x000000372a377220 */ /* 0x000fe20000410000 */
[----:B------:R-:W-:Y:S01]  /*9330*/  F2FP.F16.F32.PACK_AB R45, R60, R43 ;  /* 0x0000002b3c2d723e */ /* 0x000fe200000000ff */
[-C--:B------:R-:W-:Y:S01]  /*9340*/  FFMA.FTZ R57, R40, R159.reuse, -R57 ;  /* 0x0000009f28397223 */ /* 0x080fe20000010839 */
[----:B------:R-:W-:Y:S01]  /*9350*/  FFMA.FTZ R157, R44, R159, R157 ;  /* 0x0000009f2c9d7223 */ /* 0x000fe2000001009d */
[-C--:B------:R-:W-:Y:S01]  /*9360*/  FFMA.FTZ R42, R42, R53.reuse, -R63 ;  /* 0x000000352a2a7223 */ /* 0x080fe2000001083f */
[----:B------:R-:W-:Y:S01]  /*9370*/  FFMA.FTZ R46, R46, R53, R55 ;  /* 0x000000352e2e7223 */ /* 0x000fe20000010037 */
[----:B------:R-:W-:Y:S01]  /*9380*/  F2FP.F16.F32.PACK_AB R40, R61, R70 ;  /* 0x000000463d28723e */ /* 0x000fe200000000ff */
[----:B------:R-:W-:Y:S01]  /*9390*/  IMAD.MOV.U32 R43, RZ, RZ, R62 ;  /* 0x000000ffff2b7224 */ /* 0x000fe200078e003e */
[----:B------:R-:W-:Y:S02]  /*93a0*/  F2FP.F16.F32.PACK_AB R44, R59, R166 ;  /* 0x000000a63b2c723e */ /* 0x000fe400000000ff */
[----:B------:R-:W-:-:S02]  /*93b0*/  F2FP.F16.F32.PACK_AB R42, R42, R57 ;  /* 0x000000392a2a723e */ /* 0x000fc400000000ff */
[----:B------:R-:W-:-:S07]  /*93c0*/  F2FP.F16.F32.PACK_AB R46, R46, R157 ;  /* 0x0000009d2e2e723e */ /* 0x000fce00000000ff */
.L_x_2832:
[----:B------:R-:W-:Y:S05]  /*93d0*/  BSYNC B2 ;  /* 0x0000000000027941 */ /* 0x000fea0003800000 */
.L_x_2831:
[----:B0-----:R4:W-:Y:S04]  /*93e0*/  STG.E.128 desc[UR60][R48.64], R40 ;  /* 0x0000002830007986 */ /* 0x0019e8000c101d3c */
[----:B--2---:R4:W-:Y:S02]  /*93f0*/  @!P3 STG.E.128 desc[UR60][R50.64], R44 ;  /* 0x0000002c3200b986 */ /* 0x0049e4000c101d3c */
.L_x_2830:
[----:B------:R-:W-:Y:S05]  /*9400*/  BSYNC B1 ;  /* 0x0000000000017941 */ /* 0x000fea0003800000 */
.L_x_2829:
[----:B------:R-:W-:-:S13]  /*9410*/  ISETP.NE.AND P3, PT, R32, RZ, PT ;  /* 0x000000ff2000720c */ /* 0x000fda0003f65270 */
[----:B------:R-:W-:Y:S05]  /*9420*/  @!P3 BRA `(.L_x_2783) ;  /* 0x0000000800d8b947 */ /* 0x000fea0003800000 */
[----:B---34-:R-:W2:Y:S01]  /*9430*/  LDL R40, [R1+0x20] ;  /* 0x0000200001287983 */ /* 0x018ea20000100800 */
        /* <DEDUP_REMOVED lines=27> */
[----:B0-----:R-:W-:Y:S01]  /*95f0*/  IMAD.MOV.U32 R56, RZ, RZ, R40 ;  /* 0x000000ffff387224 */ /* 0x001fe200078e0028 */
[----:B------:R-:W-:Y:S01]  /*9600*/  SHF.R.U32.HI R62, RZ, 0x10, R77 ;  /* 0x00000010ff3e7819 */ /* 0x000fe2000001164d */
[----:B--2---:R-:W-:Y:S01]  /*9610*/  IMAD.MOV.U32 R40, RZ, RZ, R45 ;  /* 0x000000ffff287224 */ /* 0x004fe200078e002d */
[----:B------:R-:W-:Y:S01]  /*9620*/  MOV R58, R47 ;  /* 0x0000002f003a7202 */ /* 0x000fe20000000f00 */
[----:B------:R-:W-:Y:S01]  /*9630*/  IMAD.MOV.U32 R57, RZ, RZ, R44 ;  /* 0x000000ffff397224 */ /* 0x000fe200078e002c */
[--C-:B------:R-:W-:Y:S01]  /*9640*/  SHF.R.U32.HI R60, RZ, 0x10, R65.reuse ;  /* 0x00000010ff3c7819 */ /* 0x100fe20000011641 */
[----:B------:R-:W-:Y:S01]  /*9650*/  HADD2.F32 R61, -RZ, R156.H1_H1 ;  /* 0x3000009cff3d7230 */ /* 0x000fe20000004100 */
[----:B------:R-:W-:Y:S01]  /*9660*/  SHF.R.U64 R54, R64, 0x10, R65 ;  /* 0x0000001040367819 */ /* 0x000fe20000001241 */
[--C-:B------:R-:W-:Y:S01]  /*9670*/  HADD2.F32 R44, -RZ, R40.reuse.H0_H0 ;  /* 0x20000028ff2c7230 */ /* 0x100fe20000004100 */
[----:B------:R-:W-:Y:S01]  /*9680*/  SHF.R.U32.HI R63, RZ, 0x10, R79 ;  /* 0x00000010ff3f7819 */ /* 0x000fe2000001164f */
[----:B------:R-:W-:Y:S01]  /*9690*/  HADD2.F32 R47, -RZ, R40.H1_H1 ;  /* 0x30000028ff2f7230 */ /* 0x000fe20000004100 */
[----:B------:R-:W-:Y:S01]  /*96a0*/  SHF.R.U64 R51, R66, 0x10, R67 ;  /* 0x0000001042337819 */ /* 0x000fe20000001243 */
        /* <DEDUP_REMOVED lines=12> */
[----:B------:R-:W-:Y:S01]  /*9770*/  FMUL.FTZ R62, R43, R62 ;  /* 0x0000003e2b3e7220 */ /* 0x000fe20000410000 */
[-C--:B------:R-:W-:Y:S01]  /*9780*/  FFMA.FTZ R40, R40, R59.reuse, -R41 ;  /* 0x0000003b28287223 */ /* 0x080fe20000010829 */
[----:B------:R-:W-:Y:S01]  /*9790*/  FFMA.FTZ R41, R44, R59, R61 ;  /* 0x0000003b2c297223 */ /* 0x000fe2000001003d */
[----:B------:R-:W-:-:S02]  /*97a0*/  HADD2.F32 R59, -RZ, R58.H0_H0 ;  /* 0x2000003aff3b7230 */ /* 0x000fc40000004100 */
[-C--:B------:R-:W-:Y:S01]  /*97b0*/  FFMA.FTZ R44, R47, R60.reuse, R62 ;  /* 0x0000003c2f2c7223 */ /* 0x080fe2000001003e */
[----:B------:R-:W-:Y:S02]  /*97c0*/  HADD2.F32 R62, -RZ, R155.H1_H1 ;  /* 0x3000009bff3e7230 */ /* 0x000fe40000004100 */
[----:B------:R-:W-:Y:S01]  /*97d0*/  FFMA.FTZ R43, R43, R60, -R64 ;  /* 0x0000003c2b2b7223 */ /* 0x000fe20000010840 */
[----:B------:R-:W-:Y:S02]  /*97e0*/  HADD2.F32 R58, -RZ, R58.H1_H1 ;  /* 0x3000003aff3a7230 */ /* 0x000fe40000004100 */
[----:B------:R-:W-:Y:S02]  /*97f0*/  HADD2.F32 R63, -RZ, R63.H0_H0 ;  /* 0x2000003fff3f7230 */ /* 0x000fe40000004100 */
[----:B------:R-:W-:Y:S01]  /*9800*/  FMUL.FTZ R64, R59, R62 ;  /* 0x0000003e3b407220 */ /* 0x000fe20000410000 */
[----:B------:R-:W-:Y:S01]  /*9810*/  HADD2.F32 R60, -RZ, R154.H0_H0 ;  /* 0x2000009aff3c7230 */ /* 0x000fe20000004100 */
[----:B------:R-:W-:Y:S01]  /*9820*/  F2FP.F16.F32.PACK_AB R43, R43, R40 ;  /* 0x000000282b2b723e */ /* 0x000fe200000000ff */
[----:B------:R-:W-:-:S02]  /*9830*/  HADD2.F32 R47, -RZ, R45.H0_H0 ;  /* 0x2000002dff2f7230 */ /* 0x000fc40000004100 */
[----:B------:R-:W-:Y:S02]  /*9840*/  HADD2.F32 R45, -RZ, R45.H1_H1 ;  /* 0x3000002dff2d7230 */ /* 0x000fe40000004100 */
[----:B------:R-:W-:Y:S02]  /*9850*/  HADD2.F32 R61, -RZ, R66.H0_H0 ;  /* 0x20000042ff3d7230 */ /* 0x000fe40000004100 */
[-C--:B------:R-:W-:Y:S01]  /*9860*/  FMUL.FTZ R66, R58, R63.reuse ;  /* 0x0000003f3a427220 */ /* 0x080fe20000410000 */
[C---:B------:R-:W-:Y:S01]  /*9870*/  FMUL.FTZ R62, R47.reuse, R62 ;  /* 0x0000003e2f3e7220 */ /* 0x040fe20000410000 */
[-C--:B------:R-:W-:Y:S01]  /*9880*/  FFMA.FTZ R64, R47, R60.reuse, -R64 ;  /* 0x0000003c2f407223 */ /* 0x080fe20000010840 */
[C---:B------:R-:W-:Y:S01]  /*9890*/  FMUL.FTZ R67, R45.reuse, R63 ;  /* 0x0000003f2d437220 */ /* 0x040fe20000410000 */
[----:B------:R-:W-:Y:S01]  /*98a0*/  FFMA.FTZ R65, R45, R61, -R66 ;  /* 0x0000003d2d417223 */ /* 0x000fe20000010842 */
[----:B------:R-:W-:Y:S02]  /*98b0*/  HADD2.F32 R156, -RZ, R156.H0_H0 ;  /* 0x2000009cff9c7230 */ /* 0x000fe40000004100 */
[----:B------:R-:W-:Y:S01]  /*98c0*/  FFMA.FTZ R63, R59, R60, R62 ;  /* 0x0000003c3b3f7223 */ /* 0x000fe2000001003e */
[----:B------:R-:W-:-:S02]  /*98d0*/  HADD2.F32 R47, -RZ, R57.H0_H0 ;  /* 0x20000039ff2f7230 */ /* 0x000fc40000004100 */
[----:B------:R-:W-:Y:S01]  /*98e0*/  FFMA.FTZ R66, R58, R61, R67 ;  /* 0x0000003d3a427223 */ /* 0x000fe20000010043 */
[--C-:B------:R-:W-:Y:S01]  /*98f0*/  HADD2.F32 R45, -RZ, R56.reuse.H0_H0 ;  /* 0x20000038ff2d7230 */ /* 0x100fe20000004100 */
[----:B------:R-:W-:Y:S01]  /*9900*/  F2FP.F16.F32.PACK_AB R64, R65, R64 ;  /* 0x000000404140723e */ /* 0x000fe200000000ff */
[----:B------:R-:W-:Y:S02]  /*9910*/  HADD2.F32 R55, -RZ, R55.H0_H0 ;  /* 0x20000037ff377230 */ /* 0x000fe40000004100 */
[-C--:B------:R-:W-:Y:S01]  /*9920*/  FMUL.FTZ R60, R47, R156.reuse ;  /* 0x0000009c2f3c7220 */ /* 0x080fe20000410000 */
[----:B------:R-:W-:Y:S02]  /*9930*/  HADD2.F32 R57, -RZ, R57.H1_H1 ;  /* 0x30000039ff397230 */ /* 0x000fe40000004100 */
[----:B------:R-:W-:Y:S01]  /*9940*/  FMUL.FTZ R156, R45, R156 ;  /* 0x0000009c2d9c7220 */ /* 0x000fe20000410000 */
[----:B------:R-:W-:Y:S02]  /*9950*/  HADD2.F32 R56, -RZ, R56.H1_H1 ;  /* 0x30000038ff387230 */ /* 0x000fe40000004100 */
[----:B------:R-:W-:-:S02]  /*9960*/  HADD2.F32 R58, -RZ, R153.H1_H1 ;  /* 0x30000099ff3a7230 */ /* 0x000fc40000004100 */
[-C--:B------:R-:W-:Y:S01]  /*9970*/  FMUL.FTZ R59, R57, R55.reuse ;  /* 0x00000037393b7220 */ /* 0x080fe20000410000 */
[----:B------:R-:W-:Y:S02]  /*9980*/  HADD2.F32 R54, -RZ, R54.H0_H0 ;  /* 0x20000036ff367230 */ /* 0x000fe40000004100 */
[C---:B------:R-:W-:Y:S01]  /*9990*/  FMUL.FTZ R62, R56.reuse, R55 ;  /* 0x00000037383e7220 */ /* 0x040fe20000410000 */
[----:B------:R-:W-:Y:S02]  /*99a0*/  HADD2.F32 R53, -RZ, R53.H0_H0 ;  /* 0x20000035ff357230 */ /* 0x000fe40000004100 */
[-C--:B------:R-:W-:Y:S01]  /*99b0*/  FFMA.FTZ R156, R47, R58.reuse, R156 ;  /* 0x0000003a2f9c7223 */ /* 0x080fe2000001009c */
[----:B------:R-:W-:Y:S01]  /*99c0*/  FFMA.FTZ R60, R45, R58, -R60 ;  /* 0x0000003a2d3c7223 */ /* 0x000fe2000001083c */
[-C--:B------:R-:W-:Y:S01]  /*99d0*/  FFMA.FTZ R59, R56, R54.reuse, -R59 ;  /* 0x00000036383b7223 */ /* 0x080fe2000001083b */
[----:B------:R-:W-:Y:S01]  /*99e0*/  FFMA.FTZ R57, R57, R54, R62 ;  /* 0x0000003639397223 */ /* 0x000fe2000001003e */
[----:B------:R-:W-:-:S02]  /*99f0*/  HADD2.F32 R47, -RZ, R46.H0_H0 ;  /* 0x2000002eff2f7230 */ /* 0x000fc40000004100 */
[----:B------:R-:W-:Y:S01]  /*9a00*/  HADD2.F32 R54, -RZ, R155.H0_H0 ;  /* 0x2000009bff367230 */ /* 0x000fe20000004100 */
[----:B------:R-:W-:Y:S01]  /*9a10*/  F2FP.F16.F32.PACK_AB R40, R59, R60 ;  /* 0x0000003c3b28723e */ /* 0x000fe200000000ff */
[----:B------:R-:W-:Y:S02]  /*9a20*/  HADD2.F32 R45, -RZ, R42.H0_H0 ;  /* 0x2000002aff2d7230 */ /* 0x000fe40000004100 */
[----:B------:R-:W-:Y:S02]  /*9a30*/  HADD2.F32 R46, -RZ, R46.H1_H1 ;  /* 0x3000002eff2e7230 */ /* 0x000fe40000004100 */
[-C--:B------:R-:W-:Y:S01]  /*9a40*/  FMUL.FTZ R56, R47, R54.reuse ;  /* 0x000000362f387220 */ /* 0x080fe20000410000 */
[----:B------:R-:W-:Y:S02]  /*9a50*/  HADD2.F32 R42, -RZ, R42.H1_H1 ;  /* 0x3000002aff2a7230 */ /* 0x000fe40000004100 */
[----:B------:R-:W-:Y:S01]  /*9a60*/  FMUL.FTZ R54, R45, R54 ;  /* 0x000000362d367220 */ /* 0x000fe20000410000 */
[----:B------:R-:W-:-:S02]  /*9a70*/  HADD2.F32 R154, -RZ, R154.H1_H1 ;  /* 0x3000009aff9a7230 */ /* 0x000fc40000004100 */
[-C--:B------:R-:W-:Y:S01]  /*9a80*/  FMUL.FTZ R55, R46, R53.reuse ;  /* 0x000000352e377220 */ /* 0x080fe20000410000 */
[----:B------:R-:W-:Y:S02]  /*9a90*/  HADD2.F32 R51, -RZ, R51.H0_H0 ;  /* 0x20000033ff337230 */ /* 0x000fe40000004100 */
[C---:B------:R-:W-:Y:S01]  /*9aa0*/  FMUL.FTZ R53, R42.reuse, R53 ;  /* 0x000000352a357220 */ /* 0x040fe20000410000 */
[-C--:B------:R-:W-:Y:S01]  /*9ab0*/  FFMA.FTZ R56, R45, R154.reuse, -R56 ;  /* 0x0000009a2d387223 */ /* 0x080fe20000010838 */
        /* <DEDUP_REMOVED lines=10> */
.L_x_2834:
[----:B------:R-:W-:Y:S05]  /*9b60*/  BSYNC B1 ;  /* 0x0000000000017941 */ /* 0x000fea0003800000 */
.L_x_2833:
        /* <DEDUP_REMOVED lines=10> */
.L_x_2750:
[----:B------:R-:W2:Y:S02]  /*9c10*/  LDL R40, [R1+0x4c] ;  /* 0x00004c0001287983 */ /* 0x000ea40000100800 */
[----:B--2---:R-:W-:-:S13]  /*9c20*/  R2UR UR4, R40 ;  /* 0x00000000280472ca */ /* 0x004fda00000e0000 */
[----:B------:R-:W-:-:S06]  /*9c30*/  UISETP.NE.AND UP0, UPT, UR4, 0x3, UPT ;  /* 0x000000030400788c */ /* 0x000fcc000bf05270 */
[----:B------:R-:W-:-:S13]  /*9c40*/  PLOP3.LUT P2, PT, PT, PT, UP0, 0x80, 0x0 ;  /* 0x000000000000781c */ /* 0x000fda0003f4f008 */
[----:B------:R-:W-:Y:S05]  /*9c50*/  @!P2 BRA `(.L_x_2835) ;  /* 0x000000000004a947 */ /* 0x000fea0003800000 */
[----:B------:R-:W-:Y:S01]  /*9c60*/  BPT.TRAP 0x1 ;  /* 0x000000040000795c */ /* 0x000fe20000300000 */
.L_x_2835:
[----:B------:R-:W-:Y:S01]  /*9c70*/  IMAD R96, R17, 0x8, R16 ;  /* 0x0000000811607824 */ /* 0x000fe200078e0210 */
[----:B------:R-:W-:Y:S01]  /*9c80*/  SHF.L.U32 R97, R209, 0x1f, RZ ;  /* 0x0000001fd1617819 */ /* 0x000fe200000006ff */
[----:B------:R-:W-:Y:S01]  /*9c90*/  IMAD R39, R24, -0x70, R2 ;  /* 0xffffff9018277824 */ /* 0x000fe200078e0202 */
[----:B------:R-:W-:Y:S02]  /*9ca0*/  BSSY B1, `(.L_x_2836) ;  /* 0x0000004000017945 */ /* 0x000fe40003800000 */
[----:B------:R-:W1:Y:S02]  /*9cb0*/  SYNCS.PHASECHK.TRANS64.TRYWAIT P3, [R96+URZ+0x36890], R97 ;  /* 0x03689061600075a7 */ /* 0x000e64000806017f */
[----:B------:R-:W-:Y:S01]  /*9cc0*/  VIMNMX R39, R39, 0x70, PT ;  /* 0x0000007027277848 */ /* 0x000fe20003fe0100 */
[----:B-1----:R-:W-:Y:S06]  /*9cd0*/  @!P3 BRA `(.L_x_2837) ;  /* 0x00000230006cb947 */ /* 0x002fec0003800000 */
.L_x_3133:
[----:B------:R-:W-:Y:S05]  /*9ce0*/  BSYNC B1 ;  /* 0x0000000000017941 */ /* 0x000fea0003800000 */
.L_x_2836:
        /* <DEDUP_REMOVED lines=21> */
.L_x_2839:
[----:B------:R-:W-:Y:S05]  /*9e40*/  BSYNC B1 ;  /* 0x0000000000017941 */ /* 0x000fea0003800000 */
.L_x_2838:
        /* <DEDUP_REMOVED lines=20> */
.L_x_2783:
[----:B------:R-:W-:Y:S05]  /*9f90*/  BSYNC B0 ;  /* 0x0000000000007941 */ /* 0x000fea0003800000 */
.L_x_2749:
        /* <DEDUP_REMOVED lines=17> */
.L_x_2841:
[----:B------:R-:W-:Y:S05]  /*a0b0*/  BSYNC B0 ;  /* 0x0000000000007941 */ /* 0x000fea0003800000 */
.L_x_2840:
[----:B------:R-:W1:Y:S01]  /*a0c0*/  SYNCS.PHASECHK.TRANS64.TRYWAIT P2, [R96+URZ+0x368b0], R97 ;  /* 0x0368b061600075a7 */ /* 0x000e62000804017f */
[----:B------:R-:W-:Y:S01]  /*a0d0*/  ULDC.64 UR4, c[0x0][0x318] ;  /* 0x0000c60000047ab9 */ /* 0x000fe20000000a00 */
[----:B------:R-:W-:Y:S01]  /*a0e0*/  ULDC.64 UR6, c[0x0][0x328] ;  /* 0x0000ca0000067ab9 */ /* 0x000fe20000000a00 */
[----:B0-----:R-:W-:Y:S01]  /*a0f0*/  IMAD.U32 R40, RZ, RZ, UR4 ;  /* 0x00000004ff287e24 */ /* 0x001fe2000f8e00ff */
[----:B------:R-:W-:Y:S01]  /*a100*/  MOV R42, UR6 ;  /* 0x00000006002a7c02 */ /* 0x000fe20008000f00 */
[----:B------:R-:W-:Y:S01]  /*a110*/  IMAD.U32 R41, RZ, RZ, UR7 ;  /* 0x00000007ff297e24 */ /* 0x000fe2000f8e00ff */
[----:B------:R-:W-:Y:S02]  /*a120*/  BSSY B0, `(.L_x_2842) ;  /* 0x0000007000007945 */ /* 0x000fe40003800000 */
[----:B------:R0:W-:Y:S04]  /*a130*/  STL [R1+0x40], R40 ;  /* 0x0000402801007387 */ /* 0x0001e80000100800 */
[----:B------:R2:W-:Y:S01]  /*a140*/  STL [R1+0x48], R42 ;  /* 0x0000482a01007387 */ /* 0x0005e20000100800 */
[----:B0-----:R-:W-:-:S05]  /*a150*/  IMAD.U32 R40, RZ, RZ, UR5 ;  /* 0x00000005ff287e24 */ /* 0x001fca000f8e00ff */
[----:B------:R2:W-:Y:S04]  /*a160*/  STL [R1+0x24], R40 ;  /* 0x0000242801007387 */ /* 0x0005e80000100800 */
[----:B------:R2:W-:Y:S02]  /*a170*/  STL [R1+0x44], R41 ;  /* 0x0000442901007387 */ /* 0x0005e40000100800 */
[----:B-12---:R-:W-:Y:S05]  /*a180*/  @!P2 BRA `(.L_x_2843) ;  /* 0x0000022c0054a947 */ /* 0x006fea0003800000 */
.L_x_3134:
[----:B------:R-:W-:Y:S05]  /*a190*/  BSYNC B0 ;  /* 0x0000000000007941 */ /* 0x000fea0003800000 */
.L_x_2842:
        /* <DEDUP_REMOVED lines=10> */
[----:B------:R-:W-:Y:S01]  /*a240*/  R2UR UR4, R50 ;  /* 0x00000000320472ca */ /* 0x000fe200000e0000 */
[----:B------:R-:W-:Y:S01]  /*a250*/  IMAD.MOV.U32 R41, RZ, RZ, R36 ;  /* 0x000000ffff297224 */ /* 0x000fe200078e0024 */
[----:B------:R-:W-:Y:S02]  /*a260*/  R2UR UR6, R49 ;  /* 0x00000000310672ca */ /* 0x000fe400000e0000 */
[----:B------:R-:W-:-:S07]  /*a270*/  R2UR UR5, R48 ;  /* 0x00000000300572ca */ /* 0x000fce00000e0000 */
        /* <DEDUP_REMOVED lines=25> */
.L_x_2845:
[----:B------:R-:W-:Y:S05]  /*a410*/  BSYNC B0 ;  /* 0x0000000000007941 */ /* 0x000fea0003800000 */
.L_x_2844:
[----:B------:R-:W-:Y:S01]  /*a420*/  ISETP.GE.AND P2, PT, R237, R39, PT ;  /* 0x00000027ed00720c */ /* 0x000fe20003f46270 */
[----:B------:R-:W-:-:S12]  /*a430*/  BSSY B0, `(.L_x_2846) ;  /* 0x0000023000007945 */ /* 0x000fd80003800000 */
[----:B------:R-:W-:Y:S05]  /*a440*/  @P2 BRA `(.L_x_2847) ;  /* 0x0000000000842947 */ /* 0x000fea0003800000 */
[----:B-----5:R-:W-:Y:S01]  /*a450*/  R2UR UR7, R51 ;  /* 0x00000000330772ca */ /* 0x020fe200000e0000 */
[----:B-1----:R-:W-:Y:S01]  /*a460*/  IMAD.MOV.U32 R40, RZ, RZ, R112 ;  /* 0x000000ffff287224 */ /* 0x002fe200078e0070 */
[----:B------:R-:W-:Y:S01]  /*a470*/  R2UR UR4, R50 ;  /* 0x00000000320472ca */ /* 0x000fe200000e0000 */
[----:B------:R-:W-:Y:S01]  /*a480*/  IMAD.MOV.U32 R41, RZ, RZ, R36 ;  /* 0x000000ffff297224 */ /* 0x000fe200078e0024 */
[----:B------:R-:W-:Y:S02]  /*a490*/  IADD3 R39, P2, R44, 0x40, RZ ;  /* 0x000000402c277810 */ /* 0x000fe40007f5e0ff */
[----:B------:R-:W-:Y:S02]  /*a4a0*/  R2UR UR6, R49 ;  /* 0x00000000310672ca */ /* 0x000fe400000e0000 */
[----:B------:R-:W-:Y:S02]  /*a4b0*/  IADD3.X R44, RZ, R45, RZ, P2, !PT ;  /* 0x0000002dff2c7210 */ /* 0x000fe400017fe4ff */
        /* <DEDUP_REMOVED lines=26> */
.L_x_2847:
[----:B------:R-:W-:Y:S05]  /*a660*/  BSYNC B0 ;  /* 0x0000000000007941 */ /* 0x000fea0003800000 */
.L_x_2846:
[----:B------:R-:W3:Y:S01]  /*a670*/  LDL R37, [R1+0x20] ;  /* 0x0000200001257983 */ /* 0x000ee20000100800 */
[----:B0-----:R-:W-:Y:S01]  /*a680*/  @!P3 VIADD R96, R96, 0x368c0 ;  /* 0x000368c06060b836 */ /* 0x001fe20000000000 */
[----:B------:R-:W-:Y:S01]  /*a690*/  PLOP3.LUT P2, PT, PT, PT, PT, 0x8, 0x0 ;  /* 0x000000000000781c */ /* 0x000fe20003f4e170 */
[----:B------:R-:W-:Y:S01]  /*a6a0*/  VIADD R17, R17, 0x1 ;  /* 0x0000000111117836 */ /* 0x000fe20000000000 */
[----:B------:R-:W-:Y:S01]  /*a6b0*/  @!PT LDS RZ, [RZ] ;  /* 0x00000000fffff984 */ /* 0x000fe20000000800 */
[----:B------:R-:W-:Y:S01]  /*a6c0*/  @!PT LDS RZ, [RZ] ;  /* 0x00000000fffff984 */ /* 0x000fe20000000800 */
[----:B------:R-:W-:Y:S01]  /*a6d0*/  @!PT LDS RZ, [RZ] ;  /* 0x00000000fffff984 */ /* 0x000fe20000000800 */
[----:B------:R-:W-:Y:S01]  /*a6e0*/  @!PT LDS RZ, [RZ] ;  /* 0x00000000fffff984 */ /* 0x000fe20000000800 */
[----:B------:R0:W-:Y:S06]  /*a6f0*/  MEMBAR.ALL.CTA ;  /* 0x0000000000007992 */ /* 0x0001ec0000008000 */
[----:B0-----:R-:W0:Y:S01]  /*a700*/  FENCE.VIEW.ASYNC.S ;  /* 0x00000000000073c6 */ /* 0x001e220000000000 */
[----:B------:R-:W-:Y:S01]  /*a710*/  @!P3 PRMT R96, RZ, 0x654, R96 ;  /* 0x00000654ff60b816 */ /* 0x000fe20000000060 */
[----:B0-----:R0:W-:Y:S06]  /*a720*/  BAR.SYNC.DEFER_BLOCKING R151, 0x80 ;  /* 0x000200970000751d */ /* 0x0011ec0000010000 */
[----:B------:R0:W-:Y:S01]  /*a730*/  @!P3 SYNCS.ARRIVE.TRANS64.RED.A1T0 RZ, [R96+URZ], RZ ;  /* 0x000000ff60ffb9a7 */ /* 0x0001e2000810043f */
[----:B------:R-:W-:-:S04]  /*a740*/  ISETP.NE.AND P3, PT, R17, 0x2, PT ;  /* 0x000000021100780c */ /* 0x000fc80003f65270 */
[----:B------:R-:W-:Y:S02]  /*a750*/  SEL R38, RZ, 0x1, P3 ;  /* 0x00000001ff267807 */ /* 0x000fe40001800000 */
[----:B------:R-:W-:Y:S02]  /*a760*/  SEL R17, R17, RZ, P3 ;  /* 0x000000ff11117207 */ /* 0x000fe40001800000 */
[----:B------:R-:W-:Y:S02]  /*a770*/  LOP3.LUT R209, R209, R38, RZ, 0x3c, !PT ;  /* 0x00000026d1d17212 */ /* 0x000fe400078e3cff */
[----:B---3--:R-:W-:-:S13]  /*a780*/  LOP3.LUT P4, RZ, R37, 0x2, RZ, 0xc0, !PT ;  /* 0x0000000225ff7812 */ /* 0x008fda000788c0ff */
[----:B0-----:R-:W-:Y:S05]  /*a790*/  @P4 BRA `(.L_x_2848) ;  /* 0xffffff8000704947 */ /* 0x001fea000383ffff */
.L_x_2744:
[----:B------:R-:W0:Y:S01]  /*a7a0*/  LDC R0, c[0x0][0x448] ;  /* 0x00011200ff007b82 */ /* 0x000e220000000800 */
[----:B------:R-:W-:Y:S01]  /*a7b0*/  IADD3 R2, R222, 0x7f, RZ ;  /* 0x0000007fde027810 */ /* 0x000fe20007ffe0ff */
[----:B------:R-:W-:Y:S01]  /*a7c0*/  BSSY B0, `(.L_x_2849) ;  /* 0x0000044000007945 */ /* 0x000fe20003800000 */
[----:B------:R-:W-:Y:S02]  /*a7d0*/  CS2R R6, SRZ ;  /* 0x0000000000067805 */ /* 0x000fe4000001ff00 */
[----:B------:R-:W-:Y:S02]  /*a7e0*/  CS2R R118, SRZ ;  /* 0x0000000000767805 */ /* 0x000fe4000001ff00 */
[----:B------:R-:W-:Y:S02]  /*a7f0*/  CS2R R116, SRZ ;  /* 0x0000000000747805 */ /* 0x000fe4000001ff00 */
[----:B------:R-:W-:Y:S02]  /*a800*/  CS2R R114, SRZ ;  /* 0x0000000000727805 */ /* 0x000fe4000001ff00 */
[----:B------:R-:W-:Y:S01]  /*a810*/  CS2R R112, SRZ ;  /* 0x0000000000707805 */ /* 0x000fe2000001ff00 */
[----:B------:R-:W-:Y:S01]  /*a820*/  IMAD.MOV.U32 R111, RZ, RZ, RZ ;  /* 0x000000ffff6f7224 */ /* 0x000fe200078e00ff */
[----:B------:R-:W-:-:S02]  /*a830*/  CS2R R106, SRZ ;  /* 0x00000000006a7805 */ /* 0x000fc4000001ff00 */
[----:B------:R-:W-:Y:S02]  /*a840*/  CS2R R108, SRZ ;  /* 0x00000000006c7805 */ /* 0x000fe4000001ff00 */
[----:B------:R-:W-:Y:S02]  /*a850*/  CS2R R62, SRZ ;  /* 0x00000000003e7805 */ /* 0x000fe4000001ff00 */
[----:B------:R-:W-:Y:S01]  /*a860*/  CS2R R104, SRZ ;  /* 0x0000000000687805 */ /* 0x000fe2000001ff00 */
[----:B------:R-:W-:Y:S01]  /*a870*/  IMAD.MOV.U32 R103, RZ, RZ, RZ ;  /* 0x000000ffff677224 */ /* 0x000fe200078e00ff */
[----:B------:R-:W-:Y:S02]  /*a880*/  CS2R R98, SRZ ;  /* 0x0000000000627805 */ /* 0x000fe4000001ff00 */
[----:B------:R-:W-:Y:S02]  /*a890*/  CS2R R100, SRZ ;  /* 0x0000000000647805 */ /* 0x000fe4000001ff00 */
[----:B------:R-:W-:-:S02]  /*a8a0*/  CS2R R70, SRZ ;  /* 0x0000000000467805 */ /* 0x000fc4000001ff00 */
[----:B------:R-:W-:Y:S02]  /*a8b0*/  CS2R R96, SRZ ;  /* 0x0000000000607805 */ /* 0x000fe4000001ff00 */
[----:B------:R-:W-:Y:S02]  /*a8c0*/  MOV R95, RZ ;  /* 0x000000ff005f7202 */ /* 0x000fe40000000f00 */
[----:B------:R-:W-:Y:S02]  /*a8d0*/  CS2R R90, SRZ ;  /* 0x00000000005a7805 */ /* 0x000fe4000001ff00 */
[----:B------:R-:W-:Y:S02]  /*a8e0*/  CS2R R92, SRZ ;  /* 0x00000000005c7805 */ /* 0x000fe4000001ff00 */
[----:B------:R-:W-:Y:S01]  /*a8f0*/  CS2R R88, SRZ ;  /* 0x0000000000587805 */ /* 0x000fe2000001ff00 */
[----:B------:R-:W-:Y:S01]  /*a900*/  IMAD.MOV.U32 R87, RZ, RZ, RZ ;  /* 0x000000ffff577224 */ /* 0x000fe200078e00ff */
[----:B------:R-:W-:-:S02]  /*a910*/  CS2R R82, SRZ ;  /* 0x0000000000527805 */ /* 0x000fc4000001ff00 */
[----:B0-----:R-:W-:Y:S02]  /*a920*/  ISETP.NE.AND P0, PT, R0, 0x1, PT ;  /* 0x000000010000780c */ /* 0x001fe40003f05270 */
        /* <DEDUP_REMOVED lines=12> */
[----:B------:R-:W0:Y:S01]  /*a9f0*/  @P0 LDC R3, c[0x0][0x44c] ;  /* 0x00011300ff030b82 */ /* 0x000e220000000800 */
[----:B------:R-:W-:Y:S02]  /*aa00*/  CS2R R130, SRZ ;  /* 0x0000000000827805 */ /* 0x000fe4000001ff00 */
[----:B------:R-:W-:Y:S02]  /*aa10*/  CS2R R56, SRZ ;  /* 0x0000000000387805 */ /* 0x000fe4000001ff00 */
[----:B------:R-:W-:Y:S02]  /*aa20*/  CS2R R120, SRZ ;  /* 0x0000000000787805 */ /* 0x000fe4000001ff00 */
[----:B------:R-:W-:Y:S02]  /*aa30*/  CS2R R52, SRZ ;  /* 0x0000000000347805 */ /* 0x000fe4000001ff00 */
[----:B------:R-:W-:-:S02]  /*aa40*/  CS2R R132, SRZ ;  /* 0x0000000000847805 */ /* 0x000fc4000001ff00 */
[----:B-----5:R-:W-:Y:S02]  /*aa50*/  CS2R R48, SRZ ;  /* 0x0000000000307805 */ /* 0x020fe4000001ff00 */
[----:B------:R-:W-:Y:S01]  /*aa60*/  CS2R R122, SRZ ;  /* 0x00000000007a7805 */ /* 0x000fe2000001ff00 */
[----:B------:R-:W3:Y:S01]  /*aa70*/  @P0 LDC R0, c[0x0][0x450] ;  /* 0x00011400ff000b82 */ /* 0x000ee20000000800 */
[----:B--2---:R-:W-:Y:S02]  /*aa80*/  CS2R R44, SRZ ;  /* 0x00000000002c7805 */ /* 0x004fe4000001ff00 */
[----:B------:R-:W-:Y:S02]  /*aa90*/  CS2R R134, SRZ ;  /* 0x0000000000867805 */ /* 0x000fe4000001ff00 */
[----:B-1----:R-:W-:Y:S02]  /*aaa0*/  CS2R R40, SRZ ;  /* 0x0000000000287805 */ /* 0x002fe4000001ff00 */
[----:B------:R-:W-:-:S02]  /*aab0*/  CS2R R124, SRZ ;  /* 0x00000000007c7805 */ /* 0x000fc4000001ff00 */
[----:B------:R-:W-:Y:S02]  /*aac0*/  CS2R R36, SRZ ;  /* 0x0000000000247805 */ /* 0x000fe4000001ff00 */
[----:B------:R-:W-:Y:S02]  /*aad0*/  CS2R R136, SRZ ;  /* 0x0000000000887805 */ /* 0x000fe4000001ff00 */
[----:B------:R-:W-:Y:S02]  /*aae0*/  CS2R R32, SRZ ;  /* 0x0000000000207805 */ /* 0x000fe4000001ff00 */
[----:B------:R-:W-:Y:S02]  /*aaf0*/  CS2R R10, SRZ ;  /* 0x00000000000a7805 */ /* 0x000fe4000001ff00 */
[----:B------:R-:W-:Y:S01]  /*ab00*/  CS2R R28, SRZ ;  /* 0x00000000001c7805 */ /* 0x000fe2000001ff00 */
[----:B------:R-:W-:Y:S02]  /*ab10*/  IMAD.MOV.U32 R138, RZ, RZ, RZ ;  /* 0x000000ffff8a7224 */ /* 0x000fe400078e00ff */
[----:B0-----:R-:W-:-:S05]  /*ab20*/  @P0 IMAD.HI.U32 R3, R2, R3, RZ ;  /* 0x0000000302030227 */ /* 0x001fca00078e00ff */
[----:B---3--:R-:W-:Y:S02]  /*ab30*/  @P0 SHF.R.U32.HI R2, RZ, R0, R3 ;  /* 0x00000000ff020219 */ /* 0x008fe40000011603 */
[----:B------:R-:W-:-:S03]  /*ab40*/  PLOP3.LUT P0, PT, PT, PT, PT, 0x80, 0x0 ;  /* 0x000000000000781c */ /* 0x000fc60003f0f070 */
[----:B------:R-:W-:Y:S02]  /*ab50*/  IMAD.IADD R3, R149, 0x1, R2 ;  /* 0x0000000195037824 */ /* 0x000fe400078e0202 */
[----:B------:R-:W-:-:S04]  /*ab60*/  IMAD.MOV.U32 R2, RZ, RZ, RZ ;  /* 0x000000ffff027224 */ /* 0x000fc800078e00ff */
[----:B------:R-:W-:-:S05]  /*ab70*/  IMAD.HI R2, R3, -0x6db6db6d, R2 ;  /* 0x9249249303027827 */ /* 0x000fca00078e0202 */
[----:B------:R-:W-:-:S04]  /*ab80*/  SHF.R.U32.HI R3, RZ, 0x1f, R2 ;  /* 0x0000001fff037819 */ /* 0x000fc80000011602 */
[----:B------:R-:W-:Y:S01]  /*ab90*/  LEA.HI.SX32 R5, R2, R3, 0x1a ;  /* 0x0000000302057211 */ /* 0x000fe200078fd2ff */
[----:B------:R-:W-:-:S03]  /*aba0*/  IMAD.MOV.U32 R3, RZ, RZ, RZ ;  /* 0x000000ffff037224 */ /* 0x000fc600078e00ff */
[----:B------:R-:W-:-:S04]  /*abb0*/  VIMNMX R2, R150, R5, PT ;  /* 0x0000000596027248 */ /* 0x000fc80003fe0100 */
[----:B------:R-:W-:Y:S01]  /*abc0*/  ISETP.GE.AND P1, PT, R2, 0x1, PT ;  /* 0x000000010200780c */ /* 0x000fe20003f26270 */
[----:B------:R-:W-:-:S12]  /*abd0*/  @P2 BRA `(.L_x_2850) ;  /* 0x0000000000082947 */ /* 0x000fd80003800000 */
[----:B------:R-:W0:Y:S02]  /*abe0*/  FENCE.VIEW.ASYNC.G ;  /* 0x00000000000073c6 */ /* 0x000e240000000100 */
[----:B0-----:R-:W-:Y:S06]  /*abf0*/  BAR.ARV 0xc, 0x180 ;  /* 0x0306000000007b1d */ /* 0x001fec0000002000 */
.L_x_2850:
[----:B------:R-:W-:Y:S05]  /*ac00*/  BSYNC B0 ;  /* 0x0000000000007941 */ /* 0x000fea0003800000 */
.L_x_2849:
[----:B------:R-:W-:Y:S02]  /*ac10*/  IMAD.MOV.U32 R4, RZ, RZ, RZ ;  /* 0x000000ffff047224 */ /* 0x000fe400078e00ff */
[----:B------:R-:W-:Y:S01]  /*ac20*/  IMAD.MOV.U32 R0, RZ, RZ, RZ ;  /* 0x000000ffff007224 */ /* 0x000fe200078e00ff */
        /* <DEDUP_REMOVED lines=34> */
.L_x_2852:
        /* <DEDUP_REMOVED lines=12> */
.L_x_2856:
[----:B-1----:R1:W2:Y:S02]  /*af10*/  SYNCS.PHASECHK.TRANS64.TRYWAIT P0, [R16+URZ+0x36800], R3 ;  /* 0x03680003100075a7 */ /* 0x0022a4000800017f */
[----:B--2---:R-:W-:Y:S05]  /*af20*/  @!P0 NANOSLEEP.SYNCS 0x989680 ;  /* 0x009896800000895d */ /* 0x004fea0003900000 */
[----:B------:R-:W2:Y:S02]  /*af30*/  @!P0 SYNCS.PHASECHK.TRANS64 P0, [R16+URZ+0x36800], R3 ;  /* 0x03680003100085a7 */ /* 0x000ea4000800007f */
[----:B--2---:R-:W-:Y:S05]  /*af40*/  @!P0 BRA `(.L_x_2856) ;  /* 0xfffffffc00f08947 */ /* 0x004fea000383ffff */
.L_x_2855:
[----:B------:R-:W-:Y:S05]  /*af50*/  BSYNC B0 ;  /* 0x0000000000007941 */ /* 0x000fea0003800000 */
.L_x_2854:
[----:B------:R-:W-:Y:S05]  /*af60*/  BRA `(.L_x_2857) ;  /* 0x0000006c00d07947 */ /* 0x000fea0003800000 */
.L_x_2853:
[----:B------:R-:W2:Y:S01]  /*af70*/  LDL R0, [R1+0x88] ;  /* 0x0000880001007983 */ /* 0x000ea20000100800 */
[----:B------:R-:W-:Y:S01]  /*af80*/  ULDC.64 UR6, c[0x0][0x408] ;  /* 0x0001020000067ab9 */ /* 0x000fe20000000a00 */
[----:B--2---:R-:W-:Y:S02]  /*af90*/  R2UR UR4, R0 ;  /* 0x00000000000472ca */ /* 0x004fe400000e0000 */
[----:B------:R-:W-:-:S05]  /*afa0*/  SHF.R.S32.HI R0, RZ, 0x1f, R144 ;  /* 0x0000001fff007819 */ /* 0x000fca0000011490 */
[----:B------:R-:W-:-:S04]  /*afb0*/  IMAD R5, R0, UR6, RZ ;  /* 0x0000000600057c24 */ /* 0x000fc8000f8e02ff */
[----:B------:R-:W-:Y:S02]  /*afc0*/  IMAD R5, R144, UR7, R5 ;  /* 0x0000000790057c24 */ /* 0x000fe4000f8e0205 */
[----:B------:R-:W-:-:S03]  /*afd0*/  ULOP3.LUT UP0, URZ, UR4, 0x3ff, URZ, 0xc0, !UPT ;  /* 0x000003ff043f7892 */ /* 0x000fc6000f80c03f */
[----:B------:R-:W-:Y:S02]  /*afe0*/  ULDC.64 UR4, c[0x0][0x3f8] ;  /* 0x0000fe0000047ab9 */ /* 0x000fe40000000a00 */
[----:B------:R-:W-:Y:S01]  /*aff0*/  IMAD R3, R0, UR4, RZ ;  /* 0x0000000400037c24 */ /* 0x000fe2000f8e02ff */
[----:B------:R-:W-:Y:S01]  /*b000*/  PLOP3.LUT P0, PT, PT, PT, UP0, 0x80, 0x0 ;  /* 0x000000000000781c */ /* 0x000fe20003f0f008 */
[----:B------:R-:W-:-:S04]  /*b010*/  IMAD.WIDE.U32 R24, R144, UR4, RZ ;  /* 0x0000000490187c25 */ /* 0x000fc8000f8e00ff */
[C---:B------:R-:W-:Y:S02]  /*b020*/  IMAD R3, R144.reuse, UR5, R3 ;  /* 0x0000000590037c24 */ /* 0x040fe4000f8e0203 */
[----:B------:R-:W-:-:S04]  /*b030*/  IMAD.WIDE.U32 R144, R144, UR6, RZ ;  /* 0x0000000690907c25 */ /* 0x000fc8000f8e00ff */
[----:B------:R-:W-:Y:S01]  /*b040*/  IMAD.IADD R27, R3, 0x1, R25 ;  /* 0x00000001031b7824 */ /* 0x000fe200078e0219 */
[----:B------:R-:W-:Y:S01]  /*b050*/  IADD3 R29, R5, R145, RZ ;  /* 0x00000091051d7210 */ /* 0x000fe20007ffe0ff */
        /* <DEDUP_REMOVED lines=17> */
.L_x_2858:
[----:B------:R-:W-:Y:S01]  /*b170*/  ULDC.U8 UR4, c[0x0][0x410] ;  /* 0x0001040000047ab9 */ /* 0x000fe20000000000 */
[----:B------:R-:W-:Y:S01]  /*b180*/  BSSY B0, `(.L_x_2859) ;  /* 0x00006ca000007945 */ /* 0x000fe20003800000 */
[----:B------:R-:W-:Y:S01]  /*b190*/  ISETP.NE.AND P0, PT, RZ, UR4, PT ;  /* 0x00000004ff007c0c */ /* 0x000fe2000bf05270 */
[----:B------:R-:W-:-:S12]  /*b1a0*/  IMAD.IADD R10, R204, 0x1, R222 ;  /* 0x00000001cc0a7824 */ /* 0x000fd800078e02de */
[----:B------:R-:W-:Y:S05]  /*b1b0*/  @!P0 BRA `(.L_x_2860) ;  /* 0x0000003400b08947 */ /* 0x000fea0003800000 */
[----:B------:R-:W0:Y:S01]  /*b1c0*/  LDC R63, c[0x0][0x448] ;  /* 0x00011200ff3f7b82 */ /* 0x000e220000000800 */
[----:B------:R-:W1:Y:S01]  /*b1d0*/  S2R R21, SR_TID.X ;  /* 0x0000000000157919 */ /* 0x000e620000002100 */
[----:B------:R-:W-:Y:S01]  /*b1e0*/  ULDC.64 UR4, c[0x0][0x3f8] ;  /* 0x0000fe0000047ab9 */ /* 0x000fe20000000a00 */
[----:B------:R-:W-:Y:S01]  /*b1f0*/  ULDC.64 UR6, c[0x0][0x408] ;  /* 0x0001020000067ab9 */ /* 0x000fe20000000a00 */
[----:B------:R-:W-:Y:S02]  /*b200*/  IMAD.MOV.U32 R8, RZ, RZ, R24 ;  /* 0x000000ffff087224 */ /* 0x000fe400078e0018 */
[----:B------:R-:W-:Y:S02]  /*b210*/  IMAD.MOV.U32 R9, RZ, RZ, R27 ;  /* 0x000000ffff097224 */ /* 0x000fe400078e001b */
[----:B------:R-:W-:Y:S02]  /*b220*/  IMAD.MOV.U32 R12, RZ, RZ, R144 ;  /* 0x000000ffff0c7224 */ /* 0x000fe400078e0090 */
[----:B------:R-:W-:Y:S01]  /*b230*/  IMAD.MOV.U32 R13, RZ, RZ, R29 ;  /* 0x000000ffff0d7224 */ /* 0x000fe200078e001d */
[----:B0-----:R-:W-:Y:S01]  /*b240*/  ISETP.NE.AND P0, PT, R63, 0x1, PT ;  /* 0x000000013f00780c */ /* 0x001fe20003f05270 */
[----:B-1----:R-:W-:-:S12]  /*b250*/  VIADD R21, R21, 0xffffff80 ;  /* 0xffffff8015157836 */ /* 0x002fd80000000000 */
[----:B------:R-:W0:Y:S01]  /*b260*/  @P0 LDC R0, c[0x0][0x44c] ;  /* 0x00011300ff000b82 */ /* 0x000e220000000800 */
[----:B------:R-:W-:-:S04]  /*b270*/  SHF.R.S32.HI R20, RZ, 0x1f, R21 ;  /* 0x0000001fff147819 */ /* 0x000fc80000011415 */
[----:B------:R-:W-:-:S03]  /*b280*/  LEA.HI R20, R20, R21, RZ, 0x2 ;  /* 0x0000001514147211 */ /* 0x000fc600078f10ff */
[----:B------:R-:W1:Y:S01]  /*b290*/  @P0 LDC R5, c[0x0][0x450] ;  /* 0x00011400ff050b82 */ /* 0x000e620000000800 */
[----:B------:R-:W-:-:S04]  /*b2a0*/  LOP3.LUT R20, R20, 0xfffffffc, RZ, 0xc0, !PT ;  /* 0xfffffffc14147812 */ /* 0x000fc800078ec0ff */
[----:B------:R-:W-:-:S05]  /*b2b0*/  IADD3 R20, R21, -R20, RZ ;  /* 0x8000001415147210 */ /* 0x000fca0007ffe0ff */
[----:B------:R-:W-:-:S04]  /*b2c0*/  IMAD R3, R20, 0x40, R10 ;  /* 0x0000004014037824 */ /* 0x000fc800078e020a */
        /* <DEDUP_REMOVED lines=8> */
[----:B------:R-:W-:Y:S01]  /*b350*/  IMAD.WIDE.U32 R12, R3, UR6, R12 ;  /* 0x00000006030c7c25 */ /* 0x000fe2000f8e000c */
[----:B------:R-:W-:Y:S01]  /*b360*/  LEA R6, P0, R8, UR4, 0x1 ;  /* 0x0000000408067c11 */ /* 0x000fe2000f8008ff */
[----:B------:R-:W-:Y:S01]  /*b370*/  UMOV UR4, 0xffffffff ;  /* 0xffffffff00047882 */ /* 0x000fe20000000000 */
[----:B------:R-:W-:Y:S01]  /*b380*/  IADD3 R7, R9, R7, RZ ;  /* 0x0000000709077210 */ /* 0x000fe20007ffe0ff */
[----:B------:R-:W-:Y:S01]  /*b390*/  IMAD R3, R3, UR7, R0 ;  /* 0x0000000703037c24 */ /* 0x000fe2000f8e0200 */
[----:B------:R-:W-:-:S02]  /*b3a0*/  ULDC.64 UR6, c[0x0][0x400] ;  /* 0x0001000000067ab9 */ /* 0x000fc40000000a00 */
[----:B------:R-:W-:Y:S01]  /*b3b0*/  LEA R4, P1, R12, UR6, 0x1 ;  /* 0x000000060c047c11 */ /* 0x000fe2000f8208ff */
[----:B------:R-:W-:Y:S01]  /*b3c0*/  IMAD.IADD R3, R13, 0x1, R3 ;  /* 0x000000010d037824 */ /* 0x000fe200078e0203 */
[----:B------:R-:W-:-:S04]  /*b3d0*/  LEA.HI.X R7, R8, UR5, R7, 0x1, P0 ;  /* 0x0000000508077c11 */ /* 0x000fc800080f0c07 */
[----:B------:R-:W-:Y:S01]  /*b3e0*/  LEA.HI.X R8, R12, UR7, R3, 0x1, P1 ;  /* 0x000000070c087c11 */ /* 0x000fe200088f0c03 */
[----:B------:R-:W-:Y:S06]  /*b3f0*/  BRA.DIV UR4, `(.L_x_2861) ;  /* 0x0000021a04cc7947 */ /* 0x000fec000b800000 */
[----:B------:R0:W1:Y:S04]  /*b400*/  SHFL.IDX PT, R3, R7, RZ, 0x1c1f ;  /* 0x001c1fff07037589 */ /* 0x00006800000e0000 */
[----:B------:R0:W2:Y:S04]  /*b410*/  SHFL.IDX PT, R0, R6, RZ, 0x1c1f ;  /* 0x001c1fff06007589 */ /* 0x0000a800000e0000 */
[----:B------:R0:W3:Y:S04]  /*b420*/  SHFL.IDX PT, R5, R8, RZ, 0x1c1f ;  /* 0x001c1fff08057589 */ /* 0x0000e800000e0000 */
[----:B------:R0:W4:Y:S02]  /*b430*/  SHFL.IDX PT, R14, R4, RZ, 0x1c1f ;  /* 0x001c1fff040e7589 */ /* 0x00012400000e0000 */
.L_x_3140:
        /* <DEDUP_REMOVED lines=16> */
[----:B------:R-:W3:Y:S01]  /*b540*/  LDL R15, [R1+0x70] ;  /* 0x00007000010f7983 */ /* 0x000ee20000100800 */
[----:B------:R-:W-:-:S03]  /*b550*/  ULDC UR4, c[0x0][0x3f4] ;  /* 0x0000fd0000047ab9 */ /* 0x000fc60000000800 */
[----:B------:R-:W3:Y:S04]  /*b560*/  LDL R12, [R1+0x6c] ;  /* 0x00006c00010c7983 */ /* 0x000ee80000100800 */
[----:B------:R-:W3:Y:S04]  /*b570*/  LDL R13, [R1+0x68] ;  /* 0x00006800010d7983 */ /* 0x000ee80000100800 */
[----:B------:R-:W3:Y:S04]  /*b580*/  LDL R11, [R1+0x64] ;  /* 0x00006400010b7983 */ /* 0x000ee80000100800 */
[----:B------:R-:W3:Y:S01]  /*b590*/  LDL R9, [R1+0x60] ;  /* 0x0000600001097983 */ /* 0x000ee20000100800 */
[----:B------:R-:W-:-:S02]  /*b5a0*/  ISETP.GE.AND P3, PT, R213, UR4, PT ;  /* 0x00000004d5007c0c */ /* 0x000fc4000bf66270 */
[----:B------:R-:W-:Y:S02]  /*b5b0*/  CS2R R60, SRZ ;  /* 0x00000000003c7805 */ /* 0x000fe4000001ff00 */
[----:B------:R-:W-:Y:S02]  /*b5c0*/  ISETP.GE.AND P2, PT, R211, UR4, PT ;  /* 0x00000004d3007c0c */ /* 0x000fe4000bf46270 */
[----:B------:R-:W-:Y:S02]  /*b5d0*/  CS2R R58, SRZ ;  /* 0x00000000003a7805 */ /* 0x000fe4000001ff00 */
[----:B------:R-:W-:Y:S02]  /*b5e0*/  ISETP.GE.AND P1, PT, R212, UR4, PT ;  /* 0x00000004d4007c0c */ /* 0x000fe4000bf26270 */
[----:B------:R-:W-:Y:S02]  /*b5f0*/  ISETP.GE.AND P0, PT, R210, UR4, PT ;  /* 0x00000004d2007c0c */ /* 0x000fe4000bf06270 */
[----:B------:R-:W-:Y:S01]  /*b600*/  ISETP.GE.AND P4, PT, R22, UR4, PT ;  /* 0x0000000416007c0c */ /* 0x000fe2000bf86270 */
[----:B------:R-:W-:-:S04]  /*b610*/  @!P3 IMAD.SHL.U32 R27, R213, 0x2, RZ ;  /* 0x00000002d51bb824 */ /* 0x000fc800078e00ff */
[----:B------:R-:W-:-:S04]  /*b620*/  @!P2 IMAD.SHL.U32 R31, R211, 0x2, RZ ;  /* 0x00000002d31fa824 */ /* 0x000fc800078e00ff */
[----:B------:R-:W-:Y:S01]  /*b630*/  @!P1 IMAD.SHL.U32 R35, R212, 0x2, RZ ;  /* 0x00000002d4239824 */ /* 0x000fe200078e00ff */
[-C--:B--2---:R-:W-:Y:S01]  /*b640*/  @!P3 IADD3 R24, P6, R0, R27.reuse, RZ ;  /* 0x0000001b0018b210 */ /* 0x084fe20007fde0ff */
[----:B------:R-:W-:Y:S01]  /*b650*/  @!P0 IMAD.SHL.U32 R65, R210, 0x2, RZ ;  /* 0x00000002d2418824 */ /* 0x000fe200078e00ff */
[----:B----4-:R-:W-:Y:S02]  /*b660*/  @!P3 IADD3 R26, P5, R14, R27, RZ ;  /* 0x0000001b0e1ab210 */ /* 0x010fe40007fbe0ff */
        /* <DEDUP_REMOVED lines=8> */
[----:B---3--:R-:W-:Y:S01]  /*b6f0*/  @!P3 SHF.L.U64.HI R20, R213, 0x1, R15 ;  /* 0x00000001d514b819 */ /* 0x008fe2000001020f */
[----:B------:R-:W-:Y:S01]  /*b700*/  @!P4 IMAD.MOV.U32 R15, RZ, RZ, R5 ;  /* 0x000000ffff0fc224 */ /* 0x000fe200078e0005 */
[----:B------:R-:W-:-:S03]  /*b710*/  @!P2 SHF.L.U64.HI R12, R211, 0x1, R12 ;  /* 0x00000001d30ca819 */ /* 0x000fc6000001020c */
[----:B-1----:R-:W-:Y:S01]  /*b720*/  @!P3 IMAD.X R25, R3, 0x1, R20, P6 ;  /* 0x000000010319b824 */ /* 0x002fe200030e0614 */
[-C--:B------:R-:W-:Y:S02]  /*b730*/  @!P2 IADD3 R28, P6, R0, R31.reuse, RZ ;  /* 0x0000001f001ca210 */ /* 0x080fe40007fde0ff */
[----:B------:R-:W-:Y:S02]  /*b740*/  @!P3 IADD3.X R27, R5, R20, RZ, P5, !PT ;  /* 0x00000014051bb210 */ /* 0x000fe40002ffe4ff */
[----:B------:R-:W-:Y:S01]  /*b750*/  @!P2 IADD3 R30, P5, R14, R31, RZ ;  /* 0x0000001f0e1ea210 */ /* 0x000fe20007fbe0ff */
[--C-:B------:R-:W-:Y:S01]  /*b760*/  @!P2 IMAD.X R29, R3, 0x1, R12.reuse, P6 ;  /* 0x00000001031da824 */ /* 0x100fe200030e060c */
[----:B------:R-:W-:Y:S01]  /*b770*/  @!P1 SHF.L.U64.HI R20, R212, 0x1, R13 ;  /* 0x00000001d4149819 */ /* 0x000fe2000001020d */
[----:B------:R1:W5:Y:S01]  /*b780*/  @!P3 LD.E.64 R54, desc[UR60][R24.64] ;  /* 0x0000003c1836b980 */ /* 0x000362000c101b00 */
[-C--:B------:R-:W-:Y:S01]  /*b790*/  @!P1 IADD3 R32, P6, R0, R35.reuse, RZ ;  /* 0x0000002300209210 */ /* 0x080fe20007fde0ff */
[----:B------:R-:W-:Y:S01]  /*b7a0*/  @!P2 IMAD.X R31, R5, 0x1, R12, P5 ;  /* 0x00000001051fa824 */ /* 0x000fe200028e060c */
[----:B------:R-:W-:Y:S01]  /*b7b0*/  ISETP.GE.AND P5, PT, R214, UR4, PT ;  /* 0x00000004d6007c0c */ /* 0x000fe2000bfa6270 */
[----:B------:R-:W-:Y:S01]  /*b7c0*/  @!P4 IMAD.MOV.U32 R12, RZ, RZ, R0 ;  /* 0x000000ffff0cc224 */ /* 0x000fe200078e0000 */
[----:B------:R-:W-:Y:S01]  /*b7d0*/  @!P0 SHF.L.U64.HI R38, R210, 0x1, R11 ;  /* 0x00000001d2268819 */ /* 0x000fe2000001020b */
[----:B------:R-:W-:Y:S01]  /*b7e0*/  @!P1 IMAD.X R33, R3, 0x1, R20, P6 ;  /* 0x0000000103219824 */ /* 0x000fe200030e0614 */
[----:B------:R-:W-:Y:S01]  /*b7f0*/  @!P1 IADD3 R34, P6, R14, R35, RZ ;  /* 0x000000230e229210 */ /* 0x000fe20007fde0ff */
[----:B------:R1:W5:Y:S01]  /*b800*/  @!P3 LD.E.64 R56, desc[UR60][R26.64] ;  /* 0x0000003c1a38b980 */ /* 0x000362000c101b00 */
[----:B------:R-:W-:-:S03]  /*b810*/  @!P4 MOV R13, R3 ;  /* 0x00000003000dc202 */ /* 0x000fc60000000f00 */
[----:B------:R-:W-:Y:S01]  /*b820*/  @!P1 IMAD.X R35, R5, 0x1, R20, P6 ;  /* 0x0000000105239824 */ /* 0x000fe200030e0614 */
[-C--:B------:R-:W-:Y:S01]  /*b830*/  @!P0 IADD3 R40, P6, R0, R65.reuse, RZ ;  /* 0x0000004100288210 */ /* 0x080fe20007fde0ff */
[----:B------:R-:W-:Y:S01]  /*b840*/  @!P4 IMAD.WIDE R20, R22, 0x2, R14 ;  /* 0x000000021614c825 */ /* 0x000fe200078e020e */
[----:B------:R1:W5:Y:S03]  /*b850*/  @!P2 LD.E.64 R50, desc[UR60][R28.64] ;  /* 0x0000003c1c32a980 */ /* 0x000366000c101b00 */
[----:B------:R-:W-:Y:S01]  /*b860*/  @!P0 IMAD.X R41, R3, 0x1, R38, P6 ;  /* 0x0000000103298824 */ /* 0x000fe200030e0626 */
[----:B------:R-:W-:Y:S01]  /*b870*/  @!P0 IADD3 R64, P6, R14, R65, RZ ;  /* 0x000000410e408210 */ /* 0x000fe20007fde0ff */
[----:B------:R-:W-:Y:S01]  /*b880*/  @!P4 IMAD.WIDE R12, R22, 0x2, R12 ;  /* 0x00000002160cc825 */ /* 0x000fe200078e020c */
[----:B------:R1:W5:Y:S03]  /*b890*/  @!P4 LD.E.64 R58, desc[UR60][R20.64] ;  /* 0x0000003c143ac980 */ /* 0x000366000c101b00 */
[C---:B------:R-:W-:Y:S01]  /*b8a0*/  @!P5 IMAD.SHL.U32 R15, R214.reuse, 0x2, RZ ;  /* 0x00000002d60fd824 */ /* 0x040fe200078e00ff */
[----:B------:R1:W5:Y:S01]  /*b8b0*/  @!P4 LD.E.64 R60, desc[UR60][R12.64] ;  /* 0x0000003c0c3cc980 */ /* 0x000362000c101b00 */
[----:B------:R-:W-:Y:S01]  /*b8c0*/  @!P0 IMAD.X R65, R5, 0x1, R38, P6 ;  /* 0x0000000105418824 */ /* 0x000fe200030e0626 */
[----:B------:R-:W-:-:S02]  /*b8d0*/  @!P5 SHF.L.U64.HI R36, R214, 0x1, R9 ;  /* 0x00000001d624d819 */ /* 0x000fc40000010209 */
[-C--:B------:R-:W-:Y:S01]  /*b8e0*/  @!P5 IADD3 R14, P6, R14, R15.reuse, RZ ;  /* 0x0000000f0e0ed210 */ /* 0x080fe20007fde0ff */
[----:B------:R1:W5:Y:S01]  /*b8f0*/  @!P2 LD.E.64 R52, desc[UR60][R30.64] ;  /* 0x0000003c1e34a980 */ /* 0x000362000c101b00 */
[----:B------:R-:W-:Y:S02]  /*b900*/  @!P5 IADD3 R66, P4, R0, R15, RZ ;  /* 0x0000000f0042d210 */ /* 0x000fe40007f9e0ff */
[----:B------:R-:W-:Y:S01]  /*b910*/  CS2R R38, SRZ ;  /* 0x0000000000267805 */ /* 0x000fe2000001ff00 */
[----:B------:R-:W-:Y:S01]  /*b920*/  @!P5 IMAD.X R15, R5, 0x1, R36, P6 ;  /* 0x00000001050fd824 */ /* 0x000fe200030e0624 */
[----:B------:R-:W-:Y:S02]  /*b930*/  @!P5 IADD3.X R67, R3, R36, RZ, P4, !PT ;  /* 0x000000240343d210 */ /* 0x000fe400027fe4ff */
[----:B------:R-:W-:Y:S01]  /*b940*/  CS2R R36, SRZ ;  /* 0x0000000000247805 */ /* 0x000fe2000001ff00 */
[----:B------:R1:W5:Y:S04]  /*b950*/  @!P1 LD.E.64 R48, desc[UR60][R32.64] ;  /* 0x0000003c20309980 */ /* 0x000368000c101b00 */
[----:B------:R1:W5:Y:S04]  /*b960*/  @!P1 LD.E.64 R46, desc[UR60][R34.64] ;  /* 0x0000003c222e9980 */ /* 0x000368000c101b00 */
[----:B------:R1:W5:Y:S04]  /*b970*/  @!P0 LD.E.64 R44, desc[UR60][R40.64] ;  /* 0x0000003c282c8980 */ /* 0x000368000c101b00 */
[----:B------:R1:W5:Y:S04]  /*b980*/  @!P0 LD.E.64 R42, desc[UR60][R64.64] ;  /* 0x0000003c402a8980 */ /* 0x000368000c101b00 */
[----:B------:R1:W5:Y:S04]  /*b990*/  @!P5 LD.E.64 R38, desc[UR60][R66.64] ;  /* 0x0000003c4226d980 */ /* 0x000368000c101b00 */
[----:B------:R1:W5:Y:S02]  /*b9a0*/  @!P5 LD.E.64 R36, desc[UR60][R14.64] ;  /* 0x0000003c0e24d980 */ /* 0x000364000c101b00 */
.L_x_2863:
[----:B------:R-:W-:Y:S05]  /*b9b0*/  BSYNC B1 ;  /* 0x0000000000017941 */ /* 0x000fea0003800000 */
.L_x_2862:
[----:B-1---5:R-:W-:Y:S01]  /*b9c0*/  IMAD.MOV.U32 R3, RZ, RZ, R59 ;  /* 0x000000ffff037224 */ /* 0x022fe200078e003b */
[----:B------:R-:W-:Y:S01]  /*b9d0*/  UMOV UR4, 0xffffffff ;  /* 0xffffffff00047882 */ /* 0x000fe20000000000 */
[----:B---3--:R-:W-:Y:S01]  /*b9e0*/  IMAD.MOV.U32 R5, RZ, RZ, R56 ;  /* 0x000000ffff057224 */ /* 0x008fe200078e0038 */
[----:B------:R-:W-:Y:S01]  /*b9f0*/  CS2R R30, SRZ ;  /* 0x00000000001e7805 */ /* 0x000fe2000001ff00 */
[----:B------:R-:W-:Y:S01]  /*ba00*/  IMAD.MOV.U32 R9, RZ, RZ, R57 ;  /* 0x000000ffff097224 */ /* 0x000fe200078e0039 */
[----:B------:R-:W-:Y:S01]  /*ba10*/  PRMT R87, R3, 0x7610, R87 ;  /* 0x0000761003577816 */ /* 0x000fe20000000057 */
[----:B--2---:R-:W-:Y:S01]  /*ba20*/  IMAD.MOV.U32 R0, RZ, RZ, R58 ;  /* 0x000000ffff007224 */ /* 0x004fe200078e003a */
        /* <DEDUP_REMOVED lines=35> */
[----:B------:R-:W-:Y:S06]  /*bc60*/  BRA.DIV UR4, `(.L_x_2864) ;  /* 0x0000021604207947 */ /* 0x000fec000b800000 */
[----:B------:R1:W2:Y:S04]  /*bc70*/  SHFL.IDX PT, R3, R7, 0x1, 0x1c1f ;  /* 0x003c1f0007037f89 */ /* 0x0002a800000e0000 */
[----:B------:R1:W3:Y:S04]  /*bc80*/  SHFL.IDX PT, R0, R6, 0x1, 0x1c1f ;  /* 0x003c1f0006007f89 */ /* 0x0002e800000e0000 */
[----:B------:R1:W1:Y:S04]  /*bc90*/  SHFL.IDX PT, R5, R8, 0x1, 0x1c1f ;  /* 0x003c1f0008057f89 */ /* 0x00026800000e0000 */
[----:B0-----:R-:W0:Y:S02]  /*bca0*/  SHFL.IDX PT, R4, R4, 0x1, 0x1c1f ;  /* 0x003c1f0004047f89 */ /* 0x001e2400000e0000 */
.L_x_3146:
        /* <DEDUP_REMOVED lines=20> */
[----:B------:R-:W4:Y:S01]  /*bdf0*/  LDL R70, [R1+0x70] ;  /* 0x0000700001467983 */ /* 0x000f220000100800 */
[----:B------:R-:W-:-:S03]  /*be00*/  ULDC UR4, c[0x0][0x3f4] ;  /* 0x0000fd0000047ab9 */ /* 0x000fc60000000800 */
[----:B------:R-:W2:Y:S04]  /*be10*/  LDL R67, [R1+0x6c] ;  /* 0x00006c0001437983 */ /* 0x000ea80000100800 */
[----:B------:R-:W2:Y:S04]  /*be20*/  LDL R65, [R1+0x68] ;  /* 0x0000680001417983 */ /* 0x000ea80000100800 */
[----:B------:R-:W2:Y:S04]  /*be30*/  LDL R66, [R1+0x60] ;  /* 0x0000600001427983 */ /* 0x000ea80000100800 */
[----:B------:R-:W2:Y:S01]  /*be40*/  LDL R64, [R1+0x64] ;  /* 0x0000640001407983 */ /* 0x000ea20000100800 */
[----:B------:R-:W-:-:S02]  /*be50*/  ISETP.GE.AND P4, PT, R213, UR4, PT ;  /* 0x00000004d5007c0c */ /* 0x000fc4000bf86270 */
[----:B------:R-:W-:Y:S02]  /*be60*/  ISETP.GE.AND P3, PT, R211, UR4, PT ;  /* 0x00000004d3007c0c */ /* 0x000fe4000bf66270 */
[----:B------:R-:W-:Y:S02]  /*be70*/  ISETP.GE.AND P2, PT, R212, UR4, PT ;  /* 0x00000004d4007c0c */ /* 0x000fe4000bf46270 */
[----:B------:R-:W-:-:S07]  /*be80*/  ISETP.GE.AND P1, PT, R210, UR4, PT ;  /* 0x00000004d2007c0c */ /* 0x000fce000bf26270 */
[----:B------:R-:W-:Y:S02]  /*be90*/  @!P4 IMAD.SHL.U32 R9, R213, 0x2, RZ ;  /* 0x00000002d509c824 */ /* 0x000fe400078e00ff */
[----:B------:R-:W-:-:S03]  /*bea0*/  @!P3 IMAD.SHL.U32 R73, R211, 0x2, RZ ;  /* 0x00000002d349b824 */ /* 0x000fc600078e00ff */
[-C--:B---3--:R-:W-:Y:S02]  /*beb0*/  @!P4 IADD3 R10, P5, R0, R9.reuse, RZ ;  /* 0x00000009000ac210 */ /* 0x088fe40007fbe0ff */
[----:B0-----:R-:W-:Y:S02]  /*bec0*/  @!P4 IADD3 R8, P6, R4, R9, RZ ;  /* 0x000000090408c210 */ /* 0x001fe40007fde0ff */
[----:B------:R-:W-:Y:S02]  /*bed0*/  @!P1 SHF.L.U32 R7, R210, 0x1, RZ ;  /* 0x00000001d2079819 */ /* 0x000fe400000006ff */
[----:B------:R-:W-:Y:S02]  /*bee0*/  CS2R R40, SRZ ;  /* 0x0000000000287805 */ /* 0x000fe4000001ff00 */
[----:B------:R-:W-:Y:S02]  /*bef0*/  CS2R R30, SRZ ;  /* 0x00000000001e7805 */ /* 0x000fe4000001ff00 */
[----:B------:R-:W-:-:S02]  /*bf00*/  CS2R R34, SRZ ;  /* 0x0000000000227805 */ /* 0x000fc4000001ff00 */
[----:B------:R-:W-:Y:S02]  /*bf10*/  CS2R R32, SRZ ;  /* 0x0000000000207805 */ /* 0x000fe4000001ff00 */
[----:B------:R-:W-:Y:S02]  /*bf20*/  CS2R R28, SRZ ;  /* 0x00000000001c7805 */ /* 0x000fe4000001ff00 */
[----:B------:R-:W-:Y:S02]  /*bf30*/  CS2R R26, SRZ ;  /* 0x00000000001a7805 */ /* 0x000fe4000001ff00 */
[----:B------:R-:W-:Y:S02]  /*bf40*/  CS2R R24, SRZ ;  /* 0x0000000000187805 */ /* 0x000fe4000001ff00 */
[----:B----4-:R-:W-:Y:S02]  /*bf50*/  @!P4 SHF.L.U64.HI R6, R213, 0x1, R70 ;  /* 0x00000001d506c819 */ /* 0x010fe40000010246 */
[----:B--2---:R-:W-:-:S03]  /*bf60*/  @!P3 SHF.L.U64.HI R12, R211, 0x1, R67 ;  /* 0x00000001d30cb819 */ /* 0x004fc60000010243 */
[--C-:B------:R-:W-:Y:S01]  /*bf70*/  @!P4 IMAD.X R11, R3, 0x1, R6.reuse, P5 ;  /* 0x00000001030bc824 */ /* 0x100fe200028e0606 */
[-C--:B------:R-:W-:Y:S01]  /*bf80*/  @!P3 IADD3 R76, P5, R0, R73.reuse, RZ ;  /* 0x00000049004cb210 */ /* 0x080fe20007fbe0ff */
[C---:B------:R-:W-:Y:S01]  /*bf90*/  @!P2 IMAD.SHL.U32 R67, R212.reuse, 0x2, RZ ;  /* 0x00000002d443a824 */ /* 0x040fe200078e00ff */
[----:B------:R-:W-:Y:S01]  /*bfa0*/  @!P2 SHF.L.U64.HI R14, R212, 0x1, R65 ;  /* 0x00000001d40ea819 */ /* 0x000fe20000010241 */
[----:B------:R-:W-:Y:S01]  /*bfb0*/  @!P4 IMAD.X R9, R5, 0x1, R6, P6 ;  /* 0x000000010509c824 */ /* 0x000fe200030e0606 */
[----:B------:R-:W-:Y:S01]  /*bfc0*/  @!P3 IADD3 R72, P6, R4, R73, RZ ;  /* 0x000000490448b210 */ /* 0x000fe20007fde0ff */
[--C-:B------:R-:W-:Y:S01]  /*bfd0*/  @!P3 IMAD.X R77, R3, 0x1, R12.reuse, P5 ;  /* 0x00000001034db824 */ /* 0x100fe200028e060c */
[-C--:B------:R-:W-:Y:S01]  /*bfe0*/  @!P2 IADD3 R70, P5, R0, R67.reuse, RZ ;  /* 0x000000430046a210 */ /* 0x080fe20007fbe0ff */
[----:B------:R0:W5:Y:S01]  /*bff0*/  @!P4 LD.E.64 R34, desc[UR60][R10.64] ;  /* 0x0000003c0a22c980 */ /* 0x000162000c101b00 */
[----:B------:R-:W-:Y:S01]  /*c000*/  MOV R74, R66 ;  /* 0x00000042004a7202 */ /* 0x000fe20000000f00 */
[----:B------:R-:W-:Y:S01]  /*c010*/  @!P3 IMAD.X R73, R5, 0x1, R12, P6 ;  /* 0x000000010549b824 */ /* 0x000fe200030e060c */
[----:B------:R-:W-:Y:S01]  /*c020*/  @!P1 SHF.L.U64.HI R20, R210, 0x1, R64 ;  /* 0x00000001d2149819 */ /* 0x000fe20000010240 */
[----:B------:R-:W-:Y:S01]  /*c030*/  @!P2 IMAD.X R71, R3, 0x1, R14, P5 ;  /* 0x000000010347a824 */ /* 0x000fe200028e060e */
[----:B------:R-:W-:Y:S01]  /*c040*/  @!P2 IADD3 R66, P6, R4, R67, RZ ;  /* 0x000000430442a210 */ /* 0x000fe20007fde0ff */
[----:B------:R-:W5:Y:S01]  /*c050*/  @!P4 LD.E.64 R32, desc[UR60][R8.64] ;  /* 0x0000003c0820c980 */ /* 0x000f62000c101b00 */
[----:B------:R-:W-:-:S03]  /*c060*/  @!P1 IADD3 R64, P5, R0, R7, RZ ;  /* 0x0000000700409210 */ /* 0x000fc60007fbe0ff */
[----:B------:R-:W-:Y:S01]  /*c070*/  @!P2 IMAD.X R67, R5, 0x1, R14, P6 ;  /* 0x000000010543a824 */ /* 0x000fe200030e060e */
[----:B------:R-:W-:Y:S01]  /*c080*/  ISETP.GE.AND P6, PT, R22, UR4, PT ;  /* 0x0000000416007c0c */ /* 0x000fe2000bfc6270 */
[--C-:B------:R-:W-:Y:S01]  /*c090*/  @!P1 IMAD.X R65, R3, 0x1, R20.reuse, P5 ;  /* 0x0000000103419824 */ /* 0x100fe200028e0614 */
[----:B------:R-:W-:Y:S02]  /*c0a0*/  @!P1 IADD3 R6, P5, R4, R7, RZ ;  /* 0x0000000704069210 */ /* 0x000fe40007fbe0ff */
[----:B0-----:R-:W-:Y:S01]  /*c0b0*/  CS2R R10, SRZ ;  /* 0x00000000000a7805 */ /* 0x001fe2000001ff00 */
[----:B------:R-:W5:Y:S02]  /*c0c0*/  @!P3 LD.E.64 R28, desc[UR60][R76.64] ;  /* 0x0000003c4c1cb980 */ /* 0x000f64000c101b00 */
[----:B------:R-:W-:Y:S01]  /*c0d0*/  @!P1 IMAD.X R7, R5, 0x1, R20, P5 ;  /* 0x0000000105079824 */ /* 0x000fe200028e0614 */
[----:B------:R-:W-:Y:S01]  /*c0e0*/  ISETP.GE.AND P5, PT, R214, UR4, PT ;  /* 0x00000004d6007c0c */ /* 0x000fe2000bfa6270 */
[----:B------:R-:W5:Y:S04]  /*c0f0*/  @!P3 LD.E.64 R26, desc[UR60][R72.64] ;  /* 0x0000003c481ab980 */ /* 0x000f68000c101b00 */
[----:B------:R-:W-:Y:S01]  /*c100*/  @!P6 MOV R12, R0 ;  /* 0x00000000000ce202 */ /* 0x000fe20000000f00 */
[----:B------:R-:W-:Y:S01]  /*c110*/  @!P6 IMAD.MOV.U32 R13, RZ, RZ, R3 ;  /* 0x000000ffff0de224 */ /* 0x000fe200078e0003 */
[----:B------:R-:W5:Y:S01]  /*c120*/  @!P2 LD.E.64 R24, desc[UR60][R70.64] ;  /* 0x0000003c4618a980 */ /* 0x000f62000c101b00 */
[----:B------:R-:W-:-:S04]  /*c130*/  @!P6 IMAD.WIDE R14, R22, 0x2, R4 ;  /* 0x00000002160ee825 */ /* 0x000fc800078e0204 */
[----:B------:R-:W-:Y:S01]  /*c140*/  @!P6 IMAD.WIDE R12, R22, 0x2, R12 ;  /* 0x00000002160ce825 */ /* 0x000fe200078e020c */
[----:B------:R0:W5:Y:S03]  /*c150*/  @!P6 LD.E.64 R30, desc[UR60][R14.64] ;  /* 0x0000003c0e1ee980 */ /* 0x000166000c101b00 */
[C---:B------:R-:W-:Y:S01]  /*c160*/  @!P5 IMAD.SHL.U32 R21, R214.reuse, 0x2, RZ ;  /* 0x00000002d615d824 */ /* 0x040fe200078e00ff */
[----:B------:R1:W5:Y:S01]  /*c170*/  @!P6 LD.E.64 R40, desc[UR60][R12.64] ;  /* 0x0000003c0c28e980 */ /* 0x000362000c101b00 */
[----:B------:R-:W-:-:S03]  /*c180*/  @!P5 SHF.L.U64.HI R20, R214, 0x1, R74 ;  /* 0x00000001d614d819 */ /* 0x000fc6000001024a */
[----:B------:R-:W-:-:S05]  /*c190*/  @!P5 IADD3 R74, P6, R0, R21, RZ ;  /* 0x00000015004ad210 */ /* 0x000fca0007fde0ff */
[--C-:B------:R-:W-:Y:S01]  /*c1a0*/  @!P5 IMAD.X R75, R3, 0x1, R20.reuse, P6 ;  /* 0x00000001034bd824 */ /* 0x100fe200030e0614 */
[----:B------:R-:W-:Y:S02]  /*c1b0*/  @!P5 IADD3 R4, P6, R4, R21, RZ ;  /* 0x000000150404d210 */ /* 0x000fe40007fde0ff */
[----:B0-----:R-:W-:Y:S02]  /*c1c0*/  CS2R R14, SRZ ;  /* 0x00000000000e7805 */ /* 0x001fe4000001ff00 */
[----:B-1----:R-:W-:Y:S02]  /*c1d0*/  CS2R R12, SRZ ;  /* 0x00000000000c7805 */ /* 0x002fe4000001ff00 */
[----:B------:R-:W-:Y:S01]  /*c1e0*/  CS2R R8, SRZ ;  /* 0x0000000000087805 */ /* 0x000fe2000001ff00 */
[----:B------:R1:W5:Y:S01]  /*c1f0*/  @!P5 LD.E.64 R10, desc[UR60][R74.64] ;  /* 0x0000003c4a0ad980 */ /* 0x000362000c101b00 */
[----:B------:R-:W-:Y:S01]  /*c200*/  @!P5 IMAD.X R5, R5, 0x1, R20, P6 ;  /* 0x000000010505d824 */ /* 0x000fe200030e0614 */
[----:B------:R-:W-:-:S02]  /*c210*/  CS2R R20, SRZ ;  /* 0x0000000000147805 */ /* 0x000fc4000001ff00 */
[----:B------:R1:W5:Y:S04]  /*c220*/  @!P1 LD.E.64 R14, desc[UR60][R64.64] ;  /* 0x0000003c400e9980 */ /* 0x000368000c101b00 */
[----:B------:R1:W5:Y:S04]  /*c230*/  @!P2 LD.E.64 R20, desc[UR60][R66.64] ;  /* 0x0000003c4214a980 */ /* 0x000368000c101b00 */
[----:B------:R1:W5:Y:S04]  /*c240*/  @!P1 LD.E.64 R12, desc[UR60][R6.64] ;  /* 0x0000003c060c9980 */ /* 0x000368000c101b00 */
[----:B------:R1:W5:Y:S02]  /*c250*/  @!P5 LD.E.64 R8, desc[UR60][R4.64] ;  /* 0x0000003c0408d980 */ /* 0x000364000c101b00 */
.L_x_2866:
[----:B------:R-:W-:Y:S05]  /*c260*/  BSYNC B1 ;  /* 0x0000000000017941 */ /* 0x000fea0003800000 */
.L_x_2865:
[----:B--2---:R-:W-:Y:S01]  /*c270*/  LEA.HI R3, R236, R236, RZ, 0x1 ;  /* 0x000000ecec037211 */ /* 0x004fe200078f08ff */
[C---:B-1----:R-:W-:Y:S01]  /*c280*/  VIADD R5, R62.reuse, 0x15400 ;  /* 0x000154003e057836 */ /* 0x042fe20000000000 */
[----:B---3--:R-:W-:Y:S01]  /*c290*/  IADD3 R0, R62, 0x15440, RZ ;  /* 0x000154403e007810 */ /* 0x008fe20007ffe0ff */
[----:B-----5:R-:W-:Y:S01]  /*c2a0*/  IMAD.MOV.U32 R6, RZ, RZ, R33 ;  /* 0x000000ffff067224 */ /* 0x020fe200078e0021 */
[----:B------:R-:W-:Y:S01]  /*c2b0*/  LOP3.LUT R3, R3, 0xfffffffe, RZ, 0xc0, !PT ;  /* 0xfffffffe03037812 */ /* 0x000fe200078ec0ff */
[----:B------:R-:W-:Y:S01]  /*c2c0*/  @P0 VIADD R0, R5, 0xffffffc0 ;  /* 0xffffffc005000836 */ /* 0x000fe20000000000 */
[----:B------:R-:W-:Y:S01]  /*c2d0*/  VIADDMNMX R63, R63, -R222, 0x80, PT ;  /* 0x000000803f3f7446 */ /* 0x000fe200038009de */
[----:B------:R-:W-:Y:S01]  /*c2e0*/  IMAD.MOV.U32 R5, RZ, RZ, R32 ;  /* 0x000000ffff057224 */ /* 0x000fe200078e0020 */
[----:B------:R-:W-:Y:S01]  /*c2f0*/  IADD3 R3, R236, -R3, RZ ;  /* 0x80000003ec037210 */ /* 0x000fe20007ffe0ff */
[----:B0-----:R-:W-:Y:S01]  /*c300*/  IMAD.MOV.U32 R4, RZ, RZ, R30 ;  /* 0x000000ffff047224 */ /* 0x001fe200078e001e */
[----:B------:R-:W-:Y:S01]  /*c310*/  BSSY B1, `(.L_x_2867) ;  /* 0x0000029000017945 */ /* 0x000fe20003800000 */
[----:B------:R-:W-:Y:S01]  /*c320*/  IMAD.MOV.U32 R7, RZ, RZ, R20 ;  /* 0x000000ffff077224 */ /* 0x000fe200078e0014 */
[----:B------:R-:W-:Y:S01]  /*c330*/  PRMT R73, R5, 0x5410, R6 ;  /* 0x0000541005497816 */ /* 0x000fe20000000006 */
[----:B------:R-:W-:Y:S01]  /*c340*/  IMAD.MOV.U32 R6, RZ, RZ, R27 ;  /* 0x000000ffff067224 */ /* 0x000fe200078e001b */
[----:B------:R-:W-:Y:S01]  /*c350*/  SHF.L.U32 R5, R3, 0x1f, RZ ;  /* 0x0000001f03057819 */ /* 0x000fe200000006ff */
[----:B------:R-:W-:Y:S01]  /*c360*/  IMAD.MOV.U32 R3, RZ, RZ, R21 ;  /* 0x000000ffff037224 */ /* 0x000fe200078e0015 */
[----:B------:R-:W-:Y:S01]  /*c370*/  PRMT R75, R4, 0x7610, R75 ;  /* 0x00007610044b7816 */ /* 0x000fe2000000004b */
[----:B------:R-:W-:Y:S01]  /*c380*/  IMAD.MOV.U32 R4, RZ, RZ, R31 ;  /* 0x000000ffff047224 */ /* 0x000fe200078e001f */
[----:B------:R-:W0:Y:S01]  /*c390*/  SYNCS.PHASECHK.TRANS64.TRYWAIT P0, [R16+URZ+0x36800], R5 ;  /* 0x03680005100075a7 */ /* 0x000e22000800017f */
[----:B------:R-:W-:Y:S01]  /*c3a0*/  PRMT R67, R7, 0x7610, R67 ;  /* 0x0000761007437816 */ /* 0x000fe20000000043 */
[----:B------:R-:W-:Y:S01]  /*c3b0*/  IMAD.MOV.U32 R7, RZ, RZ, R8 ;  /* 0x000000ffff077224 */ /* 0x000fe200078e0008 */
[----:B------:R-:W-:Y:S01]  /*c3c0*/  ISETP.GE.AND P1, PT, R204, R63, PT ;  /* 0x0000003fcc00720c */ /* 0x000fe20003f26270 */
[----:B------:R-:W-:Y:S01]  /*c3d0*/  IMAD.MOV.U32 R64, RZ, RZ, R34 ;  /* 0x000000ffff407224 */ /* 0x000fe200078e0022 */
[----:B------:R-:W-:Y:S01]  /*c3e0*/  PRMT R75, R75, 0x5410, R4 ;  /* 0x000054104b4b7816 */ /* 0x000fe20000000004 */
[----:B------:R-:W-:Y:S01]  /*c3f0*/  IMAD.MOV.U32 R4, RZ, RZ, R26 ;  /* 0x000000ffff047224 */ /* 0x000fe200078e001a */
[----:B------:R-:W-:-:S02]  /*c400*/  PRMT R67, R67, 0x5410, R3 ;  /* 0x0000541043437816 */ /* 0x000fc40000000003 */
[----:B------:R-:W-:Y:S01]  /*c410*/  PRMT R3, R7, 0x7610, R3 ;  /* 0x0000761007037816 */ /* 0x000fe20000000003 */
[----:B------:R-:W-:Y:S01]  /*c420*/  IMAD.MOV.U32 R7, RZ, RZ, R41 ;  /* 0x000000ffff077224 */ /* 0x000fe200078e0029 */
[----:B------:R-:W-:Y:S01]  /*c430*/  PRMT R71, R4, 0x5410, R6 ;  /* 0x0000541004477816 */ /* 0x000fe20000000006 */
[----:B------:R-:W-:Y:S01]  /*c440*/  IMAD.MOV.U32 R4, RZ, RZ, R12 ;  /* 0x000000ffff047224 */ /* 0x000fe200078e000c */
[----:B------:R-:W-:Y:S02]  /*c450*/  MOV R6, R13 ;  /* 0x0000000d00067202 */ /* 0x000fe40000000f00 */
[----:B------:R-:W-:Y:S02]  /*c460*/  PRMT R74, R64, 0x7610, R74 ;  /* 0x00007610404a7816 */ /* 0x000fe4000000004a */
        /* <DEDUP_REMOVED lines=19> */
.L_x_3147:
[----:B------:R-:W-:Y:S05]  /*c5a0*/  BSYNC B1 ;  /* 0x0000000000017941 */ /* 0x000fea0003800000 */
.L_x_2867:
        /* <DEDUP_REMOVED lines=15> */
[--C-:B------:R-:W-:Y:S01]  /*c6a0*/  SHF.R.U32.HI R91, RZ, 0x10, R61.reuse ;  /* 0x00000010ff5b7819 */ /* 0x100fe2000001163d */
        /* <DEDUP_REMOVED lines=9> */
[----:B------:R-:W-:Y:S01]  /*c740*/  FMUL.FTZ R61, R61, R88 ;  /* 0x000000583d3d7220 */ /* 0x000fe20000410000 */
[----:B------:R-:W-:Y:S02]  /*c750*/  HADD2.F32 R4, -RZ, R4.H1_H1 ;  /* 0x30000004ff047230 */ /* 0x000fe40000004100 */
[--C-:B------:R-:W-:Y:S02]  /*c760*/  HADD2.F32 R58, -RZ, R6.reuse.H0_H0 ;  /* 0x20000006ff3a7230 */ /* 0x100fe40000004100 */
[----:B------:R-:W-:Y:S01]  /*c770*/  FFMA.FTZ R90, R60, R90, R61 ;  /* 0x0000005a3c5a7223 */ /* 0x000fe2000001003d */
[----:B------:R-:W-:-:S02]  /*c780*/  HADD2.F32 R59, -RZ, R6.H1_H1 ;  /* 0x30000006ff3b7230 */ /* 0x000fc40000004100 */
[----:B------:R-:W-:Y:S01]  /*c790*/  FFMA.FTZ R91, R60, R88, -R91 ;  /* 0x000000583c5b7223 */ /* 0x000fe2000001085b */
[----:B------:R-:W-:Y:S02]  /*c7a0*/  HADD2.F32 R61, -RZ, R87.H0_H0 ;  /* 0x20000057ff3d7230 */ /* 0x000fe40000004100 */
[C---:B------:R-:W-:Y:S01]  /*c7b0*/  FMUL.FTZ R92, R4.reuse, R89 ;  /* 0x00000059045c7220 */ /* 0x040fe20000410000 */
[----:B------:R-:W-:Y:S02]  /*c7c0*/  HADD2.F32 R6, -RZ, R5.H0_H0 ;  /* 0x20000005ff067230 */ /* 0x000fe40000004100 */
[-C--:B------:R-:W-:Y:S01]  /*c7d0*/  FMUL.FTZ R88, R4, R77.reuse ;  /* 0x0000004d04587220 */ /* 0x080fe20000410000 */
[----:B------:R-:W-:Y:S02]  /*c7e0*/  HADD2.F32 R87, -RZ, R87.H1_H1 ;  /* 0x30000057ff577230 */ /* 0x000fe40000004100 */
[----:B------:R-:W-:Y:S01]  /*c7f0*/  FFMA.FTZ R92, R7, R77, -R92 ;  /* 0x0000004d075c7223 */ /* 0x000fe2000001085c */
[----:B------:R-:W-:-:S02]  /*c800*/  HADD2.F32 R5, -RZ, R5.H1_H1 ;  /* 0x30000005ff057230 */ /* 0x000fc40000004100 */
[----:B------:R-:W-:Y:S01]  /*c810*/  FFMA.FTZ R89, R7, R89, R88 ;  /* 0x0000005907597223 */ /* 0x000fe20000010058 */
[----:B------:R-:W-:Y:S02]  /*c820*/  HADD2.F32 R60, -RZ, R93.H0_H0 ;  /* 0x2000005dff3c7230 */ /* 0x000fe40000004100 */
[C---:B------:R-:W-:Y:S01]  /*c830*/  FMUL.FTZ R77, R59.reuse, R61 ;  /* 0x0000003d3b4d7220 */ /* 0x040fe20000410000 */
[----:B------:R-:W-:Y:S02]  /*c840*/  HADD2.F32 R4, -RZ, R94.H0_H0 ;  /* 0x2000005eff047230 */ /* 0x000fe40000004100 */
[-C--:B------:R-:W-:Y:S01]  /*c850*/  FMUL.FTZ R88, R59, R87.reuse ;  /* 0x000000573b587220 */ /* 0x080fe20000410000 */
        /* <DEDUP_REMOVED lines=11> */
.L_x_2872:
[----:B------:R-:W-:Y:S05]  /*c910*/  BSYNC B2 ;  /* 0x0000000000027941 */ /* 0x000fea0003800000 */
.L_x_2871:
[----:B------:R-:W-:Y:S04]  /*c920*/  BSSY B2, `(.L_x_2873) ;  /* 0x000002c000027945 */ /* 0x000fe80003800000 */
[----:B------:R-:W-:Y:S05]  /*c930*/  @P1 BRA `(.L_x_2874) ;  /* 0x0000000000a81947 */ /* 0x000fea0003800000 */
[----:B0-----:R-:W0:Y:S01]  /*c940*/  LDS.128 R4, [R0] ;  /* 0x0000000000047984 */ /* 0x001e220000000c00 */
        /* <DEDUP_REMOVED lines=11> */
[CC--:B------:R-:W-:Y:S01]  /*ca00*/  FMUL.FTZ R61, R57.reuse, R60.reuse ;  /* 0x0000003c393d7220 */ /* 0x0c0fe20000410000 */
[----:B------:R-:W-:Y:S01]  /*ca10*/  FMUL.FTZ R57, R57, R59 ;  /* 0x0000003b39397220 */ /* 0x000fe20000410000 */
[----:B------:R-:W-:Y:S02]  /*ca20*/  HADD2.F32 R4, -RZ, R4.H1_H1 ;  /* 0x30000004ff047230 */ /* 0x000fe40000004100 */
[--C-:B------:R-:W-:Y:S02]  /*ca30*/  HADD2.F32 R54, -RZ, R6.reuse.H0_H0 ;  /* 0x20000006ff367230 */ /* 0x100fe40000004100 */
[----:B------:R-:W-:Y:S01]  /*ca40*/  FFMA.FTZ R90, R56, R60, R57 ;  /* 0x0000003c385a7223 */ /* 0x000fe20000010039 */
[----:B------:R-:W-:-:S02]  /*ca50*/  HADD2.F32 R55, -RZ, R6.H1_H1 ;  /* 0x30000006ff377230 */ /* 0x000fc40000004100 */
[----:B------:R-:W-:Y:S01]  /*ca60*/  FMUL.FTZ R88, R4, R86 ;  /* 0x0000005604587220 */ /* 0x000fe20000410000 */
[----:B------:R-:W-:Y:S02]  /*ca70*/  HADD2.F32 R57, -RZ, R85.H1_H1 ;  /* 0x30000055ff397230 */ /* 0x000fe40000004100 */
[----:B------:R-:W-:Y:S01]  /*ca80*/  FFMA.FTZ R77, R56, R59, -R61 ;  /* 0x0000003b384d7223 */ /* 0x000fe2000001083d */
[----:B------:R-:W-:Y:S02]  /*ca90*/  HADD2.F32 R6, -RZ, R5.H0_H0 ;  /* 0x20000005ff067230 */ /* 0x000fe40000004100 */
[-C--:B------:R-:W-:Y:S01]  /*caa0*/  FMUL.FTZ R60, R4, R58.reuse ;  /* 0x0000003a043c7220 */ /* 0x080fe20000410000 */
[----:B------:R-:W-:Y:S02]  /*cab0*/  HADD2.F32 R85, -RZ, R85.H0_H0 ;  /* 0x20000055ff557230 */ /* 0x000fe40000004100 */
        /* <DEDUP_REMOVED lines=17> */
[----:B------:R1:W-:Y:S02]  /*cbd0*/  STS.128 [R0], R4 ;  /* 0x0000000400007388 */ /* 0x0003e40000000c00 */
.L_x_2874:
[----:B------:R-:W-:Y:S05]  /*cbe0*/  BSYNC B2 ;  /* 0x0000000000027941 */ /* 0x000fea0003800000 */
.L_x_2873:
[----:B------:R-:W-:Y:S04]  /*cbf0*/  BSSY B2, `(.L_x_2875) ;  /* 0x000002c000027945 */ /* 0x000fe80003800000 */
[----:B------:R-:W-:Y:S05]  /*cc00*/  @P2 BRA `(.L_x_2876) ;  /* 0x0000000000a82947 */ /* 0x000fea0003800000 */
[----:B01----:R-:W0:Y:S01]  /*cc10*/  LDS.128 R4, [R62+0x19400] ;  /* 0x019400003e047984 */ /* 0x003e220000000c00 */
[----:B------:R-:W-:Y:S01]  /*cc20*/  SHF.R.U32.HI R55, RZ, 0x10, R51 ;  /* 0x00000010ff377819 */ /* 0x000fe20000011633 */
[----:B------:R-:W-:Y:S01]  /*cc30*/  HADD2.F32 R54, -RZ, R84.H0_H0 ;  /* 0x20000054ff367230 */ /* 0x000fe20000004100 */
[--C-:B------:R-:W-:Y:S01]  /*cc40*/  SHF.R.U32.HI R57, RZ, 0x10, R53.reuse ;  /* 0x00000010ff397819 */ /* 0x100fe20000011635 */
        /* <DEDUP_REMOVED lines=38> */
.L_x_2876:
[----:B------:R-:W-:Y:S05]  /*ceb0*/  BSYNC B2 ;  /* 0x0000000000027941 */ /* 0x000fea0003800000 */
.L_x_2875:
[----:B------:R-:W-:Y:S04]  /*cec0*/  BSSY B2, `(.L_x_2877) ;  /* 0x000002c000027945 */ /* 0x000fe80003800000 */
[----:B------:R-:W-:Y:S05]  /*ced0*/  @P3 BRA `(.L_x_2878) ;  /* 0x0000000000a83947 */ /* 0x000fea0003800000 */
[----:B012---:R-:W0:Y:S01]  /*cee0*/  LDS.128 R4, [R0+0x4000] ;  /* 0x0040000000047984 */ /* 0x007e220000000c00 */
        /* <DEDUP_REMOVED lines=41> */
.L_x_2878:
[----:B------:R-:W-:Y:S05]  /*d180*/  BSYNC B2 ;  /* 0x0000000000027941 */ /* 0x000fea0003800000 */
.L_x_2877:
[----:B------:R-:W-:Y:S04]  /*d190*/  BSSY B2, `(.L_x_2879) ;  /* 0x000002c000027945 */ /* 0x000fe80003800000 */
[----:B------:R-:W-:Y:S05]  /*d1a0*/  @P4 BRA `(.L_x_2880) ;  /* 0x0000000000a84947 */ /* 0x000fea0003800000 */
[----:B0123--:R-:W0:Y:S01]  /*d1b0*/  LDS.128 R4, [R62+0x1d400] ;  /* 0x01d400003e047984 */ /* 0x00fe220000000c00 */
        /* <DEDUP_REMOVED lines=41> */
.L_x_2880:
[----:B------:R-:W-:Y:S05]  /*d450*/  BSYNC B2 ;  /* 0x0000000000027941 */ /* 0x000fea0003800000 */
.L_x_2879:
        /* <DEDUP_REMOVED lines=43> */
.L_x_2870:
[----:B------:R-:W-:Y:S05]  /*d710*/  BSYNC B1 ;  /* 0x0000000000017941 */ /* 0x000fea0003800000 */
.L_x_2869:
        /* <DEDUP_REMOVED lines=12> */
[--C-:B------:R-:W-:Y:S01]  /*d7e0*/  SHF.R.U64 R47, R40, 0x10, R41.reuse ;  /* 0x00000010282f7819 */ /* 0x100fe20000001229 */
[----:B------:R-:W-:Y:S01]  /*d7f0*/  HADD2.F32 R38, -RZ, R76.H0_H0 ;  /* 0x2000004cff267230 */ /* 0x000fe20000004100 */
[----:B------:R-:W-:Y:S01]  /*d800*/  SHF.R.U32.HI R39, RZ, 0x10, R41 ;  /* 0x00000010ff277819 */ /* 0x000fe20000011629 */
[--C-:B------:R-:W-:Y:S01]  /*d810*/  HADD2.F32 R40, -RZ, R75.reuse.H0_H0 ;  /* 0x2000004bff287230 */ /* 0x100fe20000004100 */
[--C-:B------:R-:W-:Y:S01]  /*d820*/  SHF.R.U32.HI R41, RZ, 0x10, R31.reuse ;  /* 0x00000010ff297819 */ /* 0x100fe2000001161f */
[----:B------:R-:W-:Y:S01]  /*d830*/  HADD2.F32 R75, -RZ, R75.H1_H1 ;  /* 0x3000004bff4b7230 */ /* 0x000fe20000004100 */
[----:B------:R-:W-:Y:S01]  /*d840*/  SHF.R.U64 R45, R30, 0x10, R31 ;  /* 0x000000101e2d7819 */ /* 0x000fe2000000121f */
[----:B------:R-:W-:Y:S02]  /*d850*/  HADD2.F32 R39, -RZ, R39.H0_H0 ;  /* 0x20000027ff277230 */ /* 0x000fe40000004100 */
        /* <DEDUP_REMOVED lines=33> */
.L_x_2883:
[----:B------:R-:W-:Y:S05]  /*da70*/  BSYNC B1 ;  /* 0x0000000000017941 */ /* 0x000fea0003800000 */
.L_x_2882:
[----:B------:R-:W-:Y:S04]  /*da80*/  BSSY B1, `(.L_x_2884) ;  /* 0x000002c000017945 */ /* 0x000fe80003800000 */
[----:B------:R-:W-:Y:S05]  /*da90*/  @P1 BRA `(.L_x_2885) ;  /* 0x0000000000a81947 */ /* 0x000fea0003800000 */
[----:B0-----:R-:W0:Y:S01]  /*daa0*/  LDS.128 R4, [R0+0x2000] ;  /* 0x0020000000047984 */ /* 0x001e220000000c00 */
        /* <DEDUP_REMOVED lines=41> */
.L_x_2885:
[----:B------:R-:W-:Y:S05]  /*dd40*/  BSYNC B1 ;  /* 0x0000000000017941 */ /* 0x000fea0003800000 */
.L_x_2884:
        /* <DEDUP_REMOVED lines=44> */
.L_x_2887:
[----:B------:R-:W-:Y:S05]  /*e010*/  BSYNC B1 ;  /* 0x0000000000017941 */ /* 0x000fea0003800000 */
.L_x_2886:
        /* <DEDUP_REMOVED lines=44> */
.L_x_2889:
[----:B------:R-:W-:Y:S05]  /*e2e0*/  BSYNC B1 ;  /* 0x0000000000017941 */ /* 0x000fea0003800000 */
.L_x_2888:
        /* <DEDUP_REMOVED lines=44> */
.L_x_2891:
[----:B------:R-:W-:Y:S05]  /*e5b0*/  BSYNC B1 ;  /* 0x0000000000017941 */ /* 0x000fea0003800000 */
.L_x_2890:
[----:B------:R-:W-:Y:S05]  /*e5c0*/  @P5 BRA `(.L_x_2881) ;  /* 0x0000003800145947 */ /* 0x000fea0003800000 */
[----:B01234-:R-:W0:Y:S01]  /*e5d0*/  LDS.128 R4, [R0+0xa000] ;  /* 0x00a0000000047984 */ /* 0x01fe220000000c00 */
[----:B------:R-:W-:Y:S01]  /*e5e0*/  SHF.R.U32.HI R13, RZ, 0x10, R11 ;  /* 0x00000010ff0d7819 */ /* 0x000fe2000001160b */
[--C-:B------:R-:W-:Y:S01]  /*e5f0*/  HADD2.F32 R12, -RZ, R64.reuse.H0_H0 ;  /* 0x20000040ff0c7230 */ /* 0x100fe20000004100 */
        /* <DEDUP_REMOVED lines=40> */
.L_x_2860:
[----:B------:R-:W0:Y:S01]  /*e880*/  S2R R0, SR_TID.X ;  /* 0x0000000000007919 */ /* 0x000e220000002100 */
[----:B------:R-:W1:Y:S01]  /*e890*/  LDC R69, c[0x0][0x448] ;  /* 0x00011200ff457b82 */ /* 0x000e620000000800 */
[----:B------:R-:W-:Y:S01]  /*e8a0*/  ULDC.64 UR4, c[0x0][0x3f8] ;  /* 0x0000fe0000047ab9 */ /* 0x000fe20000000a00 */
[----:B------:R-:W-:Y:S01]  /*e8b0*/  MOV R8, R24 ;  /* 0x0000001800087202 */ /* 0x000fe20000000f00 */
[----:B------:R-:W-:Y:S01]  /*e8c0*/  ULDC.64 UR6, c[0x0][0x408] ;  /* 0x0001020000067ab9 */ /* 0x000fe20000000a00 */
[----:B------:R-:W-:Y:S02]  /*e8d0*/  IMAD.MOV.U32 R9, RZ, RZ, R27 ;  /* 0x000000ffff097224 */ /* 0x000fe400078e001b */
[----:B------:R-:W-:Y:S01]  /*e8e0*/  IMAD.MOV.U32 R4, RZ, RZ, R144 ;  /* 0x000000ffff047224 */ /* 0x000fe200078e0090 */
[----:B-1----:R-:W-:Y:S01]  /*e8f0*/  ISETP.NE.AND P0, PT, R69, 0x1, PT ;  /* 0x000000014500780c */ /* 0x002fe20003f05270 */
[----:B0-----:R-:W-:-:S05]  /*e900*/  VIADD R0, R0, 0xffffff80 ;  /* 0xffffff8000007836 */ /* 0x001fca0000000000 */
[----:B------:R-:W-:-:S07]  /*e910*/  SHF.R.S32.HI R3, RZ, 0x1f, R0 ;  /* 0x0000001fff037819 */ /* 0x000fce0000011400 */
[----:B------:R-:W0:Y:S01]  /*e920*/  @P0 LDC R5, c[0x0][0x450] ;  /* 0x00011400ff050b82 */ /* 0x000e220000000800 */
[----:B------:R-:W-:-:S04]  /*e930*/  LEA.HI R3, R3, R0, RZ, 0x2 ;  /* 0x0000000003037211 */ /* 0x000fc800078f10ff */
[----:B------:R-:W-:-:S05]  /*e940*/  LOP3.LUT R3, R3, 0xfffffffc, RZ, 0xc0, !PT ;  /* 0xfffffffc03037812 */ /* 0x000fca00078ec0ff */
[----:B------:R-:W-:Y:S02]  /*e950*/  IMAD.IADD R3, R0, 0x1, -R3 ;  /* 0x0000000100037824 */ /* 0x000fe400078e0a03 */
[----:B------:R-:W1:Y:S02]  /*e960*/  @P0 LDC R0, c[0x0][0x44c] ;  /* 0x00011300ff000b82 */ /* 0x000e640000000800 */
[----:B------:R-:W-:-:S04]  /*e970*/  IMAD R3, R3, 0x40, R10 ;  /* 0x0000004003037824 */ /* 0x000fc800078e020a */
[----:B-1----:R-:W-:-:S05]  /*e980*/  @P0 IMAD.HI.U32 R0, R3, R0, RZ ;  /* 0x0000000003000227 */ /* 0x002fca00078e00ff */
[----:B0-----:R-:W-:Y:S01]  /*e990*/  @P0 SHF.R.U32.HI R3, RZ, R5, R0 ;  /* 0x00000005ff030219 */ /* 0x001fe20000011600 */
        /* <DEDUP_REMOVED lines=22> */
[----:B0-----:R-:W-:Y:S01]  /*eb00*/  IMAD.MOV.U32 R21, RZ, RZ, R3 ;  /* 0x000000ffff157224 */ /* 0x001fe200078e0003 */
[----:B-12---:R-:W-:-:S07]  /*eb10*/  MOV R20, R0 ;  /* 0x0000000000147202 */ /* 0x006fce0000000f00 */
.L_x_3153:
        /* <DEDUP_REMOVED lines=18> */
[----:B------:R-:W2:Y:S01]  /*ec40*/  LDL R3, [R1+0x58] ;  /* 0x0000580001037983 */ /* 0x000ea20000100800 */
[----:B------:R-:W-:-:S03]  /*ec50*/  ULDC UR4, c[0x0][0x3f4] ;  /* 0x0000fd0000047ab9 */ /* 0x000fc60000000800 */
[----:B------:R-:W3:Y:S01]  /*ec60*/  LDL R0, [R1+0x5c] ;  /* 0x00005c0001007983 */ /* 0x000ee20000100800 */
[----:B------:R-:W-:Y:S02]  /*ec70*/  ISETP.GE.AND P0, PT, R18, UR4, PT ;  /* 0x0000000412007c0c */ /* 0x000fe4000bf06270 */
[----:B------:R-:W-:Y:S02]  /*ec80*/  CS2R R32, SRZ ;  /* 0x0000000000207805 */ /* 0x000fe4000001ff00 */
[----:B------:R-:W-:Y:S02]  /*ec90*/  ISETP.GE.AND P1, PT, R206, UR4, PT ;  /* 0x00000004ce007c0c */ /* 0x000fe4000bf26270 */
[----:B------:R-:W-:Y:S02]  /*eca0*/  CS2R R34, SRZ ;  /* 0x0000000000227805 */ /* 0x000fe4000001ff00 */
[----:B------:R-:W-:Y:S02]  /*ecb0*/  ISETP.GE.AND P2, PT, R207, UR4, PT ;  /* 0x00000004cf007c0c */ /* 0x000fe4000bf46270 */
[----:B------:R-:W-:-:S02]  /*ecc0*/  CS2R R44, SRZ ;  /* 0x00000000002c7805 */ /* 0x000fc4000001ff00 */
[----:B------:R-:W-:Y:S02]  /*ecd0*/  CS2R R46, SRZ ;  /* 0x00000000002e7805 */ /* 0x000fe4000001ff00 */
[----:B------:R-:W-:Y:S02]  /*ece0*/  CS2R R28, SRZ ;  /* 0x00000000001c7805 */ /* 0x000fe4000001ff00 */
[----:B------:R-:W-:Y:S01]  /*ecf0*/  CS2R R30, SRZ ;  /* 0x00000000001e7805 */ /* 0x000fe2000001ff00 */
[----:B------:R-:W-:Y:S01]  /*ed00*/  @!P0 IMAD.WIDE R4, R18, 0x2, R20 ;  /* 0x0000000212048825 */ /* 0x000fe200078e0214 */
[----:B------:R-:W-:Y:S02]  /*ed10*/  CS2R R40, SRZ ;  /* 0x0000000000287805 */ /* 0x000fe4000001ff00 */
[----:B------:R-:W-:Y:S02]  /*ed20*/  CS2R R42, SRZ ;  /* 0x00000000002a7805 */ /* 0x000fe4000001ff00 */
[----:B------:R-:W-:-:S02]  /*ed30*/  CS2R R24, SRZ ;  /* 0x0000000000187805 */ /* 0x000fc4000001ff00 */
[----:B------:R-:W-:Y:S01]  /*ed40*/  CS2R R26, SRZ ;  /* 0x00000000001a7805 */ /* 0x000fe2000001ff00 */
[----:B------:R0:W5:Y:S01]  /*ed50*/  @!P0 LD.E.128 R32, desc[UR60][R4.64] ;  /* 0x0000003c04208980 */ /* 0x000162000c101d00 */
[----:B------:R-:W-:Y:S02]  /*ed60*/  CS2R R36, SRZ ;  /* 0x0000000000247805 */ /* 0x000fe4000001ff00 */
[----:B------:R-:W-:Y:S01]  /*ed70*/  CS2R R38, SRZ ;  /* 0x0000000000267805 */ /* 0x000fe2000001ff00 */
[----:B0-----:R-:W-:-:S05]  /*ed80*/  @!P0 IMAD.WIDE R4, R18, 0x2, R50 ;  /* 0x0000000212048825 */ /* 0x001fca00078e0232 */
[----:B------:R0:W5:Y:S01]  /*ed90*/  @!P0 LD.E.128 R44, desc[UR60][R4.64] ;  /* 0x0000003c042c8980 */ /* 0x000162000c101d00 */
[----:B--2---:R-:W-:Y:S02]  /*eda0*/  @!P1 IMAD.SHL.U32 R15, R3, 0x8, RZ ;  /* 0x00000008030f9824 */ /* 0x004fe400078e00ff */
[----:B---3--:R-:W-:Y:S02]  /*edb0*/  @!P2 IMAD.SHL.U32 R49, R0, 0x8, RZ ;  /* 0x000000080031a824 */ /* 0x008fe400078e00ff */
[----:B------:R-:W-:-:S04]  /*edc0*/  @!P1 IMAD.WIDE R12, R15, 0x2, R20 ;  /* 0x000000020f0c9825 */ /* 0x000fc800078e0214 */
[----:B------:R-:W-:Y:S01]  /*edd0*/  @!P2 IMAD.WIDE R20, R49, 0x2, R20 ;  /* 0x000000023114a825 */ /* 0x000fe200078e0214 */
[----:B------:R0:W5:Y:S03]  /*ede0*/  @!P1 LD.E.128 R28, desc[UR60][R12.64] ;  /* 0x0000003c0c1c9980 */ /* 0x000166000c101d00 */
[--C-:B------:R-:W-:Y:S01]  /*edf0*/  @!P1 IMAD.WIDE R14, R15, 0x2, R50.reuse ;  /* 0x000000020f0e9825 */ /* 0x100fe200078e0232 */
[----:B------:R0:W5:Y:S03]  /*ee00*/  @!P2 LD.E.128 R24, desc[UR60][R20.64] ;  /* 0x0000003c1418a980 */ /* 0x000166000c101d00 */
[----:B------:R-:W-:Y:S01]  /*ee10*/  @!P2 IMAD.WIDE R48, R49, 0x2, R50 ;  /* 0x000000023130a825 */ /* 0x000fe200078e0232 */
[----:B------:R0:W5:Y:S04]  /*ee20*/  @!P1 LD.E.128 R40, desc[UR60][R14.64] ;  /* 0x0000003c0e289980 */ /* 0x000168000c101d00 */
[----:B------:R0:W5:Y:S02]  /*ee30*/  @!P2 LD.E.128 R36, desc[UR60][R48.64] ;  /* 0x0000003c3024a980 */ /* 0x000164000c101d00 */
.L_x_2894:
[----:B------:R-:W-:Y:S05]  /*ee40*/  BSYNC B1 ;  /* 0x0000000000017941 */ /* 0x000fea0003800000 */
.L_x_2893:
[----:B0----5:R-:W-:Y:S01]  /*ee50*/  IMAD.MOV.U32 R5, RZ, RZ, R47 ;  /* 0x000000ffff057224 */ /* 0x021fe200078e002f */
[----:B------:R-:W-:Y:S01]  /*ee60*/  MOV R0, R44 ;  /* 0x0000002c00007202 */ /* 0x000fe20000000f00 */
[----:B------:R-:W-:Y:S01]  /*ee70*/  IMAD.MOV.U32 R3, RZ, RZ, R45 ;  /* 0x000000ffff037224 */ /* 0x000fe200078e002d */
        /* <DEDUP_REMOVED lines=36> */
[----:B------:R-:W-:Y:S02]  /*f0c0*/  PRMT R78, R4, 0x5410, R5 ;  /* 0x00005410044e7816 */ /* 0x000fe40000000005 */
[----:B------:R-:W-:Y:S02]  /*f0d0*/  CS2R R4, SRZ ;  /* 0x0000000000047805 */ /* 0x000fe4000001ff00 */
[----:B------:R-:W-:Y:S01]  /*f0e0*/  PRMT R77, R0, 0x5410, R3 ;  /* 0x00005410004d7816 */ /* 0x000fe20000000003 */
[----:B------:R-:W-:Y:S06]  /*f0f0*/  BRA.DIV UR4, `(.L_x_2895) ;  /* 0x000001e204fc7947 */ /* 0x000fec000b800000 */
[----:B------:R-:W0:Y:S04]  /*f100*/  SHFL.IDX PT, R3, R8, 0x1, 0x1c1f ;  /* 0x003c1f0008037f89 */ /* 0x000e2800000e0000 */
[----:B------:R-:W1:Y:S04]  /*f110*/  SHFL.IDX PT, R0, R6, 0x1, 0x1c1f ;  /* 0x003c1f0006007f89 */ /* 0x000e6800000e0000 */
[----:B------:R-:W2:Y:S04]  /*f120*/  SHFL.IDX PT, R7, R7, 0x1, 0x1c1f ;  /* 0x003c1f0007077f89 */ /* 0x000ea800000e0000 */
[----:B------:R3:W4:Y:S01]  /*f130*/  SHFL.IDX PT, R14, R9, 0x1, 0x1c1f ;  /* 0x003c1f00090e7f89 */ /* 0x00072200000e0000 */
[----:B0-----:R-:W-:Y:S01]  /*f140*/  IMAD.MOV.U32 R21, RZ, RZ, R3 ;  /* 0x000000ffff157224 */ /* 0x001fe200078e0003 */
[----:B-1-3--:R-:W-:-:S07]  /*f150*/  MOV R20, R0 ;  /* 0x0000000000147202 */ /* 0x00afce0000000f00 */
.L_x_3159:
        /* <DEDUP_REMOVED lines=27> */
[----:B------:R-:W-:Y:S01]  /*f310*/  CS2R R52, SRZ ;  /* 0x0000000000347805 */ /* 0x000fe2000001ff00 */
[----:B------:R-:W-:Y:S01]  /*f320*/  @!P0 IMAD.WIDE R12, R18, 0x2, R20 ;  /* 0x00000002120c8825 */ /* 0x000fe200078e0214 */
[----:B------:R-:W-:Y:S02]  /*f330*/  CS2R R54, SRZ ;  /* 0x0000000000367805 */ /* 0x000fe4000001ff00 */
[----:B------:R-:W-:Y:S02]  /*f340*/  CS2R R8, SRZ ;  /* 0x0000000000087805 */ /* 0x000fe4000001ff00 */
[----:B------:R-:W-:Y:S02]  /*f350*/  CS2R R10, SRZ ;  /* 0x00000000000a7805 */ /* 0x000fe4000001ff00 */
[----:B------:R-:W-:Y:S01]  /*f360*/  CS2R R56, SRZ ;  /* 0x0000000000387805 */ /* 0x000fe2000001ff00 */
[----:B------:R0:W5:Y:S01]  /*f370*/  @!P0 LD.E.128 R48, desc[UR60][R12.64] ;  /* 0x0000003c0c308980 */ /* 0x000162000c101d00 */
[----:B------:R-:W-:-:S02]  /*f380*/  CS2R R58, SRZ ;  /* 0x00000000003a7805 */ /* 0x000fc4000001ff00 */
[----:B------:R-:W-:Y:S02]  /*f390*/  CS2R R14, SRZ ;  /* 0x00000000000e7805 */ /* 0x000fe4000001ff00 */
[----:B0-----:R-:W-:Y:S01]  /*f3a0*/  CS2R R12, SRZ ;  /* 0x00000000000c7805 */ /* 0x001fe2000001ff00 */
[----:B--2---:R-:W-:Y:S01]  /*f3b0*/  @!P1 IMAD.SHL.U32 R65, R3, 0x8, RZ ;  /* 0x0000000803419824 */ /* 0x004fe200078e00ff */
[----:B---3--:R-:W-:-:S03]  /*f3c0*/  @!P2 SHF.L.U32 R67, R0, 0x3, RZ ;  /* 0x000000030043a819 */ /* 0x008fc600000006ff */
[----:B------:R-:W-:-:S04]  /*f3d0*/  @!P1 IMAD.WIDE R62, R65, 0x2, R20 ;  /* 0x00000002413e9825 */ /* 0x000fc800078e0214 */
[----:B------:R-:W-:Y:S01]  /*f3e0*/  @!P2 IMAD.WIDE R20, R67, 0x2, R20 ;  /* 0x000000024314a825 */ /* 0x000fe200078e0214 */
[----:B------:R0:W5:Y:S03]  /*f3f0*/  @!P1 LD.E.128 R52, desc[UR60][R62.64] ;  /* 0x0000003c3e349980 */ /* 0x000166000c101d00 */
[--C-:B------:R-:W-:Y:S01]  /*f400*/  @!P1 IMAD.WIDE R64, R65, 0x2, R60.reuse ;  /* 0x0000000241409825 */ /* 0x100fe200078e023c */
[----:B------:R0:W5:Y:S03]  /*f410*/  @!P2 LD.E.128 R56, desc[UR60][R20.64] ;  /* 0x0000003c1438a980 */ /* 0x000166000c101d00 */
[--C-:B------:R-:W-:Y:S01]  /*f420*/  @!P2 IMAD.WIDE R66, R67, 0x2, R60.reuse ;  /* 0x000000024342a825 */ /* 0x100fe200078e023c */
[----:B------:R0:W5:Y:S03]  /*f430*/  @!P1 LD.E.128 R8, desc[UR60][R64.64] ;  /* 0x0000003c40089980 */ /* 0x000166000c101d00 */
[----:B------:R-:W-:Y:S01]  /*f440*/  @!P0 IMAD.WIDE R60, R18, 0x2, R60 ;  /* 0x00000002123c8825 */ /* 0x000fe200078e023c */
[----:B------:R0:W5:Y:S04]  /*f450*/  @!P2 LD.E.128 R12, desc[UR60][R66.64] ;  /* 0x0000003c420ca980 */ /* 0x000168000c101d00 */
[----:B------:R0:W5:Y:S02]  /*f460*/  @!P0 LD.E.128 R4, desc[UR60][R60.64] ;  /* 0x0000003c3c048980 */ /* 0x000164000c101d00 */
.L_x_2897:
[----:B------:R-:W-:Y:S05]  /*f470*/  BSYNC B1 ;  /* 0x0000000000017941 */ /* 0x000fea0003800000 */
.L_x_2896:
[----:B-----5:R-:W-:Y:S01]  /*f480*/  IMAD.MOV.U32 R3, RZ, RZ, R4 ;  /* 0x000000ffff037224 */ /* 0x020fe200078e0004 */
[----:B------:R-:W-:Y:S01]  /*f490*/  LEA.HI R0, R236, R236, RZ, 0x1 ;  /* 0x000000ecec007211 */ /* 0x000fe200078f08ff */
[----:B0-----:R-:W-:Y:S01]  /*f4a0*/  IMAD.MOV.U32 R20, RZ, RZ, R5 ;  /* 0x000000ffff147224 */ /* 0x001fe200078e0005 */
[----:B------:R-:W-:Y:S01]  /*f4b0*/  BSSY B1, `(.L_x_2898) ;  /* 0x000002c000017945 */ /* 0x000fe20003800000 */
[----:B------:R-:W-:Y:S02]  /*f4c0*/  IMAD.MOV.U32 R21, RZ, RZ, R6 ;  /* 0x000000ffff157224 */ /* 0x000fe400078e0006 */
[----:B------:R-:W-:Y:S01]  /*f4d0*/  IMAD.MOV.U32 R60, RZ, RZ, R7 ;  /* 0x000000ffff3c7224 */ /* 0x000fe200078e0007 */
[----:B------:R-:W-:Y:S01]  /*f4e0*/  PRMT R79, R3, 0x5410, R20 ;  /* 0x00005410034f7816 */ /* 0x000fe20000000014 */
[----:B------:R-:W-:Y:S01]  /*f4f0*/  IMAD.MOV.U32 R20, RZ, RZ, R9 ;  /* 0x000000ffff147224 */ /* 0x000fe200078e0009 */
[----:B------:R-:W-:Y:S01]  /*f500*/  LOP3.LUT R3, R0, 0xfffffffe, RZ, 0xc0, !PT ;  /* 0xfffffffe00037812 */ /* 0x000fe200078ec0ff */
[----:B------:R-:W-:Y:S01]  /*f510*/  IMAD.MOV.U32 R62, RZ, RZ, R50 ;  /* 0x000000ffff3e7224 */ /* 0x000fe200078e0032 */
[----:B------:R-:W-:Y:S01]  /*f520*/  PRMT R80, R21, 0x5410, R60 ;  /* 0x0000541015507816 */ /* 0x000fe2000000003c */
[----:B------:R-:W-:Y:S01]  /*f530*/  IMAD.MOV.U32 R21, RZ, RZ, R10 ;  /* 0x000000ffff157224 */ /* 0x000fe200078e000a */
[----:B------:R-:W-:Y:S01]  /*f540*/  MOV R0, R8 ;  /* 0x0000000800007202 */ /* 0x000fe20000000f00 */
[----:B------:R-:W-:Y:S01]  /*f550*/  IMAD.IADD R3, R236, 0x1, -R3 ;  /* 0x00000001ec037824 */ /* 0x000fe200078e0a03 */
[----:B------:R-:W-:Y:S01]  /*f560*/  PRMT R82, R62, 0x7610, R82 ;  /* 0x000076103e527816 */ /* 0x000fe20000000052 */
        /* <DEDUP_REMOVED lines=8> */
[----:B------:R-:W-:Y:S01]  /*f5f0*/  MOV R21, R14 ;  /* 0x0000000e00157202 */ /* 0x000fe20000000f00 */
[----:B------:R-:W-:Y:S01]  /*f600*/  IMAD.MOV.U32 R62, RZ, RZ, R53 ;  /* 0x000000ffff3e7224 */ /* 0x000fe200078e0035 */
[--C-:B------:R-:W-:Y:S01]  /*f610*/  PRMT R3, R3, 0x5410, R20.reuse ;  /* 0x0000541003037816 */ /* 0x100fe20000000014 */
[----:B------:R-:W-:Y:S01]  /*f620*/  IMAD.MOV.U32 R63, RZ, RZ, R57 ;  /* 0x000000ffff3f7224 */ /* 0x000fe200078e0039 */
[----:B------:R-:W-:Y:S01]  /*f630*/  PRMT R20, R21, 0x7610, R20 ;  /* 0x0000761015147816 */ /* 0x000fe20000000014 */
[----:B------:R-:W-:Y:S01]  /*f640*/  IMAD.MOV.U32 R21, RZ, RZ, R48 ;  /* 0x000000ffff157224 */ /* 0x000fe200078e0030 */
[----:B------:R-:W-:Y:S01]  /*f650*/  PRMT R72, R72, 0x5410, R0 ;  /* 0x0000541048487816 */ /* 0x000fe20000000000 */
[----:B------:R-:W-:-:S03]  /*f660*/  IMAD.MOV.U32 R0, RZ, RZ, R15 ;  /* 0x000000ffff007224 */ /* 0x000fc600078e000f */
[----:B------:R-:W-:Y:S01]  /*f670*/  PRMT R81, R21, 0x5410, R60 ;  /* 0x0000541015517816 */ /* 0x000fe2000000003c */
[----:B------:R-:W-:Y:S01]  /*f680*/  IMAD.MOV.U32 R21, RZ, RZ, R51 ;  /* 0x000000ffff157224 */ /* 0x000fe200078e0033 */
[----:B------:R-:W-:Y:S02]  /*f690*/  MOV R60, R52 ;  /* 0x00000034003c7202 */ /* 0x000fe40000000f00 */
[----:B------:R-:W-:Y:S02]  /*f6a0*/  PRMT R20, R20, 0x5410, R0 ;  /* 0x0000541014147816 */ /* 0x000fe40000000000 */
[----:B------:R-:W-:Y:S01]  /*f6b0*/  PRMT R82, R82, 0x5410, R21 ;  /* 0x0000541052527816 */ /* 0x000fe20000000015 */
[----:B------:R-:W-:Y:S01]  /*f6c0*/  IMAD.MOV.U32 R21, RZ, RZ, R54 ;  /* 0x000000ffff157224 */ /* 0x000fe200078e0036 */
[----:B------:R-:W-:Y:S01]  /*f6d0*/  PRMT R73, R60, 0x5410, R62 ;  /* 0x000054103c497816 */ /* 0x000fe2000000003e */
[----:B------:R-:W-:Y:S01]  /*f6e0*/  IMAD.MOV.U32 R60, RZ, RZ, R55 ;  /* 0x000000ffff3c7224 */ /* 0x000fe200078e0037 */
[----:B------:R-:W-:Y:S01]  /*f6f0*/  VIADDMNMX R0, R69, -R222, 0x80, PT ;  /* 0x0000008045007446 */ /* 0x000fe200038009de */
[----:B------:R-:W-:-:S03]  /*f700*/  IMAD.MOV.U32 R62, RZ, RZ, R56 ;  /* 0x000000ffff3e7224 */ /* 0x000fc600078e0038 */
[----:B------:R-:W-:Y:S02]  /*f710*/  PRMT R74, R21, 0x5410, R60 ;  /* 0x00005410154a7816 */ /* 0x000fe4000000003c */
[----:B------:R-:W-:Y:S01]  /*f720*/  PRMT R21, R62, 0x5410, R63 ;  /* 0x000054103e157816 */ /* 0x000fe2000000003f */
[----:B------:R-:W-:Y:S01]  /*f730*/  IMAD.MOV.U32 R62, RZ, RZ, R59 ;  /* 0x000000ffff3e7224 */ /* 0x000fe200078e003b */
[----:B------:R-:W-:Y:S02]  /*f740*/  ISETP.GE.AND P1, PT, R204, R0, PT ;  /* 0x00000000cc00720c */ /* 0x000fe40003f26270 */
[----:B------:R-:W-:Y:S01]  /*f750*/  MOV R60, R58 ;  /* 0x0000003a003c7202 */ /* 0x000fe20000000f00 */
[----:B0-----:R-:W-:Y:S10]  /*f760*/  @!P0 BRA `(.L_x_2899) ;  /* 0x000001dc00d88947 */ /* 0x001ff40003800000 */
.L_x_3160:
[----:B------:R-:W-:Y:S05]  /*f770*/  BSYNC B1 ;  /* 0x0000000000017941 */ /* 0x000fea0003800000 */
.L_x_2898:
[----:B------:R-:W-:Y:S01]  /*f780*/  BSSY B1, `(.L_x_2900) ;  /* 0x0000136000017945 */ /* 0x000fe20003800000 */
[----:B------:R-:W-:-:S03]  /*f790*/  PRMT R69, R60, 0x5410, R62 ;  /* 0x000054103c457816 */ /* 0x000fc6000000003e */
[----:B------:R-:W-:Y:S05]  /*f7a0*/  @P1 BRA `(.L_x_2901) ;  /* 0x0000001000cc1947 */ /* 0x000fea0003800000 */
[----:B------:R-:W1:Y:S01]  /*f7b0*/  LDC R71, c[0x0][0x3f4] ;  /* 0x0000fd00ff477b82 */ /* 0x000e620000000800 */
[----:B------:R-:W-:Y:S01]  /*f7c0*/  BSSY B2, `(.L_x_2902) ;  /* 0x000006d000027945 */ /* 0x000fe20003800000 */
[-C--:B-1----:R-:W-:Y:S02]  /*f7d0*/  ISETP.GE.AND P0, PT, R18, R71.reuse, PT ;  /* 0x000000471200720c */ /* 0x082fe40003f06270 */
[-C--:B------:R-:W-:Y:S02]  /*f7e0*/  ISETP.GE.AND P1, PT, R206, R71.reuse, PT ;  /* 0x00000047ce00720c */ /* 0x080fe40003f26270 */
[----:B------:R-:W-:-:S09]  /*f7f0*/  ISETP.GE.AND P2, PT, R207, R71, PT ;  /* 0x00000047cf00720c */ /* 0x000fd20003f46270 */
[----:B------:R-:W-:Y:S05]  /*f800*/  @P0 BRA `(.L_x_2903) ;  /* 0x0000000400a00947 */ /* 0x000fea0003800000 */
[----:B------:R-:W1:Y:S01]  /*f810*/  S2R R64, SR_TID.X ;  /* 0x0000000000407919 */ /* 0x000e620000002100 */
[----:B------:R-:W-:Y:S01]  /*f820*/  LOP3.LUT R60, R216, 0x38, R18, 0xf8, !PT ;  /* 0x00000038d83c7812 */ /* 0x000fe200078ef812 */
[--C-:B------:R-:W-:Y:S01]  /*f830*/  HADD2.F32 R99, -RZ, R93.reuse.H0_H0 ;  /* 0x2000005dff637230 */ /* 0x100fe20000004100 */
[--C-:B------:R-:W-:Y:S01]  /*f840*/  SHF.R.U64 R44, R44, 0x10, R45.reuse ;  /* 0x000000102c2c7819 */ /* 0x100fe2000000122d */
[----:B------:R-:W-:Y:S01]  /*f850*/  HADD2.F32 R97, -RZ, R93.H1_H1 ;  /* 0x3000005dff617230 */ /* 0x000fe20000004100 */
[----:B0-----:R-:W-:Y:S01]  /*f860*/  LOP3.LUT R61, R60, R217, RZ, 0x3c, !PT ;  /* 0x000000d93c3d7212 */ /* 0x001fe200078e3cff */
[----:B------:R-:W-:Y:S01]  /*f870*/  HADD2.F32 R102, -RZ, R91.H1_H1 ;  /* 0x3000005bff667230 */ /* 0x000fe20000004100 */
[----:B------:R-:W-:Y:S02]  /*f880*/  SHF.R.U32.HI R100, RZ, 0x10, R45 ;  /* 0x00000010ff647819 */ /* 0x000fe4000001162d */
[----:B------:R-:W-:Y:S01]  /*f890*/  SHF.R.U64 R32, R32, 0x10, R33 ;  /* 0x0000001020207819 */ /* 0x000fe20000001221 */
[----:B------:R-:W-:Y:S01]  /*f8a0*/  IMAD.IADD R61, R218, 0x1, R61 ;  /* 0x00000001da3d7824 */ /* 0x000fe200078e023d */
[----:B------:R-:W-:Y:S01]  /*f8b0*/  SHF.R.U32.HI R98, RZ, 0x10, R33 ;  /* 0x00000010ff627819 */ /* 0x000fe20000011621 */
[----:B------:R-:W-:Y:S01]  /*f8c0*/  HADD2.F32 R100, -RZ, R100.H0_H0 ;  /* 0x20000064ff647230 */ /* 0x000fe20000004100 */
[----:B------:R-:W-:Y:S01]  /*f8d0*/  SHF.R.U64 R33, R34, 0x10, R35 ;  /* 0x0000001022217819 */ /* 0x000fe20000001223 */
[----:B------:R-:W-:Y:S01]  /*f8e0*/  IMAD R87, R61, 0x2, R16 ;  /* 0x000000023d577824 */ /* 0x000fe200078e0210 */
[----:B------:R-:W-:-:S02]  /*f8f0*/  SHF.R.U64 R34, R46, 0x10, R47 ;  /* 0x000000102e227819 */ /* 0x000fc4000000122f */
[----:B------:R-:W-:Y:S01]  /*f900*/  SHF.R.U32.HI R105, RZ, 0x10, R47 ;  /* 0x00000010ff697819 */ /* 0x000fe2000001162f */
[----:B------:R-:W-:Y:S01]  /*f910*/  HADD2.F32 R33, -RZ, R33.H0_H0 ;  /* 0x20000021ff217230 */ /* 0x000fe20000004100 */
[----:B------:R-:W-:-:S05]  /*f920*/  SHF.R.U32.HI R90, RZ, 0x10, R35 ;  /* 0x00000010ff5a7819 */ /* 0x000fca0000011623 */
[----:B------:R-:W-:Y:S02]  /*f930*/  HADD2.F32 R90, -RZ, R90.H0_H0 ;  /* 0x2000005aff5a7230 */ /* 0x000fe40000004100 */
[----:B-1----:R-:W-:-:S05]  /*f940*/  VIADD R64, R64, 0xffffff80 ;  /* 0xffffff8040407836 */ /* 0x002fca0000000000 */
[----:B------:R-:W-:-:S04]  /*f950*/  SHF.R.S32.HI R63, RZ, 0x1f, R64 ;  /* 0x0000001fff3f7819 */ /* 0x000fc80000011440 */
[----:B------:R-:W-:-:S04]  /*f960*/  LEA.HI R63, R63, R64, RZ, 0x2 ;  /* 0x000000403f3f7211 */ /* 0x000fc800078f10ff */
[----:B------:R-:W-:-:S05]  /*f970*/  LOP3.LUT R63, R63, 0xfffffffc, RZ, 0xc0, !PT ;  /* 0xfffffffc3f3f7812 */ /* 0x000fca00078ec0ff */
[----:B------:R-:W-:-:S05]  /*f980*/  IMAD.IADD R63, R64, 0x1, -R63 ;  /* 0x00000001403f7824 */ /* 0x000fca00078e0a3f */
[----:B------:R-:W-:-:S04]  /*f990*/  LEA.HI R62, R71, R63, RZ, 0x1d ;  /* 0x0000003f473e7211 */ /* 0x000fc800078fe8ff */
[----:B------:R-:W-:Y:S01]  /*f9a0*/  SHF.R.S32.HI R65, RZ, 0x1f, R62 ;  /* 0x0000001fff417819 */ /* 0x000fe2000001143e */
[----:B------:R-:W-:-:S03]  /*f9b0*/  IMAD.SHL.U32 R63, R62, 0x8, RZ ;  /* 0x000000083e3f7824 */ /* 0x000fc600078e00ff */
[----:B------:R-:W-:Y:S02]  /*f9c0*/  LEA.HI R65, R65, R62, RZ, 0x3 ;  /* 0x0000003e41417211 */ /* 0x000fe400078f18ff */
[----:B------:R-:W-:Y:S02]  /*f9d0*/  LOP3.LUT R60, R216, 0x38, R63, 0xf8, !PT ;  /* 0x00000038d83c7812 */ /* 0x000fe400078ef83f */
[----:B------:R-:W-:Y:S02]  /*f9e0*/  SHF.L.U32 R65, R65, 0xa, RZ ;  /* 0x0000000a41417819 */ /* 0x000fe400000006ff */
[----:B------:R-:W-:Y:S02]  /*f9f0*/  LOP3.LUT R64, R60, R217, RZ, 0x3c, !PT ;  /* 0x000000d93c407212 */ /* 0x000fe400078e3cff */
[----:B------:R-:W-:Y:S01]  /*fa00*/  LOP3.LUT R65, R65, 0x7fffe000, RZ, 0xc0, !PT ;  /* 0x7fffe00041417812 */ /* 0x000fe200078ec0ff */
[----:B------:R-:W0:Y:S03]  /*fa10*/  LDS.128 R60, [R87+0x15400] ;  /* 0x01540000573c7984 */ /* 0x000e260000000c00 */
[----:B------:R-:W-:-:S05]  /*fa20*/  IADD3 R65, R64, R65, R218 ;  /* 0x0000004140417210 */ /* 0x000fca0007ffe0da */
[----:B------:R-:W-:-:S05]  /*fa30*/  IMAD R88, R65, 0x2, R16 ;  /* 0x0000000241587824 */ /* 0x000fca00078e0210 */
        /* <DEDUP_REMOVED lines=14> */
[C---:B------:R-:W-:Y:S01]  /*fb20*/  FFMA.FTZ R45, R46.reuse, R97, -R101 ;  /* 0x000000612e2d7223 */ /* 0x040fe20000010865 */
[----:B------:R-:W-:Y:S02]  /*fb30*/  HADD2.F32 R97, -RZ, R98.H0_H0 ;  /* 0x20000062ff617230 */ /* 0x000fe40000004100 */
[C---:B------:R-:W-:Y:S01]  /*fb40*/  FMUL.FTZ R101, R93.reuse, R100 ;  /* 0x000000645d657220 */ /* 0x040fe20000410000 */
[--C-:B------:R-:W-:Y:S02]  /*fb50*/  HADD2.F32 R98, -RZ, R92.reuse.H0_H0 ;  /* 0x2000005cff627230 */ /* 0x100fe40000004100 */
[----:B------:R-:W-:Y:S01]  /*fb60*/  FFMA.FTZ R46, R46, R99, R103 ;  /* 0x000000632e2e7223 */ /* 0x000fe20000010067 */
[----:B------:R-:W-:Y:S02]  /*fb70*/  HADD2.F32 R92, -RZ, R92.H1_H1 ;  /* 0x3000005cff5c7230 */ /* 0x000fe40000004100 */
[-C--:B------:R-:W-:Y:S01]  /*fb80*/  FMUL.FTZ R93, R93, R97.reuse ;  /* 0x000000615d5d7220 */ /* 0x080fe20000410000 */
[----:B------:R-:W-:Y:S01]  /*fb90*/  FFMA.FTZ R106, R94, R97, -R101 ;  /* 0x000000615e6a7223 */ /* 0x000fe20000010865 */
[----:B------:R-:W-:Y:S01]  /*fba0*/  FMUL.FTZ R104, R65, R98 ;  /* 0x0000006241687220 */ /* 0x000fe20000410000 */
[----:B------:R-:W-:-:S02]  /*fbb0*/  HADD2.F32 R96, -RZ, R67.H0_H0 ;  /* 0x20000043ff607230 */ /* 0x000fc40000004100 */
[----:B------:R-:W-:Y:S01]  /*fbc0*/  FMUL.FTZ R65, R65, R92 ;  /* 0x0000005c41417220 */ /* 0x000fe20000410000 */
[----:B------:R-:W-:Y:S01]  /*fbd0*/  FFMA.FTZ R93, R94, R100, R93 ;  /* 0x000000645e5d7223 */ /* 0x000fe2000001005d */
[C---:B------:R-:W-:Y:S01]  /*fbe0*/  FFMA.FTZ R104, R61.reuse, R92, -R104 ;  /* 0x0000005c3d687223 */ /* 0x040fe20000010868 */
[----:B------:R-:W-:Y:S02]  /*fbf0*/  HADD2.F32 R92, -RZ, R91.H0_H0 ;  /* 0x2000005bff5c7230 */ /* 0x000fe40000004100 */
[----:B------:R-:W-:Y:S01]  /*fc00*/  FFMA.FTZ R65, R61, R98, R65 ;  /* 0x000000623d417223 */ /* 0x000fe20000010041 */
[--C-:B------:R-:W-:Y:S02]  /*fc10*/  HADD2.F32 R61, -RZ, R89.reuse.H1_H1 ;  /* 0x30000059ff3d7230 */ /* 0x100fe40000004100 */
[C---:B------:R-:W-:Y:S01]  /*fc20*/  FMUL.FTZ R94, R95.reuse, R102 ;  /* 0x000000665f5e7220 */ /* 0x040fe20000410000 */
[----:B------:R-:W-:Y:S02]  /*fc30*/  HADD2.F32 R89, -RZ, R89.H0_H0 ;  /* 0x20000059ff597230 */ /* 0x000fe40000004100 */
[----:B------:R-:W-:Y:S01]  /*fc40*/  FMUL.FTZ R98, R95, R92 ;  /* 0x0000005c5f627220 */ /* 0x000fe20000410000 */
[----:B------:R-:W-:-:S02]  /*fc50*/  HADD2.F32 R67, -RZ, R67.H1_H1 ;  /* 0x30000043ff437230 */ /* 0x000fc40000004100 */
[C---:B------:R-:W-:Y:S01]  /*fc60*/  FFMA.FTZ R94, R47.reuse, R92, -R94 ;  /* 0x0000005c2f5e7223 */ /* 0x040fe2000001085e */
[----:B------:R-:W-:Y:S02]  /*fc70*/  HADD2.F32 R92, -RZ, R105.H0_H0 ;  /* 0x20000069ff5c7230 */ /* 0x000fe40000004100 */
[C---:B------:R-:W-:Y:S01]  /*fc80*/  FMUL.FTZ R100, R96.reuse, R89 ;  /* 0x0000005960647220 */ /* 0x040fe20000410000 */
[-C--:B------:R-:W-:Y:S01]  /*fc90*/  FMUL.FTZ R96, R96, R61.reuse ;  /* 0x0000003d60607220 */ /* 0x080fe20000410000 */
[----:B------:R-:W-:Y:S01]  /*fca0*/  FFMA.FTZ R98, R47, R102, R98 ;  /* 0x000000662f627223 */ /* 0x000fe20000010062 */
[----:B------:R-:W-:Y:S02]  /*fcb0*/  HADD2.F32 R64, -RZ, R64.H1_H1 ;  /* 0x30000040ff407230 */ /* 0x000fe40000004100 */
[----:B------:R-:W-:Y:S01]  /*fcc0*/  FFMA.FTZ R100, R35, R61, -R100 ;  /* 0x0000003d23647223 */ /* 0x000fe20000010864 */
[----:B------:R-:W-:Y:S02]  /*fcd0*/  HADD2.F32 R66, -RZ, R66.H1_H1 ;  /* 0x30000042ff427230 */ /* 0x000fe40000004100 */
        /* <DEDUP_REMOVED lines=27> */
.L_x_2903:
[----:B------:R-:W-:Y:S05]  /*fe90*/  BSYNC B2 ;  /* 0x0000000000027941 */ /* 0x000fea0003800000 */
.L_x_2902:
[----:B------:R-:W-:Y:S04]  /*fea0*/  BSSY B2, `(.L_x_2904) ;  /* 0x0000062000027945 */ /* 0x000fe80003800000 */
[----:B------:R-:W-:Y:S05]  /*feb0*/  @P1 BRA `(.L_x_2905) ;  /* 0x0000000400801947 */ /* 0x000fea0003800000 */
[----:B-1----:R-:W2:Y:S04]  /*fec0*/  LDL R32, [R1+0x58] ;  /* 0x0000580001207983 */ /* 0x002ea80000100800 */
[----:B------:R-:W3:Y:S01]  /*fed0*/  LDL R95, [R1+0x84] ;  /* 0x00008400015f7983 */ /* 0x000ee20000100800 */
[----:B------:R-:W-:Y:S01]  /*fee0*/  SHF.R.U32.HI R64, RZ, 0x10, R41 ;  /* 0x00000010ff407819 */ /* 0x000fe20000011629 */
[----:B------:R-:W-:Y:S01]  /*fef0*/  HADD2.F32 R63, -RZ, R85.H1_H1 ;  /* 0x30000055ff3f7230 */ /* 0x000fe20000004100 */
[----:B------:R-:W-:Y:S01]  /*ff00*/  SHF.R.U64 R91, R42, 0x10, R43 ;  /* 0x000000102a5b7819 */ /* 0x000fe2000000122b */
[----:B------:R-:W-:Y:S01]  /*ff10*/  HADD2.F32 R65, -RZ, R83.H1_H1 ;  /* 0x30000053ff417230 */ /* 0x000fe20000004100 */
[----:B------:R-:W-:Y:S01]  /*ff20*/  SHF.R.U32.HI R62, RZ, 0x10, R29 ;  /* 0x00000010ff3e7819 */ /* 0x000fe2000001161d */
[----:B------:R-:W-:Y:S01]  /*ff30*/  HADD2.F32 R64, -RZ, R64.H0_H0 ;  /* 0x20000040ff407230 */ /* 0x000fe20000004100 */
[----:B------:R-:W-:-:S02]  /*ff40*/  SHF.R.U64 R94, R30, 0x10, R31 ;  /* 0x000000101e5e7819 */ /* 0x000fc4000000121f */
[----:B------:R-:W-:Y:S02]  /*ff50*/  SHF.R.U64 R92, R40, 0x10, R41 ;  /* 0x00000010285c7819 */ /* 0x000fe40000001229 */
[----:B------:R-:W-:Y:S02]  /*ff60*/  SHF.R.U64 R28, R28, 0x10, R29 ;  /* 0x000000101c1c7819 */ /* 0x000fe4000000121d */
[----:B------:R-:W-:Y:S02]  /*ff70*/  SHF.R.U32.HI R89, RZ, 0x10, R43 ;  /* 0x00000010ff597819 */ /* 0x000fe4000001162b */
[----:B------:R-:W-:Y:S02]  /*ff80*/  SHF.R.U32.HI R93, RZ, 0x10, R31 ;  /* 0x00000010ff5d7819 */ /* 0x000fe4000001161f */
[----:B--2---:R-:W-:-:S04]  /*ff90*/  LEA.HI R32, R71, R32, RZ, 0x1d ;  /* 0x0000002047207211 */ /* 0x004fc800078fe8ff */
[----:B------:R-:W-:Y:S01]  /*ffa0*/  SHF.R.S32.HI R35, RZ, 0x1f, R32 ;  /* 0x0000001fff237819 */ /* 0x000fe20000011420 */
[----:B------:R-:W-:-:S03]  /*ffb0*/  IMAD.SHL.U32 R33, R32, 0x8, RZ ;  /* 0x0000000820217824 */ /* 0x000fc600078e00ff */
[----:B------:R-:W-:Y:S02]  /*ffc0*/  LEA.HI R35, R35, R32, RZ, 0x3 ;  /* 0x0000002023237211 */ /* 0x000fe400078f18ff */
[----:B------:R-:W-:-:S03]  /*ffd0*/  LOP3.LUT R32, R216, 0x38, R33, 0xf8, !PT ;  /* 0x00000038d8207812 */ /* 0x000fc600078ef821 */
[----:B------:R-:W-:Y:S01]  /*ffe0*/  IMAD.SHL.U32 R35, R35, 0x400, RZ ;  /* 0x0000040023237824 */ /* 0x000fe200078e00ff */
[----:B------:R-:W-:-:S04]  /*fff0*/  LOP3.LUT R44, R32, R217, RZ, 0x3c, !PT ;  /* 0x000000d9202c7212 */ /* 0x000fc800078e3cff */
[----:B------:R-:W-:Y:S02]  /*10000*/  LOP3.LUT R45, R35, 0x7fffe000, RZ, 0xc0, !PT ;  /* 0x7fffe000232d7812 */ /* 0x000fe400078ec0ff */
[----:B---3--:R-:W1:Y:S02]  /*10010*/  LDS.128 R32, [R95] ;  /* 0x000000005f207984 */ /* 0x008e640000000c00 */
[----:B------:R-:W-:-:S05]  /*10020*/  IADD3 R45, R44, R45, R218 ;  /* 0x0000002d2c2d7210 */ /* 0x000fca0007ffe0da */
[----:B------:R-:W-:-:S05]  /*10030*/  IMAD R60, R45, 0x2, R16 ;  /* 0x000000022d3c7824 */ /* 0x000fca00078e0210 */
[----:B------:R-:W2:Y:S01]  /*10040*/  LDS.128 R44, [R60+0x15400] ;  /* 0x015400003c2c7984 */ /* 0x000ea20000000c00 */
[--C-:B-1----:R-:W-:Y:S02]  /*10050*/  HADD2.F32 R30, -RZ, R33.reuse.H0_H0 ;  /* 0x20000021ff1e7230 */ /* 0x102fe40000004100 */
[----:B------:R-:W-:Y:S02]  /*10060*/  HADD2.F32 R33, -RZ, R33.H1_H1 ;  /* 0x30000021ff217230 */ /* 0x000fe40000004100 */
[----:B------:R-:W-:Y:S02]  /*10070*/  HADD2.F32 R29, -RZ, R32.H0_H0 ;  /* 0x20000020ff1d7230 */ /* 0x000fe40000004100 */
[----:B------:R-:W-:Y:S02]  /*10080*/  HADD2.F32 R31, -RZ, R34.H0_H0 ;  /* 0x20000022ff1f7230 */ /* 0x000fe40000004100 */
[--C-:B------:R-:W-:Y:S02]  /*10090*/  HADD2.F32 R40, -RZ, R35.reuse.H0_H0 ;  /* 0x20000023ff287230 */ /* 0x100fe40000004100 */
[----:B------:R-:W-:-:S02]  /*100a0*/  HADD2.F32 R35, -RZ, R35.H1_H1 ;  /* 0x30000023ff237230 */ /* 0x000fc40000004100 */
[--C-:B--2---:R-:W-:Y:S02]  /*100b0*/  HADD2.F32 R42, -RZ, R45.reuse.H0_H0 ;  /* 0x2000002dff2a7230 */ /* 0x104fe40000004100 */
[----:B------:R-:W-:Y:S02]  /*100c0*/  HADD2.F32 R45, -RZ, R45.H1_H1 ;  /* 0x3000002dff2d7230 */ /* 0x000fe40000004100 */
[----:B------:R-:W-:Y:S02]  /*100d0*/  HADD2.F32 R41, -RZ, R44.H0_H0 ;  /* 0x2000002cff297230 */ /* 0x000fe40000004100 */
[C---:B------:R-:W-:Y:S01]  /*100e0*/  FMUL.FTZ R67, R42.reuse, R65 ;  /* 0x000000412a437220 */ /* 0x040fe20000410000 */
[-C--:B------:R-:W-:Y:S01]  /*100f0*/  FMUL.FTZ R87, R42, R63.reuse ;  /* 0x0000003f2a577220 */ /* 0x080fe20000410000 */
[----:B------:R-:W-:Y:S02]  /*10100*/  HADD2.F32 R42, -RZ, R62.H0_H0 ;  /* 0x2000003eff2a7230 */ /* 0x000fe40000004100 */
[----:B------:R-:W-:Y:S01]  /*10110*/  FMUL.FTZ R66, R45, R64 ;  /* 0x000000402d427220 */ /* 0x000fe20000410000 */
[----:B------:R-:W-:Y:S01]  /*10120*/  FFMA.FTZ R67, R30, R63, -R67 ;  /* 0x0000003f1e437223 */ /* 0x000fe20000010843 */
[----:B------:R-:W-:-:S02]  /*10130*/  HADD2.F32 R62, -RZ, R83.H0_H0 ;  /* 0x20000053ff3e7230 */ /* 0x000fc40000004100 */
[----:B------:R-:W-:Y:S01]  /*10140*/  FFMA.FTZ R87, R30, R65, R87 ;  /* 0x000000411e577223 */ /* 0x000fe20000010057 */
[----:B------:R-:W-:Y:S02]  /*10150*/  HADD2.F32 R30, -RZ, R85.H0_H0 ;  /* 0x20000055ff1e7230 */ /* 0x000fe40000004100 */
[-C--:B------:R-:W-:Y:S01]  /*10160*/  FFMA.FTZ R88, R33, R42.reuse, -R66 ;  /* 0x0000002a21587223 */ /* 0x080fe20000010842 */
[----:B------:R-:W-:Y:S01]  /*10170*/  FMUL.FTZ R90, R45, R42 ;  /* 0x0000002a2d5a7220 */ /* 0x000fe20000410000 */
[C---:B------:R-:W-:Y:S01]  /*10180*/  FMUL.FTZ R66, R41.reuse, R62 ;  /* 0x0000003e29427220 */ /* 0x040fe20000410000 */
[----:B------:R-:W-:Y:S02]  /*10190*/  HADD2.F32 R43, -RZ, R46.H0_H0 ;  /* 0x2000002eff2b7230 */ /* 0x000fe40000004100 */
[-C--:B------:R-:W-:Y:S01]  /*101a0*/  FMUL.FTZ R41, R41, R30.reuse ;  /* 0x0000001e29297220 */ /* 0x080fe20000410000 */
[----:B------:R-:W-:Y:S02]  /*101b0*/  HADD2.F32 R42, -RZ, R84.H0_H0 ;  /* 0x20000054ff2a7230 */ /* 0x000fe40000004100 */
[----:B------:R-:W-:Y:S01]  /*101c0*/  FFMA.FTZ R66, R29, R30, -R66 ;  /* 0x0000001e1d427223 */ /* 0x000fe20000010842 */
[----:B0-----:R-:W-:-:S02]  /*101d0*/  HADD2.F32 R61, -RZ, R47.H0_H0 ;  /* 0x2000002fff3d7230 */ /* 0x001fc40000004100 */
[----:B------:R-:W-:Y:S01]  /*101e0*/  FFMA.FTZ R45, R29, R62, R41 ;  /* 0x0000003e1d2d7223 */ /* 0x000fe20000010029 */
[----:B------:R-:W-:Y:S02]  /*101f0*/  HADD2.F32 R30, -RZ, R86.H0_H0 ;  /* 0x20000056ff1e7230 */ /* 0x000fe40000004100 */
[----:B------:R-:W-:Y:S01]  /*10200*/  FMUL.FTZ R62, R43, R42 ;  /* 0x0000002a2b3e7220 */ /* 0x000fe20000410000 */
[----:B------:R-:W-:Y:S02]  /*10210*/  HADD2.F32 R84, -RZ, R84.H1_H1 ;  /* 0x30000054ff547230 */ /* 0x000fe40000004100 */
[----:B------:R-:W-:Y:S01]  /*10220*/  FFMA.FTZ R90, R33, R64, R90 ;  /* 0x00000040215a7223 */ /* 0x000fe2000001005a */
[----:B------:R-:W-:Y:S02]  /*10230*/  HADD2.F32 R86, -RZ, R86.H1_H1 ;  /* 0x30000056ff567230 */ /* 0x000fe40000004100 */
[-C--:B------:R-:W-:Y:S01]  /*10240*/  FMUL.FTZ R64, R43, R30.reuse ;  /* 0x0000001e2b407220 */ /* 0x080fe20000410000 */
[----:B------:R-:W-:Y:S01]  /*10250*/  FFMA.FTZ R63, R31, R30, -R62 ;  /* 0x0000001e1f3f7223 */ /* 0x000fe2000001083e */
[----:B------:R-:W-:Y:S01]  /*10260*/  FMUL.FTZ R29, R61, R84 ;  /* 0x000000543d1d7220 */ /* 0x000fe20000410000 */
[----:B------:R-:W-:-:S02]  /*10270*/  HADD2.F32 R47, -RZ, R47.H1_H1 ;  /* 0x3000002fff2f7230 */ /* 0x000fc40000004100 */
[----:B------:R-:W-:Y:S01]  /*10280*/  FMUL.FTZ R61, R61, R86 ;  /* 0x000000563d3d7220 */ /* 0x000fe20000410000 */
[----:B------:R-:W-:Y:S02]  /*10290*/  HADD2.F32 R62, -RZ, R89.H0_H0 ;  /* 0x20000059ff3e7230 */ /* 0x000fe40000004100 */
[----:B------:R-:W-:Y:S01]  /*102a0*/  FFMA.FTZ R64, R31, R42, R64 ;  /* 0x0000002a1f407223 */ /* 0x000fe20000010040 */
[----:B------:R-:W-:Y:S02]  /*102b0*/  HADD2.F32 R30, -RZ, R93.H0_H0 ;  /* 0x2000005dff1e7230 */ /* 0x000fe40000004100 */
[C---:B------:R-:W-:Y:S01]  /*102c0*/  FFMA.FTZ R86, R40.reuse, R86, -R29 ;  /* 0x0000005628567223 */ /* 0x040fe2000001081d */
[----:B------:R-:W-:Y:S01]  /*102d0*/  FFMA.FTZ R61, R40, R84, R61 ;  /* 0x00000054283d7223 */ /* 0x000fe2000001003d */
[----:B------:R-:W-:Y:S02]  /*102e0*/  HADD2.F32 R44, -RZ, R44.H1_H1 ;  /* 0x3000002cff2c7230 */ /* 0x000fe40000004100 */
[----:B------:R-:W-:Y:S01]  /*102f0*/  FMUL.FTZ R42, R47, R62 ;  /* 0x0000003e2f2a7220 */ /* 0x000fe20000410000 */
[----:B------:R-:W-:-:S02]  /*10300*/  HADD2.F32 R46, -RZ, R46.H1_H1 ;  /* 0x3000002eff2e7230 */ /* 0x000fc40000004100 */
        /* <DEDUP_REMOVED lines=10> */
[----:B------:R-:W-:Y:S01]  /*103b0*/  FMUL.FTZ R44, R44, R29 ;  /* 0x0000001d2c2c7220 */ /* 0x000fe20000410000 */
[----:B------:R-:W-:Y:S02]  /*103c0*/  HADD2.F32 R34, -RZ, R34.H1_H1 ;  /* 0x30000022ff227230 */ /* 0x000fe40000004100 */
        /* <DEDUP_REMOVED lines=15> */
.L_x_2905:
[----:B------:R-:W-:Y:S05]  /*104c0*/  BSYNC B2 ;  /* 0x0000000000027941 */ /* 0x000fea0003800000 */
.L_x_2904:
[----:B------:R-:W-:Y:S05]  /*104d0*/  @P2 BRA `(.L_x_2901) ;  /* 0x0000000400802947 */ /* 0x000fea0003800000 */
[----:B--2---:R-:W2:Y:S04]  /*104e0*/  LDL R28, [R1+0x5c] ;  /* 0x00005c00011c7983 */ /* 0x004ea80000100800 */
[----:B------:R-:W3:Y:S01]  /*104f0*/  LDL R66, [R1+0x7c] ;  /* 0x00007c0001427983 */ /* 0x000ee20000100800 */
[--C-:B-1----:R-:W-:Y:S01]  /*10500*/  SHF.R.U32.HI R44, RZ, 0x10, R37.reuse ;  /* 0x00000010ff2c7819 */ /* 0x102fe20000011625 */
[----:B------:R-:W-:Y:S01]  /*10510*/  HADD2.F32 R41, -RZ, R77.H1_H1 ;  /* 0x3000004dff297230 */ /* 0x000fe20000004100 */
[----:B0-----:R-:W-:Y:S01]  /*10520*/  SHF.R.U64 R61, R36, 0x10, R37 ;  /* 0x00000010243d7819 */ /* 0x001fe20000001225 */
[--C-:B------:R-:W-:Y:S01]  /*10530*/  HADD2.F32 R42, -RZ, R75.reuse.H1_H1 ;  /* 0x3000004bff2a7230 */ /* 0x100fe20000004100 */
[--C-:B------:R-:W-:Y:S01]  /*10540*/  SHF.R.U32.HI R43, RZ, 0x10, R25.reuse ;  /* 0x00000010ff2b7819 */ /* 0x100fe20000011619 */
[----:B------:R-:W-:Y:S01]  /*10550*/  HADD2.F32 R44, -RZ, R44.H0_H0 ;  /* 0x2000002cff2c7230 */ /* 0x000fe20000004100 */
[----:B------:R-:W-:Y:S01]  /*10560*/  SHF.R.U64 R65, R24, 0x10, R25 ;  /* 0x0000001018417819 */ /* 0x000fe20000001219 */
[----:B------:R-:W-:Y:S01]  /*10570*/  HADD2.F32 R75, -RZ, R75.H0_H0 ;  /* 0x2000004bff4b7230 */ /* 0x000fe20000004100 */
[--C-:B------:R-:W-:Y:S01]  /*10580*/  SHF.R.U64 R47, R38, 0x10, R39.reuse ;  /* 0x00000010262f7819 */ /* 0x100fe20000001227 */
[----:B------:R-:W-:Y:S01]  /*10590*/  HADD2.F32 R77, -RZ, R77.H0_H0 ;  /* 0x2000004dff4d7230 */ /* 0x000fe20000004100 */
[----:B------:R-:W-:-:S02]  /*105a0*/  SHF.R.U32.HI R45, RZ, 0x10, R39 ;  /* 0x00000010ff2d7819 */ /* 0x000fc40000011627 */
[--C-:B------:R-:W-:Y:S02]  /*105b0*/  SHF.R.U32.HI R63, RZ, 0x10, R27.reuse ;  /* 0x00000010ff3f7819 */ /* 0x100fe4000001161b */
[----:B------:R-:W-:Y:S02]  /*105c0*/  SHF.R.U64 R64, R26, 0x10, R27 ;  /* 0x000000101a407819 */ /* 0x000fe4000000121b */
[----:B--2---:R-:W-:-:S04]  /*105d0*/  LEA.HI R71, R71, R28, RZ, 0x1d ;  /* 0x0000001c47477211 */ /* 0x004fc800078fe8ff */
[----:B------:R-:W-:Y:S02]  /*105e0*/  SHF.R.S32.HI R28, RZ, 0x1f, R71 ;  /* 0x0000001fff1c7819 */ /* 0x000fe40000011447 */
[----:B------:R-:W-:Y:S02]  /*105f0*/  SHF.L.U32 R29, R71, 0x3, RZ ;  /* 0x00000003471d7819 */ /* 0x000fe400000006ff */
[----:B------:R-:W-:Y:S02]  /*10600*/  LEA.HI R71, R28, R71, RZ, 0x3 ;  /* 0x000000471c477211 */ /* 0x000fe400078f18ff */
[----:B------:R-:W-:-:S03]  /*10610*/  LOP3.LUT R28, R216, 0x38, R29, 0xf8, !PT ;  /* 0x00000038d81c7812 */ /* 0x000fc600078ef81d */
[----:B------:R-:W-:Y:S01]  /*10620*/  IMAD.SHL.U32 R71, R71, 0x400, RZ ;  /* 0x0000040047477824 */ /* 0x000fe200078e00ff */
[----:B------:R-:W-:Y:S02]  /*10630*/  LOP3.LUT R32, R28, R217, RZ, 0x3c, !PT ;  /* 0x000000d91c207212 */ /* 0x000fe400078e3cff */
[----:B---3--:R-:W0:Y:S02]  /*10640*/  LDS.128 R28, [R66] ;  /* 0x00000000421c7984 */ /* 0x008e240000000c00 */
[----:B------:R-:W-:-:S04]  /*10650*/  LOP3.LUT R71, R71, 0x7fffe000, RZ, 0xc0, !PT ;  /* 0x7fffe00047477812 */ /* 0x000fc800078ec0ff */
        /* <DEDUP_REMOVED lines=72> */
.L_x_2901:
[----:B------:R-:W-:Y:S05]  /*10ae0*/  BSYNC B1 ;  /* 0x0000000000017941 */ /* 0x000fea0003800000 */
.L_x_2900:
[----:B------:R-:W-:-:S13]  /*10af0*/  ISETP.GE.AND P0, PT, R237, R0, PT ;  /* 0x00000000ed00720c */ /* 0x000fda0003f06270 */
[----:B------:R-:W-:Y:S05]  /*10b00*/  @P0 BRA `(.L_x_2881) ;  /* 0x0000001000c40947 */ /* 0x000fea0003800000 */
[----:B-12---:R-:W1:Y:S01]  /*10b10*/  LDC R33, c[0x0][0x3f4] ;  /* 0x0000fd00ff217b82 */ /* 0x006e620000000800 */
[----:B------:R-:W-:Y:S01]  /*10b20*/  BSSY B1, `(.L_x_2906) ;  /* 0x000006b000017945 */ /* 0x000fe20003800000 */
[----:B------:R-:W-:Y:S02]  /*10b30*/  SHF.R.U32.HI R60, RZ, 0x3, R215 ;  /* 0x00000003ff3c7819 */ /* 0x000fe400000116d7 */
[-C--:B-1----:R-:W-:Y:S02]  /*10b40*/  ISETP.GE.AND P0, PT, R18, R33.reuse, PT ;  /* 0x000000211200720c */ /* 0x082fe40003f06270 */
[-C--:B------:R-:W-:Y:S02]  /*10b50*/  ISETP.GE.AND P1, PT, R206, R33.reuse, PT ;  /* 0x00000021ce00720c */ /* 0x080fe40003f26270 */
[----:B------:R-:W-:-:S09]  /*10b60*/  ISETP.GE.AND P2, PT, R207, R33, PT ;  /* 0x00000021cf00720c */ /* 0x000fd20003f46270 */
[----:B------:R-:W-:Y:S05]  /*10b70*/  @P0 BRA `(.L_x_2907) ;  /* 0x0000000400940947 */ /* 0x000fea0003800000 */
[----:B0-----:R-:W2:Y:S01]  /*10b80*/  LDL R61, [R1+0x80] ;  /* 0x00008000013d7983 */ /* 0x001ea20000100800 */
[----:B---3--:R-:W0:Y:S02]  /*10b90*/  S2R R25, SR_TID.X ;  /* 0x0000000000197919 */ /* 0x008e240000002100 */
[----:B0-----:R-:W-:-:S05]  /*10ba0*/  VIADD R25, R25, 0xffffff80 ;  /* 0xffffff8019197836 */ /* 0x001fca0000000000 */
        /* <DEDUP_REMOVED lines=11> */
[----:B------:R-:W-:-:S04]  /*10c60*/  LOP3.LUT R0, R25, 0x7fffe000, RZ, 0xc0, !PT ;  /* 0x7fffe00019007812 */ /* 0x000fc800078ec0ff */
[----:B------:R-:W-:-:S05]  /*10c70*/  IADD3 R29, R29, R0, R220 ;  /* 0x000000001d1d7210 */ /* 0x000fca0007ffe0dc */
[----:B------:R-:W-:-:S05]  /*10c80*/  IMAD R0, R29, 0x2, R16 ;  /* 0x000000021d007824 */ /* 0x000fca00078e0210 */
[----:B------:R-:W0:Y:S01]  /*10c90*/  LDS.128 R28, [R0+0x15400] ;  /* 0x01540000001c7984 */ /* 0x000e220000000c00 */
[----:B------:R-:W-:Y:S01]  /*10ca0*/  SHF.R.U32.HI R39, RZ, 0x10, R5 ;  /* 0x00000010ff277819 */ /* 0x000fe20000011605 */
[----:B------:R-:W-:Y:S01]  /*10cb0*/  HADD2.F32 R37, -RZ, R81.H1_H1 ;  /* 0x30000051ff257230 */ /* 0x000fe20000004100 */
[--C-:B------:R-:W-:Y:S01]  /*10cc0*/  SHF.R.U64 R47, R48, 0x10, R49.reuse ;  /* 0x00000010302f7819 */ /* 0x100fe20000001231 */
[----:B------:R-:W-:Y:S01]  /*10cd0*/  HADD2.F32 R38, -RZ, R79.H1_H1 ;  /* 0x3000004fff267230 */ /* 0x000fe20000004100 */
[----:B------:R-:W-:Y:S01]  /*10ce0*/  SHF.R.U32.HI R48, RZ, 0x10, R49 ;  /* 0x00000010ff307819 */ /* 0x000fe20000011631 */
[----:B------:R-:W-:Y:S01]  /*10cf0*/  HADD2.F32 R39, -RZ, R39.H0_H0 ;  /* 0x20000027ff277230 */ /* 0x000fe20000004100 */
[----:B------:R-:W-:Y:S01]  /*10d00*/  SHF.R.U64 R45, R4, 0x10, R5 ;  /* 0x00000010042d7819 */ /* 0x000fe20000001205 */
[----:B------:R-:W-:Y:S02]  /*10d10*/  HADD2.F32 R79, -RZ, R79.H0_H0 ;  /* 0x2000004fff4f7230 */ /* 0x000fe40000004100 */
[----:B------:R-:W-:Y:S01]  /*10d20*/  HADD2.F32 R81, -RZ, R81.H0_H0 ;  /* 0x20000051ff517230 */ /* 0x000fe20000004100 */
[----:B------:R-:W-:-:S02]  /*10d30*/  SHF.R.U64 R46, R50, 0x10, R51 ;  /* 0x00000010322e7819 */ /* 0x000fc40000001233 */
[----:B------:R-:W-:Y:S02]  /*10d40*/  SHF.R.U64 R43, R6, 0x10, R7 ;  /* 0x00000010062b7819 */ /* 0x000fe40000001207 */
[----:B------:R-:W-:Y:S02]  /*10d50*/  SHF.R.U32.HI R50, RZ, 0x10, R51 ;  /* 0x00000010ff327819 */ /* 0x000fe40000011633 */
[----:B------:R-:W-:Y:S01]  /*10d60*/  SHF.R.U32.HI R41, RZ, 0x10, R7 ;  /* 0x00000010ff297819 */ /* 0x000fe20000011607 */
[--C-:B0-----:R-:W-:Y:S02]  /*10d70*/  HADD2.F32 R32, -RZ, R29.reuse.H0_H0 ;  /* 0x2000001dff207230 */ /* 0x101fe40000004100 */
[----:B------:R-:W-:Y:S02]  /*10d80*/  HADD2.F32 R34, -RZ, R29.H1_H1 ;  /* 0x3000001dff227230 */ /* 0x000fe40000004100 */
[----:B------:R-:W-:Y:S02]  /*10d90*/  HADD2.F32 R29, -RZ, R28.H0_H0 ;  /* 0x2000001cff1d7230 */ /* 0x000fe40000004100 */
[C---:B------:R-:W-:Y:S01]  /*10da0*/  FMUL.FTZ R40, R32.reuse, R38 ;  /* 0x0000002620287220 */ /* 0x040fe20000410000 */
[----:B------:R-:W-:Y:S01]  /*10db0*/  FMUL.FTZ R42, R32, R37 ;  /* 0x00000025202a7220 */ /* 0x000fe20000410000 */
[----:B------:R-:W-:-:S02]  /*10dc0*/  HADD2.F32 R32, -RZ, R48.H0_H0 ;  /* 0x20000030ff207230 */ /* 0x000fc40000004100 */
[----:B------:R-:W-:Y:S01]  /*10dd0*/  FMUL.FTZ R44, R34, R39 ;  /* 0x00000027222c7220 */ /* 0x000fe20000410000 */
[----:B------:R-:W-:Y:S02]  /*10de0*/  HADD2.F32 R35, -RZ, R30.H0_H0 ;  /* 0x2000001eff237230 */ /* 0x000fe40000004100 */
[--C-:B------:R-:W-:Y:S02]  /*10df0*/  HADD2.F32 R36, -RZ, R31.reuse.H0_H0 ;  /* 0x2000001fff247230 */ /* 0x100fe40000004100 */
[----:B------:R-:W-:Y:S02]  /*10e00*/  HADD2.F32 R31, -RZ, R31.H1_H1 ;  /* 0x3000001fff1f7230 */ /* 0x000fe40000004100 */
[----:B------:R-:W-:Y:S02]  /*10e10*/  HADD2.F32 R28, -RZ, R28.H1_H1 ;  /* 0x3000001cff1c7230 */ /* 0x000fe40000004100 */
[----:B------:R-:W-:Y:S01]  /*10e20*/  HADD2.F32 R30, -RZ, R30.H1_H1 ;  /* 0x3000001eff1e7230 */ /* 0x000fe20000004100 */
[----:B--2---:R-:W0:Y:S02]  /*10e30*/  LDS.128 R24, [R61] ;  /* 0x000000003d187984 */ /* 0x004e240000000c00 */
[----:B0-----:R-:W-:-:S02]  /*10e40*/  HADD2.F32 R5, -RZ, R25.H0_H0 ;  /* 0x20000019ff057230 */ /* 0x001fc40000004100 */
[----:B------:R-:W-:Y:S02]  /*10e50*/  HADD2.F32 R25, -RZ, R25.H1_H1 ;  /* 0x30000019ff197230 */ /* 0x000fe40000004100 */
[----:B------:R-:W-:Y:S02]  /*10e60*/  HADD2.F32 R4, -RZ, R24.H0_H0 ;  /* 0x20000018ff047230 */ /* 0x000fe40000004100 */
[C---:B------:R-:W-:Y:S01]  /*10e70*/  FFMA.FTZ R40, R5.reuse, R37, -R40 ;  /* 0x0000002505287223 */ /* 0x040fe20000010828 */
[----:B------:R-:W-:Y:S01]  /*10e80*/  FFMA.FTZ R42, R5, R38, R42 ;  /* 0x00000026052a7223 */ /* 0x000fe2000001002a */
[----:B------:R-:W-:Y:S01]  /*10e90*/  FMUL.FTZ R5, R29, R79 ;  /* 0x0000004f1d057220 */ /* 0x000fe20000410000 */
[-C--:B------:R-:W-:Y:S01]  /*10ea0*/  FMUL.FTZ R38, R34, R32.reuse ;  /* 0x0000002022267220 */ /* 0x080fe20000410000 */
[----:B------:R-:W-:Y:S01]  /*10eb0*/  FFMA.FTZ R37, R25, R32, -R44 ;  /* 0x0000002019257223 */ /* 0x000fe2000001082c */
[----:B------:R-:W-:Y:S02]  /*10ec0*/  HADD2.F32 R32, -RZ, R80.H0_H0 ;  /* 0x20000050ff207230 */ /* 0x000fe40000004100 */
[-C--:B------:R-:W-:Y:S01]  /*10ed0*/  FMUL.FTZ R34, R29, R81.reuse ;  /* 0x000000511d227220 */ /* 0x080fe20000410000 */
[----:B------:R-:W-:Y:S01]  /*10ee0*/  FFMA.FTZ R81, R4, R81, -R5 ;  /* 0x0000005104517223 */ /* 0x000fe20000010805 */
[----:B------:R-:W-:-:S02]  /*10ef0*/  HADD2.F32 R5, -RZ, R82.H0_H0 ;  /* 0x20000052ff057230 */ /* 0x000fc40000004100 */
[----:B------:R-:W-:Y:S01]  /*10f00*/  FFMA.FTZ R39, R25, R39, R38 ;  /* 0x0000002719277223 */ /* 0x000fe20000010026 */
[----:B------:R-:W-:Y:S02]  /*10f10*/  HADD2.F32 R6, -RZ, R26.H0_H0 ;  /* 0x2000001aff067230 */ /* 0x000fe40000004100 */
[C---:B------:R-:W-:Y:S01]  /*10f20*/  FMUL.FTZ R25, R35.reuse, R32 ;  /* 0x0000002023197220 */ /* 0x040fe20000410000 */
[----:B------:R-:W-:Y:S02]  /*10f30*/  HADD2.F32 R82, -RZ, R82.H1_H1 ;  /* 0x30000052ff527230 */ /* 0x000fe40000004100 */
[----:B------:R-:W-:Y:S02]  /*10f40*/  HADD2.F32 R80, -RZ, R80.H1_H1 ;  /* 0x30000050ff507230 */ /* 0x000fe40000004100 */
[----:B------:R-:W-:Y:S01]  /*10f50*/  FFMA.FTZ R79, R4, R79, R34 ;  /* 0x0000004f044f7223 */ /* 0x000fe20000010022 */
[----:B------:R-:W-:Y:S01]  /*10f60*/  FMUL.FTZ R29, R35, R5 ;  /* 0x00000005231d7220 */ /* 0x000fe20000410000 */
[----:B------:R-:W-:-:S02]  /*10f70*/  HADD2.F32 R7, -RZ, R27.H0_H0 ;  /* 0x2000001bff077230 */ /* 0x000fc40000004100 */
[----:B------:R-:W-:Y:S01]  /*10f80*/  FFMA.FTZ R35, R6, R5, -R25 ;  /* 0x0000000506237223 */ /* 0x000fe20000010819 */
[----:B------:R-:W-:Y:S02]  /*10f90*/  HADD2.F32 R34, -RZ, R41.H0_H0 ;  /* 0x20000029ff227230 */ /* 0x000fe40000004100 */
[C---:B------:R-:W-:Y:S01]  /*10fa0*/  FMUL.FTZ R38, R36.reuse, R80 ;  /* 0x0000005024267220 */ /* 0x040fe20000410000 */
[----:B------:R-:W-:Y:S02]  /*10fb0*/  HADD2.F32 R4, -RZ, R50.H0_H0 ;  /* 0x20000032ff047230 */ /* 0x000fe40000004100 */
[----:B------:R-:W-:Y:S01]  /*10fc0*/  FMUL.FTZ R5, R36, R82 ;  /* 0x0000005224057220 */ /* 0x000fe20000410000 */
[----:B------:R-:W-:Y:S02]  /*10fd0*/  HADD2.F32 R27, -RZ, R27.H1_H1 ;  /* 0x3000001bff1b7230 */ /* 0x000fe40000004100 */
[----:B------:R-:W-:Y:S01]  /*10fe0*/  FFMA.FTZ R32, R6, R32, R29 ;  /* 0x0000002006207223 */ /* 0x000fe2000001001d */
[----:B------:R-:W-:Y:S01]  /*10ff0*/  FMUL.FTZ R6, R31, R34 ;  /* 0x000000221f067220 */ /* 0x000fe20000410000 */
[C---:B------:R-:W-:Y:S01]  /*11000*/  FFMA.FTZ R38, R7.reuse, R82, -R38 ;  /* 0x0000005207267223 */ /* 0x040fe20000010826 */
[----:B------:R-:W-:Y:S01]  /*11010*/  FFMA.FTZ R80, R7, R80, R5 ;  /* 0x0000005007507223 */ /* 0x000fe20000010005 */
[----:B------:R-:W-:Y:S01]  /*11020*/  FMUL.FTZ R36, R31, R4 ;  /* 0x000000041f247220 */ /* 0x000fe20000410000 */
[----:B------:R-:W-:-:S02]  /*11030*/  HADD2.F32 R25, -RZ, R45.H0_H0 ;  /* 0x2000002dff197230 */ /* 0x000fc40000004100 */
[----:B------:R-:W-:Y:S02]  /*11040*/  HADD2.F32 R29, -RZ, R43.H0_H0 ;  /* 0x2000002bff1d7230 */ /* 0x000fe40000004100 */
[----:B------:R-:W-:Y:S02]  /*11050*/  HADD2.F32 R5, -RZ, R47.H0_H0 ;  /* 0x2000002fff057230 */ /* 0x000fe40000004100 */
[----:B------:R-:W-:Y:S02]  /*11060*/  HADD2.F32 R7, -RZ, R46.H0_H0 ;  /* 0x2000002eff077230 */ /* 0x000fe40000004100 */
[C---:B------:R-:W-:Y:S01]  /*11070*/  FFMA.FTZ R41, R27.reuse, R4, -R6 ;  /* 0x000000041b297223 */ /* 0x040fe20000010806 */
[----:B------:R-:W-:Y:S02]  /*11080*/  HADD2.F32 R24, -RZ, R24.H1_H1 ;  /* 0x30000018ff187230 */ /* 0x000fe40000004100 */
[----:B------:R-:W-:Y:S01]  /*11090*/  FFMA.FTZ R43, R27, R34, R36 ;  /* 0x000000221b2b7223 */ /* 0x000fe20000010024 */
[----:B------:R-:W-:-:S02]  /*110a0*/  HADD2.F32 R26, -RZ, R26.H1_H1 ;  /* 0x3000001aff1a7230 */ /* 0x000fc40000004100 */
        /* <DEDUP_REMOVED lines=8> */
[----:B------:R-:W-:Y:S02]  /*11130*/  F2FP.F16.F32.PACK_AB R7, R41, R38 ;  /* 0x000000262907723e */ /* 0x000fe400000000ff */
[----:B------:R-:W-:-:S02]  /*11140*/  F2FP.F16.F32.PACK_AB R5, R37, R40 ;  /* 0x000000282505723e */ /* 0x000fc400000000ff */
[----:B------:R-:W-:Y:S02]  /*11150*/  F2FP.F16.F32.PACK_AB R4, R4, R81 ;  /* 0x000000510404723e */ /* 0x000fe400000000ff */
[----:B------:R-:W-:Y:S02]  /*11160*/  F2FP.F16.F32.PACK_AB R6, R6, R35 ;  /* 0x000000230606723e */ /* 0x000fe400000000ff */
[----:B------:R-:W-:Y:S02]  /*11170*/  F2FP.F16.F32.PACK_AB R27, R43, R80 ;  /* 0x000000502b1b723e */ /* 0x000fe400000000ff */
[----:B------:R-:W-:Y:S02]  /*11180*/  F2FP.F16.F32.PACK_AB R25, R39, R42 ;  /* 0x0000002a2719723e */ /* 0x000fe400000000ff */
[----:B------:R-:W-:Y:S02]  /*11190*/  F2FP.F16.F32.PACK_AB R24, R24, R79 ;  /* 0x0000004f1818723e */ /* 0x000fe400000000ff */
[----:B------:R-:W-:Y:S01]  /*111a0*/  F2FP.F16.F32.PACK_AB R26, R29, R32 ;  /* 0x000000201d1a723e */ /* 0x000fe200000000ff */
[----:B------:R1:W-:Y:S04]  /*111b0*/  STS.128 [R61], R4 ;  /* 0x000000043d007388 */ /* 0x0003e80000000c00 */
[----:B------:R1:W-:Y:S02]  /*111c0*/  STS.128 [R0+0x15400], R24 ;  /* 0x0154001800007388 */ /* 0x0003e40000000c00 */
.L_x_2907:
[----:B------:R-:W-:Y:S05]  /*111d0*/  BSYNC B1 ;  /* 0x0000000000017941 */ /* 0x000fea0003800000 */
.L_x_2906:
[----:B------:R-:W-:Y:S04]  /*111e0*/  BSSY B1, `(.L_x_2908) ;  /* 0x0000062000017945 */ /* 0x000fe80003800000 */
[----:B------:R-:W-:Y:S05]  /*111f0*/  @P1 BRA `(.L_x_2909) ;  /* 0x0000000400801947 */ /* 0x000fea0003800000 */
[----:B-1----:R-:W2:Y:S04]  /*11200*/  LDL R0, [R1+0x58] ;  /* 0x0000580001007983 */ /* 0x002ea80000100800 */
[----:B------:R-:W4:Y:S01]  /*11210*/  LDL R47, [R1+0x78] ;  /* 0x00007800012f7983 */ /* 0x000f220000100800 */
[----:B------:R-:W-:Y:S01]  /*11220*/  SHF.R.U64 R46, R52, 0x10, R53 ;  /* 0x00000010342e7819 */ /* 0x000fe20000001235 */
[----:B------:R-:W-:Y:S01]  /*11230*/  HADD2.F32 R35, -RZ, R73.H1_H1 ;  /* 0x30000049ff237230 */ /* 0x000fe20000004100 */
[----:B------:R-:W-:Y:S01]  /*11240*/  SHF.R.U32.HI R32, RZ, 0x10, R9 ;  /* 0x00000010ff207819 */ /* 0x000fe20000011609 */
[--C-:B------:R-:W-:Y:S01]  /*11250*/  HADD2.F32 R37, -RZ, R70.reuse.H1_H1 ;  /* 0x30000046ff257230 */ /* 0x100fe20000004100 */
[----:B------:R-:W-:Y:S01]  /*11260*/  SHF.R.U32.HI R52, RZ, 0x10, R53 ;  /* 0x00000010ff347819 */ /* 0x000fe20000011635 */
[----:B------:R-:W-:Y:S01]  /*11270*/  HADD2.F32 R70, -RZ, R70.H0_H0 ;  /* 0x20000046ff467230 */ /* 0x000fe20000004100 */
[----:B------:R-:W-:Y:S01]  /*11280*/  SHF.R.U64 R44, R8, 0x10, R9 ;  /* 0x00000010082c7819 */ /* 0x000fe20000001209 */
[----:B------:R-:W-:Y:S01]  /*11290*/  HADD2.F32 R32, -RZ, R32.H0_H0 ;  /* 0x20000020ff207230 */ /* 0x000fe20000004100 */
[----:B------:R-:W-:-:S02]  /*112a0*/  SHF.R.U32.HI R38, RZ, 0x10, R11 ;  /* 0x00000010ff267819 */ /* 0x000fc4000001160b */
[--C-:B------:R-:W-:Y:S02]  /*112b0*/  SHF.R.U64 R45, R54, 0x10, R55.reuse ;  /* 0x00000010362d7819 */ /* 0x100fe40000001237 */
[----:B------:R-:W-:Y:S02]  /*112c0*/  SHF.R.U32.HI R54, RZ, 0x10, R55 ;  /* 0x00000010ff367819 */ /* 0x000fe40000011637 */
[----:B------:R-:W-:Y:S02]  /*112d0*/  SHF.R.U64 R43, R10, 0x10, R11 ;  /* 0x000000100a2b7819 */ /* 0x000fe4000000120b */
[----:B--2---:R-:W-:-:S04]  /*112e0*/  LEA.HI R0, R33, R0, RZ, 0x1d ;  /* 0x0000000021007211 */ /* 0x004fc800078fe8ff */
[----:B------:R-:W-:Y:S01]  /*112f0*/  SHF.R.S32.HI R5, RZ, 0x1f, R0 ;  /* 0x0000001fff057819 */ /* 0x000fe20000011400 */
[----:B------:R-:W-:-:S03]  /*11300*/  IMAD.SHL.U32 R4, R0, 0x8, RZ ;  /* 0x0000000800047824 */ /* 0x000fc600078e00ff */
[----:B------:R-:W-:Y:S02]  /*11310*/  LEA.HI R5, R5, R0, RZ, 0x3 ;  /* 0x0000000005057211 */ /* 0x000fe400078f18ff */
[----:B------:R-:W-:-:S03]  /*11320*/  LOP3.LUT R0, R215, 0x38, R4, 0xf8, !PT ;  /* 0x00000038d7007812 */ /* 0x000fc600078ef804 */
[----:B------:R-:W-:Y:S01]  /*11330*/  IMAD.SHL.U32 R5, R5, 0x400, RZ ;  /* 0x0000040005057824 */ /* 0x000fe200078e00ff */
[----:B---3--:R-:W-:-:S04]  /*11340*/  LOP3.LUT R25, R0, R60, RZ, 0x3c, !PT ;  /* 0x0000003c00197212 */ /* 0x008fc800078e3cff */
[----:B------:R-:W-:Y:S02]  /*11350*/  LOP3.LUT R0, R5, 0x7fffe000, RZ, 0xc0, !PT ;  /* 0x7fffe00005007812 */ /* 0x000fe400078ec0ff */
[----:B----4-:R-:W1:Y:S02]  /*11360*/  LDS.128 R4, [R47] ;  /* 0x000000002f047984 */ /* 0x010e640000000c00 */
        /* <DEDUP_REMOVED lines=16> */
[C---:B------:R-:W-:Y:S01]  /*11470*/  FFMA.FTZ R39, R8.reuse, R35, -R39 ;  /* 0x0000002308277223 */ /* 0x040fe20000010827 */
[----:B------:R-:W-:Y:S01]  /*11480*/  FFMA.FTZ R41, R8, R37, R41 ;  /* 0x0000002508297223 */ /* 0x000fe20000010029 */
[----:B------:R-:W-:-:S02]  /*11490*/  HADD2.F32 R8, -RZ, R73.H0_H0 ;  /* 0x20000049ff087230 */ /* 0x000fc40000004100 */
[-C--:B------:R-:W-:Y:S01]  /*114a0*/  FMUL.FTZ R36, R29, R28.reuse ;  /* 0x0000001c1d247220 */ /* 0x080fe20000410000 */
[----:B------:R-:W-:Y:S01]  /*114b0*/  FFMA.FTZ R34, R9, R28, -R34 ;  /* 0x0000001c09227223 */ /* 0x000fe20000010822 */
[----:B------:R-:W-:Y:S01]  /*114c0*/  FMUL.FTZ R28, R25, R70 ;  /* 0x00000046191c7220 */ /* 0x000fe20000410000 */
[----:B------:R-:W-:Y:S02]  /*114d0*/  HADD2.F32 R29, -RZ, R72.H0_H0 ;  /* 0x20000048ff1d7230 */ /* 0x000fe40000004100 */
[----:B------:R-:W-:Y:S01]  /*114e0*/  FFMA.FTZ R36, R9, R32, R36 ;  /* 0x0000002009247223 */ /* 0x000fe20000010024 */
[----:B------:R-:W-:Y:S02]  /*114f0*/  HADD2.F32 R30, -RZ, R26.H0_H0 ;  /* 0x2000001aff1e7230 */ /* 0x000fe40000004100 */
[-C--:B------:R-:W-:Y:S01]  /*11500*/  FMUL.FTZ R25, R25, R8.reuse ;  /* 0x0000000819197220 */ /* 0x080fe20000410000 */
[----:B------:R-:W-:Y:S02]  /*11510*/  HADD2.F32 R31, -RZ, R27.H0_H0 ;  /* 0x2000001bff1f7230 */ /* 0x000fe40000004100 */
[----:B------:R-:W-:Y:S01]  /*11520*/  FFMA.FTZ R32, R5, R8, -R28 ;  /* 0x0000000805207223 */ /* 0x000fe2000001081c */
[----:B------:R-:W-:-:S02]  /*11530*/  HADD2.F32 R9, -RZ, R74.H0_H0 ;  /* 0x2000004aff097230 */ /* 0x000fc40000004100 */
[----:B------:R-:W-:Y:S01]  /*11540*/  FFMA.FTZ R70, R5, R70, R25 ;  /* 0x0000004605467223 */ /* 0x000fe20000010019 */
[----:B------:R-:W-:Y:S02]  /*11550*/  HADD2.F32 R72, -RZ, R72.H1_H1 ;  /* 0x30000048ff487230 */ /* 0x000fe40000004100 */
[C---:B------:R-:W-:Y:S01]  /*11560*/  FMUL.FTZ R5, R30.reuse, R29 ;  /* 0x0000001d1e057220 */ /* 0x040fe20000410000 */
[----:B------:R-:W-:Y:S02]  /*11570*/  HADD2.F32 R74, -RZ, R74.H1_H1 ;  /* 0x3000004aff4a7230 */ /* 0x000fe40000004100 */
[----:B------:R-:W-:Y:S01]  /*11580*/  FMUL.FTZ R25, R30, R9 ;  /* 0x000000091e197220 */ /* 0x000fe20000410000 */
[----:B------:R-:W-:Y:S02]  /*11590*/  HADD2.F32 R28, -RZ, R38.H0_H0 ;  /* 0x20000026ff1c7230 */ /* 0x000fe40000004100 */
[----:B------:R-:W-:Y:S01]  /*115a0*/  FMUL.FTZ R38, R31, R72 ;  /* 0x000000481f267220 */ /* 0x000fe20000410000 */
[----:B------:R-:W-:-:S02]  /*115b0*/  HADD2.F32 R27, -RZ, R27.H1_H1 ;  /* 0x3000001bff1b7230 */ /* 0x000fc40000004100 */
[-C--:B------:R-:W-:Y:S01]  /*115c0*/  FMUL.FTZ R31, R31, R74.reuse ;  /* 0x0000004a1f1f7220 */ /* 0x080fe20000410000 */
[----:B------:R-:W-:Y:S02]  /*115d0*/  HADD2.F32 R8, -RZ, R54.H0_H0 ;  /* 0x20000036ff087230 */ /* 0x000fe40000004100 */
[C---:B------:R-:W-:Y:S01]  /*115e0*/  FFMA.FTZ R30, R10.reuse, R9, -R5 ;  /* 0x000000090a1e7223 */ /* 0x040fe20000010805 */
[----:B------:R-:W-:Y:S01]  /*115f0*/  FFMA.FTZ R10, R10, R29, R25 ;  /* 0x0000001d0a0a7223 */ /* 0x000fe20000010019 */
        /* <DEDUP_REMOVED lines=32> */
.L_x_2909:
[----:B------:R-:W-:Y:S05]  /*11800*/  BSYNC B1 ;  /* 0x0000000000017941 */ /* 0x000fea0003800000 */
.L_x_2908:
[----:B------:R-:W-:Y:S05]  /*11810*/  @P2 BRA `(.L_x_2881) ;  /* 0x0000000400802947 */ /* 0x000fea0003800000 */
[----:B-12---:R-:W2:Y:S04]  /*11820*/  LDL R0, [R1+0x5c] ;  /* 0x00005c0001007983 */ /* 0x006ea80000100800 */
[----:B------:R-:W4:Y:S01]  /*11830*/  LDL R41, [R1+0x74] ;  /* 0x0000740001297983 */ /* 0x000f220000100800 */
[----:B---3--:R-:W-:Y:S01]  /*11840*/  SHF.R.U32.HI R30, RZ, 0x10, R13 ;  /* 0x00000010ff1e7819 */ /* 0x008fe2000001160d */
[----:B------:R-:W-:Y:S01]  /*11850*/  HADD2.F32 R29, -RZ, R21.H1_H1 ;  /* 0x30000015ff1d7230 */ /* 0x000fe20000004100 */
[--C-:B------:R-:W-:Y:S01]  /*11860*/  SHF.R.U64 R40, R56, 0x10, R57.reuse ;  /* 0x0000001038287819 */ /* 0x100fe20000001239 */
[--C-:B------:R-:W-:Y:S01]  /*11870*/  HADD2.F32 R31, -RZ, R3.reuse.H1_H1 ;  /* 0x30000003ff1f7230 */ /* 0x100fe20000004100 */
[----:B------:R-:W-:Y:S01]  /*11880*/  SHF.R.U32.HI R56, RZ, 0x10, R57 ;  /* 0x00000010ff387819 */ /* 0x000fe20000011639 */
        /* <DEDUP_REMOVED lines=9> */
[----:B------:R-:W-:Y:S01]  /*11920*/  SHF.R.S32.HI R4, RZ, 0x1f, R33 ;  /* 0x0000001fff047819 */ /* 0x000fe20000011421 */
[----:B------:R-:W-:-:S03]  /*11930*/  IMAD.SHL.U32 R0, R33, 0x8, RZ ;  /* 0x0000000821007824 */ /* 0x000fc600078e00ff */
[----:B------:R-:W-:Y:S02]  /*11940*/  LEA.HI R4, R4, R33, RZ, 0x3 ;  /* 0x0000002104047211 */ /* 0x000fe400078f18ff */
[----:B------:R-:W-:Y:S02]  /*11950*/  LOP3.LUT R0, R215, 0x38, R0, 0xf8, !PT ;  /* 0x00000038d7007812 */ /* 0x000fe400078ef800 */
[----:B------:R-:W-:Y:S02]  /*11960*/  SHF.L.U32 R4, R4, 0xa, RZ ;  /* 0x0000000a04047819 */ /* 0x000fe400000006ff */
[----:B------:R-:W-:Y:S02]  /*11970*/  LOP3.LUT R9, R0, R60, RZ, 0x3c, !PT ;  /* 0x0000003c00097212 */ /* 0x000fe400078e3cff */
        /* <DEDUP_REMOVED lines=28> */
[----:B------:R-:W-:Y:S01]  /*11b40*/  FFMA.FTZ R13, R5, R12, -R24 ;  /* 0x0000000c050d7223 */ /* 0x000fe20000010818 */
[----:B------:R-:W-:-:S02]  /*11b50*/  HADD2.F32 R27, -RZ, R11.H0_H0 ;  /* 0x2000000bff1b7230 */ /* 0x000fc40000004100 */
[----:B------:R-:W-:Y:S02]  /*11b60*/  HADD2.F32 R24, -RZ, R20.H1_H1 ;  /* 0x30000014ff187230 */ /* 0x000fe40000004100 */
[----:B------:R-:W-:Y:S01]  /*11b70*/  FFMA.FTZ R28, R5, R28, R9 ;  /* 0x0000001c051c7223 */ /* 0x000fe20000010009 */
[C---:B------:R-:W-:Y:S01]  /*11b80*/  FMUL.FTZ R5, R26.reuse, R21 ;  /* 0x000000151a057220 */ /* 0x040fe20000410000 */
[----:B------:R-:W-:Y:S02]  /*11b90*/  HADD2.F32 R12, -RZ, R69.H1_H1 ;  /* 0x30000045ff0c7230 */ /* 0x000fe40000004100 */
[----:B------:R-:W-:Y:S01]  /*11ba0*/  FMUL.FTZ R9, R26, R3 ;  /* 0x000000031a097220 */ /* 0x000fe20000410000 */
[----:B------:R-:W-:Y:S02]  /*11bb0*/  HADD2.F32 R11, -RZ, R11.H1_H1 ;  /* 0x3000000bff0b7230 */ /* 0x000fe40000004100 */
[----:B------:R-:W-:Y:S01]  /*11bc0*/  FMUL.FTZ R30, R27, R24 ;  /* 0x000000181b1e7220 */ /* 0x000fe20000410000 */
[----:B------:R-:W-:-:S02]  /*11bd0*/  HADD2.F32 R26, -RZ, R36.H0_H0 ;  /* 0x20000024ff1a7230 */ /* 0x000fc40000004100 */
[C---:B------:R-:W-:Y:S01]  /*11be0*/  FFMA.FTZ R25, R14.reuse, R3, -R5 ;  /* 0x000000030e197223 */ /* 0x040fe20000010805 */
[----:B------:R-:W-:Y:S02]  /*11bf0*/  HADD2.F32 R20, -RZ, R58.H0_H0 ;  /* 0x2000003aff147230 */ /* 0x000fe40000004100 */
[-C--:B------:R-:W-:Y:S01]  /*11c00*/  FMUL.FTZ R27, R27, R12.reuse ;  /* 0x0000000c1b1b7220 */ /* 0x080fe20000410000 */
[----:B------:R-:W-:Y:S01]  /*11c10*/  FFMA.FTZ R30, R15, R12, -R30 ;  /* 0x0000000c0f1e7223 */ /* 0x000fe2000001081e */
[----:B------:R-:W-:Y:S01]  /*11c20*/  FFMA.FTZ R14, R14, R21, R9 ;  /* 0x000000150e0e7223 */ /* 0x000fe20000010009 */
[C---:B------:R-:W-:Y:S01]  /*11c30*/  FMUL.FTZ R36, R11.reuse, R26 ;  /* 0x0000001a0b247220 */ /* 0x040fe20000410000 */
[----:B------:R-:W-:Y:S01]  /*11c40*/  FMUL.FTZ R12, R11, R20 ;  /* 0x000000140b0c7220 */ /* 0x000fe20000410000 */
[----:B------:R-:W-:Y:S02]  /*11c50*/  HADD2.F32 R8, -RZ, R8.H1_H1 ;  /* 0x30000008ff087230 */ /* 0x000fe40000004100 */
[----:B------:R-:W-:Y:S01]  /*11c60*/  FFMA.FTZ R27, R15, R24, R27 ;  /* 0x000000180f1b7223 */ /* 0x000fe2000001001b */
[----:B------:R-:W-:-:S02]  /*11c70*/  HADD2.F32 R10, -RZ, R10.H1_H1 ;  /* 0x3000000aff0a7230 */ /* 0x000fc40000004100 */
[C---:B------:R-:W-:Y:S01]  /*11c80*/  FFMA.FTZ R21, R7.reuse, R20, -R36 ;  /* 0x0000001407157223 */ /* 0x040fe20000010824 */
[----:B------:R-:W-:Y:S02]  /*11c90*/  HADD2.F32 R9, -RZ, R38.H0_H0 ;  /* 0x20000026ff097230 */ /* 0x000fe40000004100 */
[----:B------:R-:W-:Y:S01]  /*11ca0*/  FFMA.FTZ R26, R7, R26, R12 ;  /* 0x0000001a071a7223 */ /* 0x000fe2000001000c */
[----:B------:R-:W-:Y:S02]  /*11cb0*/  HADD2.F32 R11, -RZ, R37.H0_H0 ;  /* 0x20000025ff0b7230 */ /* 0x000fe40000004100 */
        /* <DEDUP_REMOVED lines=22> */
.L_x_2881:
[----:B------:R-:W-:Y:S05]  /*11e20*/  BSYNC B0 ;  /* 0x0000000000007941 */ /* 0x000fea0003800000 */
.L_x_2859:
        /* <DEDUP_REMOVED lines=8> */
.L_x_2857:
[----:B01234-:R-:W2:Y:S02]  /*11eb0*/  LDL R0, [R1+0x4c] ;  /* 0x00004c0001007983 */ /* 0x01fea40000100800 */
[----:B--2---:R-:W-:-:S13]  /*11ec0*/  R2UR UR4, R0 ;  /* 0x00000000000472ca */ /* 0x004fda00000e0000 */
[----:B------:R-:W-:-:S05]  /*11ed0*/  IMAD.U32 R0, RZ, RZ, UR4 ;  /* 0x00000004ff007e24 */ /* 0x000fca000f8e00ff */
[----:B------:R-:W-:-:S13]  /*11ee0*/  ISETP.NE.AND P0, PT, R0, 0x3, PT ;  /* 0x000000030000780c */ /* 0x000fda0003f05270 */
[----:B------:R-:W-:Y:S05]  /*11ef0*/  @!P0 BRA `(.L_x_2910) ;  /* 0x0000000000048947 */ /* 0x000fea0003800000 */
[----:B------:R-:W-:Y:S01]  /*11f00*/  BPT.TRAP 0x1 ;  /* 0x000000040000795c */ /* 0x000fe20000300000 */
.L_x_2910:
[----:B------:R-:W-:Y:S01]  /*11f10*/  IMAD R3, R205, 0x8, R16 ;  /* 0x00000008cd037824 */ /* 0x000fe200078e0210 */
[----:B------:R-:W-:-:S04]  /*11f20*/  SHF.L.U32 R0, R208, 0x1f, RZ ;  /* 0x0000001fd0007819 */ /* 0x000fc800000006ff */
[----:B------:R0:W1:Y:S01]  /*11f30*/  SYNCS.PHASECHK.TRANS64.TRYWAIT P2, [R3+URZ+0x36830], R0 ;  /* 0x03683000030075a7 */ /* 0x000062000804017f */
[----:B------:R-:W-:Y:S05]  /*11f40*/  @!P0 BRA `(.L_x_2911) ;  /* 0x0000000000048947 */ /* 0x000fea0003800000 */
[----:B------:R-:W-:Y:S01]  /*11f50*/  BPT.TRAP 0x1 ;  /* 0x000000040000795c */ /* 0x000fe20000300000 */
.L_x_2911:
[----:B------:R-:W2:Y:S02]  /*11f60*/  S2R R4, SR_TID.X ;  /* 0x0000000000047919 */ /* 0x000ea40000002100 */
[----:B--2---:R-:W-:-:S04]  /*11f70*/  LOP3.LUT R4, R4, 0x7f, RZ, 0xc0, !PT ;  /* 0x0000007f04047812 */ /* 0x004fc800078ec0ff */
[----:B------:R-:W-:Y:S01]  /*11f80*/  ISETP.NE.AND P1, PT, R4, RZ, PT ;  /* 0x000000ff0400720c */ /* 0x000fe20003f25270 */
[----:B-1----:R-:W-:-:S12]  /*11f90*/  @P2 BRA `(.L_x_2912) ;  /* 0x0000000000082947 */ /* 0x002fd80003800000 */
[----:B------:R-:W1:Y:S02]  /*11fa0*/  SYNCS.PHASECHK.TRANS64.TRYWAIT P2, [R3+URZ+0x36830], R0 ;  /* 0x03683000030075a7 */ /* 0x000e64000804017f */
[----:B-1----:R-:W-:Y:S05]  /*11fb0*/  @!P2 BRA `(.L_x_2913) ;  /* 0x000001b400d8a947 */ /* 0x002fea0003800000 */
.L_x_2912:
        /* <DEDUP_REMOVED lines=11> */
[----:B------:R-:W-:Y:S01]  /*12070*/  UMOV UR5, UR17 ;  /* 0x0000001100057c82 */ /* 0x000fe20008000000 */
[----:B------:R-:W-:Y:S01]  /*12080*/  R2UR UR7, R7 ;  /* 0x00000000070772ca */ /* 0x000fe200000e0000 */
[----:B------:R-:W-:Y:S01]  /*12090*/  IMAD.MOV.U32 R7, RZ, RZ, 0x40000040 ;  /* 0x40000040ff077424 */ /* 0x000fe200078e00ff */
[----:B------:R-:W-:Y:S01]  /*120a0*/  LOP3.LUT R219, R0, 0x10000, RZ, 0xfc, !PT ;  /* 0x0001000000db7812 */ /* 0x000fe200078efcff */
[----:B------:R-:W-:Y:S01]  /*120b0*/  ULOP3.LUT UR20, UR20, 0x10000, URZ, 0xfc, !UPT ;  /* 0x0001000014147892 */ /* 0x000fe2000f8efc3f */
[----:B------:R-:W-:Y:S01]  /*120c0*/  IMAD.U32 R15, RZ, RZ, UR9 ;  /* 0x00000009ff0f7e24 */ /* 0x000fe2000f8e00ff */
[----:B------:R-:W-:Y:S01]  /*120d0*/  UMOV UR13, UR17 ;  /* 0x00000011000d7c82 */ /* 0x000fe20008000000 */
[----:B------:R-:W-:Y:S01]  /*120e0*/  IMAD.MOV.U32 R9, RZ, RZ, 0x40000040 ;  /* 0x40000040ff097424 */ /* 0x000fe200078e00ff */
[----:B------:R-:W-:Y:S01]  /*120f0*/  UMOV UR25, 0x40000040 ;  /* 0x4000004000197882 */ /* 0x000fe20000000000 */
[----:B------:R-:W-:Y:S01]  /*12100*/  IMAD R4, R205, 0xa80, R219 ;  /* 0x00000a80cd047824 */ /* 0x000fe200078e02db */
[----:B------:R-:W-:Y:S01]  /*12110*/  UMOV UR23, UR25 ;  /* 0x0000001900177c82 */ /* 0x000fe20008000000 */
[----:B------:R-:W-:Y:S01]  /*12120*/  UMOV UR8, UR20 ;  /* 0x0000001400087c82 */ /* 0x000fe20008000000 */
[----:B------:R-:W-:Y:S01]  /*12130*/  R2UR UR15, R9 ;  /* 0x00000000090f72ca */ /* 0x000fe200000e0000 */
[----:B------:R-:W-:Y:S01]  /*12140*/  UMOV UR16, UR8 ;  /* 0x0000000800107c82 */ /* 0x000fe20008000000 */
[C---:B------:R-:W-:Y:S01]  /*12150*/  R2UR UR10, R4.reuse ;  /* 0x00000000040a72ca */ /* 0x040fe200000e0000 */
[----:B------:R-:W-:Y:S01]  /*12160*/  UMOV UR4, UR16 ;  /* 0x0000001000047c82 */ /* 0x000fe20008000000 */
[C---:B------:R-:W-:Y:S01]  /*12170*/  IADD3 R6, R4.reuse, 0x80, RZ ;  /* 0x0000008004067810 */ /* 0x040fe20007ffe0ff */
[----:B------:R-:W-:Y:S01]  /*12180*/  IMAD.U32 R14, RZ, RZ, UR8 ;  /* 0x00000008ff0e7e24 */ /* 0x000fe2000f8e00ff */
[----:B------:R-:W-:Y:S01]  /*12190*/  UMOV UR12, UR16 ;  /* 0x00000010000c7c82 */ /* 0x000fe20008000000 */
[----:B------:R-:W-:Y:S01]  /*121a0*/  VIADD R8, R4, 0x200 ;  /* 0x0000020004087836 */ /* 0x000fe20000000000 */
[----:B------:R-:W-:Y:S01]  /*121b0*/  R2UR UR6, R6 ;  /* 0x00000000060672ca */ /* 0x000fe200000e0000 */
[----:B------:R-:W-:Y:S01]  /*121c0*/  VIADD R6, R4, 0x100 ;  /* 0x0000010004067836 */ /* 0x000fe20000000000 */
[----:B------:R0:W-:Y:S01]  /*121d0*/  STL.64 [R1+0x38], R14 ;  /* 0x0000380e01007387 */ /* 0x0001e20000100a00 */
[----:B------:R-:W-:Y:S01]  /*121e0*/  IMAD.MOV.U32 R9, RZ, RZ, 0x40000040 ;  /* 0x40000040ff097424 */ /* 0x000fe200078e00ff */
[----:B------:R-:W-:Y:S01]  /*121f0*/  R2UR UR14, R8 ;  /* 0x00000000080e72ca */ /* 0x000fe200000e0000 */
[----:B------:R-:W-:Y:S01]  /*12200*/  VIADD R8, R4, 0x300 ;  /* 0x0000030004087836 */ /* 0x000fe20000000000 */
[----:B------:R-:W-:Y:S01]  /*12210*/  UIADD3 UR52, UR20, 0x406, URZ ;  /* 0x0000040614347890 */ /* 0x000fe2000fffe03f */
[----:B------:R-:W-:Y:S01]  /*12220*/  HGMMA.64x16x16.F32 R72, gdesc[UR8], RZ, !UPT, gsb0 ;  /* 0x00200000084879f0 */ /* 0x000fe2000c0008ff */
[----:B------:R-:W-:Y:S01]  /*12230*/  UMOV UR8, UR16 ;  /* 0x0000001000087c82 */ /* 0x000fe20008000000 */
[----:B------:R-:W-:Y:S01]  /*12240*/  UMOV UR9, UR17 ;  /* 0x0000001100097c82 */ /* 0x000fe20008000000 */
[----:B------:R-:W-:Y:S01]  /*12250*/  R2UR UR18, R8 ;  /* 0x00000000081272ca */ /* 0x000fe200000e0000 */
[C---:B------:R-:W-:Y:S01]  /*12260*/  VIADD R8, R4.reuse, 0x202 ;  /* 0x0000020204087836 */ /* 0x040fe20000000000 */
[----:B------:R-:W-:Y:S01]  /*12270*/  R2UR UR19, R9 ;  /* 0x00000000091372ca */ /* 0x000fe200000e0000 */
[----:B------:R-:W-:Y:S01]  /*12280*/  IMAD.MOV.U32 R9, RZ, RZ, 0x40000040 ;  /* 0x40000040ff097424 */ /* 0x000fe200078e00ff */
[----:B------:R-:W-:Y:S01]  /*12290*/  UMOV UR53, 0x40000040 ;  /* 0x4000004000357882 */ /* 0x000fe20000000000 */
[----:B0-----:R-:W-:Y:S01]  /*122a0*/  IMAD.U32 R15, RZ, RZ, UR25 ;  /* 0x00000019ff0f7e24 */ /* 0x001fe2000f8e00ff */
[----:B------:R-:W-:Y:S01]  /*122b0*/  UIADD3 UR48, UR20, 0x800, URZ ;  /* 0x0000080014307890 */ /* 0x000fe2000fffe03f */
[----:B------:R-:W-:Y:S01]  /*122c0*/  IMAD.MOV.U32 R11, RZ, RZ, 0x40000040 ;  /* 0x40000040ff0b7424 */ /* 0x000fe200078e00ff */
[----:B------:R-:W-:Y:S01]  /*122d0*/  UMOV UR49, 0x40000040 ;  /* 0x4000004000317882 */ /* 0x000fe20000000000 */
[----:B------:R-:W-:Y:S01]  /*122e0*/  UIADD3 UR44, UR20, 0x802, URZ ;  /* 0x00000802142c7890 */ /* 0x000fe2000fffe03f */
[C---:B------:R-:W-:Y:S01]  /*122f0*/  IADD3 R10, R4.reuse, 0xa04, RZ ;  /* 0x00000a04040a7810 */ /* 0x040fe20007ffe0ff */
[----:B------:R-:W-:Y:S01]  /*12300*/  UMOV UR45, 0x40000040 ;  /* 0x40000040002d7882 */ /* 0x000fe20000000000 */
[----:B------:R-:W-:Y:S01]  /*12310*/  UIADD3 UR40, UR20, 0x804, URZ ;  /* 0x0000080414287890 */ /* 0x000fe2000fffe03f */
[----:B------:R-:W0:Y:S01]  /*12320*/  LDC R0, c[0x0][0x448] ;  /* 0x00011200ff007b82 */ /* 0x000e220000000800 */
[----:B------:R-:W-:Y:S01]  /*12330*/  UMOV UR41, 0x40000040 ;  /* 0x4000004000297882 */ /* 0x000fe20000000000 */
[----:B------:R-:W-:Y:S01]  /*12340*/  UIADD3 UR36, UR20, 0x806, URZ ;  /* 0x0000080614247890 */ /* 0x000fe2000fffe03f */
[----:B------:R-:W-:Y:S01]  /*12350*/  VIADD R12, R4, 0x986 ;  /* 0x00000986040c7836 */ /* 0x000fe20000000000 */
[----:B------:R-:W-:Y:S01]  /*12360*/  UMOV UR37, 0x40000040 ;  /* 0x4000004000257882 */ /* 0x000fe20000000000 */
[----:B------:R-:W-:Y:S01]  /*12370*/  MOV R13, 0x40000040 ;  /* 0x40000040000d7802 */ /* 0x000fe20000000f00 */
[----:B------:R-:W-:Y:S01]  /*12380*/  @!P1 VIADD R3, R3, 0x36840 ;  /* 0x0003684003039836 */ /* 0x000fe20000000000 */
[----:B------:R-:W-:Y:S01]  /*12390*/  BSSY B0, `(.L_x_2914) ;  /* 0x0000a05000007945 */ /* 0x000fe20003800000 */
        /* <DEDUP_REMOVED lines=11> */
[----:B0-----:R-:W-:Y:S01]  /*12450*/  ISETP.NE.AND P2, PT, R0, 0x1, PT ;  /* 0x000000010000780c */ /* 0x001fe20003f45270 */
[----:B------:R-:W-:Y:S01]  /*12460*/  IMAD.IADD R0, R228, 0x1, R222 ;  /* 0x00000001e4007824 */ /* 0x000fe200078e02de */
[----:B------:R-:W-:-:S02]  /*12470*/  WARPGROUP.DEPBAR.LE gsb0, 0x0 ;  /* 0x00008000000079c5 */ /* 0x000fc40000010000 */
[----:B------:R-:W-:-:S09]  /*12480*/  WARPGROUP.ARRIVE ;  /* 0x00000000000079c5 */ /* 0x000fd20000000000 */
[----:B------:R-:W0:Y:S01]  /*12490*/  @P2 LDC R5, c[0x0][0x44c] ;  /* 0x00011300ff052b82 */ /* 0x000e220000000800 */
        /* <DEDUP_REMOVED lines=9> */
[----:B------:R-:W-:Y:S02]  /*12530*/  R2UR UR11, R7 ;  /* 0x00000000070b72ca */ /* 0x000fe400000e0000 */
[----:B------:R-:W-:Y:S01]  /*12540*/  MOV R7, 0x40000040 ;  /* 0x4000004000077802 */ /* 0x000fe20000000f00 */
[----:B0-----:R-:W-:Y:S01]  /*12550*/  @P2 IMAD.HI.U32 R5, R0, R5, RZ ;  /* 0x0000000500052227 */ /* 0x001fe200078e00ff */
        /* <DEDUP_REMOVED lines=8> */
[----:B------:R-:W-:-:S03]  /*125e0*/  IMAD.MOV.U32 R7, RZ, RZ, 0x40000040 ;  /* 0x40000040ff077424 */ /* 0x000fc600078e00ff */
[----:B------:R-:W-:Y:S01]  /*125f0*/  R2UR UR26, R6 ;  /* 0x00000000061a72ca */ /* 0x000fe200000e0000 */
[----:B------:R-:W-:Y:S01]  /*12600*/  VIADD R6, R4, 0x82 ;  /* 0x0000008204067836 */ /* 0x000fe20000000000 */
[----:B------:R-:W-:Y:S01]  /*12610*/  R2UR UR27, R7 ;  /* 0x00000000071b72ca */ /* 0x000fe200000e0000 */
[----:B------:R-:W-:Y:S01]  /*12620*/  IMAD.MOV.U32 R7, RZ, RZ, 0x40000040 ;  /* 0x40000040ff077424 */ /* 0x000fe200078e00ff */
[----:B------:R-:W-:Y:S02]  /*12630*/  WARPGROUP.DEPBAR.LE gsb0, 0x0 ;  /* 0x00008000000079c5 */ /* 0x000fe40000010000 */
[----:B------:R-:W-:-:S06]  /*12640*/  WARPGROUP.ARRIVE ;  /* 0x00000000000079c5 */ /* 0x000fcc0000000000 */
[----:B------:R-:W-:Y:S01]  /*12650*/  HGMMA.64x16x16.F32 R48, gdesc[UR8], RZ, !UPT, gsb0 ;  /* 0x00200000083079f0 */ /* 0x000fe2000c0008ff */
[----:B------:R-:W-:Y:S02]  /*12660*/  UMOV UR9, UR23 ;  /* 0x0000001700097c82 */ /* 0x000fe40008000000 */
[----:B------:R-:W-:Y:S02]  /*12670*/  WARPGROUP.DEPBAR.LE gsb0, 0x0 ;  /* 0x00008000000079c5 */ /* 0x000fe40000010000 */
[----:B------:R-:W-:-:S06]  /*12680*/  WARPGROUP.ARRIVE ;  /* 0x00000000000079c5 */ /* 0x000fcc0000000000 */
[----:B------:R-:W-:Y:S01]  /*12690*/  HGMMA.64x16x16.F32 R40, gdesc[UR12], RZ, !UPT, gsb0 ;  /* 0x002000000c2879f0 */ /* 0x000fe2000c0008ff */
[----:B------:R-:W-:Y:S02]  /*126a0*/  UMOV UR13, UR23 ;  /* 0x00000017000d7c82 */ /* 0x000fe40008000000 */
[----:B------:R-:W-:Y:S02]  /*126b0*/  WARPGROUP.DEPBAR.LE gsb0, 0x0 ;  /* 0x00008000000079c5 */ /* 0x000fe40000010000 */
[----:B------:R-:W-:-:S06]  /*126c0*/  WARPGROUP.ARRIVE ;  /* 0x00000000000079c5 */ /* 0x000fcc0000000000 */
[----:B------:R-:W-:Y:S01]  /*126d0*/  HGMMA.64x16x16.F32 R32, gdesc[UR4], RZ, !UPT, gsb0 ;  /* 0x00200000042079f0 */ /* 0x000fe2000c0008ff */
[----:B------:R-:W-:Y:S01]  /*126e0*/  UIADD3 UR4, UR20, 0x2, URZ ;  /* 0x0000000214047890 */ /* 0x000fe2000fffe03f */
[----:B------:R-:W-:Y:S01]  /*126f0*/  R2UR UR6, R6 ;  /* 0x00000000060672ca */ /* 0x000fe200000e0000 */
[----:B------:R-:W-:Y:S01]  /*12700*/  UMOV UR5, UR23 ;  /* 0x0000001700057c82 */ /* 0x000fe20008000000 */
[----:B------:R-:W-:Y:S01]  /*12710*/  R2UR UR7, R7 ;  /* 0x00000000070772ca */ /* 0x000fe200000e0000 */
[----:B------:R-:W-:Y:S02]  /*12720*/  VIADD R6, R4, 0x102 ;  /* 0x0000010204067836 */ /* 0x000fe40000000000 */
[----:B------:R-:W-:Y:S01]  /*12730*/  IMAD.MOV.U32 R7, RZ, RZ, 0x40000040 ;  /* 0x40000040ff077424 */ /* 0x000fe200078e00ff */
[----:B------:R-:W-:Y:S02]  /*12740*/  UMOV UR24, UR4 ;  /* 0x0000000400187c82 */ /* 0x000fe40008000000 */
[----:B------:R-:W-:Y:S01]  /*12750*/  UMOV UR22, UR24 ;  /* 0x0000001800167c82 */ /* 0x000fe20008000000 */
[----:B------:R-:W-:Y:S01]  /*12760*/  R2UR UR10, R6 ;  /* 0x00000000060a72ca */ /* 0x000fe200000e0000 */
[----:B------:R-:W-:Y:S01]  /*12770*/  UMOV UR4, UR22 ;  /* 0x0000001600047c82 */ /* 0x000fe20008000000 */
[----:B------:R-:W-:Y:S01]  /*12780*/  R2UR UR11, R7 ;  /* 0x00000000070b72ca */ /* 0x000fe200000e0000 */
[----:B------:R-:W-:Y:S01]  /*12790*/  UMOV UR8, UR22 ;  /* 0x0000001600087c82 */ /* 0x000fe20008000000 */
[----:B------:R-:W-:Y:S01]  /*127a0*/  VIADD R6, R4, 0x182 ;  /* 0x0000018204067836 */ /* 0x000fe20000000000 */
[----:B------:R-:W-:Y:S01]  /*127b0*/  MOV R7, 0x40000040 ;  /* 0x4000004000077802 */ /* 0x000fe20000000f00 */
[----:B------:R-:W-:Y:S01]  /*127c0*/  UMOV UR12, UR22 ;  /* 0x00000016000c7c82 */ /* 0x000fe20008000000 */
[----:B------:R-:W-:-:S02]  /*127d0*/  MOV R14, UR24 ;  /* 0x00000018000e7c02 */ /* 0x000fc40008000f00 */
[----:B------:R-:W-:Y:S01]  /*127e0*/  R2UR UR14, R6 ;  /* 0x00000000060e72ca */ /* 0x000fe200000e0000 */
[----:B------:R-:W-:Y:S01]  /*127f0*/  VIADD R6, R4, 0x282 ;  /* 0x0000028204067836 */ /* 0x000fe20000000000 */
[----:B------:R-:W-:Y:S01]  /*12800*/  R2UR UR15, R7 ;  /* 0x00000000070f72ca */ /* 0x000fe200000e0000 */
[----:B------:R-:W-:Y:S01]  /*12810*/  IMAD.MOV.U32 R7, RZ, RZ, 0x40000040 ;  /* 0x40000040ff077424 */ /* 0x000fe200078e00ff */
        /* <DEDUP_REMOVED lines=26> */
[----:B------:R-:W-:Y:S01]  /*129c0*/  VIADD R8, R4, 0x302 ;  /* 0x0000030204087836 */ /* 0x000fe20000000000 */
        /* <DEDUP_REMOVED lines=13> */
[----:B------:R-:W-:Y:S02]  /*12aa0*/  UMOV UR13, UR25 ;  /* 0x00000019000d7c82 */ /* 0x000fe40008000000 */
        /* <DEDUP_REMOVED lines=12> */
[----:B------:R-:W-:-:S04]  /*12b70*/  UMOV UR4, UR12 ;  /* 0x0000000c00047c82 */ /* 0x000fc80008000000 */
[----:B------:R0:W-:Y:S01]  /*12b80*/  STL.64 [R1+0x28], R14 ;  /* 0x0000280e01007387 */ /* 0x0001e20000100a00 */
[----:B------:R-:W-:Y:S02]  /*12b90*/  WARPGROUP.DEPBAR.LE gsb0, 0x0 ;  /* 0x00008000000079c5 */ /* 0x000fe40000010000 */
[----:B------:R-:W-:-:S06]  /*12ba0*/  WARPGROUP.ARRIVE ;  /* 0x00000000000079c5 */ /* 0x000fcc0000000000 */
[----:B------:R-:W-:Y:S01]  /*12bb0*/  HGMMA.64x16x16.F32 R32, gdesc[UR16], R32, gsb0 ;  /* 0x00200000102079f0 */ /* 0x000fe20008000820 */
[----:B------:R-:W-:Y:S01]  /*12bc0*/  UMOV UR16, UR12 ;  /* 0x0000000c00107c82 */ /* 0x000fe20008000000 */
        /* <DEDUP_REMOVED lines=16> */
[----:B------:R-:W-:Y:S01]  /*12cd0*/  HGMMA.64x16x16.F32 R72, gdesc[UR24], R72, gsb0 ;  /* 0x00200000184879f0 */ /* 0x000fe20008000848 */
[----:B------:R-:W-:Y:S02]  /*12ce0*/  UMOV UR25, 0x40000040 ;  /* 0x4000004000197882 */ /* 0x000fe40000000000 */
        /* <DEDUP_REMOVED lines=23> */
[----:B------:R-:W-:Y:S02]  /*12e60*/  R2UR UR26, R6 ;  /* 0x00000000061a72ca */ /* 0x000fe400000e0000 */
[----:B------:R-:W-:Y:S01]  /*12e70*/  R2UR UR27, R7 ;  /* 0x00000000071b72ca */ /* 0x000fe200000e0000 */
[----:B------:R-:W-:Y:S01]  /*12e80*/  IMAD.MOV.U32 R7, RZ, RZ, 0x40000040 ;  /* 0x40000040ff077424 */ /* 0x000fe200078e00ff */
[----:B------:R-:W-:Y:S01]  /*12e90*/  IADD3 R6, R4, 0x86, RZ ;  /* 0x0000008604067810 */ /* 0x000fe20007ffe0ff */
[----:B------:R-:W-:Y:S02]  /*12ea0*/  WARPGROUP.DEPBAR.LE gsb0, 0x0 ;  /* 0x00008000000079c5 */ /* 0x000fe40000010000 */
[----:B------:R-:W-:-:S06]  /*12eb0*/  WARPGROUP.ARRIVE ;  /* 0x00000000000079c5 */ /* 0x000fcc0000000000 */
[----:B------:R-:W-:Y:S03]  /*12ec0*/  HGMMA.64x16x16.F32 R48, gdesc[UR16], R48, gsb0 ;  /* 0x00200000103079f0 */ /* 0x000fe60008000830 */
[----:B------:R-:W-:Y:S02]  /*12ed0*/  WARPGROUP.DEPBAR.LE gsb0, 0x0 ;  /* 0x00008000000079c5 */ /* 0x000fe40000010000 */
[----:B------:R-:W-:-:S06]  /*12ee0*/  WARPGROUP.ARRIVE ;  /* 0x00000000000079c5 */ /* 0x000fcc0000000000 */
[----:B------:R-:W-:Y:S01]  /*12ef0*/  HGMMA.64x16x16.F32 R40, gdesc[UR4], R40, gsb0 ;  /* 0x00200000042879f0 */ /* 0x000fe20008000828 */
[----:B------:R-:W-:Y:S01]  /*12f00*/  UIADD3 UR4, UR20, 0x6, URZ ;  /* 0x0000000614047890 */ /* 0x000fe2000fffe03f */
[----:B------:R-:W-:Y:S01]  /*12f10*/  R2UR UR6, R6 ;  /* 0x00000000060672ca */ /* 0x000fe200000e0000 */
[----:B------:R-:W-:Y:S01]  /*12f20*/  VIADD R6, R4, 0x106 ;  /* 0x0000010604067836 */ /* 0x000fe20000000000 */
[----:B------:R-:W-:Y:S01]  /*12f30*/  R2UR UR7, R7 ;  /* 0x00000000070772ca */ /* 0x000fe200000e0000 */
[----:B------:R-:W-:-:S03]  /*12f40*/  IMAD.MOV.U32 R7, RZ, RZ, 0x40000040 ;  /* 0x40000040ff077424 */ /* 0x000fc600078e00ff */
[----:B------:R-:W-:Y:S02]  /*12f50*/  UMOV UR24, UR4 ;  /* 0x0000000400187c82 */ /* 0x000fe40008000000 */
[----:B------:R-:W-:-:S05]  /*12f60*/  IMAD.U32 R14, RZ, RZ, UR24 ;  /* 0x00000018ff0e7e24 */ /* 0x000fca000f8e00ff */
[----:B------:R0:W-:Y:S01]  /*12f70*/  STL.64 [R1+0x18], R14 ;  /* 0x0000180e01007387 */ /* 0x0001e20000100a00 */
[----:B------:R-:W-:Y:S02]  /*12f80*/  WARPGROUP.DEPBAR.LE gsb0, 0x0 ;  /* 0x00008000000079c5 */ /* 0x000fe40000010000 */
[----:B------:R-:W-:-:S06]  /*12f90*/  WARPGROUP.ARRIVE ;  /* 0x00000000000079c5 */ /* 0x000fcc0000000000 */
[----:B------:R-:W-:Y:S01]  /*12fa0*/  HGMMA.64x16x16.F32 R32, gdesc[UR8], R32, gsb0 ;  /* 0x00200000082079f0 */ /* 0x000fe20008000820 */
[----:B------:R-:W-:Y:S02]  /*12fb0*/  R2UR UR10, R6 ;  /* 0x00000000060a72ca */ /* 0x000fe400000e0000 */
[----:B------:R-:W-:Y:S01]  /*12fc0*/  R2UR UR11, R7 ;  /* 0x00000000070b72ca */ /* 0x000fe200000e0000 */
[----:B------:R-:W-:Y:S01]  /*12fd0*/  IMAD.MOV.U32 R7, RZ, RZ, 0x40000040 ;  /* 0x40000040ff077424 */ /* 0x000fe200078e00ff */
[----:B------:R-:W-:-:S04]  /*12fe0*/  IADD3 R6, R4, 0x186, RZ ;  /* 0x0000018604067810 */ /* 0x000fc80007ffe0ff */
[----:B------:R-:W-:Y:S01]  /*12ff0*/  R2UR UR18, R6 ;  /* 0x00000000061272ca */ /* 0x000fe200000e0000 */
[----:B------:R-:W-:Y:S01]  /*13000*/  VIADD R6, R4, 0x286 ;  /* 0x0000028604067836 */ /* 0x000fe20000000000 */
[----:B------:R-:W-:Y:S02]  /*13010*/  R2UR UR19, R7 ;  /* 0x00000000071372ca */ /* 0x000fe400000e0000 */
[----:B------:R-:W-:Y:S01]  /*13020*/  MOV R7, 0x40000040 ;  /* 0x4000004000077802 */ /* 0x000fe20000000f00 */
[----:B------:R-:W-:Y:S02]  /*13030*/  WARPGROUP.DEPBAR.LE gsb0, 0x0 ;  /* 0x00008000000079c5 */ /* 0x000fe40000010000 */
[----:B------:R-:W-:-:S06]  /*13040*/  WARPGROUP.ARRIVE ;  /* 0x00000000000079c5 */ /* 0x000fcc0000000000 */
[----:B------:R-:W-:Y:S01]  /*13050*/  HGMMA.64x16x16.F32 R24, gdesc[UR12], R24, gsb0 ;  /* 0x002000000c1879f0 */ /* 0x000fe20008000818 */
[----:B------:R-:W-:Y:S01]  /*13060*/  UMOV UR12, UR24 ;  /* 0x00000018000c7c82 */ /* 0x000fe20008000000 */
[----:B------:R-:W-:Y:S01]  /*13070*/  UMOV UR13, UR25 ;  /* 0x00000019000d7c82 */ /* 0x000fe20008000000 */
[----:B------:R-:W-:Y:S01]  /*13080*/  UMOV UR4, UR12 ;  /* 0x0000000c00047c82 */ /* 0x000fe20008000000 */
[----:B------:R-:W-:Y:S01]  /*13090*/  UMOV UR5, UR13 ;  /* 0x0000000d00057c82 */ /* 0x000fe20008000000 */
[----:B------:R-:W-:Y:S01]  /*130a0*/  UMOV UR8, UR12 ;  /* 0x0000000c00087c82 */ /* 0x000fe20008000000 */
[----:B------:R-:W-:Y:S01]  /*130b0*/  UMOV UR9, UR13 ;  /* 0x0000000d00097c82 */ /* 0x000fe20008000000 */
[----:B------:R-:W-:Y:S01]  /*130c0*/  UMOV UR16, UR12 ;  /* 0x0000000c00107c82 */ /* 0x000fe20008000000 */
[----:B------:R-:W-:Y:S01]  /*130d0*/  UMOV UR17, UR13 ;  /* 0x0000000d00117c82 */ /* 0x000fe20008000000 */
        /* <DEDUP_REMOVED lines=43> */
[----:B------:R-:W-:-:S05]  /*13390*/  MOV R14, UR24 ;  /* 0x00000018000e7c02 */ /* 0x000fca0008000f00 */
[----:B------:R0:W-:Y:S01]  /*133a0*/  STL.64 [R1+0x10], R14 ;  /* 0x0000100e01007387 */ /* 0x0001e20000100a00 */
[----:B------:R-:W-:Y:S02]  /*133b0*/  WARPGROUP.DEPBAR.LE gsb0, 0x0 ;  /* 0x00008000000079c5 */ /* 0x000fe40000010000 */
[----:B------:R-:W-:-:S06]  /*133c0*/  WARPGROUP.ARRIVE ;  /* 0x00000000000079c5 */ /* 0x000fcc0000000000 */
[----:B------:R-:W-:Y:S01]  /*133d0*/  HGMMA.64x16x16.F32 R32, gdesc[UR8], R32, gsb0 ;  /* 0x00200000082079f0 */ /* 0x000fe20008000820 */
[----:B------:R-:W-:Y:S01]  /*133e0*/  R2UR UR10, R6 ;  /* 0x00000000060a72ca */ /* 0x000fe200000e0000 */
[----:B------:R-:W-:Y:S01]  /*133f0*/  VIADD R6, R4, 0x500 ;  /* 0x0000050004067836 */ /* 0x000fe20000000000 */
[----:B------:R-:W-:Y:S02]  /*13400*/  R2UR UR11, R7 ;  /* 0x00000000070b72ca */ /* 0x000fe400000e0000 */
[----:B------:R-:W-:Y:S02]  /*13410*/  MOV R7, 0x40000040 ;  /* 0x4000004000077802 */ /* 0x000fe40000000f00 */
[----:B------:R-:W-:Y:S01]  /*13420*/  R2UR UR18, R6 ;  /* 0x00000000061272ca */ /* 0x000fe200000e0000 */
[----:B------:R-:W-:Y:S01]  /*13430*/  VIADD R6, R4, 0x600 ;  /* 0x0000060004067836 */ /* 0x000fe20000000000 */
[----:B------:R-:W-:Y:S01]  /*13440*/  R2UR UR19, R7 ;  /* 0x00000000071372ca */ /* 0x000fe200000e0000 */
[----:B------:R-:W-:Y:S01]  /*13450*/  IMAD.MOV.U32 R7, RZ, RZ, 0x40000040 ;  /* 0x40000040ff077424 */ /* 0x000fe200078e00ff */
[----:B------:R-:W-:-:S02]  /*13460*/  WARPGROUP.DEPBAR.LE gsb0, 0x0 ;  /* 0x00008000000079c5 */ /* 0x000fc40000010000 */
        /* <DEDUP_REMOVED lines=23> */
[----:B------:R-:W-:-:S04]  /*135e0*/  MOV R9, 0x40000040 ;  /* 0x4000004000097802 */ /* 0x000fc80000000f00 */
[----:B------:R-:W-:Y:S01]  /*135f0*/  R2UR UR14, R8 ;  /* 0x00000000080e72ca */ /* 0x000fe200000e0000 */
[----:B------:R-:W-:Y:S01]  /*13600*/  VIADD R8, R4, 0x582 ;  /* 0x0000058204087836 */ /* 0x000fe20000000000 */
[----:B------:R-:W-:Y:S02]  /*13610*/  R2UR UR15, R9 ;  /* 0x00000000090f72ca */ /* 0x000fe400000e0000 */
        /* <DEDUP_REMOVED lines=21> */
[----:B------:R-:W-:Y:S02]  /*13770*/  R2UR UR6, R6 ;  /* 0x00000000060672ca */ /* 0x000fe400000e0000 */
[----:B------:R-:W-:Y:S01]  /*13780*/  R2UR UR7, R7 ;  /* 0x00000000070772ca */ /* 0x000fe200000e0000 */
[----:B------:R-:W-:Y:S01]  /*13790*/  IMAD.MOV.U32 R7, RZ, RZ, 0x40000040 ;  /* 0x40000040ff077424 */ /* 0x000fe200078e00ff */
[----:B------:R-:W-:Y:S02]  /*137a0*/  IADD3 R6, R4, 0x482, RZ ;  /* 0x0000048204067810 */ /* 0x000fe40007ffe0ff */
[----:B------:R-:W-:Y:S02]  /*137b0*/  UMOV UR24, UR4 ;  /* 0x0000000400187c82 */ /* 0x000fe40008000000 */
[----:B------:R-:W-:-:S05]  /*137c0*/  IMAD.U32 R14, RZ, RZ, UR24 ;  /* 0x00000018ff0e7e24 */ /* 0x000fca000f8e00ff */
[----:B------:R0:W-:Y:S01]  /*137d0*/  STL.64 [R1+0x8], R14 ;  /* 0x0000080e01007387 */ /* 0x0001e20000100a00 */
[----:B------:R-:W-:Y:S02]  /*137e0*/  WARPGROUP.DEPBAR.LE gsb0, 0x0 ;  /* 0x00008000000079c5 */ /* 0x000fe40000010000 */
[----:B------:R-:W-:-:S06]  /*137f0*/  WARPGROUP.ARRIVE ;  /* 0x00000000000079c5 */ /* 0x000fcc0000000000 */
[----:B------:R-:W-:Y:S01]  /*13800*/  HGMMA.64x16x16.F32 R32, gdesc[UR8], R32, gsb0 ;  /* 0x00200000082079f0 */ /* 0x000fe20008000820 */
[----:B------:R-:W-:Y:S01]  /*13810*/  R2UR UR10, R6 ;  /* 0x00000000060a72ca */ /* 0x000fe200000e0000 */
[----:B------:R-:W-:Y:S01]  /*13820*/  VIADD R6, R4, 0x502 ;  /* 0x0000050204067836 */ /* 0x000fe20000000000 */
[----:B------:R-:W-:Y:S01]  /*13830*/  R2UR UR11, R7 ;  /* 0x00000000070b72ca */ /* 0x000fe200000e0000 */
        /* <DEDUP_REMOVED lines=60> */
[----:B------:R-:W-:Y:S01]  /*13c00*/  STL.64 [R1], R14 ;  /* 0x0000000e01007387 */ /* 0x000fe20000100a00 */
        /* <DEDUP_REMOVED lines=216> */
[----:B------:R-:W-:Y:S02]  /*14990*/  MOV R7, 0x40000040 ;  /* 0x4000004000077802 */ /* 0x000fe40000000f00 */
        /* <DEDUP_REMOVED lines=60> */
[----:B------:R-:W-:-:S03]  /*14d60*/  IMAD.MOV.U32 R7, RZ, RZ, 0x40000040 ;  /* 0x40000040ff077424 */ /* 0x000fc600078e00ff */
[----:B------:R-:W-:Y:S01]  /*14d70*/  R2UR UR10, R6 ;  /* 0x00000000060a72ca */ /* 0x000fe200000e0000 */
[----:B------:R-:W-:Y:S01]  /*14d80*/  VIADD R6, R4, 0x706 ;  /* 0x0000070604067836 */ /* 0x000fe20000000000 */
[----:B------:R-:W-:Y:S01]  /*14d90*/  R2UR UR11, R7 ;  /* 0x00000000070b72ca */ /* 0x000fe200000e0000 */
[----:B------:R-:W-:-:S03]  /*14da0*/  IMAD.MOV.U32 R7, RZ, RZ, 0x40000040 ;  /* 0x40000040ff077424 */ /* 0x000fc600078e00ff */
[----:B------:R-:W-:Y:S02]  /*14db0*/  R2UR UR38, R6 ;  /* 0x00000000062672ca */ /* 0x000fe400000e0000 */
[----:B------:R-:W-:Y:S01]  /*14dc0*/  R2UR UR39, R7 ;  /* 0x00000000072772ca */ /* 0x000fe200000e0000 */
[----:B------:R-:W0:Y:S01]  /*14dd0*/  @P2 LDC R6, c[0x0][0x450] ;  /* 0x00011400ff062b82 */ /* 0x000e220000000800 */
[----:B------:R-:W-:Y:S01]  /*14de0*/  IMAD.MOV.U32 R7, RZ, RZ, -0x70 ;  /* 0xffffff90ff077424 */ /* 0x000fe200078e00ff */
[----:B0-----:R-:W-:Y:S01]  /*14df0*/  @P2 SHF.R.U32.HI R0, RZ, R6, R5 ;  /* 0x00000006ff002219 */ /* 0x001fe20000011605 */
[----:B------:R-:W-:Y:S01]  /*14e00*/  IMAD R5, R2, -0x70, R225 ;  /* 0xffffff9002057824 */ /* 0x000fe200078e02e1 */
        /* <DEDUP_REMOVED lines=30> */
[C---:B------:R-:W-:Y:S02]  /*14ff0*/  VIADD R8, R4.reuse, 0x806 ;  /* 0x0000080604087836 */ /* 0x040fe40000000000 */
[----:B------:R-:W-:Y:S02]  /*15000*/  IMAD.MOV.U32 R9, RZ, RZ, 0x40000040 ;  /* 0x40000040ff097424 */ /* 0x000fe400078e00ff */
[----:B------:R-:W-:Y:S01]  /*15010*/  VIADD R4, R4, 0xa06 ;  /* 0x00000a0604047836 */ /* 0x000fe20000000000 */
[----:B------:R-:W-:-:S02]  /*15020*/  WARPGROUP.DEPBAR.LE gsb0, 0x0 ;  /* 0x00008000000079c5 */ /* 0x000fc40000010000 */
        /* <DEDUP_REMOVED lines=9> */
[----:B------:R-:W-:Y:S01]  /*150c0*/  IMAD R8, R2, R7, 0x71 ;  /* 0x0000007102087424 */ /* 0x000fe200078e0207 */
[----:B------:R-:W0:Y:S01]  /*150d0*/  SHFL.IDX PT, R9, R0, 0x1, 0x1c1f ;  /* 0x003c1f0000097f89 */ /* 0x000e2200000e0000 */
[----:B------:R-:W-:Y:S02]  /*150e0*/  IMAD.MOV.U32 R7, RZ, RZ, 0x40000040 ;  /* 0x40000040ff077424 */ /* 0x000fe400078e00ff */
[----:B------:R-:W-:-:S05]  /*150f0*/  IMAD R8, R227, -0x2, R8 ;  /* 0xfffffffee3087824 */ /* 0x000fca00078e0208 */
[----:B------:R-:W-:Y:S01]  /*15100*/  IADD3 R81, -R224, R8, R225 ;  /* 0x00000008e0517210 */ /* 0x000fe20007ffe1e1 */
        /* <DEDUP_REMOVED lines=8> */
[----:B------:R-:W-:Y:S02]  /*15190*/  IMAD.MOV.U32 R5, RZ, RZ, 0x40000040 ;  /* 0x40000040ff057424 */ /* 0x000fe400078e00ff */
[----:B------:R-:W-:-:S05]  /*151a0*/  IMAD R6, R227, -0x2, R6 ;  /* 0xfffffffee3067824 */ /* 0x000fca00078e0206 */
[----:B0-----:R-:W-:-:S04]  /*151b0*/  VIADDMNMX R8, R9, R81, R6, PT ;  /* 0x0000005109087246 */ /* 0x001fc80003800106 */
        /* <DEDUP_REMOVED lines=8> */
[C---:B------:R-:W-:Y:S02]  /*15240*/  ISETP.GT.AND P4, PT, R8.reuse, 0x10, PT ;  /* 0x000000100800780c */ /* 0x040fe40003f84270 */
[----:B------:R-:W-:Y:S02]  /*15250*/  FSEL R91, R79, -INF , P3 ;  /* 0xff8000004f5b7808 */ /* 0x000fe40001800000 */
[----:B------:R-:W-:Y:S02]  /*15260*/  FMNMX.FTZ R10, R89, R10, !PT ;  /* 0x0000000a590a7209 */ /* 0x000fe40007810000 */
[----:B------:R-:W-:-:S02]  /*15270*/  ISETP.GT.AND P3, PT, R8, 0x11, PT ;  /* 0x000000110800780c */ /* 0x000fc40003f64270 */
[----:B------:R-:W-:Y:S02]  /*15280*/  FSEL R93, R66, -INF , P4 ;  /* 0xff800000425d7808 */ /* 0x000fe40002000000 */
[----:B------:R-:W-:Y:S02]  /*15290*/  FMNMX.FTZ R10, R91, R10, !PT ;  /* 0x0000000a5b0a7209 */ /* 0x000fe40007810000 */
[C---:B------:R-:W-:Y:S02]  /*152a0*/  ISETP.GT.AND P4, PT, R8.reuse, 0x18, PT ;  /* 0x000000180800780c */ /* 0x040fe40003f84270 */
[----:B------:R-:W-:Y:S02]  /*152b0*/  FSEL R95, R67, -INF , P3 ;  /* 0xff800000435f7808 */ /* 0x000fe40001800000 */
[----:B------:R-:W-:Y:S01]  /*152c0*/  FMNMX.FTZ R10, R93, R10, !PT ;  /* 0x0000000a5d0a7209 */ /* 0x000fe20007810000 */
[----:B------:R-:W-:Y:S02]  /*152d0*/  WARPGROUP.DEPBAR.LE gsb0, 0x0 ;  /* 0x00008000000079c5 */ /* 0x000fe40000010000 */
[----:B------:R-:W-:Y:S01]  /*152e0*/  WARPGROUP.ARRIVE ;  /* 0x00000000000079c5 */ /* 0x000fe20000000000 */
[----:B------:R-:W-:-:S02]  /*152f0*/  ISETP.GT.AND P3, PT, R8, 0x19, PT ;  /* 0x000000190800780c */ /* 0x000fc40003f64270 */
[----:B------:R-:W-:Y:S02]  /*15300*/  FSEL R87, R70, -INF , P4 ;  /* 0xff80000046577808 */ /* 0x000fe40002000000 */
[----:B------:R-:W-:Y:S01]  /*15310*/  FMNMX.FTZ R10, R95, R10, !PT ;  /* 0x0000000a5f0a7209 */ /* 0x000fe20007810000 */
[----:B------:R-:W-:Y:S01]  /*15320*/  HGMMA.64x16x16.F32 R48, gdesc[UR4], R48, gsb0 ;  /* 0x00200000043079f0 */ /* 0x000fe20008000830 */
[----:B------:R-:W-:Y:S01]  /*15330*/  R2UR UR6, R12 ;  /* 0x000000000c0672ca */ /* 0x000fe200000e0000 */
[----:B------:R-:W-:Y:S01]  /*15340*/  UMOV UR4, UR36 ;  /* 0x0000002400047c82 */ /* 0x000fe20008000000 */
[----:B------:R-:W-:Y:S01]  /*15350*/  R2UR UR7, R13 ;  /* 0x000000000d0772ca */ /* 0x000fe200000e0000 */
[----:B------:R-:W-:Y:S01]  /*15360*/  UMOV UR5, UR37 ;  /* 0x0000002500057c82 */ /* 0x000fe20008000000 */
[----:B------:R-:W-:Y:S02]  /*15370*/  ISETP.GT.AND P4, PT, R8, 0x20, PT ;  /* 0x000000200800780c */ /* 0x000fe40003f84270 */
[----:B------:R-:W-:-:S02]  /*15380*/  FSEL R79, R71, -INF , P3 ;  /* 0xff800000474f7808 */ /* 0x000fc40001800000 */
[----:B------:R-:W-:Y:S02]  /*15390*/  FMNMX.FTZ R10, R87, R10, !PT ;  /* 0x0000000a570a7209 */ /* 0x000fe40007810000 */
[----:B------:R-:W-:Y:S02]  /*153a0*/  ISETP.GT.AND P3, PT, R8, 0x21, PT ;  /* 0x000000210800780c */ /* 0x000fe40003f64270 */
[----:B------:R-:W-:Y:S02]  /*153b0*/  FSEL R75, R58, -INF , P4 ;  /* 0xff8000003a4b7808 */ /* 0x000fe40002000000 */
[----:B------:R-:W-:Y:S02]  /*153c0*/  FMNMX.FTZ R10, R79, R10, !PT ;  /* 0x0000000a4f0a7209 */ /* 0x000fe40007810000 */
        /* <DEDUP_REMOVED lines=16> */
[----:B------:R-:W-:Y:S01]  /*154d0*/  HGMMA.64x16x16.F32 R40, gdesc[UR8], R40, gsb0 ;  /* 0x00200000082879f0 */ /* 0x000fe20008000828 */
[----:B------:R-:W-:Y:S02]  /*154e0*/  FMNMX.FTZ R10, R7, R10, !PT ;  /* 0x0000000a070a7209 */ /* 0x000fe40007810000 */
[C---:B------:R-:W-:Y:S02]  /*154f0*/  ISETP.GT.AND P3, PT, R8.reuse, 0x39, PT ;  /* 0x000000390800780c */ /* 0x040fe40003f64270 */
[----:B------:R-:W-:Y:S02]  /*15500*/  FMNMX.FTZ R10, R51, R10, !PT ;  /* 0x0000000a330a7209 */ /* 0x000fe40007810000 */
[----:B------:R-:W-:Y:S02]  /*15510*/  FSEL R55, R55, -INF , P3 ;  /* 0xff80000037377808 */ /* 0x000fe40001800000 */
[----:B------:R-:W-:Y:S01]  /*15520*/  ISETP.GT.AND P3, PT, R8, 0x41, PT ;  /* 0x000000410800780c */ /* 0x000fe20003f64270 */
[----:B------:R-:W-:-:S02]  /*15530*/  WARPGROUP.DEPBAR.LE gsb0, 0x0 ;  /* 0x00008000000079c5 */ /* 0x000fc40000010000 */
[----:B------:R-:W-:Y:S01]  /*15540*/  WARPGROUP.ARRIVE ;  /* 0x00000000000079c5 */ /* 0x000fe20000000000 */
[----:B------:R-:W-:Y:S02]  /*15550*/  FSEL R43, R43, -INF , P3 ;  /* 0xff8000002b2b7808 */ /* 0x000fe40001800000 */
[----:B------:R-:W-:-:S03]  /*15560*/  ISETP.GT.AND P3, PT, R8, 0x49, PT ;  /* 0x000000490800780c */ /* 0x000fc60003f64270 */
[----:B------:R-:W-:Y:S01]  /*15570*/  HGMMA.64x16x16.F32 R32, gdesc[UR4], R32, gsb0 ;  /* 0x00200000042079f0 */ /* 0x000fe20008000820 */
[----:B------:R-:W-:Y:S01]  /*15580*/  R2UR UR6, R4 ;  /* 0x00000000040672ca */ /* 0x000fe200000e0000 */
[----:B------:R-:W-:Y:S01]  /*15590*/  UMOV UR4, UR36 ;  /* 0x0000002400047c82 */ /* 0x000fe20008000000 */
[----:B------:R-:W-:Y:S01]  /*155a0*/  R2UR UR7, R5 ;  /* 0x00000000050772ca */ /* 0x000fe200000e0000 */
[----:B------:R-:W-:Y:S01]  /*155b0*/  UMOV UR5, UR37 ;  /* 0x0000002500057c82 */ /* 0x000fe20008000000 */
[----:B------:R-:W-:Y:S02]  /*155c0*/  FSEL R5, R54, -INF , P4 ;  /* 0xff80000036057808 */ /* 0x000fe40002000000 */
[----:B------:R-:W-:Y:S02]  /*155d0*/  ISETP.GT.AND P4, PT, R8, 0x40, PT ;  /* 0x000000400800780c */ /* 0x000fe40003f84270 */
[----:B------:R-:W-:Y:S02]  /*155e0*/  FMNMX.FTZ R10, R5, R10, !PT ;  /* 0x0000000a050a7209 */ /* 0x000fe40007810000 */
[----:B------:R-:W-:-:S02]  /*155f0*/  FSEL R9, R42, -INF , P4 ;  /* 0xff8000002a097808 */ /* 0x000fc40002000000 */
[----:B------:R-:W-:Y:S02]  /*15600*/  FMNMX.FTZ R10, R55, R10, !PT ;  /* 0x0000000a370a7209 */ /* 0x000fe40007810000 */
[----:B------:R-:W-:Y:S02]  /*15610*/  ISETP.GT.AND P4, PT, R8, 0x48, PT ;  /* 0x000000480800780c */ /* 0x000fe40003f84270 */
[----:B------:R-:W-:Y:S02]  /*15620*/  FMNMX.FTZ R10, R9, R10, !PT ;  /* 0x0000000a090a7209 */ /* 0x000fe40007810000 */
[----:B------:R-:W-:Y:S02]  /*15630*/  FSEL R11, R46, -INF , P4 ;  /* 0xff8000002e0b7808 */ /* 0x000fe40002000000 */
[----:B------:R-:W-:Y:S02]  /*15640*/  FMNMX.FTZ R10, R43, R10, !PT ;  /* 0x0000000a2b0a7209 */ /* 0x000fe40007810000 */
[----:B------:R-:W-:-:S02]  /*15650*/  ISETP.GT.AND P4, PT, R8, 0x50, PT ;  /* 0x000000500800780c */ /* 0x000fc40003f84270 */
        /* <DEDUP_REMOVED lines=21> */
[----:B------:R-:W-:-:S02]  /*157b0*/  FSEL R21, R26, -INF , P4 ;  /* 0xff8000001a157808 */ /* 0x000fc40002000000 */
[C---:B------:R-:W-:Y:S02]  /*157c0*/  ISETP.GT.AND P4, PT, R8.reuse, 0x68, PT ;  /* 0x000000680800780c */ /* 0x040fe40003f84270 */
[----:B------:R-:W-:Y:S02]  /*157d0*/  FSEL R27, R27, -INF , P3 ;  /* 0xff8000001b1b7808 */ /* 0x000fe40001800000 */
[----:B------:R-:W-:Y:S02]  /*157e0*/  FMNMX.FTZ R10, R21, R10, !PT ;  /* 0x0000000a150a7209 */ /* 0x000fe40007810000 */
[----:B------:R-:W-:Y:S02]  /*157f0*/  ISETP.GT.AND P3, PT, R8, 0x69, PT ;  /* 0x000000690800780c */ /* 0x000fe40003f64270 */
[----:B------:R-:W-:Y:S01]  /*15800*/  FSEL R67, R30, -INF , P4 ;  /* 0xff8000001e437808 */ /* 0x000fe20002000000 */
[----:B------:R0:W1:Y:S01]  /*15810*/  SHFL.IDX PT, R8, R0, RZ, 0x1c1f ;  /* 0x001c1fff00087589 */ /* 0x00006200000e0000 */
[----:B------:R-:W-:-:S02]  /*15820*/  FMNMX.FTZ R10, R27, R10, !PT ;  /* 0x0000000a1b0a7209 */ /* 0x000fc40007810000 */
[----:B------:R-:W-:Y:S02]  /*15830*/  FSEL R31, R31, -INF , P3 ;  /* 0xff8000001f1f7808 */ /* 0x000fe40001800000 */
[----:B------:R-:W-:Y:S01]  /*15840*/  FMNMX.FTZ R10, R67, R10, !PT ;  /* 0x0000000a430a7209 */ /* 0x000fe20007810000 */
[----:B0-----:R-:W-:-:S03]  /*15850*/  IMAD.U32 R0, RZ, RZ, UR4 ;  /* 0x00000004ff007e24 */ /* 0x001fc6000f8e00ff */
[----:B------:R-:W-:-:S05]  /*15860*/  FMNMX.FTZ R10, R31, R10, !PT ;  /* 0x0000000a1f0a7209 */ /* 0x000fca0007810000 */
[----:B------:R-:W0:Y:S01]  /*15870*/  SHFL.BFLY PT, R97, R10, 0x2, 0x1f ;  /* 0x0c401f000a617f89 */ /* 0x000e2200000e0000 */
[----:B-1----:R-:W-:-:S04]  /*15880*/  VIADDMNMX R34, R8, R81, R6, PT ;  /* 0x0000005108227246 */ /* 0x002fc80003800106 */
[C---:B------:R-:W-:Y:S02]  /*15890*/  ISETP.GT.AND P4, PT, R34.reuse, 0x1, PT ;  /* 0x000000012200780c */ /* 0x040fe40003f84270 */
[----:B------:R-:W-:Y:S02]  /*158a0*/  ISETP.GT.AND P5, PT, R34, 0x8, PT ;  /* 0x000000082200780c */ /* 0x000fe40003fa4270 */
[----:B------:R-:W-:Y:S02]  /*158b0*/  FSEL R6, R73, -INF , P4 ;  /* 0xff80000049067808 */ /* 0x000fe40002000000 */
[----:B------:R-:W-:Y:S02]  /*158c0*/  FSEL R73, R76, -INF , P5 ;  /* 0xff8000004c497808 */ /* 0x000fe40002800000 */
[----:B------:R-:W-:Y:S02]  /*158d0*/  ISETP.GT.AND P4, PT, R34, 0x11, PT ;  /* 0x000000112200780c */ /* 0x000fe40003f84270 */
[----:B0-----:R-:W-:-:S02]  /*158e0*/  FMNMX.FTZ R97, R10, R97, !PT ;  /* 0x000000610a617209 */ /* 0x001fc40007810000 */
[----:B------:R-:W-:Y:S02]  /*158f0*/  FSEL R65, R65, -INF , P4 ;  /* 0xff80000041417808 */ /* 0x000fe40002000000 */
[C---:B------:R-:W-:Y:S01]  /*15900*/  ISETP.GT.AND P4, PT, R34.reuse, 0x19, PT ;  /* 0x000000192200780c */ /* 0x040fe20003f84270 */
[----:B------:R-:W0:Y:S03]  /*15910*/  SHFL.BFLY PT, R4, R97, 0x1, 0x1f ;  /* 0x0c201f0061047f89 */ /* 0x000e2600000e0000 */
        /* <DEDUP_REMOVED lines=9> */
[----:B------:R-:W-:Y:S02]  /*159b0*/  CS2R R96, SRZ ;  /* 0x0000000000607805 */ /* 0x000fe4000001ff00 */
[----:B------:R-:W-:Y:S02]  /*159c0*/  FSEL R53, R53, -INF , P4 ;  /* 0xff80000035357808 */ /* 0x000fe40002000000 */
[C---:B------:R-:W-:Y:S01]  /*159d0*/  FSETP.NEU.FTZ.AND P3, PT, R4.reuse, -INF , PT ;  /* 0xff8000000400780b */ /* 0x040fe20003f7d000 */
[----:B------:R-:W-:Y:S01]  /*159e0*/  FMUL.FTZ R30, R4, R0 ;  /* 0x00000000041e7220 */ /* 0x000fe20000410000 */
[----:B------:R-:W-:-:S04]  /*159f0*/  ISETP.GT.AND P4, PT, R34, 0x41, PT ;  /* 0x000000412200780c */ /* 0x000fc80003f84270 */
[----:B------:R-:W-:Y:S02]  /*15a00*/  FSEL R30, R30, RZ, P3 ;  /* 0x000000ff1e1e7208 */ /* 0x000fe40001800000 */
[----:B------:R-:W-:-:S03]  /*15a10*/  ISETP.GT.AND P3, PT, R34, RZ, PT ;  /* 0x000000ff2200720c */ /* 0x000fc60003f64270 */
[-CC-:B------:R-:W-:Y:S01]  /*15a20*/  FFMA.FTZ R201, R83, R0.reuse, -R30.reuse ;  /* 0x0000000053c97223 */ /* 0x180fe2000001081e */
[----:B------:R-:W-:Y:S01]  /*15a30*/  FSEL R81, R72, -INF , P3 ;  /* 0xff80000048517808 */ /* 0x000fe20001800000 */
[-CC-:B------:R-:W-:Y:S01]  /*15a40*/  FFMA.FTZ R8, R85, R0.reuse, -R30.reuse ;  /* 0x0000000055087223 */ /* 0x180fe2000001081e */
[C---:B------:R-:W-:Y:S01]  /*15a50*/  ISETP.GT.AND P3, PT, R34.reuse, 0x9, PT ;  /* 0x000000092200780c */ /* 0x040fe20003f64270 */
[--C-:B------:R-:W-:Y:S01]  /*15a60*/  FFMA.FTZ R203, R89, R0, -R30.reuse ;  /* 0x0000000059cb7223 */ /* 0x100fe2000001081e */
[----:B------:R-:W-:Y:S01]  /*15a70*/  FMNMX.FTZ R10, R81, R6, !PT ;  /* 0x00000006510a7209 */ /* 0x000fe20007810000 */
[-CC-:B------:R-:W-:Y:S01]  /*15a80*/  FFMA.FTZ R91, R91, R0.reuse, -R30.reuse ;  /* 0x000000005b5b7223 */ /* 0x180fe2000001081e */
[----:B------:R-:W-:Y:S01]  /*15a90*/  FSEL R77, R77, -INF , P3 ;  /* 0xff8000004d4d7808 */ /* 0x000fe20001800000 */
[-CC-:B------:R-:W-:Y:S01]  /*15aa0*/  FFMA.FTZ R197, R93, R0.reuse, -R30.reuse ;  /* 0x000000005dc57223 */ /* 0x180fe2000001081e */
[----:B------:R-:W-:Y:S01]  /*15ab0*/  ISETP.GT.AND P3, PT, R34, 0x10, PT ;  /* 0x000000102200780c */ /* 0x000fe20003f64270 */
[--C-:B------:R-:W-:Y:S01]  /*15ac0*/  FFMA.FTZ R199, R87, R0, -R30.reuse ;  /* 0x0000000057c77223 */ /* 0x100fe2000001081e */
[----:B------:R-:W-:Y:S01]  /*15ad0*/  FMNMX.FTZ R10, R73, R10, !PT ;  /* 0x0000000a490a7209 */ /* 0x000fe20007810000 */
[-CC-:B------:R-:W-:Y:S01]  /*15ae0*/  FFMA.FTZ R26, R79, R0.reuse, -R30.reuse ;  /* 0x000000004f1a7223 */ /* 0x180fe2000001081e */
[----:B------:R-:W-:Y:S01]  /*15af0*/  FSEL R83, R64, -INF , P3 ;  /* 0xff80000040537808 */ /* 0x000fe20001800000 */
[--C-:B------:R-:W-:Y:S01]  /*15b00*/  FFMA.FTZ R193, R75, R0, -R30.reuse ;  /* 0x000000004bc17223 */ /* 0x100fe2000001081e */
[----:B------:R-:W-:Y:S01]  /*15b10*/  FMNMX.FTZ R10, R77, R10, !PT ;  /* 0x0000000a4d0a7209 */ /* 0x000fe20007810000 */
        /* <DEDUP_REMOVED lines=8> */
[--C-:B------:R-:W-:Y:S01]  /*15ba0*/  FFMA.FTZ R189, R7, R0, -R30.reuse ;  /* 0x0000000007bd7223 */ /* 0x100fe2000001081e */
[----:B------:R-:W-:Y:S01]  /*15bb0*/  ISETP.GT.AND P3, PT, R34, 0x20, PT ;  /* 0x000000202200780c */ /* 0x000fe20003f64270 */
[----:B------:R0:W-:Y:S01]  /*15bc0*/  MUFU.EX2 R10, R91 ;  /* 0x0000005b000a7308 */ /* 0x0001e20000000800 */
[----:B------:R-:W-:Y:S01]  /*15bd0*/  FMNMX.FTZ R12, R85, R12, !PT ;  /* 0x0000000c550c7209 */ /* 0x000fe20007810000 */
[-CC-:B------:R-:W-:Y:S01]  /*15be0*/  FFMA.FTZ R185, R9, R0.reuse, -R30.reuse ;  /* 0x0000000009b97223 */ /* 0x180fe2000001081e */
[----:B------:R-:W-:Y:S01]  /*15bf0*/  FSEL R89, R56, -INF , P3 ;  /* 0xff80000038597808 */ /* 0x000fe20001800000 */
[--C-:B------:R-:W-:Y:S01]  /*15c00*/  FFMA.FTZ R187, R11, R0, -R30.reuse ;  /* 0x000000000bbb7223 */ /* 0x100fe2000001081e */
[----:B------:R-:W-:Y:S01]  /*15c10*/  FMNMX.FTZ R12, R69, R12, !PT ;  /* 0x0000000c450c7209 */ /* 0x000fe20007810000 */
[--C-:B------:R-:W-:Y:S01]  /*15c20*/  FFMA.FTZ R181, R13, R0, -R30.reuse ;  /* 0x000000000db57223 */ /* 0x100fe2000001081e */
[----:B------:R-:W-:Y:S01]  /*15c30*/  ISETP.GT.AND P3, PT, R34, 0x28, PT ;  /* 0x000000282200780c */ /* 0x000fe20003f64270 */
[----:B------:R-:W-:Y:S01]  /*15c40*/  MUFU.EX2 R201, R201 ;  /* 0x000000c900c97308 */ /* 0x000fe20000000800 */
[----:B------:R-:W-:Y:S01]  /*15c50*/  FMNMX.FTZ R12, R89, R12, !PT ;  /* 0x0000000c590c7209 */ /* 0x000fe20007810000 */
[-CC-:B------:R-:W-:Y:S01]  /*15c60*/  FFMA.FTZ R183, R15, R0.reuse, -R30.reuse ;  /* 0x000000000fb77223 */ /* 0x180fe2000001081e */
[----:B0-----:R-:W-:Y:S01]  /*15c70*/  FSEL R91, R60, -INF , P3 ;  /* 0xff8000003c5b7808 */ /* 0x001fe20001800000 */
[--C-:B------:R-:W-:Y:S01]  /*15c80*/  FFMA.FTZ R177, R21, R0, -R30.reuse ;  /* 0x0000000015b17223 */ /* 0x100fe2000001081e */
[----:B------:R-:W-:Y:S01]  /*15c90*/  FMNMX.FTZ R14, R57, R12, !PT ;  /* 0x0000000c390e7209 */ /* 0x000fe20007810000 */
[--C-:B------:R-:W-:Y:S01]  /*15ca0*/  FFMA.FTZ R27, R27, R0, -R30.reuse ;  /* 0x000000001b1b7223 */ /* 0x100fe2000001081e */
[----:B------:R-:W-:Y:S01]  /*15cb0*/  ISETP.GT.AND P3, PT, R34, 0x30, PT ;  /* 0x000000302200780c */ /* 0x000fe20003f64270 */
[----:B------:R-:W-:Y:S01]  /*15cc0*/  MUFU.EX2 R12, R95 ;  /* 0x0000005f000c7308 */ /* 0x000fe20000000800 */
[----:B------:R-:W-:Y:S01]  /*15cd0*/  FMNMX.FTZ R14, R91, R14, !PT ;  /* 0x0000000e5b0e7209 */ /* 0x000fe20007810000 */
[----:B------:R-:W-:Y:S01]  /*15ce0*/  FFMA.FTZ R179, R67, R0, -R30 ;  /* 0x0000000043b37223 */ /* 0x000fe2000001081e */
[----:B------:R-:W-:-:S02]  /*15cf0*/  FSEL R93, R48, -INF , P3 ;  /* 0xff800000305d7808 */ /* 0x000fc40001800000 */
[----:B------:R-:W-:Y:S02]  /*15d00*/  CS2R R66, SRZ ;  /* 0x0000000000427805 */ /* 0x000fe4000001ff00 */
[----:B------:R-:W-:Y:S02]  /*15d10*/  FMNMX.FTZ R14, R61, R14, !PT ;  /* 0x0000000e3d0e7209 */ /* 0x000fe40007810000 */
[----:B------:R-:W-:Y:S01]  /*15d20*/  ISETP.GT.AND P3, PT, R34, 0x38, PT ;  /* 0x000000382200780c */ /* 0x000fe20003f64270 */
[----:B------:R-:W0:Y:S01]  /*15d30*/  MUFU.EX2 R8, R8 ;  /* 0x0000000800087308 */ /* 0x000e220000000800 */
[----:B------:R-:W-:Y:S02]  /*15d40*/  FMNMX.FTZ R14, R93, R14, !PT ;  /* 0x0000000e5d0e7209 */ /* 0x000fe40007810000 */
[----:B------:R-:W-:Y:S02]  /*15d50*/  FSEL R87, R52, -INF , P3 ;  /* 0xff80000034577808 */ /* 0x000fe40001800000 */
[----:B------:R-:W-:-:S02]  /*15d60*/  FMNMX.FTZ R20, R49, R14, !PT ;  /* 0x0000000e31147209 */ /* 0x000fc40007810000 */
[----:B------:R-:W-:Y:S01]  /*15d70*/  ISETP.GT.AND P3, PT, R34, 0x40, PT ;  /* 0x000000402200780c */ /* 0x000fe20003f64270 */
[----:B------:R1:W-:Y:S01]  /*15d80*/  MUFU.EX2 R14, R26 ;  /* 0x0000001a000e7308 */ /* 0x0003e20000000800 */
[----:B------:R-:W-:Y:S02]  /*15d90*/  FMNMX.FTZ R20, R87, R20, !PT ;  /* 0x0000001457147209 */ /* 0x000fe40007810000 */
[----:B------:R-:W-:Y:S02]  /*15da0*/  FSEL R79, R40, -INF , P3 ;  /* 0xff800000284f7808 */ /* 0x000fe40001800000 */
[----:B------:R-:W-:Y:S02]  /*15db0*/  FMNMX.FTZ R20, R53, R20, !PT ;  /* 0x0000001435147209 */ /* 0x000fe40007810000 */
[----:B------:R-:W-:Y:S01]  /*15dc0*/  ISETP.GT.AND P3, PT, R34, 0x48, PT ;  /* 0x000000482200780c */ /* 0x000fe20003f64270 */
[----:B------:R-:W2:Y:S01]  /*15dd0*/  MUFU.EX2 R203, R203 ;  /* 0x000000cb00cb7308 */ /* 0x000ea20000000800 */
[----:B------:R-:W-:-:S02]  /*15de0*/  FSEL R75, R41, -INF , P4 ;  /* 0xff800000294b7808 */ /* 0x000fc40002000000 */
[----:B------:R-:W-:Y:S02]  /*15df0*/  FMNMX.FTZ R20, R79, R20, !PT ;  /* 0x000000144f147209 */ /* 0x000fe40007810000 */
[----:B------:R-:W-:Y:S02]  /*15e00*/  ISETP.GT.AND P4, PT, R34, 0x49, PT ;  /* 0x000000492200780c */ /* 0x000fe40003f84270 */
[----:B------:R-:W-:Y:S01]  /*15e10*/  FSEL R41, R44, -INF , P3 ;  /* 0xff8000002c297808 */ /* 0x000fe20001800000 */
[----:B------:R-:W3:Y:S01]  /*15e20*/  MUFU.EX2 R197, R197 ;  /* 0x000000c500c57308 */ /* 0x000ee20000000800 */
[----:B-1----:R-:W-:Y:S01]  /*15e30*/  FMNMX.FTZ R26, R75, R20, !PT ;  /* 0x000000144b1a7209 */ /* 0x002fe20007810000 */
[----:B------:R-:W1:Y:S01]  /*15e40*/  @P2 LDC R44, c[0x0][0x450] ;  /* 0x00011400ff2c2b82 */ /* 0x000e620000000800 */
[----:B------:R-:W-:Y:S02]  /*15e50*/  FSEL R45, R45, -INF , P4 ;  /* 0xff8000002d2d7808 */ /* 0x000fe40002000000 */
[----:B------:R-:W-:-:S02]  /*15e60*/  ISETP.GT.AND P3, PT, R34, 0x50, PT ;  /* 0x000000502200780c */ /* 0x000fc40003f64270 */
[----:B------:R-:W-:Y:S01]  /*15e70*/  FMNMX.FTZ R26, R41, R26, !PT ;  /* 0x0000001a291a7209 */ /* 0x000fe20007810000 */
[----:B------:R4:W-:Y:S01]  /*15e80*/  MUFU.EX2 R20, R38 ;  /* 0x0000002600147308 */ /* 0x0009e20000000800 */
[----:B------:R-:W-:Y:S02]  /*15e90*/  ISETP.GT.AND P4, PT, R34, 0x51, PT ;  /* 0x000000512200780c */ /* 0x000fe40003f84270 */
[----:B------:R-:W-:Y:S02]  /*15ea0*/  FSEL R71, R32, -INF , P3 ;  /* 0xff80000020477808 */ /* 0x000fe40001800000 */
[----:B------:R-:W-:Y:S02]  /*15eb0*/  FMNMX.FTZ R26, R45, R26, !PT ;  /* 0x0000001a2d1a7209 */ /* 0x000fe40007810000 */
[C---:B------:R-:W-:Y:S01]  /*15ec0*/  ISETP.GT.AND P3, PT, R34.reuse, 0x58, PT ;  /* 0x000000582200780c */ /* 0x040fe20003f64270 */
[----:B------:R-:W5:Y:S01]  /*15ed0*/  MUFU.EX2 R199, R199 ;  /* 0x000000c700c77308 */ /* 0x000f620000000800 */
[----:B------:R-:W-:Y:S01]  /*15ee0*/  FSEL R33, R33, -INF , P4 ;  /* 0xff80000021217808 */ /* 0x000fe20002000000 */
[----:B----4-:R-:W-:Y:S01]  /*15ef0*/  FFMA.FTZ R38, R39, R0, -R30 ;  /* 0x0000000027267223 */ /* 0x010fe2000001081e */
[----:B------:R-:W-:Y:S01]  /*15f00*/  FMNMX.FTZ R26, R71, R26, !PT ;  /* 0x0000001a471a7209 */ /* 0x000fe20007810000 */
[----:B------:R-:W4:Y:S01]  /*15f10*/  @P2 LDC R39, c[0x0][0x44c] ;  /* 0x00011300ff272b82 */ /* 0x000f220000000800 */
[----:B------:R-:W-:-:S02]  /*15f20*/  ISETP.GT.AND P4, PT, R34, 0x59, PT ;  /* 0x000000592200780c */ /* 0x000fc40003f84270 */
[----:B------:R-:W-:Y:S01]  /*15f30*/  FSEL R59, R36, -INF , P3 ;  /* 0xff800000243b7808 */ /* 0x000fe20001800000 */
[--C-:B------:R-:W-:Y:S01]  /*15f40*/  FFMA.FTZ R36, R63, R0, -R30.reuse ;  /* 0x000000003f247223 */ /* 0x100fe2000001081e */
[----:B------:R-:W-:Y:S01]  /*15f50*/  FMNMX.FTZ R32, R33, R26, !PT ;  /* 0x0000001a21207209 */ /* 0x000fe20007810000 */
[----:B------:R-:W-:Y:S01]  /*15f60*/  MUFU.EX2 R193, R193 ;  /* 0x000000c100c17308 */ /* 0x000fe20000000800 */
[----:B------:R-:W-:Y:S02]  /*15f70*/  FSEL R37, R37, -INF , P4 ;  /* 0xff80000025257808 */ /* 0x000fe40002000000 */
[C---:B------:R-:W-:Y:S02]  /*15f80*/  ISETP.GT.AND P3, PT, R34.reuse, 0x60, PT ;  /* 0x000000602200780c */ /* 0x040fe40003f64270 */
[----:B------:R-:W-:Y:S02]  /*15f90*/  FMNMX.FTZ R32, R59, R32, !PT ;  /* 0x000000203b207209 */ /* 0x000fe40007810000 */
[----:B------:R-:W-:Y:S01]  /*15fa0*/  ISETP.GT.AND P4, PT, R34, 0x61, PT ;  /* 0x000000612200780c */ /* 0x000fe20003f84270 */
[----:B------:R0:W-:Y:S01]  /*15fb0*/  MUFU.EX2 R26, R36 ;  /* 0x00000024001a7308 */ /* 0x0001e20000000800 */
[----:B------:R-:W-:Y:S01]  /*15fc0*/  FSEL R63, R24, -INF , P3 ;  /* 0xff800000183f7808 */ /* 0x000fe20001800000 */
[----:B------:R-:W-:Y:S01]  /*15fd0*/  FFMA.FTZ R24, R51, R0, -R30 ;  /* 0x0000000033187223 */ /* 0x000fe2000001081e */
[----:B------:R-:W-:-:S02]  /*15fe0*/  FMNMX.FTZ R32, R37, R32, !PT ;  /* 0x0000002025207209 */ /* 0x000fc40007810000 */
[----:B------:R-:W-:Y:S02]  /*15ff0*/  CS2R R50, SRZ ;  /* 0x0000000000327805 */ /* 0x000fe4000001ff00 */
[----:B------:R-:W-:Y:S02]  /*16000*/  ISETP.GT.AND P3, PT, R34, 0x68, PT ;  /* 0x000000682200780c */ /* 0x000fe40003f64270 */
[----:B------:R-:W-:Y:S01]  /*16010*/  FSEL R25, R25, -INF , P4 ;  /* 0xff80000019197808 */ /* 0x000fe20002000000 */
[----:B------:R-:W-:Y:S01]  /*16020*/  MUFU.EX2 R195, R195 ;  /* 0x000000c300c37308 */ /* 0x000fe20000000800 */
[----:B------:R-:W-:Y:S01]  /*16030*/  FMNMX.FTZ R32, R63, R32, !PT ;  /* 0x000000203f207209 */ /* 0x000fe20007810000 */
[----:B----4-:R-:W-:Y:S01]  /*16040*/  @P2 IMAD.HI.U32 R39, R222, R39, RZ ;  /* 0x00000027de272227 */ /* 0x010fe200078e00ff */
[----:B------:R-:W-:-:S03]  /*16050*/  ISETP.GT.AND P4, PT, R34, 0x69, PT ;  /* 0x000000692200780c */ /* 0x000fc60003f84270 */
[----:B------:R-:W-:Y:S01]  /*16060*/  FFMA.FTZ R34, R47, R0, -R30 ;  /* 0x000000002f227223 */ /* 0x000fe2000001081e */
[----:B------:R-:W-:Y:S01]  /*16070*/  FSEL R95, R28, -INF , P3 ;  /* 0xff8000001c5f7808 */ /* 0x000fe20001800000 */
[----:B------:R-:W-:Y:S01]  /*16080*/  IMAD.MOV.U32 R47, RZ, RZ, R222 ;  /* 0x000000ffff2f7224 */ /* 0x000fe200078e00de */
[----:B------:R-:W-:Y:S01]  /*16090*/  FMNMX.FTZ R32, R25, R32, !PT ;  /* 0x0000002019207209 */ /* 0x000fe20007810000 */
[----:B------:R-:W-:Y:S01]  /*160a0*/  MUFU.EX2 R189, R189 ;  /* 0x000000bd00bd7308 */ /* 0x000fe20000000800 */
[----:B------:R-:W-:Y:S01]  /*160b0*/  FSEL R29, R29, -INF , P4 ;  /* 0xff8000001d1d7808 */ /* 0x000fe20002000000 */
[----:B------:R-:W-:Y:S01]  /*160c0*/  FFMA.FTZ R28, R55, R0, -R30 ;  /* 0x00000000371c7223 */ /* 0x000fe2000001081e */
[----:B------:R-:W-:Y:S02]  /*160d0*/  FMNMX.FTZ R32, R95, R32, !PT ;  /* 0x000000205f207209 */ /* 0x000fe40007810000 */
[----:B------:R-:W-:Y:S02]  /*160e0*/  CS2R R54, SRZ ;  /* 0x0000000000367805 */ /* 0x000fe4000001ff00 */
[----:B-1----:R-:W-:-:S02]  /*160f0*/  @P2 SHF.R.U32.HI R47, RZ, R44, R39 ;  /* 0x0000002cff2f2219 */ /* 0x002fc40000011627 */
[----:B------:R-:W-:Y:S01]  /*16100*/  FMNMX.FTZ R5, R29, R32, !PT ;  /* 0x000000201d057209 */ /* 0x000fe20007810000 */
[--C-:B------:R-:W-:Y:S01]  /*16110*/  FFMA.FTZ R32, R43, R0, -R30.reuse ;  /* 0x000000002b207223 */ /* 0x100fe2000001081e */
[----:B------:R-:W-:Y:S03]  /*16120*/  MUFU.EX2 R24, R24 ;  /* 0x0000001800187308 */ /* 0x000fe60000000800 */
[----:B0-----:R-:W0:Y:S05]  /*16130*/  SHFL.BFLY PT, R36, R5, 0x2, 0x1f ;  /* 0x0c401f0005247f89 */ /* 0x001e2a00000e0000 */
[----:B------:R-:W-:Y:S08]  /*16140*/  MUFU.EX2 R191, R191 ;  /* 0x000000bf00bf7308 */ /* 0x000ff00000000800 */
[----:B------:R-:W-:Y:S08]  /*16150*/  MUFU.EX2 R28, R28 ;  /* 0x0000001c001c7308 */ /* 0x000ff00000000800 */
[----:B------:R-:W-:Y:S01]  /*16160*/  MUFU.EX2 R185, R185 ;  /* 0x000000b900b97308 */ /* 0x000fe20000000800 */
[----:B0-----:R-:W-:Y:S01]  /*16170*/  FMNMX.FTZ R7, R5, R36, !PT ;  /* 0x0000002405077209 */ /* 0x001fe20007810000 */
[-CC-:B------:R-:W-:Y:S01]  /*16180*/  FFMA.FTZ R36, R35, R0.reuse, -R30.reuse ;  /* 0x0000000023247223 */ /* 0x180fe2000001081e */
[----:B------:R-:W-:-:S03]  /*16190*/  FFMA.FTZ R30, R31, R0, -R30 ;  /* 0x000000001f1e7223 */ /* 0x000fc6000001081e */
[----:B------:R-:W0:Y:S02]  /*161a0*/  SHFL.BFLY PT, R40, R7, 0x1, 0x1f ;  /* 0x0c201f0007287f89 */ /* 0x000e2400000e0000 */
[----:B------:R-:W-:Y:S08]  /*161b0*/  MUFU.EX2 R32, R32 ;  /* 0x0000002000207308 */ /* 0x000ff00000000800 */
[----:B------:R-:W-:Y:S08]  /*161c0*/  MUFU.EX2 R187, R187 ;  /* 0x000000bb00bb7308 */ /* 0x000ff00000000800 */
[----:B------:R-:W-:Y:S01]  /*161d0*/  MUFU.EX2 R34, R34 ;  /* 0x0000002200227308 */ /* 0x000fe20000000800 */
[----:B0-----:R-:W-:-:S07]  /*161e0*/  FMNMX.FTZ R5, R7, R40, !PT ;  /* 0x0000002807057209 */ /* 0x001fce0007810000 */
[----:B------:R-:W-:Y:S01]  /*161f0*/  MUFU.EX2 R181, R181 ;  /* 0x000000b500b57308 */ /* 0x000fe20000000800 */
[C---:B------:R-:W-:Y:S01]  /*16200*/  FSETP.NEU.FTZ.AND P3, PT, R5.reuse, -INF , PT ;  /* 0xff8000000500780b */ /* 0x040fe20003f7d000 */
[----:B------:R-:W-:-:S06]  /*16210*/  FMUL.FTZ R7, R5, R0 ;  /* 0x0000000005077220 */ /* 0x000fcc0000410000 */
[----:B------:R0:W-:Y:S01]  /*16220*/  MUFU.EX2 R40, R27 ;  /* 0x0000001b00287308 */ /* 0x0001e20000000800 */
[----:B------:R-:W-:-:S05]  /*16230*/  FSEL R42, R7, RZ, P3 ;  /* 0x000000ff072a7208 */ /* 0x000fca0001800000 */
[-CC-:B------:R-:W-:Y:S01]  /*16240*/  FFMA.FTZ R200, R81, R0.reuse, -R42.reuse ;  /* 0x0000000051c87223 */ /* 0x180fe2000001082a */
[-CC-:B------:R-:W-:Y:S01]  /*16250*/  FFMA.FTZ R9, R6, R0.reuse, -R42.reuse ;  /* 0x0000000006097223 */ /* 0x180fe2000001082a */
[-C--:B------:R-:W-:Y:S01]  /*16260*/  FFMA.FTZ R202, R73, R0.reuse, -R42 ;  /* 0x0000000049ca7223 */ /* 0x080fe2000001082a */
[----:B------:R-:W-:Y:S01]  /*16270*/  FADD.FTZ R6, R201, R8 ;  /* 0x00000008c9067221 */ /* 0x000fe20000010000 */
[-CC-:B------:R-:W-:Y:S01]  /*16280*/  FFMA.FTZ R11, R77, R0.reuse, -R42.reuse ;  /* 0x000000004d0b7223 */ /* 0x180fe2000001082a */
[-C--:B------:R-:W-:Y:S01]  /*16290*/  FFMA.FTZ R196, R83, R0.reuse, -R42 ;  /* 0x0000000053c47223 */ /* 0x080fe2000001082a */
[----:B------:R-:W-:Y:S01]  /*162a0*/  MUFU.EX2 R200, R200 ;  /* 0x000000c800c87308 */ /* 0x000fe20000000800 */
[----:B--2---:R-:W-:Y:S01]  /*162b0*/  FADD.FTZ R7, R203, R6 ;  /* 0x00000006cb077221 */ /* 0x004fe20000010000 */
[-CC-:B------:R-:W-:Y:S01]  /*162c0*/  FFMA.FTZ R13, R65, R0.reuse, -R42.reuse ;  /* 0x00000000410d7223 */ /* 0x180fe2000001082a */
[-CC-:B------:R-:W-:Y:S01]  /*162d0*/  FFMA.FTZ R198, R85, R0.reuse, -R42.reuse ;  /* 0x0000000055c67223 */ /* 0x180fe2000001082a */
[-CC-:B------:R-:W-:Y:S01]  /*162e0*/  FFMA.FTZ R15, R69, R0.reuse, -R42.reuse ;  /* 0x00000000450f7223 */ /* 0x180fe2000001082a */
[----:B------:R-:W-:Y:S01]  /*162f0*/  FADD.FTZ R6, R10, R7 ;  /* 0x000000070a067221 */ /* 0x000fe20000010000 */
[-CC-:B------:R-:W-:Y:S01]  /*16300*/  FFMA.FTZ R192, R89, R0.reuse, -R42.reuse ;  /* 0x0000000059c07223 */ /* 0x180fe2000001082a */
[-C--:B------:R-:W-:Y:S01]  /*16310*/  FFMA.FTZ R21, R57, R0.reuse, -R42 ;  /* 0x0000000039157223 */ /* 0x080fe2000001082a */
[----:B------:R-:W1:Y:S01]  /*16320*/  MUFU.EX2 R9, R9 ;  /* 0x0000000900097308 */ /* 0x000e620000000800 */
[----:B---3--:R-:W-:Y:S01]  /*16330*/  FADD.FTZ R7, R197, R6 ;  /* 0x00000006c5077221 */ /* 0x008fe20000010000 */
[-CC-:B------:R-:W-:Y:S01]  /*16340*/  FFMA.FTZ R194, R91, R0.reuse, -R42.reuse ;  /* 0x000000005bc27223 */ /* 0x180fe2000001082a */
[-CC-:B0-----:R-:W-:Y:S01]  /*16350*/  FFMA.FTZ R27, R61, R0.reuse, -R42.reuse ;  /* 0x000000003d1b7223 */ /* 0x181fe2000001082a */
[-CC-:B------:R-:W-:Y:S01]  /*16360*/  FFMA.FTZ R188, R93, R0.reuse, -R42.reuse ;  /* 0x000000005dbc7223 */ /* 0x180fe2000001082a */
[----:B------:R-:W-:Y:S01]  /*16370*/  FADD.FTZ R6, R12, R7 ;  /* 0x000000070c067221 */ /* 0x000fe20000010000 */
[-CC-:B------:R-:W-:Y:S01]  /*16380*/  FFMA.FTZ R31, R49, R0.reuse, -R42.reuse ;  /* 0x00000000311f7223 */ /* 0x180fe2000001082a */
[-C--:B------:R-:W-:Y:S01]  /*16390*/  FFMA.FTZ R190, R87, R0.reuse, -R42 ;  /* 0x0000000057be7223 */ /* 0x080fe2000001082a */
[----:B------:R-:W0:Y:S01]  /*163a0*/  MUFU.EX2 R202, R202 ;  /* 0x000000ca00ca7308 */ /* 0x000e220000000800 */
[----:B-----5:R-:W-:Y:S01]  /*163b0*/  FADD.FTZ R39, R199, R6 ;  /* 0x00000006c7277221 */ /* 0x020fe20000010000 */
[----:B------:R-:W-:Y:S01]  /*163c0*/  @!P1 PRMT R6, RZ, 0x654, R3 ;  /* 0x00000654ff069816 */ /* 0x000fe20000000003 */
[-CC-:B------:R-:W-:Y:S01]  /*163d0*/  FFMA.FTZ R35, R53, R0.reuse, -R42.reuse ;  /* 0x0000000035237223 */ /* 0x180fe2000001082a */
[-CC-:B------:R-:W-:Y:S01]  /*163e0*/  FFMA.FTZ R184, R79, R0.reuse, -R42.reuse ;  /* 0x000000004fb87223 */ /* 0x180fe2000001082a */
[----:B------:R-:W-:Y:S01]  /*163f0*/  FADD.FTZ R46, R14, R39 ;  /* 0x000000270e2e7221 */ /* 0x000fe20000010000 */
[----:B------:R2:W-:Y:S01]  /*16400*/  @!P1 SYNCS.ARRIVE.TRANS64.RED.A1T0 RZ, [R6+URZ], RZ ;  /* 0x000000ff06ff99a7 */ /* 0x0005e2000810043f */
[-C--:B------:R-:W-:Y:S01]  /*16410*/  FFMA.FTZ R75, R75, R0.reuse, -R42 ;  /* 0x000000004b4b7223 */ /* 0x080fe2000001082a */
[----:B------:R-:W3:Y:S01]  /*16420*/  MUFU.EX2 R11, R11 ;  /* 0x0000000b000b7308 */ /* 0x000ee20000000800 */
[----:B-1----:R-:W-:Y:S01]  /*16430*/  FADD.FTZ R7, R200, R9 ;  /* 0x00000009c8077221 */ /* 0x002fe20000010000 */
[----:B------:R-:W-:Y:S01]  /*16440*/  FADD.FTZ R43, R193, R46 ;  /* 0x0000002ec12b7221 */ /* 0x000fe20000010000 */
[-CC-:B------:R-:W-:Y:S01]  /*16450*/  FFMA.FTZ R41, R41, R0.reuse, -R42.reuse ;  /* 0x0000000029297223 */ /* 0x180fe2000001082a */
[-CC-:B------:R-:W-:Y:S01]  /*16460*/  FFMA.FTZ R45, R45, R0.reuse, -R42.reuse ;  /* 0x000000002d2d7223 */ /* 0x180fe2000001082a */
[-C--:B------:R-:W-:Y:S01]  /*16470*/  FFMA.FTZ R71, R71, R0.reuse, -R42 ;  /* 0x0000000047477223 */ /* 0x080fe2000001082a */
[----:B--2---:R-:W-:Y:S01]  /*16480*/  MOV R6, RZ ;  /* 0x000000ff00067202 */ /* 0x004fe20000000f00 */
[----:B------:R-:W-:Y:S01]  /*16490*/  FADD.FTZ R46, R20, R43 ;  /* 0x0000002b142e7221 */ /* 0x000fe20000010000 */
[----:B------:R-:W1:Y:S01]  /*164a0*/  MUFU.EX2 R196, R196 ;  /* 0x000000c400c47308 */ /* 0x000e620000000800 */
[----:B0-----:R-:W-:Y:S01]  /*164b0*/  FADD.FTZ R44, R202, R7 ;  /* 0x00000007ca2c7221 */ /* 0x001fe20000010000 */
[----:B------:R-:W-:Y:S01]  /*164c0*/  IADD3 R7, R47, R225, -R224 ;  /* 0x000000e12f077210 */ /* 0x000fe20007ffe8e0 */
[----:B------:R-:W-:Y:S01]  /*164d0*/  FADD.FTZ R43, R195, R46 ;  /* 0x0000002ec32b7221 */ /* 0x000fe20000010000 */
[-CC-:B------:R-:W-:Y:S01]  /*164e0*/  FFMA.FTZ R33, R33, R0.reuse, -R42.reuse ;  /* 0x0000000021217223 */ /* 0x180fe2000001082a */
[-CC-:B------:R-:W-:Y:S01]  /*164f0*/  FFMA.FTZ R59, R59, R0.reuse, -R42.reuse ;  /* 0x000000003b3b7223 */ /* 0x180fe2000001082a */
[-C--:B------:R-:W-:Y:S01]  /*16500*/  FFMA.FTZ R37, R37, R0.reuse, -R42 ;  /* 0x0000000025257223 */ /* 0x080fe2000001082a */
[----:B------:R-:W-:Y:S01]  /*16510*/  IMAD.HI R221, R7, -0x6db6db6d, R6 ;  /* 0x9249249307dd7827 */ /* 0x000fe200078e0206 */
[----:B------:R-:W0:Y:S03]  /*16520*/  MUFU.EX2 R13, R13 ;  /* 0x0000000d000d7308 */ /* 0x000e260000000800 */
[----:B---3--:R-:W-:Y:S01]  /*16530*/  FADD.FTZ R39, R11, R44 ;  /* 0x0000002c0b277221 */ /* 0x008fe20000010000 */
[----:B------:R-:W-:Y:S01]  /*16540*/  FADD.FTZ R46, R26, R43 ;  /* 0x0000002b1a2e7221 */ /* 0x000fe20000010000 */
[-CC-:B------:R-:W-:Y:S01]  /*16550*/  FFMA.FTZ R63, R63, R0.reuse, -R42.reuse ;  /* 0x000000003f3f7223 */ /* 0x180fe2000001082a */
[-CC-:B------:R-:W-:Y:S01]  /*16560*/  FFMA.FTZ R25, R25, R0.reuse, -R42.reuse ;  /* 0x0000000019197223 */ /* 0x180fe2000001082a */
[-CC-:B------:R-:W-:Y:S01]  /*16570*/  FFMA.FTZ R95, R95, R0.reuse, -R42.reuse ;  /* 0x000000005f5f7223 */ /* 0x180fe2000001082a */
[----:B------:R-:W-:Y:S01]  /*16580*/  FFMA.FTZ R29, R29, R0, -R42 ;  /* 0x000000001d1d7223 */ /* 0x000fe2000001082a */
[----:B------:R-:W-:Y:S01]  /*16590*/  F2FP.F16.F32.PACK_AB R201, R8, R201 ;  /* 0x000000c908c9723e */ /* 0x000fe200000000ff */
[----:B------:R-:W2:Y:S01]  /*165a0*/  MUFU.EX2 R198, R198 ;  /* 0x000000c600c67308 */ /* 0x000ea20000000800 */
[----:B-1----:R-:W-:Y:S01]  /*165b0*/  FADD.FTZ R44, R196, R39 ;  /* 0x00000027c42c7221 */ /* 0x002fe20000010000 */
[----:B------:R-:W-:Y:S01]  /*165c0*/  F2FP.F16.F32.PACK_AB R203, R10, R203 ;  /* 0x000000cb0acb723e */ /* 0x000fe200000000ff */
[----:B------:R-:W-:Y:S01]  /*165d0*/  VIADD R10, R2, 0xfffffffe ;  /* 0xfffffffe020a7836 */ /* 0x000fe20000000000 */
[----:B------:R-:W-:Y:S01]  /*165e0*/  F2FP.F16.F32.PACK_AB R195, R26, R195 ;  /* 0x000000c31ac3723e */ /* 0x000fe200000000ff */
[----:B------:R-:W-:Y:S01]  /*165f0*/  IMAD.MOV.U32 R2, RZ, RZ, 0x3f800000 ;  /* 0x3f800000ff027424 */ /* 0x000fe200078e00ff */
[----:B------:R-:W-:-:S02]  /*16600*/  F2FP.F16.F32.PACK_AB R197, R12, R197 ;  /* 0x000000c50cc5723e */ /* 0x000fc400000000ff */
[----:B------:R-:W-:Y:S01]  /*16610*/  CS2R R92, SRZ ;  /* 0x00000000005c7805 */ /* 0x000fe2000001ff00 */
[----:B------:R-:W1:Y:S01]  /*16620*/  MUFU.EX2 R15, R15 ;  /* 0x0000000f000f7308 */ /* 0x000e620000000800 */
[----:B0-----:R-:W-:Y:S01]  /*16630*/  FADD.FTZ R39, R13, R44 ;  /* 0x0000002c0d277221 */ /* 0x001fe20000010000 */
[----:B------:R-:W-:Y:S02]  /*16640*/  F2FP.F16.F32.PACK_AB R199, R14, R199 ;  /* 0x000000c70ec7723e */ /* 0x000fe400000000ff */
[----:B------:R-:W-:Y:S02]  /*16650*/  CS2R R90, SRZ ;  /* 0x00000000005a7805 */ /* 0x000fe4000001ff00 */
[----:B------:R-:W-:Y:S02]  /*16660*/  F2FP.F16.F32.PACK_AB R193, R20, R193 ;  /* 0x000000c114c1723e */ /* 0x000fe400000000ff */
[----:B------:R-:W-:Y:S02]  /*16670*/  CS2R R88, SRZ ;  /* 0x0000000000587805 */ /* 0x000fe4000001ff00 */
[----:B------:R-:W-:-:S02]  /*16680*/  F2FP.F16.F32.PACK_AB R200, R9, R200 ;  /* 0x000000c809c8723e */ /* 0x000fc400000000ff */
[----:B------:R-:W-:Y:S01]  /*16690*/  CS2R R86, SRZ ;  /* 0x0000000000567805 */ /* 0x000fe2000001ff00 */
[----:B------:R-:W0:Y:S01]  /*166a0*/  MUFU.EX2 R192, R192 ;  /* 0x000000c000c07308 */ /* 0x000e220000000800 */
[----:B--2---:R-:W-:Y:S01]  /*166b0*/  FADD.FTZ R44, R198, R39 ;  /* 0x00000027c62c7221 */ /* 0x004fe20000010000 */
[----:B------:R-:W-:Y:S01]  /*166c0*/  FADD.FTZ R39, R189, R46 ;  /* 0x0000002ebd277221 */ /* 0x000fe20000010000 */
[----:B------:R-:W-:Y:S02]  /*166d0*/  F2FP.F16.F32.PACK_AB R189, R24, R189 ;  /* 0x000000bd18bd723e */ /* 0x000fe400000000ff */
[----:B------:R-:W-:Y:S02]  /*166e0*/  CS2R R84, SRZ ;  /* 0x0000000000547805 */ /* 0x000fe4000001ff00 */
[----:B------:R-:W-:Y:S02]  /*166f0*/  F2FP.F16.F32.PACK_AB R202, R11, R202 ;  /* 0x000000ca0bca723e */ /* 0x000fe400000000ff */
[----:B------:R-:W-:-:S02]  /*16700*/  CS2R R82, SRZ ;  /* 0x0000000000527805 */ /* 0x000fc4000001ff00 */
[----:B------:R-:W-:Y:S01]  /*16710*/  F2FP.F16.F32.PACK_AB R196, R13, R196 ;  /* 0x000000c40dc4723e */ /* 0x000fe200000000ff */
[----:B------:R-:W2:Y:S01]  /*16720*/  MUFU.EX2 R21, R21 ;  /* 0x0000001500157308 */ /* 0x000ea20000000800 */
[C---:B-1----:R-:W-:Y:S01]  /*16730*/  FADD.FTZ R7, R15.reuse, R44 ;  /* 0x0000002c0f077221 */ /* 0x042fe20000010000 */
[----:B------:R-:W-:Y:S01]  /*16740*/  FADD.FTZ R44, R24, R39 ;  /* 0x00000027182c7221 */ /* 0x000fe20000010000 */
[----:B------:R-:W-:Y:S02]  /*16750*/  F2FP.F16.F32.PACK_AB R198, R15, R198 ;  /* 0x000000c60fc6723e */ /* 0x000fe400000000ff */
[----:B------:R-:W-:Y:S02]  /*16760*/  CS2R R80, SRZ ;  /* 0x0000000000507805 */ /* 0x000fe4000001ff00 */
[----:B------:R-:W-:Y:S01]  /*16770*/  CS2R R78, SRZ ;  /* 0x00000000004e7805 */ /* 0x000fe2000001ff00 */
[----:B------:R-:W-:Y:S01]  /*16780*/  FADD.FTZ R39, R191, R44 ;  /* 0x0000002cbf277221 */ /* 0x000fe20000010000 */
[----:B------:R-:W-:Y:S01]  /*16790*/  F2FP.F16.F32.PACK_AB R191, R28, R191 ;  /* 0x000000bf1cbf723e */ /* 0x000fe200000000ff */
[----:B------:R-:W1:Y:S01]  /*167a0*/  MUFU.EX2 R194, R194 ;  /* 0x000000c200c27308 */ /* 0x000e620000000800 */
[----:B0-----:R-:W-:Y:S01]  /*167b0*/  FADD.FTZ R6, R192, R7 ;  /* 0x00000007c0067221 */ /* 0x001fe20000010000 */
[----:B------:R-:W-:Y:S01]  /*167c0*/  FADD.FTZ R44, R28, R39 ;  /* 0x000000271c2c7221 */ /* 0x000fe20000010000 */
[----:B------:R-:W-:-:S02]  /*167d0*/  CS2R R76, SRZ ;  /* 0x00000000004c7805 */ /* 0x000fc4000001ff00 */
[----:B------:R-:W-:Y:S02]  /*167e0*/  CS2R R72, SRZ ;  /* 0x0000000000487805 */ /* 0x000fe4000001ff00 */
[----:B------:R-:W-:Y:S01]  /*167f0*/  CS2R R68, SRZ ;  /* 0x0000000000447805 */ /* 0x000fe2000001ff00 */
[----:B------:R-:W-:Y:S01]  /*16800*/  FADD.FTZ R39, R185, R44 ;  /* 0x0000002cb9277221 */ /* 0x000fe20000010000 */
[----:B------:R-:W-:Y:S01]  /*16810*/  SHF.R.U32.HI R44, RZ, 0x1f, R221 ;  /* 0x0000001fff2c7819 */ /* 0x000fe200000116dd */
[----:B------:R-:W0:Y:S01]  /*16820*/  MUFU.EX2 R27, R27 ;  /* 0x0000001b001b7308 */ /* 0x000e220000000800 */
[----:B--2---:R-:W-:Y:S01]  /*16830*/  FADD.FTZ R7, R21, R6 ;  /* 0x0000000615077221 */ /* 0x004fe20000010000 */
[----:B------:R-:W-:Y:S01]  /*16840*/  FADD.FTZ R42, R32, R39 ;  /* 0x00000027202a7221 */ /* 0x000fe20000010000 */
[----:B------:R-:W-:Y:S02]  /*16850*/  LEA.HI.SX32 R221, R221, R44, 0x1a ;  /* 0x0000002cdddd7211 */ /* 0x000fe400078fd2ff */
[----:B------:R-:W-:-:S02]  /*16860*/  CS2R R64, SRZ ;  /* 0x0000000000407805 */ /* 0x000fc4000001ff00 */
[----:B------:R-:W-:Y:S01]  /*16870*/  F2FP.F16.F32.PACK_AB R185, R32, R185 ;  /* 0x000000b920b9723e */ /* 0x000fe200000000ff */
[----:B------:R-:W-:Y:S01]  /*16880*/  FADD.FTZ R39, R187, R42 ;  /* 0x0000002abb277221 */ /* 0x000fe20000010000 */
[----:B------:R-:W-:Y:S01]  /*16890*/  VIMNMX R221, RZ, R221, !PT ;  /* 0x000000ddffdd7248 */ /* 0x000fe20007fe0100 */
[----:B------:R-:W2:Y:S01]  /*168a0*/  MUFU.EX2 R188, R188 ;  /* 0x000000bc00bc7308 */ /* 0x000ea20000000800 */
[----:B-1----:R-:W-:Y:S01]  /*168b0*/  FADD.FTZ R6, R194, R7 ;  /* 0x00000007c2067221 */ /* 0x002fe20000010000 */
[----:B------:R-:W-:Y:S01]  /*168c0*/  FADD.FTZ R8, R34, R39 ;  /* 0x0000002722087221 */ /* 0x000fe20000010000 */
[----:B------:R-:W-:Y:S02]  /*168d0*/  ISETP.GE.AND P3, PT, R10, R221, PT ;  /* 0x000000dd0a00720c */ /* 0x000fe40003f66270 */
[----:B------:R-:W-:Y:S02]  /*168e0*/  CS2R R60, SRZ ;  /* 0x00000000003c7805 */ /* 0x000fe4000001ff00 */
[----:B------:R-:W-:-:S02]  /*168f0*/  F2FP.F16.F32.PACK_AB R187, R34, R187 ;  /* 0x000000bb22bb723e */ /* 0x000fc400000000ff */
[----:B------:R-:W-:Y:S02]  /*16900*/  CS2R R56, SRZ ;  /* 0x0000000000387805 */ /* 0x000fe4000001ff00 */
[----:B------:R-:W-:Y:S01]  /*16910*/  F2FP.F16.F32.PACK_AB R192, R21, R192 ;  /* 0x000000c015c0723e */ /* 0x000fe200000000ff */
[----:B------:R-:W1:Y:S01]  /*16920*/  MUFU.EX2 R31, R31 ;  /* 0x0000001f001f7308 */ /* 0x000e620000000800 */
[C---:B0-----:R-:W-:Y:S01]  /*16930*/  FADD.FTZ R7, R27.reuse, R6 ;  /* 0x000000061b077221 */ /* 0x041fe20000010000 */
[----:B------:R-:W-:Y:S02]  /*16940*/  F2FP.F16.F32.PACK_AB R194, R27, R194 ;  /* 0x000000c21bc2723e */ /* 0x000fe400000000ff */
[----:B------:R-:W-:Y:S02]  /*16950*/  CS2R R52, SRZ ;  /* 0x0000000000347805 */ /* 0x000fe4000001ff00 */
[----:B------:R-:W-:Y:S02]  /*16960*/  CS2R R48, SRZ ;  /* 0x0000000000307805 */ /* 0x000fe4000001ff00 */
[----:B------:R-:W-:-:S02]  /*16970*/  CS2R R46, SRZ ;  /* 0x00000000002e7805 */ /* 0x000fc4000001ff00 */
[----:B------:R-:W-:Y:S02]  /*16980*/  CS2R R42, SRZ ;  /* 0x00000000002a7805 */ /* 0x000fe4000001ff00 */
[----:B------:R-:W-:Y:S01]  /*16990*/  CS2R R26, SRZ ;  /* 0x00000000001a7805 */ /* 0x000fe2000001ff00 */
[----:B------:R-:W0:Y:S01]  /*169a0*/  MUFU.EX2 R190, R190 ;  /* 0x000000be00be7308 */ /* 0x000e220000000800 */
[----:B--2---:R-:W-:-:S07]  /*169b0*/  FADD.FTZ R6, R188, R7 ;  /* 0x00000007bc067221 */ /* 0x004fce0000010000 */
[----:B------:R-:W2:Y:S01]  /*169c0*/  MUFU.EX2 R35, R35 ;  /* 0x0000002300237308 */ /* 0x000ea20000000800 */
[C---:B-1----:R-:W-:Y:S01]  /*169d0*/  FADD.FTZ R7, R31.reuse, R6 ;  /* 0x000000061f077221 */ /* 0x042fe20000010000 */
[----:B------:R-:W-:-:S06]  /*169e0*/  F2FP.F16.F32.PACK_AB R188, R31, R188 ;  /* 0x000000bc1fbc723e */ /* 0x000fcc00000000ff */
[----:B------:R-:W1:Y:S01]  /*169f0*/  MUFU.EX2 R184, R184 ;  /* 0x000000b800b87308 */ /* 0x000e620000000800 */
[----:B0-----:R-:W-:-:S07]  /*16a00*/  FADD.FTZ R6, R190, R7 ;  /* 0x00000007be067221 */ /* 0x001fce0000010000 */
[----:B------:R0:W3:Y:S01]  /*16a10*/  MUFU.EX2 R3, R75 ;  /* 0x0000004b00037308 */ /* 0x0000e20000000800 */
[C---:B--2---:R-:W-:Y:S01]  /*16a20*/  FADD.FTZ R7, R35.reuse, R6 ;  /* 0x0000000623077221 */ /* 0x044fe20000010000 */
[----:B------:R-:W-:Y:S02]  /*16a30*/  F2FP.F16.F32.PACK_AB R190, R35, R190 ;  /* 0x000000be23be723e */ /* 0x000fe400000000ff */
[----:B------:R-:W-:-:S04]  /*16a40*/  CS2R R34, SRZ ;  /* 0x0000000000227805 */ /* 0x000fc8000001ff00 */
[----:B------:R-:W-:Y:S01]  /*16a50*/  MUFU.EX2 R36, R36 ;  /* 0x0000002400247308 */ /* 0x000fe20000000800 */
[----:B-1----:R-:W-:Y:S01]  /*16a60*/  FADD.FTZ R6, R184, R7 ;  /* 0x00000007b8067221 */ /* 0x002fe20000010000 */
[----:B0-----:R-:W-:-:S06]  /*16a70*/  CS2R R74, SRZ ;  /* 0x00000000004a7805 */ /* 0x001fcc000001ff00 */
[----:B------:R-:W0:Y:S01]  /*16a80*/  MUFU.EX2 R41, R41 ;  /* 0x0000002900297308 */ /* 0x000e220000000800 */
[C---:B---3--:R-:W-:Y:S01]  /*16a90*/  FADD.FTZ R6, R3.reuse, R6 ;  /* 0x0000000603067221 */ /* 0x048fe20000010000 */
[----:B------:R-:W-:Y:S01]  /*16aa0*/  F2FP.F16.F32.PACK_AB R184, R3, R184 ;  /* 0x000000b803b8723e */ /* 0x000fe200000000ff */
[----:B------:R-:W-:-:S05]  /*16ab0*/  IMAD.MOV.U32 R3, RZ, RZ, 0x3f800000 ;  /* 0x3f800000ff037424 */ /* 0x000fca00078e00ff */
[----:B------:R-:W-:Y:S08]  /*16ac0*/  MUFU.EX2 R183, R183 ;  /* 0x000000b700b77308 */ /* 0x000ff00000000800 */
[----:B------:R1:W2:Y:S01]  /*16ad0*/  MUFU.EX2 R186, R45 ;  /* 0x0000002d00ba7308 */ /* 0x0002a20000000800 */
[----:B0-----:R-:W-:-:S07]  /*16ae0*/  FADD.FTZ R7, R41, R6 ;  /* 0x0000000629077221 */ /* 0x001fce0000010000 */
[----:B------:R-:W-:Y:S01]  /*16af0*/  MUFU.EX2 R38, R38 ;  /* 0x0000002600267308 */ /* 0x000fe20000000800 */
[----:B-1----:R-:W-:-:S07]  /*16b00*/  CS2R R44, SRZ ;  /* 0x00000000002c7805 */ /* 0x002fce000001ff00 */
[----:B------:R-:W0:Y:S01]  /*16b10*/  MUFU.EX2 R71, R71 ;  /* 0x0000004700477308 */ /* 0x000e220000000800 */
[C---:B--2---:R-:W-:Y:S01]  /*16b20*/  FADD.FTZ R6, R186.reuse, R7 ;  /* 0x00000007ba067221 */ /* 0x044fe20000010000 */
[----:B------:R-:W-:-:S06]  /*16b30*/  F2FP.F16.F32.PACK_AB R186, R186, R41 ;  /* 0x00000029baba723e */ /* 0x000fcc00000000ff */
[----:B------:R-:W-:Y:S08]  /*16b40*/  MUFU.EX2 R177, R177 ;  /* 0x000000b100b17308 */ /* 0x000ff00000000800 */
[----:B------:R1:W2:Y:S01]  /*16b50*/  MUFU.EX2 R180, R33 ;  /* 0x0000002100b47308 */ /* 0x0002a20000000800 */
[----:B0-----:R-:W-:-:S07]  /*16b60*/  FADD.FTZ R7, R71, R6 ;  /* 0x0000000647077221 */ /* 0x001fce0000010000 */
[----:B------:R-:W0:Y:S01]  /*16b70*/  MUFU.EX2 R59, R59 ;  /* 0x0000003b003b7308 */ /* 0x000e220000000800 */
[----:B-1----:R-:W-:Y:S01]  /*16b80*/  FADD.FTZ R33, R181, R8 ;  /* 0x00000008b5217221 */ /* 0x002fe20000010000 */
[----:B------:R-:W-:-:S03]  /*16b90*/  F2FP.F16.F32.PACK_AB R181, R36, R181 ;  /* 0x000000b524b5723e */ /* 0x000fc600000000ff */
[----:B------:R-:W-:-:S03]  /*16ba0*/  FADD.FTZ R8, R36, R33 ;  /* 0x0000002124087221 */ /* 0x000fc60000010000 */
[----:B------:R-:W1:Y:S01]  /*16bb0*/  MUFU.EX2 R179, R179 ;  /* 0x000000b300b37308 */ /* 0x000e620000000800 */
[----:B------:R-:W-:Y:S01]  /*16bc0*/  FADD.FTZ R33, R183, R8 ;  /* 0x00000008b7217221 */ /* 0x000fe20000010000 */
[----:B--2---:R-:W-:Y:S01]  /*16bd0*/  FADD.FTZ R6, R180, R7 ;  /* 0x00000007b4067221 */ /* 0x004fe20000010000 */
[C---:B------:R-:W-:Y:S02]  /*16be0*/  F2FP.F16.F32.PACK_AB R183, R38.reuse, R183 ;  /* 0x000000b726b7723e */ /* 0x040fe400000000ff */
[----:B------:R-:W-:Y:S01]  /*16bf0*/  FADD.FTZ R8, R38, R33 ;  /* 0x0000002126087221 */ /* 0x000fe20000010000 */
[----:B------:R-:W-:Y:S02]  /*16c00*/  F2FP.F16.F32.PACK_AB R180, R180, R71 ;  /* 0x00000047b4b4723e */ /* 0x000fe400000000ff */
[----:B------:R-:W-:Y:S01]  /*16c10*/  CS2R R70, SRZ ;  /* 0x0000000000467805 */ /* 0x000fe2000001ff00 */
[----:B------:R2:W3:Y:S01]  /*16c20*/  MUFU.EX2 R182, R37 ;  /* 0x0000002500b67308 */ /* 0x0004e20000000800 */
[----:B------:R-:W-:Y:S01]  /*16c30*/  FADD.FTZ R33, R177, R8 ;  /* 0x00000008b1217221 */ /* 0x000fe20000010000 */
[----:B0-----:R-:W-:Y:S01]  /*16c40*/  FADD.FTZ R7, R59, R6 ;  /* 0x000000063b077221 */ /* 0x001fe20000010000 */
[----:B------:R-:W-:-:S02]  /*16c50*/  F2FP.F16.F32.PACK_AB R177, R40, R177 ;  /* 0x000000b128b1723e */ /* 0x000fc400000000ff */
[----:B------:R-:W-:Y:S01]  /*16c60*/  CS2R R38, SRZ ;  /* 0x0000000000267805 */ /* 0x000fe2000001ff00 */
[----:B------:R-:W-:Y:S01]  /*16c70*/  FADD.FTZ R8, R40, R33 ;  /* 0x0000002128087221 */ /* 0x000fe20000010000 */
[----:B------:R-:W-:Y:S01]  /*16c80*/  CS2R R40, SRZ ;  /* 0x0000000000287805 */ /* 0x000fe2000001ff00 */
[----:B------:R-:W0:Y:S02]  /*16c90*/  MUFU.EX2 R63, R63 ;  /* 0x0000003f003f7308 */ /* 0x000e240000000800 */
[----:B-1----:R-:W-:Y:S01]  /*16ca0*/  FADD.FTZ R33, R179, R8 ;  /* 0x00000008b3217221 */ /* 0x002fe20000010000 */
[----:B--2---:R-:W-:-:S05]  /*16cb0*/  CS2R R36, SRZ ;  /* 0x0000000000247805 */ /* 0x004fca000001ff00 */
[----:B------:R1:W2:Y:S01]  /*16cc0*/  MUFU.EX2 R176, R25 ;  /* 0x0000001900b07308 */ /* 0x0002a20000000800 */
[C---:B---3--:R-:W-:Y:S01]  /*16cd0*/  FADD.FTZ R8, R182.reuse, R7 ;  /* 0x00000007b6087221 */ /* 0x048fe20000010000 */
[----:B------:R-:W-:Y:S02]  /*16ce0*/  F2FP.F16.F32.PACK_AB R182, R182, R59 ;  /* 0x0000003bb6b6723e */ /* 0x000fe400000000ff */
[----:B------:R-:W-:-:S04]  /*16cf0*/  CS2R R58, SRZ ;  /* 0x00000000003a7805 */ /* 0x000fc8000001ff00 */
[----:B------:R-:W3:Y:S01]  /*16d00*/  MUFU.EX2 R95, R95 ;  /* 0x0000005f005f7308 */ /* 0x000ee20000000800 */
[----:B0-----:R-:W-:Y:S01]  /*16d10*/  FADD.FTZ R7, R63, R8 ;  /* 0x000000083f077221 */ /* 0x001fe20000010000 */
[----:B-1----:R-:W-:-:S06]  /*16d20*/  CS2R R24, SRZ ;  /* 0x0000000000187805 */ /* 0x002fcc000001ff00 */
[----:B------:R0:W1:Y:S01]  /*16d30*/  MUFU.EX2 R178, R29 ;  /* 0x0000001d00b27308 */ /* 0x0000620000000800 */
[C---:B--2---:R-:W-:Y:S01]  /*16d40*/  FADD.FTZ R8, R176.reuse, R7 ;  /* 0x00000007b0087221 */ /* 0x044fe20000010000 */
[----:B------:R-:W-:Y:S02]  /*16d50*/  F2FP.F16.F32.PACK_AB R176, R176, R63 ;  /* 0x0000003fb0b0723e */ /* 0x000fe400000000ff */
[----:B------:R-:W-:-:S04]  /*16d60*/  CS2R R62, SRZ ;  /* 0x00000000003e7805 */ /* 0x000fc8000001ff00 */
[----:B------:R-:W2:Y:S01]  /*16d70*/  MUFU.EX2 R30, R30 ;  /* 0x0000001e001e7308 */ /* 0x000ea20000000800 */
[----:B---3--:R-:W-:Y:S01]  /*16d80*/  FADD.FTZ R7, R95, R8 ;  /* 0x000000085f077221 */ /* 0x008fe20000010000 */
[----:B0-----:R-:W-:-:S03]  /*16d90*/  CS2R R28, SRZ ;  /* 0x00000000001c7805 */ /* 0x001fc6000001ff00 */
[C---:B-1----:R-:W-:Y:S01]  /*16da0*/  FADD.FTZ R7, R178.reuse, R7 ;  /* 0x00000007b2077221 */ /* 0x042fe20000010000 */
[----:B------:R-:W-:Y:S02]  /*16db0*/  F2FP.F16.F32.PACK_AB R178, R178, R95 ;  /* 0x0000005fb2b2723e */ /* 0x000fe400000000ff */
[----:B------:R-:W-:Y:S01]  /*16dc0*/  CS2R R94, SRZ ;  /* 0x00000000005e7805 */ /* 0x000fe2000001ff00 */
[C---:B--2---:R-:W-:Y:S01]  /*16dd0*/  FADD.FTZ R6, R30.reuse, R33 ;  /* 0x000000211e067221 */ /* 0x044fe20000010000 */
[----:B------:R-:W-:Y:S02]  /*16de0*/  F2FP.F16.F32.PACK_AB R179, R30, R179 ;  /* 0x000000b31eb3723e */ /* 0x000fe400000000ff */
[----:B------:R-:W-:Y:S02]  /*16df0*/  CS2R R32, SRZ ;  /* 0x0000000000207805 */ /* 0x000fe4000001ff00 */
[----:B------:R-:W-:Y:S01]  /*16e00*/  CS2R R30, SRZ ;  /* 0x00000000001e7805 */ /* 0x000fe2000001ff00 */
[----:B------:R-:W-:Y:S06]  /*16e10*/  @!P3 BRA `(.L_x_2915) ;  /* 0x000000540070b947 */ /* 0x000fec0003800000 */
[----:B------:R-:W-:Y:S01]  /*16e20*/  BSSY B1, `(.L_x_2915) ;  /* 0x000055b000017945 */ /* 0x000fe20003800000 */
[----:B------:R-:W-:Y:S01]  /*16e30*/  IMAD.MOV.U32 R8, RZ, RZ, R4 ;  /* 0x000000ffff087224 */ /* 0x000fe200078e0004 */
[----:B------:R-:W-:Y:S01]  /*16e40*/  MOV R11, R208 ;  /* 0x000000d0000b7202 */ /* 0x000fe20000000f00 */
[----:B------:R-:W-:Y:S02]  /*16e50*/  IMAD.MOV.U32 R9, RZ, RZ, R5 ;  /* 0x000000ffff097224 */ /* 0x000fe400078e0005 */
[----:B------:R-:W-:Y:S02]  /*16e60*/  IMAD.MOV.U32 R12, RZ, RZ, R205 ;  /* 0x000000ffff0c7224 */ /* 0x000fe400078e00cd */
[----:B------:R-:W-:Y:S02]  /*16e70*/  IMAD.MOV.U32 R3, RZ, RZ, 0x3f800000 ;  /* 0x3f800000ff037424 */ /* 0x000fe400078e00ff */
[----:B------:R-:W-:-:S07]  /*16e80*/  IMAD.MOV.U32 R119, RZ, RZ, RZ ;  /* 0x000000ffff777224 */ /* 0x000fce00078e00ff */
.L_x_2926:
[----:B------:R-:W-:-:S05]  /*16e90*/  VIADD R0, R12, 0x1 ;  /* 0x000000010c007836 */ /* 0x000fca0000000000 */
[----:B------:R-:W-:-:S04]  /*16ea0*/  ISETP.NE.AND P3, PT, R0, 0x2, PT ;  /* 0x000000020000780c */ /* 0x000fc80003f65270 */
[----:B------:R-:W-:Y:S02]  /*16eb0*/  SEL R208, RZ, 0x1, P3 ;  /* 0x00000001ffd07807 */ /* 0x000fe40001800000 */
[----:B------:R-:W-:Y:S02]  /*16ec0*/  SEL R205, R0, RZ, P3 ;  /* 0x000000ff00cd7207 */ /* 0x000fe40001800000 */
[----:B------:R-:W-:Y:S01]  /*16ed0*/  LOP3.LUT R208, R11, R208, RZ, 0x3c, !PT ;  /* 0x000000d00bd07212 */ /* 0x000fe200078e3cff */
[----:B------:R-:W-:Y:S06]  /*16ee0*/  @!P0 BRA `(.L_x_2916) ;  /* 0x0000000000048947 */ /* 0x000fec0003800000 */
[----:B------:R-:W-:Y:S01]  /*16ef0*/  BPT.TRAP 0x1 ;  /* 0x000000040000795c */ /* 0x000fe20000300000 */
.L_x_2916:
[----:B------:R-:W-:Y:S01]  /*16f00*/  IMAD R13, R205, 0x8, R16 ;  /* 0x00000008cd0d7824 */ /* 0x000fe200078e0210 */
[----:B------:R-:W-:-:S04]  /*16f10*/  SHF.L.U32 R4, R208, 0x1f, RZ ;  /* 0x0000001fd0047819 */ /* 0x000fc800000006ff */
[----:B------:R0:W1:Y:S01]  /*16f20*/  SYNCS.PHASECHK.TRANS64.TRYWAIT P3, [R13+URZ+0x36830], R4 ;  /* 0x036830040d0075a7 */ /* 0x000062000806017f */
[----:B------:R-:W-:Y:S05]  /*16f30*/  @!P0 BRA `(.L_x_2917) ;  /* 0x0000000000048947 */ /* 0x000fea0003800000 */
[----:B------:R-:W-:Y:S01]  /*16f40*/  BPT.TRAP 0x1 ;  /* 0x000000040000795c */ /* 0x000fe20000300000 */
.L_x_2917:
[----:B------:R-:W-:Y:S01]  /*16f50*/  IMAD R0, R205, 0xa80, R219 ;  /* 0x00000a80cd007824 */ /* 0x000fe200078e02db */
[----:B------:R-:W-:Y:S03]  /*16f60*/  BSSY B2, `(.L_x_2918) ;  /* 0x0000006000027945 */ /* 0x000fe60003800000 */
[C---:B------:R-:W-:Y:S01]  /*16f70*/  VIADD R120, R0.reuse, 0x100 ;  /* 0x0000010000787836 */ /* 0x040fe20000000000 */
[----:B------:R-:W-:Y:S01]  /*16f80*/  IADD3 R20, R0, 0x80, RZ ;  /* 0x0000008000147810 */ /* 0x000fe20007ffe0ff */
[----:B-1----:R-:W-:Y:S06]  /*16f90*/  @P3 BRA `(.L_x_2919) ;  /* 0x0000000000083947 */ /* 0x002fec0003800000 */
[----:B------:R-:W1:Y:S02]  /*16fa0*/  SYNCS.PHASECHK.TRANS64.TRYWAIT P3, [R13+URZ+0x36830], R4 ;  /* 0x036830040d0075a7 */ /* 0x000e64000806017f */
[----:B-1----:R-:W-:Y:S05]  /*16fb0*/  @!P3 BRA `(.L_x_2920) ;  /* 0x0000016400ecb947 */ /* 0x002fea0003800000 */
.L_x_2919:
[----:B------:R-:W-:Y:S05]  /*16fc0*/  BSYNC B2 ;  /* 0x0000000000027941 */ /* 0x000fea0003800000 */
.L_x_2918:
[----:B------:R-:W2:Y:S04]  /*16fd0*/  LDL.64 R14, [R1+0x30] ;  /* 0x00003000010e7983 */ /* 0x000ea80000100a00 */
[----:B------:R-:W3:Y:S01]  /*16fe0*/  LDL.64 R122, [R1+0x38] ;  /* 0x00003800017a7983 */ /* 0x000ee20000100a00 */
[----:B------:R-:W-:Y:S01]  /*16ff0*/  WARPGROUP.ARRIVE ;  /* 0x00000000000079c5 */ /* 0x000fe20000000000 */
[----:B------:R-:W-:Y:S01]  /*17000*/  IMAD.MOV.U32 R21, RZ, RZ, 0x40000040 ;  /* 0x40000040ff157424 */ /* 0x000fe200078e00ff */
[----:B------:R-:W-:-:S04]  /*17010*/  R2UR UR6, R20 ;  /* 0x00000000140672ca */ /* 0x000fc800000e0000 */
[C---:B------:R-:W-:Y:S02]  /*17020*/  R2UR UR7, R21.reuse ;  /* 0x00000000150772ca */ /* 0x040fe400000e0000 */
[----:B------:R-:W-:Y:S02]  /*17030*/  MOV R20, R120 ;  /* 0x0000007800147202 */ /* 0x000fe40000000f00 */
[C---:B------:R-:W-:Y:S02]  /*17040*/  R2UR UR19, R21.reuse ;  /* 0x00000000151372ca */ /* 0x040fe400000e0000 */
        /* <DEDUP_REMOVED lines=36> */
[----:B------:R-:W-:Y:S01]  /*17290*/  VIADD R120, R0, 0x280 ;  /* 0x0000028000787836 */ /* 0x000fe20000000000 */
[----:B------:R-:W-:Y:S02]  /*172a0*/  WARPGROUP.DEPBAR.LE gsb0, 0x0 ;  /* 0x00008000000079c5 */ /* 0x000fe40000010000 */
[----:B------:R-:W-:-:S06]  /*172b0*/  WARPGROUP.ARRIVE ;  /* 0x00000000000079c5 */ /* 0x000fcc0000000000 */
[----:B------:R-:W-:Y:S01]  /*172c0*/  HGMMA.64x16x16.F32 R136, gdesc[UR12], RZ, !UPT, gsb0 ;  /* 0x002000000c8879f0 */ /* 0x000fe2000c0008ff */
[----:B------:R-:W-:Y:S01]  /*172d0*/  IMAD.MOV.U32 R121, RZ, RZ, 0x40000040 ;  /* 0x40000040ff797424 */ /* 0x000fe200078e00ff */
[----:B------:R-:W-:-:S04]  /*172e0*/  R2UR UR10, R120 ;  /* 0x00000000780a72ca */ /* 0x000fc800000e0000 */
[----:B------:R-:W-:Y:S01]  /*172f0*/  R2UR UR11, R121 ;  /* 0x00000000790b72ca */ /* 0x000fe200000e0000 */
[----:B------:R-:W-:Y:S01]  /*17300*/  UMOV UR8, UR28 ;  /* 0x0000001c00087c82 */ /* 0x000fe20008000000 */
[----:B------:R-:W-:Y:S01]  /*17310*/  UMOV UR9, UR29 ;  /* 0x0000001d00097c82 */ /* 0x000fe20008000000 */
[----:B------:R-:W-:Y:S02]  /*17320*/  WARPGROUP.DEPBAR.LE gsb0, 0x0 ;  /* 0x00008000000079c5 */ /* 0x000fe40000010000 */
[----:B------:R-:W-:-:S08]  /*17330*/  WARPGROUP.ARRIVE ;  /* 0x00000000000079c5 */ /* 0x000fd00000000000 */
[----:B------:R-:W-:Y:S01]  /*17340*/  HGMMA.64x16x16.F32 R128, gdesc[UR8], RZ, !UPT, gsb0 ;  /* 0x00200000088079f0 */ /* 0x000fe2000c0008ff */
[C---:B------:R-:W-:Y:S01]  /*17350*/  VIADD R14, R0.reuse, 0x300 ;  /* 0x00000300000e7836 */ /* 0x040fe20000000000 */
[----:B------:R-:W-:Y:S01]  /*17360*/  MOV R121, 0x40000040 ;  /* 0x4000004000797802 */ /* 0x000fe20000000f00 */
[----:B------:R-:W-:Y:S01]  /*17370*/  VIADD R120, R0, 0x182 ;  /* 0x0000018200787836 */ /* 0x000fe20000000000 */
        /* <DEDUP_REMOVED lines=62> */
[----:B------:R-:W-:Y:S01]  /*17760*/  MOV R5, UR45 ;  /* 0x0000002d00057c02 */ /* 0x000fe20008000f00 */
[----:B------:R-:W-:Y:S02]  /*17770*/  WARPGROUP.DEPBAR.LE gsb0, 0x0 ;  /* 0x00008000000079c5 */ /* 0x000fe40000010000 */
[----:B------:R-:W-:Y:S01]  /*17780*/  WARPGROUP.ARRIVE ;  /* 0x00000000000079c5 */ /* 0x000fe20000000000 */
[----:B01----:R-:W-:Y:S01]  /*17790*/  MOV R4, UR44 ;  /* 0x0000002c00047c02 */ /* 0x003fe20008000f00 */
[----:B------:R-:W-:Y:S01]  /*177a0*/  VIADD R14, R0, 0x4 ;  /* 0x00000004000e7836 */ /* 0x000fe20000000000 */
[----:B------:R-:W-:Y:S01]  /*177b0*/  UMOV UR12, UR38 ;  /* 0x00000026000c7c82 */ /* 0x000fe20008000000 */
[----:B------:R-:W-:Y:S01]  /*177c0*/  IMAD.MOV.U32 R15, RZ, RZ, 0x40000040 ;  /* 0x40000040ff0f7424 */ /* 0x000fe200078e00ff */
[----:B------:R-:W-:-:S02]  /*177d0*/  UMOV UR13, UR39 ;  /* 0x00000027000d7c82 */ /* 0x000fc40008000000 */
[----:B------:R-:W-:Y:S01]  /*177e0*/  HGMMA.64x16x16.F32 R128, gdesc[UR16], R128, gsb0 ;  /* 0x00200000108079f0 */ /* 0x000fe20008000880 */
[----:B------:R-:W-:Y:S01]  /*177f0*/  UMOV UR44, UR42 ;  /* 0x0000002a002c7c82 */ /* 0x000fe20008000000 */
[----:B------:R-:W-:Y:S01]  /*17800*/  UMOV UR45, UR43 ;  /* 0x0000002b002d7c82 */ /* 0x000fe20008000000 */
[----:B------:R-:W-:Y:S01]  /*17810*/  UMOV UR8, UR38 ;  /* 0x0000002600087c82 */ /* 0x000fe20008000000 */
[----:B------:R-:W-:Y:S01]  /*17820*/  UMOV UR9, UR39 ;  /* 0x0000002700097c82 */ /* 0x000fe20008000000 */
[----:B------:R-:W2:Y:S01]  /*17830*/  LDL.64 R20, [R1+0x18] ;  /* 0x0000180001147983 */ /* 0x000ea20000100a00 */
[----:B------:R-:W-:Y:S02]  /*17840*/  WARPGROUP.DEPBAR.LE gsb0, 0x0 ;  /* 0x00008000000079c5 */ /* 0x000fe40000010000 */
        /* <DEDUP_REMOVED lines=8> */
[----:B------:R-:W-:Y:S01]  /*178d0*/  IMAD.MOV.U32 R15, RZ, RZ, 0x40000040 ;  /* 0x40000040ff0f7424 */ /* 0x000fe200078e00ff */
[----:B------:R-:W-:-:S04]  /*178e0*/  R2UR UR10, R14 ;  /* 0x000000000e0a72ca */ /* 0x000fc800000e0000 */
        /* <DEDUP_REMOVED lines=188> */
[----:B------:R-:W2:Y:S01]  /*184b0*/  LDL.64 R20, [R1] ;  /* 0x0000000001147983 */ /* 0x000ea20000100a00 */
        /* <DEDUP_REMOVED lines=531> */
.L_x_2921:
[----:B------:R-:W-:Y:S01]  /*1a5f0*/  SHF.L.U32 R0, R11, 0x1f, RZ ;  /* 0x0000001f0b007819 */ /* 0x000fe200000006ff */
[----:B------:R-:W-:-:S04]  /*1a600*/  IMAD R11, R12, 0x8, R16 ;  /* 0x000000080c0b7824 */ /* 0x000fc800078e0210 */
[----:B------:R0:W1:Y:S01]  /*1a610*/  SYNCS.PHASECHK.TRANS64.TRYWAIT P3, [R11+URZ+0x36850], R0 ;  /* 0x036850000b0075a7 */ /* 0x000062000806017f */
[----:B------:R-:W-:Y:S05]  /*1a620*/  @!P0 BRA `(.L_x_2922) ;  /* 0x0000000000048947 */ /* 0x000fea0003800000 */
[----:B------:R-:W-:Y:S01]  /*1a630*/  BPT.TRAP 0x1 ;  /* 0x000000040000795c */ /* 0x000fe20000300000 */
.L_x_2922:
[----:B------:R-:W-:Y:S04]  /*1a640*/  BSSY B2, `(.L_x_2923) ;  /* 0x0000004000027945 */ /* 0x000fe80003800000 */
[----:B-1----:R-:W-:Y:S05]  /*1a650*/  @P3 BRA `(.L_x_2924) ;  /* 0x0000000000083947 */ /* 0x002fea0003800000 */
[----:B------:R-:W1:Y:S02]  /*1a660*/  SYNCS.PHASECHK.TRANS64.TRYWAIT P3, [R11+URZ+0x36850], R0 ;  /* 0x036850000b0075a7 */ /* 0x000e64000806017f */
[----:B-1----:R-:W-:Y:S05]  /*1a670*/  @!P3 BRA `(.L_x_2925) ;  /* 0x000001300050b947 */ /* 0x002fea0003800000 */
.L_x_2924:
[----:B------:R-:W-:Y:S05]  /*1a680*/  BSYNC B2 ;  /* 0x0000000000027941 */ /* 0x000fea0003800000 */
.L_x_2923:
[----:B01----:R-:W-:Y:S01]  /*1a690*/  VIADD R0, R16, 0x400 ;  /* 0x0000040010007836 */ /* 0x003fe20000000000 */
[----:B------:R-:W-:Y:S01]  /*1a6a0*/  WARPGROUP.ARRIVE ;  /* 0x00000000000079c5 */ /* 0x000fe20000000000 */
[----:B------:R-:W-:Y:S01]  /*1a6b0*/  IMAD.MOV.U32 R3, RZ, RZ, 0x40000040 ;  /* 0x40000040ff037424 */ /* 0x000fe200078e00ff */
[----:B------:R-:W-:Y:S01]  /*1a6c0*/  ULDC UR4, c[0x0][0x988] ;  /* 0x0002620000047ab9 */ /* 0x000fe20000000800 */
[----:B------:R-:W-:Y:S01]  /*1a6d0*/  IMAD.MOV.U32 R5, RZ, RZ, 0x40000040 ;  /* 0x40000040ff057424 */ /* 0x000fe200078e00ff */
[----:B------:R-:W-:Y:S01]  /*1a6e0*/  SHF.R.U32.HI R0, RZ, 0x4, R0 ;  /* 0x00000004ff007819 */ /* 0x000fe20000011600 */
[----:B------:R-:W-:Y:S01]  /*1a6f0*/  @!P1 VIADD R11, R11, 0x36860 ;  /* 0x000368600b0b9836 */ /* 0x000fe20000000000 */
[----:B------:R-:W-:Y:S02]  /*1a700*/  R2UR UR7, R3 ;  /* 0x00000000030772ca */ /* 0x000fe400000e0000 */
[----:B------:R-:W-:Y:S01]  /*1a710*/  LOP3.LUT R0, R0, 0x3fff, RZ, 0xc0, !PT ;  /* 0x00003fff00007812 */ /* 0x000fe200078ec0ff */
[----:B------:R-:W0:Y:S01]  /*1a720*/  @P2 LDC R3, c[0x0][0x450] ;  /* 0x00011400ff032b82 */ /* 0x000e220000000800 */
[----:B------:R-:W-:-:S02]  /*1a730*/  @!P1 IADD3 R13, R13, 0x36840, RZ ;  /* 0x000368400d0d9810 */ /* 0x000fc40007ffe0ff */
[----:B------:R-:W-:Y:S02]  /*1a740*/  LOP3.LUT R0, R0, 0x3800000, RZ, 0xfc, !PT ;  /* 0x0380000000007812 */ /* 0x000fe400078efcff */
[----:B------:R-:W-:Y:S02]  /*1a750*/  @!P1 PRMT R13, RZ, 0x654, R13 ;  /* 0x00000654ff0d9816 */ /* 0x000fe4000000000d */
[----:B------:R-:W-:Y:S01]  /*1a760*/  @!P1 PRMT R11, RZ, 0x654, R11 ;  /* 0x00000654ff0b9816 */ /* 0x000fe2000000000b */
[----:B------:R-:W-:Y:S02]  /*1a770*/  IMAD R2, R12, 0xa80, R0 ;  /* 0x00000a800c027824 */ /* 0x000fe400078e0200 */
[----:B------:R-:W1:Y:S03]  /*1a780*/  @P2 LDC R0, c[0x0][0x44c] ;  /* 0x00011300ff002b82 */ /* 0x000e660000000800 */
[----:B------:R-:W-:-:S02]  /*1a790*/  R2UR UR6, R2 ;  /* 0x00000000020672ca */ /* 0x000fc400000e0000 */
[----:B------:R-:W-:-:S11]  /*1a7a0*/  IADD3 R4, R2, 0x80, RZ ;  /* 0x0000008002047810 */ /* 0x000fd60007ffe0ff */
        /* <DEDUP_REMOVED lines=16> */
[----:B------:R-:W-:Y:S02]  /*1a8b0*/  R2UR UR7, R5 ;  /* 0x00000000050772ca */ /* 0x000fe400000e0000 */
[----:B------:R-:W-:-:S05]  /*1a8c0*/  IADD3 R4, R228, R222, RZ ;  /* 0x000000dee4047210 */ /* 0x000fca0007ffe0ff */
[----:B-1----:R-:W-:-:S04]  /*1a8d0*/  @P2 IMAD.HI.U32 R5, R4, R0, RZ ;  /* 0x0000000004052227 */ /* 0x002fc800078e00ff */
[----:B------:R-:W-:Y:S01]  /*1a8e0*/  IMAD.MOV.U32 R0, RZ, RZ, R4 ;  /* 0x000000ffff007224 */ /* 0x000fe200078e0004 */
[----:B0-----:R-:W-:Y:S01]  /*1a8f0*/  @P2 SHF.R.U32.HI R0, RZ, R3, R5 ;  /* 0x00000003ff002219 */ /* 0x001fe20000011605 */
[----:B------:R-:W-:Y:S02]  /*1a900*/  VIADD R4, R2, 0x200 ;  /* 0x0000020002047836 */ /* 0x000fe40000000000 */
[----:B------:R-:W-:Y:S02]  /*1a910*/  IMAD.MOV.U32 R3, RZ, RZ, -0x70 ;  /* 0xffffff90ff037424 */ /* 0x000fe400078e00ff */
[----:B------:R-:W-:Y:S02]  /*1a920*/  IMAD.MOV.U32 R5, RZ, RZ, 0x40000040 ;  /* 0x40000040ff057424 */ /* 0x000fe400078e00ff */
[----:B------:R-:W-:-:S04]  /*1a930*/  IMAD R3, R10, R3, 0x1 ;  /* 0x000000010a037424 */ /* 0x000fc800078e0203 */
[----:B------:R-:W-:-:S05]  /*1a940*/  IMAD R3, R227, -0x2, R3 ;  /* 0xfffffffee3037824 */ /* 0x000fca00078e0203 */
[----:B------:R-:W-:Y:S01]  /*1a950*/  IADD3 R3, -R224, R3, R225 ;  /* 0x00000003e0037210 */ /* 0x000fe20007ffe1e1 */
[----:B------:R-:W-:Y:S02]  /*1a960*/  WARPGROUP.DEPBAR.LE gsb0, 0x0 ;  /* 0x00008000000079c5 */ /* 0x000fe40000010000 */
[----:B------:R-:W-:-:S06]  /*1a970*/  WARPGROUP.ARRIVE ;  /* 0x00000000000079c5 */ /* 0x000fcc0000000000 */
[----:B------:R-:W-:Y:S01]  /*1a980*/  HGMMA.64x192x16.F32 R24, R188, gdesc[UR4].tnspB, R24, gsb0 ;  /* 0x42e00004bc187df0 */ /* 0x000fe20008000818 */
[----:B------:R-:W-:Y:S02]  /*1a990*/  R2UR UR6, R4 ;  /* 0x00000000040672ca */ /* 0x000fe400000e0000 */
[----:B------:R-:W0:Y:S01]  /*1a9a0*/  SHFL.IDX PT, R4, R0, RZ, 0x1c1f ;  /* 0x001c1fff00047589 */ /* 0x000e2200000e0000 */
[----:B------:R-:W-:Y:S01]  /*1a9b0*/  R2UR UR7, R5 ;  /* 0x00000000050772ca */ /* 0x000fe200000e0000 */
[----:B0-----:R-:W-:-:S05]  /*1a9c0*/  IMAD.IADD R4, R3, 0x1, R4 ;  /* 0x0000000103047824 */ /* 0x001fca00078e0204 */
[C---:B------:R-:W-:Y:S02]  /*1a9d0*/  ISETP.GT.AND P3, PT, R4.reuse, RZ, PT ;  /* 0x000000ff0400720c */ /* 0x040fe40003f64270 */
[----:B------:R-:W-:Y:S02]  /*1a9e0*/  ISETP.GT.AND P4, PT, R4, 0x1, PT ;  /* 0x000000010400780c */ /* 0x000fe40003f84270 */
        /* <DEDUP_REMOVED lines=77> */
[----:B------:R-:W-:Y:S02]  /*1aec0*/  FMNMX.FTZ R5, R121, R5, !PT ;  /* 0x0000000579057209 */ /* 0x000fe40007810000 */
[----:B------:R-:W-:Y:S02]  /*1aed0*/  ISETP.GT.AND P5, PT, R4, 0x69, PT ;  /* 0x000000690400780c */ /* 0x000fe40003fa4270 */
[----:B------:R-:W-:Y:S02]  /*1aee0*/  FMNMX.FTZ R5, R124, R5, !PT ;  /* 0x000000057c057209 */ /* 0x000fe40007810000 */
[----:B------:R-:W-:Y:S02]  /*1aef0*/  FSEL R125, R125, -INF , P5 ;  /* 0xff8000007d7d7808 */ /* 0x000fe40002800000 */
[----:B------:R-:W-:-:S02]  /*1af00*/  IADD3 R4, R2, 0x280, RZ ;  /* 0x0000028002047810 */ /* 0x000fc40007ffe0ff */
[----:B------:R-:W-:Y:S02]  /*1af10*/  FMNMX.FTZ R12, R125, R5, !PT ;  /* 0x000000057d0c7209 */ /* 0x000fe40007810000 */
[----:B------:R-:W0:Y:S01]  /*1af20*/  SHFL.IDX PT, R5, R0, 0x1, 0x1c1f ;  /* 0x003c1f0000057f89 */ /* 0x000e2200000e0000 */
[----:B------:R-:W-:Y:S02]  /*1af30*/  WARPGROUP.DEPBAR.LE gsb0, 0x0 ;  /* 0x00008000000079c5 */ /* 0x000fe40000010000 */
[----:B------:R-:W-:Y:S01]  /*1af40*/  WARPGROUP.ARRIVE ;  /* 0x00000000000079c5 */ /* 0x000fe20000000000 */
[----:B------:R-:W1:Y:S05]  /*1af50*/  SHFL.BFLY PT, R0, R12, 0x2, 0x1f ;  /* 0x0c401f000c007f89 */ /* 0x000e6a00000e0000 */
[----:B------:R-:W-:Y:S01]  /*1af60*/  HGMMA.64x192x16.F32 R24, R184, gdesc[UR4].tnspB, R24, gsb0 ;  /* 0x42e00004b8187df0 */ /* 0x000fe20008000818 */
[----:B------:R-:W-:Y:S01]  /*1af70*/  R2UR UR6, R4 ;  /* 0x00000000040672ca */ /* 0x000fe200000e0000 */
[----:B0-----:R-:W-:-:S02]  /*1af80*/  IMAD.IADD R3, R3, 0x1, R5 ;  /* 0x0000000103037824 */ /* 0x001fc400078e0205 */
[----:B------:R-:W-:-:S03]  /*1af90*/  IMAD.MOV.U32 R5, RZ, RZ, 0x40000040 ;  /* 0x40000040ff057424 */ /* 0x000fc600078e00ff */
[C---:B------:R-:W-:Y:S02]  /*1afa0*/  ISETP.GT.AND P6, PT, R3.reuse, 0x9, PT ;  /* 0x000000090300780c */ /* 0x040fe40003fc4270 */
[----:B------:R-:W-:Y:S02]  /*1afb0*/  ISETP.GT.AND P4, PT, R3, 0x1, PT ;  /* 0x000000010300780c */ /* 0x000fe40003f84270 */
[----:B------:R-:W-:Y:S02]  /*1afc0*/  FSEL R175, R175, -INF , P6 ;  /* 0xff800000afaf7808 */ /* 0x000fe40003000000 */
[C---:B------:R-:W-:Y:S02]  /*1afd0*/  ISETP.GT.AND P6, PT, R3.reuse, 0x19, PT ;  /* 0x000000190300780c */ /* 0x040fe40003fc4270 */
[----:B------:R-:W-:Y:S02]  /*1afe0*/  ISETP.GT.AND P5, PT, R3, 0x8, PT ;  /* 0x000000080300780c */ /* 0x000fe40003fa4270 */
[----:B------:R-:W-:-:S02]  /*1aff0*/  FSEL R167, R167, -INF , P6 ;  /* 0xff800000a7a77808 */ /* 0x000fc40003000000 */
[----:B------:R-:W-:Y:S02]  /*1b000*/  ISETP.GT.AND P6, PT, R3, 0x29, PT ;  /* 0x000000290300780c */ /* 0x000fe40003fc4270 */
[----:B------:R-:W-:Y:S02]  /*1b010*/  FSEL R171, R171, -INF , P4 ;  /* 0xff800000abab7808 */ /* 0x000fe40002000000 */
[----:B------:R-:W-:Y:S02]  /*1b020*/  FSEL R174, R174, -INF , P5 ;  /* 0xff800000aeae7808 */ /* 0x000fe40002800000 */
[----:B------:R-:W-:Y:S02]  /*1b030*/  FSEL R159, R159, -INF , P6 ;  /* 0xff8000009f9f7808 */ /* 0x000fe40003000000 */
[C---:B------:R-:W-:Y:S02]  /*1b040*/  ISETP.GT.AND P4, PT, R3.reuse, 0x11, PT ;  /* 0x000000110300780c */ /* 0x040fe40003f84270 */
[----:B------:R-:W-:-:S02]  /*1b050*/  ISETP.GT.AND P5, PT, R3, 0x18, PT ;  /* 0x000000180300780c */ /* 0x000fc40003fa4270 */
[----:B------:R-:W-:Y:S02]  /*1b060*/  ISETP.GT.AND P6, PT, R3, 0x39, PT ;  /* 0x000000390300780c */ /* 0x000fe40003fc4270 */
[----:B------:R-:W-:Y:S02]  /*1b070*/  FSEL R163, R163, -INF , P4 ;  /* 0xff800000a3a37808 */ /* 0x000fe40002000000 */
[----:B------:R-:W-:Y:S02]  /*1b080*/  FSEL R166, R166, -INF , P5 ;  /* 0xff800000a6a67808 */ /* 0x000fe40002800000 */
[----:B------:R-:W-:Y:S02]  /*1b090*/  FSEL R151, R151, -INF , P6 ;  /* 0xff80000097977808 */ /* 0x000fe40003000000 */
[C---:B------:R-:W-:Y:S02]  /*1b0a0*/  ISETP.GT.AND P3, PT, R3.reuse, RZ, PT ;  /* 0x000000ff0300720c */ /* 0x040fe40003f64270 */
[----:B------:R-:W-:-:S02]  /*1b0b0*/  ISETP.GT.AND P4, PT, R3, 0x21, PT ;  /* 0x000000210300780c */ /* 0x000fc40003f84270 */
[C---:B------:R-:W-:Y:S02]  /*1b0c0*/  ISETP.GT.AND P5, PT, R3.reuse, 0x28, PT ;  /* 0x000000280300780c */ /* 0x040fe40003fa4270 */
[----:B------:R-:W-:Y:S02]  /*1b0d0*/  ISETP.GT.AND P6, PT, R3, 0x49, PT ;  /* 0x000000490300780c */ /* 0x000fe40003fc4270 */
[----:B------:R-:W-:Y:S02]  /*1b0e0*/  FSEL R170, R170, -INF , P3 ;  /* 0xff800000aaaa7808 */ /* 0x000fe40001800000 */
[----:B------:R-:W-:Y:S02]  /*1b0f0*/  FSEL R155, R155, -INF , P4 ;  /* 0xff8000009b9b7808 */ /* 0x000fe40002000000 */
[----:B------:R-:W-:Y:S02]  /*1b100*/  FSEL R158, R158, -INF , P5 ;  /* 0xff8000009e9e7808 */ /* 0x000fe40002800000 */
[----:B------:R-:W-:-:S02]  /*1b110*/  FSEL R143, R143, -INF , P6 ;  /* 0xff8000008f8f7808 */ /* 0x000fc40003000000 */
[C---:B------:R-:W-:Y:S02]  /*1b120*/  ISETP.GT.AND P3, PT, R3.reuse, 0x10, PT ;  /* 0x000000100300780c */ /* 0x040fe40003f64270 */
[C---:B------:R-:W-:Y:S02]  /*1b130*/  ISETP.GT.AND P4, PT, R3.reuse, 0x31, PT ;  /* 0x000000310300780c */ /* 0x040fe40003f84270 */
[C---:B------:R-:W-:Y:S02]  /*1b140*/  ISETP.GT.AND P5, PT, R3.reuse, 0x38, PT ;  /* 0x000000380300780c */ /* 0x040fe40003fa4270 */
[----:B------:R-:W-:Y:S02]  /*1b150*/  ISETP.GT.AND P6, PT, R3, 0x50, PT ;  /* 0x000000500300780c */ /* 0x000fe40003fc4270 */
[----:B------:R-:W-:Y:S02]  /*1b160*/  FSEL R162, R162, -INF , P3 ;  /* 0xff800000a2a27808 */ /* 0x000fe40001800000 */
[----:B------:R-:W-:-:S02]  /*1b170*/  FSEL R147, R147, -INF , P4 ;  /* 0xff80000093937808 */ /* 0x000fc40002000000 */
[----:B------:R-:W-:Y:S02]  /*1b180*/  FSEL R150, R150, -INF , P5 ;  /* 0xff80000096967808 */ /* 0x000fe40002800000 */
[----:B------:R-:W-:Y:S02]  /*1b190*/  FSEL R130, R130, -INF , P6 ;  /* 0xff80000082827808 */ /* 0x000fe40003000000 */
[C---:B------:R-:W-:Y:S02]  /*1b1a0*/  ISETP.GT.AND P3, PT, R3.reuse, 0x20, PT ;  /* 0x000000200300780c */ /* 0x040fe40003f64270 */
[C---:B------:R-:W-:Y:S02]  /*1b1b0*/  ISETP.GT.AND P4, PT, R3.reuse, 0x41, PT ;  /* 0x000000410300780c */ /* 0x040fe40003f84270 */
[C---:B------:R-:W-:Y:S02]  /*1b1c0*/  ISETP.GT.AND P5, PT, R3.reuse, 0x48, PT ;  /* 0x000000480300780c */ /* 0x040fe40003fa4270 */
[----:B------:R-:W-:-:S02]  /*1b1d0*/  ISETP.GT.AND P6, PT, R3, 0x59, PT ;  /* 0x000000590300780c */ /* 0x000fc40003fc4270 */
[----:B------:R-:W-:Y:S02]  /*1b1e0*/  FSEL R154, R154, -INF , P3 ;  /* 0xff8000009a9a7808 */ /* 0x000fe40001800000 */
[----:B------:R-:W-:Y:S02]  /*1b1f0*/  FSEL R139, R139, -INF , P4 ;  /* 0xff8000008b8b7808 */ /* 0x000fe40002000000 */
[----:B------:R-:W-:Y:S02]  /*1b200*/  FSEL R142, R142, -INF , P5 ;  /* 0xff8000008e8e7808 */ /* 0x000fe40002800000 */
[----:B------:R-:W-:Y:S02]  /*1b210*/  FSEL R135, R135, -INF , P6 ;  /* 0xff80000087877808 */ /* 0x000fe40003000000 */
[C---:B------:R-:W-:Y:S02]  /*1b220*/  ISETP.GT.AND P3, PT, R3.reuse, 0x30, PT ;  /* 0x000000300300780c */ /* 0x040fe40003f64270 */
        /* <DEDUP_REMOVED lines=11> */
[----:B------:R-:W-:Y:S02]  /*1b2e0*/  FMNMX.FTZ R3, R170, R8, !PT ;  /* 0x00000008aa037209 */ /* 0x000fe40007810000 */
[----:B------:R-:W-:-:S02]  /*1b2f0*/  R2UR UR7, R5 ;  /* 0x00000000050772ca */ /* 0x000fc400000e0000 */
[----:B------:R-:W-:Y:S02]  /*1b300*/  FMNMX.FTZ R3, R171, R3, !PT ;  /* 0x00000003ab037209 */ /* 0x000fe40007810000 */
[----:B-1----:R-:W-:Y:S02]  /*1b310*/  FMNMX.FTZ R5, R12, R0, !PT ;  /* 0x000000000c057209 */ /* 0x002fe40007810000 */
[----:B------:R-:W-:Y:S02]  /*1b320*/  FMNMX.FTZ R3, R174, R3, !PT ;  /* 0x00000003ae037209 */ /* 0x000fe40007810000 */
[----:B------:R-:W-:Y:S01]  /*1b330*/  FSEL R138, R138, -INF , P3 ;  /* 0xff8000008a8a7808 */ /* 0x000fe20001800000 */
[----:B------:R-:W0:Y:S01]  /*1b340*/  SHFL.BFLY PT, R0, R5, 0x1, 0x1f ;  /* 0x0c201f0005007f89 */ /* 0x000e2200000e0000 */
[----:B------:R-:W-:-:S04]  /*1b350*/  FMNMX.FTZ R3, R175, R3, !PT ;  /* 0x00000003af037209 */ /* 0x000fc80007810000 */
[----:B------:R-:W-:-:S04]  /*1b360*/  FMNMX.FTZ R3, R162, R3, !PT ;  /* 0x00000003a2037209 */ /* 0x000fc80007810000 */
[----:B------:R-:W-:-:S04]  /*1b370*/  FMNMX.FTZ R3, R163, R3, !PT ;  /* 0x00000003a3037209 */ /* 0x000fc80007810000 */
[----:B------:R-:W-:-:S04]  /*1b380*/  FMNMX.FTZ R3, R166, R3, !PT ;  /* 0x00000003a6037209 */ /* 0x000fc80007810000 */
[----:B------:R-:W-:-:S04]  /*1b390*/  FMNMX.FTZ R3, R167, R3, !PT ;  /* 0x00000003a7037209 */ /* 0x000fc80007810000 */
[----:B------:R-:W-:Y:S02]  /*1b3a0*/  FMNMX.FTZ R3, R154, R3, !PT ;  /* 0x000000039a037209 */ /* 0x000fe40007810000 */
[----:B0-----:R-:W-:Y:S01]  /*1b3b0*/  FMNMX.FTZ R5, R5, R0, !PT ;  /* 0x0000000005057209 */ /* 0x001fe20007810000 */
[----:B------:R-:W-:Y:S01]  /*1b3c0*/  IMAD.U32 R0, RZ, RZ, UR4 ;  /* 0x00000004ff007e24 */ /* 0x000fe2000f8e00ff */
[----:B------:R-:W-:Y:S02]  /*1b3d0*/  FMNMX.FTZ R3, R155, R3, !PT ;  /* 0x000000039b037209 */ /* 0x000fe40007810000 */
[C---:B------:R-:W-:Y:S01]  /*1b3e0*/  FSETP.NEU.FTZ.AND P3, PT, R5.reuse, -INF , PT ;  /* 0xff8000000500780b */ /* 0x040fe20003f7d000 */
[----:B------:R-:W-:Y:S01]  /*1b3f0*/  FMUL.FTZ R15, R5, R0 ;  /* 0x00000000050f7220 */ /* 0x000fe20000410000 */
[----:B------:R-:W-:-:S04]  /*1b400*/  FMNMX.FTZ R3, R158, R3, !PT ;  /* 0x000000039e037209 */ /* 0x000fc80007810000 */
[----:B------:R-:W-:Y:S02]  /*1b410*/  FMNMX.FTZ R3, R159, R3, !PT ;  /* 0x000000039f037209 */ /* 0x000fe40007810000 */
[----:B------:R-:W-:Y:S02]  /*1b420*/  FSEL R15, R15, RZ, P3 ;  /* 0x000000ff0f0f7208 */ /* 0x000fe40001800000 */
[----:B------:R-:W-:-:S03]  /*1b430*/  FMNMX.FTZ R3, R146, R3, !PT ;  /* 0x0000000392037209 */ /* 0x000fc60007810000 */
[-CC-:B------:R-:W-:Y:S01]  /*1b440*/  FFMA.FTZ R192, R152, R0.reuse, -R15.reuse ;  /* 0x0000000098c07223 */ /* 0x180fe2000001080f */
[----:B------:R-:W-:Y:S01]  /*1b450*/  FMNMX.FTZ R3, R147, R3, !PT ;  /* 0x0000000393037209 */ /* 0x000fe20007810000 */
[-CC-:B------:R-:W-:Y:S01]  /*1b460*/  FFMA.FTZ R152, R153, R0.reuse, -R15.reuse ;  /* 0x0000000099987223 */ /* 0x180fe2000001080f */
[----:B------:R-:W-:Y:S01]  /*1b470*/  FSEL R153, R123, -INF , P5 ;  /* 0xff8000007b997808 */ /* 0x000fe20002800000 */
        /* <DEDUP_REMOVED lines=11> */
[-CC-:B------:R-:W-:Y:S01]  /*1b530*/  FFMA.FTZ R202, R172, R0.reuse, -R15.reuse ;  /* 0x00000000acca7223 */ /* 0x180fe2000001080f */
        /* <DEDUP_REMOVED lines=15> */
[----:B------:R-:W-:Y:S01]  /*1b630*/  FFMA.FTZ R124, R124, R0, -R15 ;  /* 0x000000007c7c7223 */ /* 0x000fe2000001080f */
[----:B------:R-:W-:Y:S01]  /*1b640*/  MUFU.EX2 R200, R200 ;  /* 0x000000c800c87308 */ /* 0x000fe20000000800 */
[----:B------:R-:W-:-:S02]  /*1b650*/  WARPGROUP.DEPBAR.LE gsb0, 0x0 ;  /* 0x00008000000079c5 */ /* 0x000fc40000010000 */
[----:B------:R-:W-:Y:S01]  /*1b660*/  WARPGROUP.ARRIVE ;  /* 0x00000000000079c5 */ /* 0x000fe20000000000 */
[----:B------:R-:W-:Y:S01]  /*1b670*/  FMNMX.FTZ R3, R131, R3, !PT ;  /* 0x0000000383037209 */ /* 0x000fe20007810000 */
[-CC-:B------:R-:W-:Y:S01]  /*1b680*/  FFMA.FTZ R184, R136, R0.reuse, -R15.reuse ;  /* 0x0000000088b87223 */ /* 0x180fe2000001080f */
[----:B------:R-:W-:Y:S02]  /*1b690*/  FFMA.FTZ R186, R140, R0, -R15 ;  /* 0x000000008cba7223 */ /* 0x000fe4000001080f */
[----:B------:R-:W-:Y:S01]  /*1b6a0*/  FMNMX.FTZ R3, R134, R3, !PT ;  /* 0x0000000386037209 */ /* 0x000fe20007810000 */
[----:B------:R-:W-:Y:S01]  /*1b6b0*/  HGMMA.64x192x16.F32 R24, R180, gdesc[UR4].tnspB, R24, gsb0 ;  /* 0x42e00004b4187df0 */ /* 0x000fe20008000818 */
        /* <DEDUP_REMOVED lines=18> */
[----:B0-----:R-:W-:-:S04]  /*1b7e0*/  FMNMX.FTZ R4, R4, R3, !PT ;  /* 0x0000000304047209 */ /* 0x001fc80007810000 */
[C---:B------:R-:W-:Y:S01]  /*1b7f0*/  FSETP.NEU.FTZ.AND P4, PT, R4.reuse, -INF , PT ;  /* 0xff8000000400780b */ /* 0x040fe20003f9d000 */
[----:B------:R-:W-:Y:S02]  /*1b800*/  FMUL.FTZ R3, R4, R0 ;  /* 0x0000000004037220 */ /* 0x000fe40000410000 */
        /* <DEDUP_REMOVED lines=14> */
[----:B------:R-:W-:Y:S01]  /*1b8f0*/  FFMA.FTZ R133, R121, R0, -R15 ;  /* 0x0000000079857223 */ /* 0x000fe2000001080f */
[----:B------:R-:W-:Y:S02]  /*1b900*/  FSEL R121, R4, RZ, P4 ;  /* 0x000000ff04797208 */ /* 0x000fe40002000000 */
[----:B------:R0:W-:Y:S01]  /*1b910*/  MUFU.EX2 R180, R128 ;  /* 0x0000008000b47308 */ /* 0x0001e20000000800 */
[----:B------:R-:W-:Y:S02]  /*1b920*/  WARPGROUP.ARRIVE ;  /* 0x00000000000079c5 */ /* 0x000fe40000000000 */
[----:B------:R-:W-:Y:S01]  /*1b930*/  FADD.FTZ R8, -R121, R8 ;  /* 0x0000000879087221 */ /* 0x000fe20000010100 */
[----:B------:R-:W-:-:S03]  /*1b940*/  IMAD.MOV.U32 R121, RZ, RZ, 0x40000040 ;  /* 0x40000040ff797424 */ /* 0x000fc600078e00ff */
[-C--:B------:R-:W-:Y:S01]  /*1b950*/  FMUL.FTZ R8, R8, R0.reuse ;  /* 0x0000000008087220 */ /* 0x080fe20000410000 */
[-CC-:B0-----:R-:W-:Y:S01]  /*1b960*/  FFMA.FTZ R128, R120, R0.reuse, -R15.reuse ;  /* 0x0000000078807223 */ /* 0x181fe2000001080f */
[----:B------:R-:W-:Y:S01]  /*1b970*/  VIADD R120, R2, 0x300 ;  /* 0x0000030002787836 */ /* 0x000fe20000000000 */
[----:B------:R-:W-:Y:S01]  /*1b980*/  R2UR UR7, R121 ;  /* 0x00000000790772ca */ /* 0x000fe200000e0000 */
[-C--:B------:R-:W-:Y:S01]  /*1b990*/  FFMA.FTZ R15, R125, R0.reuse, -R15 ;  /* 0x000000007d0f7223 */ /* 0x080fe2000001080f */
[----:B------:R-:W-:Y:S01]  /*1b9a0*/  FSEL R125, R3, RZ, P4 ;  /* 0x000000ff037d7208 */ /* 0x000fe20002000000 */
[----:B------:R-:W-:Y:S01]  /*1b9b0*/  MUFU.EX2 R182, R182 ;  /* 0x000000b600b67308 */ /* 0x000fe20000000800 */
[----:B------:R-:W-:Y:S02]  /*1b9c0*/  R2UR UR6, R120 ;  /* 0x00000000780672ca */ /* 0x000fe400000e0000 */
        /* <DEDUP_REMOVED lines=8> */
[-CC-:B------:R-:W-:Y:S01]  /*1ba50*/  FFMA.FTZ R148, R163, R0.reuse, -R125.reuse ;  /* 0x00000000a3947223 */ /* 0x180fe2000001087d */
[-C--:B------:R-:W-:Y:S01]  /*1ba60*/  FMUL.FTZ R3, R3, R0.reuse ;  /* 0x0000000003037220 */ /* 0x080fe20000410000 */
[-CC-:B------:R-:W-:Y:S01]  /*1ba70*/  FFMA.FTZ R199, R166, R0.reuse, -R125.reuse ;  /* 0x00000000a6c77223 */ /* 0x180fe2000001087d */
[----:B------:R-:W-:Y:S01]  /*1ba80*/  HGMMA.64x192x16.F32 R24, R176, gdesc[UR4].tnspB, R24, gsb0 ;  /* 0x42e00004b0187df0 */ /* 0x000fe20008000818 */
        /* <DEDUP_REMOVED lines=10> */
[-CC-:B------:R-:W-:Y:S01]  /*1bb30*/  FFMA.FTZ R139, R139, R0.reuse, -R125.reuse ;  /* 0x000000008b8b7223 */ /* 0x180fe2000001087d */
[----:B------:R1:W2:Y:S01]  /*1bb40*/  MUFU.EX2 R3, R8 ;  /* 0x0000000800037308 */ /* 0x0002a20000000800 */
[-CC-:B------:R-:W-:Y:S01]  /*1bb50*/  FFMA.FTZ R187, R142, R0.reuse, -R125.reuse ;  /* 0x000000008ebb7223 */ /* 0x180fe2000001087d */
[-CC-:B------:R-:W-:Y:S01]  /*1bb60*/  FFMA.FTZ R181, R130, R0.reuse, -R125.reuse ;  /* 0x0000000082b57223 */ /* 0x180fe2000001087d */
[-CC-:B------:R-:W-:Y:S01]  /*1bb70*/  FFMA.FTZ R183, R134, R0.reuse, -R125.reuse ;  /* 0x0000000086b77223 */ /* 0x180fe2000001087d */
[-CC-:B------:R-:W-:Y:S01]  /*1bb80*/  FFMA.FTZ R135, R135, R0.reuse, -R125.reuse ;  /* 0x0000000087877223 */ /* 0x180fe2000001087d */
[-CC-:B------:R-:W-:Y:S01]  /*1bb90*/  FFMA.FTZ R122, R122, R0.reuse, -R125.reuse ;  /* 0x000000007a7a7223 */ /* 0x180fe2000001087d */
[-CC-:B------:R-:W-:Y:S01]  /*1bba0*/  FFMA.FTZ R153, R153, R0.reuse, -R125.reuse ;  /* 0x0000000099997223 */ /* 0x180fe2000001087d */
[-CC-:B------:R-:W-:Y:S01]  /*1bbb0*/  FFMA.FTZ R145, R145, R0.reuse, -R125.reuse ;  /* 0x0000000091917223 */ /* 0x180fe2000001087d */
[----:B------:R-:W3:Y:S01]  /*1bbc0*/  MUFU.EX2 R136, R136 ;  /* 0x0000008800887308 */ /* 0x000ee20000000800 */
[----:B0-----:R-:W-:Y:S01]  /*1bbd0*/  FFMA.FTZ R7, R2, R7, R200 ;  /* 0x0000000702077223 */ /* 0x001fe200000100c8 */
[----:B-1----:R-:W-:Y:S01]  /*1bbe0*/  FFMA.FTZ R8, R151, R0, -R125 ;  /* 0x0000000097087223 */ /* 0x002fe2000001087d */
[----:B------:R-:W-:-:S02]  /*1bbf0*/  F2FP.F16.F32.PACK_AB R200, R14, R200 ;  /* 0x000000c80ec8723e */ /* 0x000fc400000000ff */
[----:B------:R-:W-:Y:S01]  /*1bc00*/  FADD.FTZ R7, R14, R7 ;  /* 0x000000070e077221 */ /* 0x000fe20000010000 */
[C---:B------:R-:W-:Y:S01]  /*1bc10*/  ISETP.GT.AND P3, PT, R10.reuse, R221, PT ;  /* 0x000000dd0a00720c */ /* 0x040fe20003f64270 */
[----:B------:R-:W-:Y:S01]  /*1bc20*/  VIADD R10, R10, 0xffffffff ;  /* 0xffffffff0a0a7836 */ /* 0x000fe20000000000 */
[----:B------:R-:W0:Y:S01]  /*1bc30*/  MUFU.EX2 R203, R203 ;  /* 0x000000cb00cb7308 */ /* 0x000e220000000800 */
[----:B--2---:R-:W-:Y:S01]  /*1bc40*/  FFMA.FTZ R6, R3, R6, R201 ;  /* 0x0000000603067223 */ /* 0x004fe200000100c9 */
[----:B------:R-:W-:Y:S01]  /*1bc50*/  FADD.FTZ R7, R202, R7 ;  /* 0x00000007ca077221 */ /* 0x000fe20000010000 */
[----:B------:R-:W-:-:S03]  /*1bc60*/  F2FP.F16.F32.PACK_AB R202, R168, R202 ;  /* 0x000000caa8ca723e */ /* 0x000fc600000000ff */
[----:B------:R-:W-:Y:S02]  /*1bc70*/  FADD.FTZ R7, R168, R7 ;  /* 0x00000007a8077221 */ /* 0x000fe40000010000 */
[----:B------:R-:W1:Y:S01]  /*1bc80*/  MUFU.EX2 R137, R137 ;  /* 0x0000008900897308 */ /* 0x000e620000000800 */
[C---:B---3--:R-:W-:Y:S01]  /*1bc90*/  FADD.FTZ R6, R136.reuse, R6 ;  /* 0x0000000688067221 */ /* 0x048fe20000010000 */
[----:B------:R-:W-:-:S06]  /*1bca0*/  F2FP.F16.F32.PACK_AB R201, R136, R201 ;  /* 0x000000c988c9723e */ /* 0x000fcc00000000ff */
        /* <DEDUP_REMOVED lines=20> */
[----:B------:R-:W2:Y:S01]  /*1bdf0*/  MUFU.EX2 R133, R133 ;  /* 0x0000008500857308 */ /* 0x000ea20000000800 */
[----:B------:R-:W-:-:S02]  /*1be00*/  WARPGROUP.DEPBAR.LE gsb0, 0x0 ;  /* 0x00008000000079c5 */ /* 0x000fc40000010000 */
[----:B------:R0:W-:Y:S05]  /*1be10*/  @!P1 SYNCS.ARRIVE.TRANS64.RED.A1T0 RZ, [R13+URZ], RZ ;  /* 0x000000ff0dff99a7 */ /* 0x0001ea000810043f */
[----:B------:R-:W-:Y:S01]  /*1be20*/  MUFU.EX2 R153, R153 ;  /* 0x0000009900997308 */ /* 0x000fe20000000800 */
[----:B0-----:R-:W-:Y:S01]  /*1be30*/  FADD.FTZ R13, R203, R6 ;  /* 0x00000006cb0d7221 */ /* 0x001fe20000010000 */
[----:B------:R0:W-:Y:S01]  /*1be40*/  @!P1 SYNCS.ARRIVE.TRANS64.RED.A1T0 RZ, [R11+URZ], RZ ;  /* 0x000000ff0bff99a7 */ /* 0x0001e2000810043f */
[C---:B-1----:R-:W-:Y:S02]  /*1be50*/  F2FP.F16.F32.PACK_AB R203, R137.reuse, R203 ;  /* 0x000000cb89cb723e */ /* 0x042fe400000000ff */
[----:B------:R-:W-:-:S03]  /*1be60*/  FADD.FTZ R13, R137, R13 ;  /* 0x0000000d890d7221 */ /* 0x000fc60000010000 */
[----:B------:R-:W1:Y:S01]  /*1be70*/  MUFU.EX2 R6, R139 ;  /* 0x0000008b00067308 */ /* 0x000e620000000800 */
[----:B--2---:R-:W-:Y:S01]  /*1be80*/  F2FP.F16.F32.PACK_AB R176, R133, R128 ;  /* 0x0000008085b0723e */ /* 0x004fe200000000ff */
[----:B------:R-:W-:Y:S01]  /*1be90*/  FADD.FTZ R13, R197, R13 ;  /* 0x0000000dc50d7221 */ /* 0x000fe20000010000 */
[----:B0-----:R-:W-:Y:S01]  /*1bea0*/  FADD.FTZ R11, R196, R7 ;  /* 0x00000007c40b7221 */ /* 0x001fe20000010000 */
[----:B------:R-:W-:Y:S01]  /*1beb0*/  FFMA.FTZ R7, R143, R0, -R125 ;  /* 0x000000008f077223 */ /* 0x000fe2000001087d */
[----:B------:R-:W-:Y:S01]  /*1bec0*/  F2FP.F16.F32.PACK_AB R196, R20, R196 ;  /* 0x000000c414c4723e */ /* 0x000fe200000000ff */
[----:B------:R-:W-:Y:S01]  /*1bed0*/  FADD.FTZ R13, R148, R13 ;  /* 0x0000000d940d7221 */ /* 0x000fe20000010000 */
[----:B------:R-:W-:Y:S01]  /*1bee0*/  FADD.FTZ R11, R20, R11 ;  /* 0x0000000b140b7221 */ /* 0x000fe20000010000 */
[----:B------:R-:W-:Y:S01]  /*1bef0*/  MUFU.EX2 R145, R145 ;  /* 0x0000009100917308 */ /* 0x000fe20000000800 */
[----:B------:R-:W-:Y:S01]  /*1bf00*/  F2FP.F16.F32.PACK_AB R197, R148, R197 ;  /* 0x000000c594c5723e */ /* 0x000fe200000000ff */
[----:B------:R-:W-:Y:S01]  /*1bf10*/  FADD.FTZ R13, R199, R13 ;  /* 0x0000000dc70d7221 */ /* 0x000fe20000010000 */
[----:B------:R-:W-:Y:S01]  /*1bf20*/  FADD.FTZ R120, R198, R11 ;  /* 0x0000000bc6787221 */ /* 0x000fe20000010000 */
[----:B------:R-:W-:Y:S01]  /*1bf30*/  FFMA.FTZ R11, R131, R0, -R125 ;  /* 0x00000000830b7223 */ /* 0x000fe2000001087d */
[----:B------:R-:W-:Y:S01]  /*1bf40*/  F2FP.F16.F32.PACK_AB R198, R12, R198 ;  /* 0x000000c60cc6723e */ /* 0x000fe200000000ff */
[----:B------:R-:W-:Y:S01]  /*1bf50*/  FADD.FTZ R13, R140, R13 ;  /* 0x0000000d8c0d7221 */ /* 0x000fe20000010000 */
[----:B------:R-:W-:Y:S01]  /*1bf60*/  FADD.FTZ R120, R12, R120 ;  /* 0x000000780c787221 */ /* 0x000fe20000010000 */
[----:B------:R-:W0:Y:S01]  /*1bf70*/  MUFU.EX2 R7, R7 ;  /* 0x0000000700077308 */ /* 0x000e220000000800 */
[----:B------:R-:W-:Y:S01]  /*1bf80*/  FFMA.FTZ R125, R156, R0, -R125 ;  /* 0x000000009c7d7223 */ /* 0x000fe2000001087d */
[----:B------:R-:W-:Y:S01]  /*1bf90*/  FADD.FTZ R13, R193, R13 ;  /* 0x0000000dc10d7221 */ /* 0x000fe20000010000 */
[----:B------:R-:W-:Y:S01]  /*1bfa0*/  FADD.FTZ R120, R192, R120 ;  /* 0x00000078c0787221 */ /* 0x000fe20000010000 */
[----:B------:R-:W-:-:S02]  /*1bfb0*/  F2FP.F16.F32.PACK_AB R199, R140, R199 ;  /* 0x000000c78cc7723e */ /* 0x000fc400000000ff */
[----:B------:R-:W-:Y:S01]  /*1bfc0*/  FADD.FTZ R13, R141, R13 ;  /* 0x0000000d8d0d7221 */ /* 0x000fe20000010000 */
[C---:B------:R-:W-:Y:S01]  /*1bfd0*/  FADD.FTZ R120, R152.reuse, R120 ;  /* 0x0000007898787221 */ /* 0x040fe20000010000 */
[----:B------:R-:W2:Y:S01]  /*1bfe0*/  MUFU.EX2 R11, R11 ;  /* 0x0000000b000b7308 */ /* 0x000ea20000000800 */
[----:B------:R-:W-:Y:S01]  /*1bff0*/  F2FP.F16.F32.PACK_AB R192, R152, R192 ;  /* 0x000000c098c0723e */ /* 0x000fe200000000ff */
[----:B------:R-:W-:Y:S01]  /*1c000*/  FADD.FTZ R13, R195, R13 ;  /* 0x0000000dc30d7221 */ /* 0x000fe20000010000 */
[----:B------:R-:W-:Y:S01]  /*1c010*/  FADD.FTZ R120, R194, R120 ;  /* 0x00000078c2787221 */ /* 0x000fe20000010000 */
[----:B------:R-:W-:Y:S02]  /*1c020*/  F2FP.F16.F32.PACK_AB R193, R141, R193 ;  /* 0x000000c18dc1723e */ /* 0x000fe400000000ff */
[----:B------:R-:W-:Y:S01]  /*1c030*/  FADD.FTZ R13, R149, R13 ;  /* 0x0000000d950d7221 */ /* 0x000fe20000010000 */
[C---:B------:R-:W-:Y:S01]  /*1c040*/  FADD.FTZ R120, R21.reuse, R120 ;  /* 0x0000007815787221 */ /* 0x040fe20000010000 */
[----:B------:R-:W-:Y:S01]  /*1c050*/  MUFU.EX2 R15, R15 ;  /* 0x0000000f000f7308 */ /* 0x000fe20000000800 */
[----:B------:R-:W-:Y:S01]  /*1c060*/  F2FP.F16.F32.PACK_AB R194, R21, R194 ;  /* 0x000000c215c2723e */ /* 0x000fe200000000ff */
        /* <DEDUP_REMOVED lines=11> */
[----:B------:R-:W3:Y:S01]  /*1c120*/  MUFU.EX2 R8, R125 ;  /* 0x0000007d00087308 */ /* 0x000ee20000000800 */
[----:B------:R-:W-:Y:S01]  /*1c130*/  F2FP.F16.F32.PACK_AB R188, R123, R188 ;  /* 0x000000bc7bbc723e */ /* 0x000fe200000000ff */
        /* <DEDUP_REMOVED lines=8> */
[C---:B0-----:R-:W-:Y:S02]  /*1c1c0*/  F2FP.F16.F32.PACK_AB R187, R7.reuse, R187 ;  /* 0x000000bb07bb723e */ /* 0x041fe400000000ff */
[----:B------:R-:W-:Y:S01]  /*1c1d0*/  FADD.FTZ R12, R7, R12 ;  /* 0x0000000c070c7221 */ /* 0x000fe20000010000 */
[----:B------:R-:W-:Y:S01]  /*1c1e0*/  FADD.FTZ R13, R126, R120 ;  /* 0x000000787e0d7221 */ /* 0x000fe20000010000 */
[----:B------:R-:W-:-:S02]  /*1c1f0*/  F2FP.F16.F32.PACK_AB R184, R127, R184 ;  /* 0x000000b87fb8723e */ /* 0x000fc400000000ff */
[----:B------:R-:W-:Y:S01]  /*1c200*/  FADD.FTZ R12, R181, R12 ;  /* 0x0000000cb50c7221 */ /* 0x000fe20000010000 */
[----:B------:R-:W-:Y:S01]  /*1c210*/  FADD.FTZ R14, R180, R13 ;  /* 0x0000000db40e7221 */ /* 0x000fe20000010000 */
[C---:B--2---:R-:W-:Y:S02]  /*1c220*/  F2FP.F16.F32.PACK_AB R181, R11.reuse, R181 ;  /* 0x000000b50bb5723e */ /* 0x044fe400000000ff */
[----:B------:R-:W-:Y:S01]  /*1c230*/  FADD.FTZ R12, R11, R12 ;  /* 0x0000000c0b0c7221 */ /* 0x000fe20000010000 */
[----:B------:R-:W-:Y:S01]  /*1c240*/  FADD.FTZ R9, R129, R14 ;  /* 0x0000000e81097221 */ /* 0x000fe20000010000 */
[----:B---3--:R-:W-:Y:S01]  /*1c250*/  F2FP.F16.F32.PACK_AB R179, R8, R145 ;  /* 0x0000009108b3723e */ /* 0x008fe200000000ff */
[----:B------:R-:W-:Y:S02]  /*1c260*/  IMAD.MOV.U32 R11, RZ, RZ, R208 ;  /* 0x000000ffff0b7224 */ /* 0x000fe400078e00d0 */
        /* <DEDUP_REMOVED lines=14> */
[----:B------:R-:W-:Y:S01]  /*1c350*/  F2FP.F16.F32.PACK_AB R177, R153, R122 ;  /* 0x0000007a99b1723e */ /* 0x000fe200000000ff */
[----:B------:R-:W-:Y:S01]  /*1c360*/  IMAD.MOV.U32 R12, RZ, RZ, R205 ;  /* 0x000000ffff0c7224 */ /* 0x000fe200078e00cd */
[C---:B------:R-:W-:Y:S01]  /*1c370*/  F2FP.F16.F32.PACK_AB R178, R15.reuse, R124 ;  /* 0x0000007c0fb2723e */ /* 0x040fe200000000ff */
[----:B------:R-:W-:Y:S01]  /*1c380*/  FADD.FTZ R7, R15, R6 ;  /* 0x000000060f077221 */ /* 0x000fe20000010000 */
[----:B------:R-:W-:Y:S01]  /*1c390*/  FADD.FTZ R6, R8, R9 ;  /* 0x0000000908067221 */ /* 0x000fe20000010000 */
[----:B------:R-:W-:Y:S01]  /*1c3a0*/  IMAD.MOV.U32 R8, RZ, RZ, R4 ;  /* 0x000000ffff087224 */ /* 0x000fe200078e0004 */
[----:B------:R-:W-:Y:S01]  /*1c3b0*/  MOV R9, R5 ;  /* 0x0000000500097202 */ /* 0x000fe20000000f00 */
[----:B------:R-:W-:Y:S06]  /*1c3c0*/  @P3 BRA `(.L_x_2926) ;  /* 0xffffffa800b03947 */ /* 0x000fec000383ffff */
[----:B------:R-:W-:Y:S05]  /*1c3d0*/  BSYNC B1 ;  /* 0x0000000000017941 */ /* 0x000fea0003800000 */
.L_x_2915:
[----:B------:R-:W-:Y:S05]  /*1c3e0*/  BSYNC B0 ;  /* 0x0000000000007941 */ /* 0x000fea0003800000 */
.L_x_2914:
[----:B------:R-:W-:Y:S01]  /*1c3f0*/  ISETP.GE.AND P2, PT, R10, RZ, PT ;  /* 0x000000ff0a00720c */ /* 0x000fe20003f46270 */
[----:B------:R-:W-:-:S12]  /*1c400*/  BSSY B0, `(.L_x_2927) ;  /* 0x00004d8000007945 */ /* 0x000fd80003800000 */
[----:B------:R-:W-:Y:S05]  /*1c410*/  @!P2 BRA `(.L_x_2928) ;  /* 0x0000004c0058a947 */ /* 0x000fea0003800000 */
[----:B------:R-:W-:Y:S02]  /*1c420*/  IMAD.MOV.U32 R8, RZ, RZ, R4 ;  /* 0x000000ffff087224 */ /* 0x000fe400078e0004 */
[----:B------:R-:W-:Y:S02]  /*1c430*/  IMAD.MOV.U32 R9, RZ, RZ, R5 ;  /* 0x000000ffff097224 */ /* 0x000fe400078e0005 */
[----:B------:R-:W-:Y:S02]  /*1c440*/  IMAD.MOV.U32 R11, RZ, RZ, R208 ;  /* 0x000000ffff0b7224 */ /* 0x000fe400078e00d0 */
[----:B------:R-:W-:-:S07]  /*1c450*/  IMAD.MOV.U32 R12, RZ, RZ, R205 ;  /* 0x000000ffff0c7224 */ /* 0x000fce00078e00cd */
.L_x_2939:
[----:B------:R-:W-:-:S05]  /*1c460*/  VIADD R13, R12, 0x1 ;  /* 0x000000010c0d7836 */ /* 0x000fca0000000000 */
[----:B------:R-:W-:-:S04]  /*1c470*/  ISETP.NE.AND P2, PT, R13, 0x2, PT ;  /* 0x000000020d00780c */ /* 0x000fc80003f45270 */
[----:B------:R-:W-:Y:S02]  /*1c480*/  SEL R208, RZ, 0x1, P2 ;  /* 0x00000001ffd07807 */ /* 0x000fe40001000000 */
[----:B------:R-:W-:Y:S02]  /*1c490*/  SEL R13, R13, RZ, P2 ;  /* 0x000000ff0d0d7207 */ /* 0x000fe40001000000 */
[----:B------:R-:W-:Y:S02]  /*1c4a0*/  LOP3.LUT R208, R11, R208, RZ, 0x3c, !PT ;  /* 0x000000d00bd07212 */ /* 0x000fe400078e3cff */
[----:B------:R-:W-:Y:S01]  /*1c4b0*/  MOV R205, R13 ;  /* 0x0000000d00cd7202 */ /* 0x000fe20000000f00 */
[----:B------:R-:W-:Y:S06]  /*1c4c0*/  @!P0 BRA `(.L_x_2929) ;  /* 0x0000000000048947 */ /* 0x000fec0003800000 */
[----:B------:R-:W-:Y:S01]  /*1c4d0*/  BPT.TRAP 0x1 ;  /* 0x000000040000795c */ /* 0x000fe20000300000 */
.L_x_2929:
[----:B------:R-:W-:Y:S01]  /*1c4e0*/  IMAD R4, R205, 0x8, R16 ;  /* 0x00000008cd047824 */ /* 0x000fe200078e0210 */
[----:B------:R-:W-:-:S04]  /*1c4f0*/  SHF.L.U32 R5, R208, 0x1f, RZ ;  /* 0x0000001fd0057819 */ /* 0x000fc800000006ff */
[----:B------:R0:W1:Y:S01]  /*1c500*/  SYNCS.PHASECHK.TRANS64.TRYWAIT P2, [R4+URZ+0x36830], R5 ;  /* 0x03683005040075a7 */ /* 0x000062000804017f */
[----:B------:R-:W-:Y:S05]  /*1c510*/  @!P0 BRA `(.L_x_2930) ;  /* 0x0000000000048947 */ /* 0x000fea0003800000 */
[----:B------:R-:W-:Y:S01]  /*1c520*/  BPT.TRAP 0x1 ;  /* 0x000000040000795c */ /* 0x000fe20000300000 */
.L_x_2930:
[----:B------:R-:W-:Y:S01]  /*1c530*/  IMAD R0, R205, 0xa80, R219 ;  /* 0x00000a80cd007824 */ /* 0x000fe200078e02db */
[----:B------:R-:W-:Y:S03]  /*1c540*/  BSSY B1, `(.L_x_2931) ;  /* 0x0000006000017945 */ /* 0x000fe60003800000 */
[C---:B------:R-:W-:Y:S02]  /*1c550*/  VIADD R20, R0.reuse, 0x80 ;  /* 0x0000008000147836 */ /* 0x040fe40000000000 */
[----:B------:R-:W-:Y:S01]  /*1c560*/  VIADD R120, R0, 0x100 ;  /* 0x0000010000787836 */ /* 0x000fe20000000000 */
[----:B-1----:R-:W-:Y:S06]  /*1c570*/  @P2 BRA `(.L_x_2932) ;  /* 0x0000000000082947 */ /* 0x002fec0003800000 */
[----:B------:R-:W1:Y:S02]  /*1c580*/  SYNCS.PHASECHK.TRANS64.TRYWAIT P2, [R4+URZ+0x36830], R5 ;  /* 0x03683005040075a7 */ /* 0x000e64000804017f */
[----:B-1----:R-:W-:Y:S05]  /*1c590*/  @!P2 BRA `(.L_x_2933) ;  /* 0x00000110009ca947 */ /* 0x002fea0003800000 */
.L_x_2932:
[----:B------:R-:W-:Y:S05]  /*1c5a0*/  BSYNC B1 ;  /* 0x0000000000017941 */ /* 0x000fea0003800000 */
.L_x_2931:
[----:B------:R-:W2:Y:S04]  /*1c5b0*/  LDL.64 R14, [R1+0x30] ;  /* 0x00003000010e7983 */ /* 0x000ea80000100a00 */
[----:B------:R-:W3:Y:S01]  /*1c5c0*/  LDL.64 R122, [R1+0x38] ;  /* 0x00003800017a7983 */ /* 0x000ee20000100a00 */
[----:B------:R-:W-:Y:S01]  /*1c5d0*/  WARPGROUP.ARRIVE ;  /* 0x00000000000079c5 */ /* 0x000fe20000000000 */
[----:B------:R-:W-:Y:S02]  /*1c5e0*/  MOV R21, 0x40000040 ;  /* 0x4000004000157802 */ /* 0x000fe40000000f00 */
[----:B------:R-:W-:Y:S01]  /*1c5f0*/  R2UR UR6, R20 ;  /* 0x00000000140672ca */ /* 0x000fe200000e0000 */
[----:B------:R-:W4:Y:S01]  /*1c600*/  LDL.64 R224, [R1+0x10] ;  /* 0x0000100001e07983 */ /* 0x000f220000100a00 */
        /* <DEDUP_REMOVED lines=43> */
[----:B------:R-:W-:Y:S02]  /*1c8c0*/  MOV R121, 0x40000040 ;  /* 0x4000004000797802 */ /* 0x000fe40000000f00 */
        /* <DEDUP_REMOVED lines=58> */
[----:B------:R-:W-:Y:S02]  /*1cc70*/  MOV R15, 0x40000040 ;  /* 0x40000040000f7802 */ /* 0x000fe40000000f00 */
        /* <DEDUP_REMOVED lines=13> */
[----:B01----:R-:W-:Y:S01]  /*1cd50*/  MOV R5, UR45 ;  /* 0x0000002d00057c02 */ /* 0x003fe20008000f00 */
[----:B------:R-:W-:Y:S02]  /*1cd60*/  WARPGROUP.DEPBAR.LE gsb0, 0x0 ;  /* 0x00008000000079c5 */ /* 0x000fe40000010000 */
[----:B------:R-:W-:Y:S01]  /*1cd70*/  WARPGROUP.ARRIVE ;  /* 0x00000000000079c5 */ /* 0x000fe20000000000 */
[----:B------:R-:W-:Y:S01]  /*1cd80*/  MOV R4, UR44 ;  /* 0x0000002c00047c02 */ /* 0x000fe20008000f00 */
        /* <DEDUP_REMOVED lines=138> */
[----:B----4-:R-:W-:Y:S02]  /*1d630*/  R2UR UR38, R224 ;  /* 0x00000000e02672ca */ /* 0x010fe400000e0000 */
        /* <DEDUP_REMOVED lines=601> */
.L_x_2934:
[----:B------:R-:W-:Y:S01]  /*1fbd0*/  SHF.L.U32 R0, R11, 0x1f, RZ ;  /* 0x0000001f0b007819 */ /* 0x000fe200000006ff */
[----:B------:R-:W-:-:S04]  /*1fbe0*/  IMAD R11, R12, 0x8, R16 ;  /* 0x000000080c0b7824 */ /* 0x000fc800078e0210 */
[----:B------:R0:W1:Y:S01]  /*1fbf0*/  SYNCS.PHASECHK.TRANS64.TRYWAIT P2, [R11+URZ+0x36850], R0 ;  /* 0x036850000b0075a7 */ /* 0x000062000804017f */
[----:B------:R-:W-:Y:S05]  /*1fc00*/  @!P0 BRA `(.L_x_2935) ;  /* 0x0000000000048947 */ /* 0x000fea0003800000 */
[----:B------:R-:W-:Y:S01]  /*1fc10*/  BPT.TRAP 0x1 ;  /* 0x000000040000795c */ /* 0x000fe20000300000 */
.L_x_2935:
[----:B------:R-:W-:Y:S04]  /*1fc20*/  BSSY B1, `(.L_x_2936) ;  /* 0x0000004000017945 */ /* 0x000fe80003800000 */
[----:B-1----:R-:W-:Y:S05]  /*1fc30*/  @P2 BRA `(.L_x_2937) ;  /* 0x0000000000082947 */ /* 0x002fea0003800000 */
[----:B------:R-:W1:Y:S02]  /*1fc40*/  SYNCS.PHASECHK.TRANS64.TRYWAIT P2, [R11+URZ+0x36850], R0 ;  /* 0x036850000b0075a7 */ /* 0x000e64000804017f */
[----:B-1----:R-:W-:Y:S05]  /*1fc50*/  @!P2 BRA `(.L_x_2938) ;  /* 0x000000dc0000a947 */ /* 0x002fea0003800000 */
.L_x_2937:
[----:B------:R-:W-:Y:S05]  /*1fc60*/  BSYNC B1 ;  /* 0x0000000000017941 */ /* 0x000fea0003800000 */
.L_x_2936:
        /* <DEDUP_REMOVED lines=11> */
[----:B------:R-:W-:-:S02]  /*1fd20*/  ISETP.GT.AND P2, PT, R10, RZ, PT ;  /* 0x000000ff0a00720c */ /* 0x000fc40003f44270 */
[----:B------:R-:W-:Y:S02]  /*1fd30*/  LOP3.LUT R0, R0, 0x3800000, RZ, 0xfc, !PT ;  /* 0x0380000000007812 */ /* 0x000fe400078efcff */
[----:B------:R-:W-:Y:S02]  /*1fd40*/  @!P1 PRMT R11, RZ, 0x654, R11 ;  /* 0x00000654ff0b9816 */ /* 0x000fe4000000000b */
[----:B------:R-:W-:Y:S01]  /*1fd50*/  IADD3 R10, R10, -0x1, RZ ;  /* 0xffffffff0a0a7810 */ /* 0x000fe20007ffe0ff */
        /* <DEDUP_REMOVED lines=41> */
[----:B------:R-:W-:-:S04]  /*1fff0*/  FADD.FTZ R4, -R5, R9 ;  /* 0x0000000905047221 */ /* 0x000fc80000010100 */
[----:B------:R-:W-:Y:S01]  /*20000*/  FMUL.FTZ R4, R4, R0 ;  /* 0x0000000004047220 */ /* 0x000fe20000410000 */
[----:B------:R-:W-:Y:S02]  /*20010*/  WARPGROUP.DEPBAR.LE gsb0, 0x0 ;  /* 0x00008000000079c5 */ /* 0x000fe40000010000 */
[----:B------:R-:W-:-:S06]  /*20020*/  WARPGROUP.ARRIVE ;  /* 0x00000000000079c5 */ /* 0x000fcc0000000000 */
        /* <DEDUP_REMOVED lines=23> */
[----:B------:R0:W-:Y:S01]  /*201a0*/  MUFU.EX2 R2, R4 ;  /* 0x0000000400027308 */ /* 0x0001e20000000800 */
[----:B------:R-:W-:Y:S01]  /*201b0*/  R2UR UR7, R3 ;  /* 0x00000000030772ca */ /* 0x000fe200000e0000 */
[----:B------:R-:W-:-:S04]  /*201c0*/  FMUL.FTZ R3, R5, R0 ;  /* 0x0000000005037220 */ /* 0x000fc80000410000 */
[-CC-:B------:R-:W-:Y:S01]  /*201d0*/  FFMA.FTZ R12, R145, R0.reuse, -R3.reuse ;  /* 0x00000000910c7223 */ /* 0x180fe20000010803 */
[-CC-:B------:R-:W-:Y:S01]  /*201e0*/  FFMA.FTZ R200, R168, R0.reuse, -R3.reuse ;  /* 0x00000000a8c87223 */ /* 0x180fe20000010803 */
[--C-:B------:R-:W-:Y:S01]  /*201f0*/  FFMA.FTZ R192, R152, R0, -R3.reuse ;  /* 0x0000000098c07223 */ /* 0x100fe20000010803 */
[----:B0-----:R-:W-:Y:S01]  /*20200*/  FMNMX.FTZ R4, R170, R8, !PT ;  /* 0x00000008aa047209 */ /* 0x001fe20007810000 */
        /* <DEDUP_REMOVED lines=21> */
[----:B------:R-:W0:Y:S02]  /*20360*/  MUFU.EX2 R200, R200 ;  /* 0x000000c800c87308 */ /* 0x000e240000000800 */
[----:B------:R-:W-:-:S04]  /*20370*/  FMNMX.FTZ R4, R166, R4, !PT ;  /* 0x00000004a6047209 */ /* 0x000fc80007810000 */
[----:B------:R-:W-:Y:S02]  /*20380*/  FMNMX.FTZ R4, R167, R4, !PT ;  /* 0x00000004a7047209 */ /* 0x000fe40007810000 */
[----:B------:R-:W1:Y:S02]  /*20390*/  MUFU.EX2 R15, R15 ;  /* 0x0000000f000f7308 */ /* 0x000e640000000800 */
[----:B------:R-:W-:-:S04]  /*203a0*/  FMNMX.FTZ R4, R154, R4, !PT ;  /* 0x000000049a047209 */ /* 0x000fc80007810000 */
[----:B------:R-:W-:Y:S02]  /*203b0*/  FMNMX.FTZ R4, R155, R4, !PT ;  /* 0x000000049b047209 */ /* 0x000fe40007810000 */
[----:B------:R-:W2:Y:S01]  /*203c0*/  MUFU.EX2 R202, R202 ;  /* 0x000000ca00ca7308 */ /* 0x000ea20000000800 */
[----:B0-----:R-:W-:Y:S01]  /*203d0*/  FFMA.FTZ R7, R2, R7, R200 ;  /* 0x0000000702077223 */ /* 0x001fe200000100c8 */
[----:B------:R-:W-:-:S04]  /*203e0*/  FMNMX.FTZ R4, R158, R4, !PT ;  /* 0x000000049e047209 */ /* 0x000fc80007810000 */
[----:B------:R-:W-:Y:S02]  /*203f0*/  FMNMX.FTZ R4, R159, R4, !PT ;  /* 0x000000049f047209 */ /* 0x000fe40007810000 */
[----:B------:R-:W0:Y:S01]  /*20400*/  MUFU.EX2 R168, R168 ;  /* 0x000000a800a87308 */ /* 0x000e220000000800 */
[C---:B-1----:R-:W-:Y:S01]  /*20410*/  FADD.FTZ R7, R15.reuse, R7 ;  /* 0x000000070f077221 */ /* 0x042fe20000010000 */
[----:B------:R-:W-:Y:S02]  /*20420*/  FMNMX.FTZ R4, R146, R4, !PT ;  /* 0x0000000492047209 */ /* 0x000fe40007810000 */
[----:B------:R-:W-:Y:S02]  /*20430*/  F2FP.F16.F32.PACK_AB R200, R15, R200 ;  /* 0x000000c80fc8723e */ /* 0x000fe400000000ff */
[----:B------:R-:W-:Y:S02]  /*20440*/  FMNMX.FTZ R4, R147, R4, !PT ;  /* 0x0000000493047209 */ /* 0x000fe40007810000 */
[----:B------:R-:W-:Y:S01]  /*20450*/  MUFU.EX2 R196, R196 ;  /* 0x000000c400c47308 */ /* 0x000fe20000000800 */
[----:B--2---:R-:W-:Y:S01]  /*20460*/  FADD.FTZ R7, R202, R7 ;  /* 0x00000007ca077221 */ /* 0x004fe20000010000 */
[----:B------:R-:W-:-:S04]  /*20470*/  FMNMX.FTZ R4, R150, R4, !PT ;  /* 0x0000000496047209 */ /* 0x000fc80007810000 */
[----:B------:R-:W-:Y:S02]  /*20480*/  FMNMX.FTZ R4, R151, R4, !PT ;  /* 0x0000000497047209 */ /* 0x000fe40007810000 */
[----:B------:R-:W-:Y:S01]  /*20490*/  MUFU.EX2 R20, R20 ;  /* 0x0000001400147308 */ /* 0x000fe20000000800 */
[----:B0-----:R-:W-:Y:S01]  /*204a0*/  FADD.FTZ R7, R168, R7 ;  /* 0x00000007a8077221 */ /* 0x001fe20000010000 */
        /* <DEDUP_REMOVED lines=18> */
[----:B------:R-:W-:Y:S03]  /*205d0*/  MUFU.EX2 R21, R21 ;  /* 0x0000001500157308 */ /* 0x000fe60000000800 */
[----:B------:R-:W0:Y:S05]  /*205e0*/  SHFL.BFLY PT, R145, R4, 0x2, 0x1f ;  /* 0x0c401f0004917f89 */ /* 0x000e2a00000e0000 */
[----:B------:R-:W-:Y:S08]  /*205f0*/  MUFU.EX2 R188, R188 ;  /* 0x000000bc00bc7308 */ /* 0x000ff00000000800 */
[----:B------:R-:W-:Y:S08]  /*20600*/  MUFU.EX2 R12, R12 ;  /* 0x0000000c000c7308 */ /* 0x000ff00000000800 */
[----:B------:R-:W-:Y:S01]  /*20610*/  MUFU.EX2 R190, R190 ;  /* 0x000000be00be7308 */ /* 0x000fe20000000800 */
[----:B0-----:R-:W-:-:S07]  /*20620*/  FMNMX.FTZ R4, R4, R145, !PT ;  /* 0x0000009104047209 */ /* 0x001fce0007810000 */
        /* <DEDUP_REMOVED lines=8> */
[----:B------:R-:W0:Y:S01]  /*206b0*/  SHFL.BFLY PT, R140, R4, 0x1, 0x1f ;  /* 0x0c201f00048c7f89 */ /* 0x000e2200000e0000 */
[----:B------:R-:W-:Y:S02]  /*206c0*/  FFMA.FTZ R136, R141, R0, -R3 ;  /* 0x000000008d887223 */ /* 0x000fe40000010803 */
[----:B------:R-:W-:Y:S01]  /*206d0*/  HGMMA.64x192x16.F32 R24, R180, gdesc[UR4].tnspB, R24, gsb0 ;  /* 0x42e00004b4187df0 */ /* 0x000fe20008000818 */
[----:B------:R-:W-:Y:S08]  /*206e0*/  MUFU.EX2 R186, R186 ;  /* 0x000000ba00ba7308 */ /* 0x000ff00000000800 */
[----:B------:R-:W-:Y:S08]  /*206f0*/  MUFU.EX2 R184, R184 ;  /* 0x000000b800b87308 */ /* 0x000ff00000000800 */
[----:B------:R-:W-:Y:S01]  /*20700*/  MUFU.EX2 R136, R136 ;  /* 0x0000008800887308 */ /* 0x000fe20000000800 */
[----:B0-----:R-:W-:Y:S01]  /*20710*/  FMNMX.FTZ R4, R4, R140, !PT ;  /* 0x0000008c04047209 */ /* 0x001fe20007810000 */
[----:B------:R-:W-:-:S02]  /*20720*/  WARPGROUP.DEPBAR.LE gsb0, 0x0 ;  /* 0x00008000000079c5 */ /* 0x000fc40000010000 */
[-CC-:B------:R-:W-:Y:S01]  /*20730*/  FFMA.FTZ R182, R132, R0.reuse, -R3.reuse ;  /* 0x0000000084b67223 */ /* 0x180fe20000010803 */
[-CC-:B------:R-:W-:Y:S01]  /*20740*/  FFMA.FTZ R180, R128, R0.reuse, -R3.reuse ;  /* 0x0000000080b47223 */ /* 0x180fe20000010803 */
[-CC-:B------:R-:W-:Y:S01]  /*20750*/  FFMA.FTZ R132, R124, R0.reuse, -R3.reuse ;  /* 0x000000007c847223 */ /* 0x180fe20000010803 */
[-CC-:B------:R-:W-:Y:S01]  /*20760*/  FFMA.FTZ R128, R129, R0.reuse, -R3.reuse ;  /* 0x0000000081807223 */ /* 0x180fe20000010803 */
[----:B------:R-:W-:Y:S01]  /*20770*/  FADD.FTZ R124, -R4, R8 ;  /* 0x00000008047c7221 */ /* 0x000fe20000010100 */
[-CC-:B------:R-:W-:Y:S01]  /*20780*/  FFMA.FTZ R129, R133, R0.reuse, -R3.reuse ;  /* 0x0000000085817223 */ /* 0x180fe20000010803 */
[-C--:B------:R-:W-:Y:S01]  /*20790*/  FFMA.FTZ R3, R125, R0.reuse, -R3 ;  /* 0x000000007d037223 */ /* 0x080fe20000010803 */
[----:B------:R-:W-:Y:S02]  /*207a0*/  IMAD.MOV.U32 R125, RZ, RZ, 0x40000040 ;  /* 0x40000040ff7d7424 */ /* 0x000fe400078e00ff */
[-C--:B------:R-:W-:Y:S01]  /*207b0*/  FMUL.FTZ R124, R124, R0.reuse ;  /* 0x000000007c7c7220 */ /* 0x080fe20000410000 */
[----:B------:R-:W-:Y:S01]  /*207c0*/  WARPGROUP.ARRIVE ;  /* 0x00000000000079c5 */ /* 0x000fe20000000000 */
[----:B------:R-:W-:Y:S01]  /*207d0*/  MUFU.EX2 R8, R3 ;  /* 0x0000000300087308 */ /* 0x000fe20000000800 */
[----:B------:R-:W-:Y:S01]  /*207e0*/  FMUL.FTZ R133, R4, R0 ;  /* 0x0000000004857220 */ /* 0x000fe20000410000 */
[----:B------:R-:W-:-:S03]  /*207f0*/  R2UR UR7, R125 ;  /* 0x000000007d0772ca */ /* 0x000fc600000e0000 */
        /* <DEDUP_REMOVED lines=12> */
[----:B0-----:R-:W-:Y:S01]  /*208c0*/  IADD3 R124, R14, 0x300, RZ ;  /* 0x000003000e7c7810 */ /* 0x001fe20007ffe0ff */
[-CC-:B------:R-:W-:Y:S01]  /*208d0*/  FFMA.FTZ R195, R158, R0.reuse, -R133.reuse ;  /* 0x000000009ec37223 */ /* 0x180fe20000010885 */
[-CC-:B------:R-:W-:Y:S01]  /*208e0*/  FFMA.FTZ R153, R159, R0.reuse, -R133.reuse ;  /* 0x000000009f997223 */ /* 0x180fe20000010885 */
[-CC-:B------:R-:W-:Y:S01]  /*208f0*/  FFMA.FTZ R189, R146, R0.reuse, -R133.reuse ;  /* 0x0000000092bd7223 */ /* 0x180fe20000010885 */
[----:B------:R-:W-:Y:S01]  /*20900*/  R2UR UR6, R124 ;  /* 0x000000007c0672ca */ /* 0x000fe200000e0000 */
[-C--:B------:R-:W-:Y:S01]  /*20910*/  FFMA.FTZ R14, R147, R0.reuse, -R133 ;  /* 0x00000000930e7223 */ /* 0x080fe20000010885 */
[----:B------:R-:W-:Y:S01]  /*20920*/  @!P1 PRMT R124, RZ, 0x654, R13 ;  /* 0x00000654ff7c9816 */ /* 0x000fe2000000000d */
        /* <DEDUP_REMOVED lines=9> */
[----:B-1----:R-:W-:Y:S01]  /*209c0*/  FFMA.FTZ R6, R3, R6, R201 ;  /* 0x0000000603067223 */ /* 0x002fe200000100c9 */
[----:B------:R-:W-:Y:S01]  /*209d0*/  HGMMA.64x192x16.F32 R24, R176, gdesc[UR4].tnspB, R24, gsb0 ;  /* 0x42e00004b0187df0 */ /* 0x000fe20008000818 */
[-CC-:B------:R-:W-:Y:S01]  /*209e0*/  FFMA.FTZ R135, R135, R0.reuse, -R133.reuse ;  /* 0x0000000087877223 */ /* 0x180fe20000010885 */
[-CC-:B------:R-:W-:Y:S01]  /*209f0*/  FFMA.FTZ R122, R122, R0.reuse, -R133.reuse ;  /* 0x000000007a7a7223 */ /* 0x180fe20000010885 */
[-CC-:B------:R-:W-:Y:S01]  /*20a00*/  FFMA.FTZ R123, R123, R0.reuse, -R133.reuse ;  /* 0x000000007b7b7223 */ /* 0x180fe20000010885 */
[-CC-:B------:R-:W-:Y:S01]  /*20a10*/  FFMA.FTZ R126, R126, R0.reuse, -R133.reuse ;  /* 0x000000007e7e7223 */ /* 0x180fe20000010885 */
[----:B------:R-:W-:Y:S01]  /*20a20*/  FFMA.FTZ R127, R127, R0, -R133 ;  /* 0x000000007f7f7223 */ /* 0x000fe20000010885 */
[----:B------:R-:W-:Y:S01]  /*20a30*/  MUFU.EX2 R141, R141 ;  /* 0x0000008d008d7308 */ /* 0x000fe20000000800 */
[C---:B0-----:R-:W-:Y:S01]  /*20a40*/  FADD.FTZ R6, R140.reuse, R6 ;  /* 0x000000068c067221 */ /* 0x041fe20000010000 */
        /* <DEDUP_REMOVED lines=24> */
[----:B------:R-:W1:Y:S01]  /*20bd0*/  MUFU.EX2 R132, R132 ;  /* 0x0000008400847308 */ /* 0x000e620000000800 */
[----:B------:R-:W-:-:S02]  /*20be0*/  WARPGROUP.DEPBAR.LE gsb0, 0x0 ;  /* 0x00008000000079c5 */ /* 0x000fc40000010000 */
[----:B------:R2:W-:Y:S05]  /*20bf0*/  @!P1 SYNCS.ARRIVE.TRANS64.RED.A1T0 RZ, [R124+URZ], RZ ;  /* 0x000000ff7cff99a7 */ /* 0x0005ea000810043f */
[----:B------:R-:W-:Y:S01]  /*20c00*/  MUFU.EX2 R126, R126 ;  /* 0x0000007e007e7308 */ /* 0x000fe20000000800 */
[----:B------:R-:W-:Y:S02]  /*20c10*/  F2FP.F16.F32.PACK_AB R176, R121, R120 ;  /* 0x0000007879b0723e */ /* 0x000fe400000000ff */
[----:B0-----:R-:W-:Y:S02]  /*20c20*/  F2FP.F16.F32.PACK_AB R177, R123, R122 ;  /* 0x0000007a7bb1723e */ /* 0x001fe400000000ff */
[----:B-1----:R-:W-:Y:S01]  /*20c30*/  F2FP.F16.F32.PACK_AB R178, R8, R132 ;  /* 0x0000008408b2723e */ /* 0x002fe200000000ff */
[----:B--2---:R-:W-:Y:S01]  /*20c40*/  FADD.FTZ R124, R203, R6 ;  /* 0x00000006cb7c7221 */ /* 0x004fe20000010000 */
[----:B------:R0:W-:Y:S01]  /*20c50*/  @!P1 SYNCS.ARRIVE.TRANS64.RED.A1T0 RZ, [R11+URZ], RZ ;  /* 0x000000ff0bff99a7 */ /* 0x0001e2000810043f */
[----:B------:R-:W1:Y:S01]  /*20c60*/  MUFU.EX2 R6, R139 ;  /* 0x0000008b00067308 */ /* 0x000e620000000800 */
[C---:B------:R-:W-:Y:S01]  /*20c70*/  F2FP.F16.F32.PACK_AB R203, R141.reuse, R203 ;  /* 0x000000cb8dcb723e */ /* 0x040fe200000000ff */
[----:B------:R-:W-:-:S04]  /*20c80*/  FADD.FTZ R124, R141, R124 ;  /* 0x0000007c8d7c7221 */ /* 0x000fc80000010000 */
[----:B------:R-:W-:Y:S01]  /*20c90*/  FADD.FTZ R124, R197, R124 ;  /* 0x0000007cc57c7221 */ /* 0x000fe20000010000 */
[----:B0-----:R-:W-:Y:S01]  /*20ca0*/  FADD.FTZ R11, R196, R7 ;  /* 0x00000007c40b7221 */ /* 0x001fe20000010000 */
[----:B------:R-:W-:Y:S01]  /*20cb0*/  FFMA.FTZ R7, R143, R0, -R133 ;  /* 0x000000008f077223 */ /* 0x000fe20000010885 */
[C---:B------:R-:W-:Y:S01]  /*20cc0*/  F2FP.F16.F32.PACK_AB R196, R20.reuse, R196 ;  /* 0x000000c414c4723e */ /* 0x040fe200000000ff */
[C---:B------:R-:W-:Y:S01]  /*20cd0*/  FADD.FTZ R124, R149.reuse, R124 ;  /* 0x0000007c957c7221 */ /* 0x040fe20000010000 */
        /* <DEDUP_REMOVED lines=10> */
[----:B------:R-:W-:Y:S01]  /*20d80*/  F2FP.F16.F32.PACK_AB R199, R145, R199 ;  /* 0x000000c791c7723e */ /* 0x000fe200000000ff */
[----:B------:R-:W-:Y:S01]  /*20d90*/  FADD.FTZ R124, R193, R124 ;  /* 0x0000007cc17c7221 */ /* 0x000fe20000010000 */
[----:B------:R-:W-:Y:S01]  /*20da0*/  FADD.FTZ R125, R192, R125 ;  /* 0x0000007dc07d7221 */ /* 0x000fe20000010000 */
[----:B------:R-:W-:-:S02]  /*20db0*/  F2FP.F16.F32.PACK_AB R192, R152, R192 ;  /* 0x000000c098c0723e */ /* 0x000fc400000000ff */
[----:B------:R-:W-:Y:S01]  /*20dc0*/  FADD.FTZ R124, R148, R124 ;  /* 0x0000007c947c7221 */ /* 0x000fe20000010000 */
[----:B------:R-:W-:Y:S01]  /*20dd0*/  FADD.FTZ R125, R152, R125 ;  /* 0x0000007d987d7221 */ /* 0x000fe20000010000 */
[----:B------:R-:W2:Y:S01]  /*20de0*/  MUFU.EX2 R11, R11 ;  /* 0x0000000b000b7308 */ /* 0x000ea20000000800 */
[----:B------:R-:W-:Y:S01]  /*20df0*/  F2FP.F16.F32.PACK_AB R193, R148, R193 ;  /* 0x000000c194c1723e */ /* 0x000fe200000000ff */
        /* <DEDUP_REMOVED lines=15> */
[C---:B------:R-:W-:Y:S01]  /*20ef0*/  FADD.FTZ R124, R13.reuse, R124 ;  /* 0x0000007c0d7c7221 */ /* 0x040fe20000010000 */
[----:B------:R-:W-:Y:S01]  /*20f00*/  FADD.FTZ R125, R144, R125 ;  /* 0x0000007d907d7221 */ /* 0x000fe20000010000 */
[----:B------:R-:W-:Y:S02]  /*20f10*/  F2FP.F16.F32.PACK_AB R191, R13, R191 ;  /* 0x000000bf0dbf723e */ /* 0x000fe400000000ff */
[----:B------:R-:W-:Y:S01]  /*20f20*/  FADD.FTZ R9, R185, R124 ;  /* 0x0000007cb9097221 */ /* 0x000fe20000010000 */
[----:B------:R-:W-:Y:S01]  /*20f30*/  FADD.FTZ R125, R184, R125 ;  /* 0x0000007db87d7221 */ /* 0x000fe20000010000 */
[C---:B-1----:R-:W-:Y:S02]  /*20f40*/  F2FP.F16.F32.PACK_AB R185, R6.reuse, R185 ;  /* 0x000000b906b9723e */ /* 0x042fe400000000ff */
[----:B------:R-:W-:Y:S01]  /*20f50*/  FADD.FTZ R20, R6, R9 ;  /* 0x0000000906147221 */ /* 0x000fe20000010000 */
[C---:B------:R-:W-:Y:S01]  /*20f60*/  FADD.FTZ R125, R137.reuse, R125 ;  /* 0x0000007d897d7221 */ /* 0x040fe20000010000 */
[----:B------:R-:W-:-:S02]  /*20f70*/  F2FP.F16.F32.PACK_AB R184, R137, R184 ;  /* 0x000000b889b8723e */ /* 0x000fc400000000ff */
[----:B------:R-:W-:Y:S01]  /*20f80*/  FADD.FTZ R20, R187, R20 ;  /* 0x00000014bb147221 */ /* 0x000fe20000010000 */
[----:B------:R-:W-:Y:S01]  /*20f90*/  FADD.FTZ R125, R186, R125 ;  /* 0x0000007dba7d7221 */ /* 0x000fe20000010000 */
[C---:B0-----:R-:W-:Y:S02]  /*20fa0*/  F2FP.F16.F32.PACK_AB R187, R7.reuse, R187 ;  /* 0x000000bb07bb723e */ /* 0x041fe400000000ff */
[----:B------:R-:W-:Y:S01]  /*20fb0*/  FADD.FTZ R20, R7, R20 ;  /* 0x0000001407147221 */ /* 0x000fe20000010000 */
[C---:B------:R-:W-:Y:S01]  /*20fc0*/  FADD.FTZ R125, R136.reuse, R125 ;  /* 0x0000007d887d7221 */ /* 0x040fe20000010000 */
[----:B------:R-:W-:Y:S02]  /*20fd0*/  F2FP.F16.F32.PACK_AB R186, R136, R186 ;  /* 0x000000ba88ba723e */ /* 0x000fe400000000ff */
[----:B------:R-:W-:Y:S01]  /*20fe0*/  FADD.FTZ R20, R181, R20 ;  /* 0x00000014b5147221 */ /* 0x000fe20000010000 */
[----:B------:R-:W-:Y:S01]  /*20ff0*/  FADD.FTZ R125, R180, R125 ;  /* 0x0000007db47d7221 */ /* 0x000fe20000010000 */
[----:B--2---:R-:W-:-:S02]  /*21000*/  F2FP.F16.F32.PACK_AB R181, R11, R181 ;  /* 0x000000b50bb5723e */ /* 0x004fc400000000ff */
[----:B------:R-:W-:Y:S01]  /*21010*/  FADD.FTZ R20, R11, R20 ;  /* 0x000000140b147221 */ /* 0x000fe20000010000 */
[C---:B------:R-:W-:Y:S01]  /*21020*/  FADD.FTZ R125, R128.reuse, R125 ;  /* 0x0000007d807d7221 */ /* 0x040fe20000010000 */
        /* <DEDUP_REMOVED lines=13> */
[----:B------:R-:W-:Y:S02]  /*21100*/  IMAD.MOV.U32 R12, RZ, RZ, R205 ;  /* 0x000000ffff0c7224 */ /* 0x000fe400078e00cd */
[----:B------:R-:W-:Y:S01]  /*21110*/  FADD.FTZ R6, R126, R9 ;  /* 0x000000097e067221 */ /* 0x000fe20000010000 */
[----:B------:R-:W-:Y:S01]  /*21120*/  FADD.FTZ R7, R132, R7 ;  /* 0x0000000784077221 */ /* 0x000fe20000010000 */
[----:B------:R-:W-:-:S02]  /*21130*/  IMAD.MOV.U32 R9, RZ, RZ, R5 ;  /* 0x000000ffff097224 */ /* 0x000fc400078e0005 */
[----:B------:R-:W-:Y:S01]  /*21140*/  FADD.FTZ R6, R127, R6 ;  /* 0x000000067f067221 */ /* 0x000fe20000010000 */
[----:B------:R-:W-:Y:S01]  /*21150*/  FADD.FTZ R7, R8, R7 ;  /* 0x0000000708077221 */ /* 0x000fe20000010000 */
[----:B------:R-:W-:Y:S01]  /*21160*/  IMAD.MOV.U32 R8, RZ, RZ, R4 ;  /* 0x000000ffff087224 */ /* 0x000fe200078e0004 */
[----:B------:R-:W-:Y:S06]  /*21170*/  @P2 BRA `(.L_x_2939) ;  /* 0xffffffb000b82947 */ /* 0x000fec000383ffff */
.L_x_2928:
[----:B------:R-:W-:Y:S05]  /*21180*/  BSYNC B0 ;  /* 0x0000000000007941 */ /* 0x000fea0003800000 */
.L_x_2927:
        /* <DEDUP_REMOVED lines=99> */
.L_x_2940:
[----:B------:R-:W-:Y:S02]  /*217c0*/  LEA R8, R205, R16, 0x3 ;  /* 0x00000010cd087211 */ /* 0x000fe400078e18ff */
[----:B------:R-:W-:-:S04]  /*217d0*/  SHF.L.U32 R3, R208, 0x1f, RZ ;  /* 0x0000001fd0037819 */ /* 0x000fc800000006ff */
[----:B------:R0:W1:Y:S01]  /*217e0*/  SYNCS.PHASECHK.TRANS64.TRYWAIT P2, [R8+URZ+0x36850], R3 ;  /* 0x03685003080075a7 */ /* 0x000062000804017f */
[----:B------:R-:W-:Y:S05]  /*217f0*/  @!P0 BRA `(.L_x_2941) ;  /* 0x0000000000048947 */ /* 0x000fea0003800000 */
[----:B------:R-:W-:Y:S01]  /*21800*/  BPT.TRAP 0x1 ;  /* 0x000000040000795c */ /* 0x000fe20000300000 */
.L_x_2941:
        /* <DEDUP_REMOVED lines=9> */
.L_x_2943:
[----:B------:R-:W-:Y:S05]  /*218a0*/  BSYNC B0 ;  /* 0x0000000000007941 */ /* 0x000fea0003800000 */
.L_x_2942:
[----:B------:R-:W-:Y:S01]  /*218b0*/  IMAD.MOV.U32 R2, RZ, RZ, R9 ;  /* 0x000000ffff027224 */ /* 0x000fe200078e0009 */
[----:B------:R-:W-:Y:S01]  /*218c0*/  WARPGROUP.ARRIVE ;  /* 0x00000000000079c5 */ /* 0x000fe20000000000 */
[----:B01----:R-:W-:Y:S02]  /*218d0*/  IMAD.MOV.U32 R3, RZ, RZ, 0x40000040 ;  /* 0x40000040ff037424 */ /* 0x003fe400078e00ff */
[----:B------:R-:W-:Y:S01]  /*218e0*/  @!P1 VIADD R12, R8, 0x36860 ;  /* 0x00036860080c9836 */ /* 0x000fe20000000000 */
[----:B------:R-:W-:Y:S01]  /*218f0*/  R2UR UR6, R2 ;  /* 0x00000000020672ca */ /* 0x000fe200000e0000 */
[----:B------:R-:W-:Y:S01]  /*21900*/  VIADD R2, R9, 0x80 ;  /* 0x0000008009027836 */ /* 0x000fe20000000000 */
[----:B------:R-:W-:Y:S01]  /*21910*/  R2UR UR7, R3 ;  /* 0x00000000030772ca */ /* 0x000fe200000e0000 */
[----:B------:R-:W-:Y:S01]  /*21920*/  VIADD R205, R205, 0x1 ;  /* 0x00000001cdcd7836 */ /* 0x000fe20000000000 */
[----:B------:R-:W-:Y:S01]  /*21930*/  MOV R3, 0x40000040 ;  /* 0x4000004000037802 */ /* 0x000fe20000000f00 */
[----:B------:R-:W-:Y:S01]  /*21940*/  VIADD R236, R236, 0x1 ;  /* 0x00000001ecec7836 */ /* 0x000fe20000000000 */
[----:B------:R-:W-:-:S02]  /*21950*/  @!P1 PRMT R12, RZ, 0x654, R12 ;  /* 0x00000654ff0c9816 */ /* 0x000fc4000000000c */
[----:B------:R-:W-:-:S04]  /*21960*/  ISETP.NE.AND P2, PT, R205, 0x2, PT ;  /* 0x00000002cd00780c */ /* 0x000fc80003f45270 */
[----:B------:R-:W-:-:S03]  /*21970*/  SEL R205, R205, RZ, P2 ;  /* 0x000000ffcdcd7207 */ /* 0x000fc60001000000 */
        /* <DEDUP_REMOVED lines=31> */
[----:B------:R-:W-:Y:S02]  /*21b70*/  R2UR UR7, R3 ;  /* 0x00000000030772ca */ /* 0x000fe400000e0000 */
[----:B------:R-:W-:Y:S01]  /*21b80*/  MOV R3, 0x40000040 ;  /* 0x4000004000037802 */ /* 0x000fe20000000f00 */
[----:B------:R-:W-:Y:S02]  /*21b90*/  WARPGROUP.DEPBAR.LE gsb0, 0x0 ;  /* 0x00008000000079c5 */ /* 0x000fe40000010000 */
[----:B------:R-:W-:-:S12]  /*21ba0*/  WARPGROUP.ARRIVE ;  /* 0x00000000000079c5 */ /* 0x000fd80000000000 */
[----:B------:R-:W-:Y:S01]  /*21bb0*/  HGMMA.64x192x16.F32 R24, R180, gdesc[UR4].tnspB, R24, gsb0 ;  /* 0x42e00004b4187df0 */ /* 0x000fe20008000818 */
[----:B------:R-:W-:Y:S02]  /*21bc0*/  R2UR UR6, R2 ;  /* 0x00000000020672ca */ /* 0x000fe400000e0000 */
[----:B------:R-:W-:Y:S01]  /*21bd0*/  R2UR UR7, R3 ;  /* 0x00000000030772ca */ /* 0x000fe200000e0000 */
[----:B------:R-:W0:Y:S04]  /*21be0*/  SHFL.BFLY PT, R2, R7, 0x2, 0x1f ;  /* 0x0c401f0007027f89 */ /* 0x000e2800000e0000 */
[----:B------:R-:W1:Y:S01]  /*21bf0*/  SHFL.BFLY PT, R3, R6, 0x2, 0x1f ;  /* 0x0c401f0006037f89 */ /* 0x000e6200000e0000 */
[----:B0-----:R-:W-:Y:S01]  /*21c00*/  FADD.FTZ R2, R2, R7 ;  /* 0x0000000702027221 */ /* 0x001fe20000010000 */
[----:B------:R-:W-:-:S02]  /*21c10*/  IMAD.MOV.U32 R7, RZ, RZ, RZ ;  /* 0x000000ffff077224 */ /* 0x000fc400078e00ff */
[----:B-1----:R-:W-:Y:S01]  /*21c20*/  FADD.FTZ R9, R3, R6 ;  /* 0x0000000603097221 */ /* 0x002fe20000010000 */
[----:B------:R-:W-:Y:S01]  /*21c30*/  IMAD.MOV.U32 R6, RZ, RZ, -0x800000 ;  /* 0xff800000ff067424 */ /* 0x000fe200078e00ff */
[----:B------:R-:W0:Y:S04]  /*21c40*/  SHFL.BFLY PT, R3, R2, 0x1, 0x1f ;  /* 0x0c201f0002037f89 */ /* 0x000e2800000e0000 */
[----:B------:R-:W1:Y:S01]  /*21c50*/  SHFL.BFLY PT, R10, R9, 0x1, 0x1f ;  /* 0x0c201f00090a7f89 */ /* 0x000e6200000e0000 */
[----:B0-----:R-:W-:Y:S01]  /*21c60*/  FADD.FTZ R13, R2, R3 ;  /* 0x00000003020d7221 */ /* 0x001fe20000010000 */
[----:B------:R-:W-:Y:S02]  /*21c70*/  MOV R2, RZ ;  /* 0x000000ff00027202 */ /* 0x000fe40000000f00 */
[----:B------:R-:W-:Y:S01]  /*21c80*/  SEL R3, RZ, 0x1, P2 ;  /* 0x00000001ff037807 */ /* 0x000fe20001000000 */
[----:B-1----:R-:W-:Y:S01]  /*21c90*/  FADD.FTZ R14, R9, R10 ;  /* 0x0000000a090e7221 */ /* 0x002fe20000010000 */
[----:B------:R-:W-:-:S02]  /*21ca0*/  FSETP.NE.FTZ.AND P0, PT, R13, RZ, PT ;  /* 0x000000ff0d00720b */ /* 0x000fc40003f15000 */
        /* <DEDUP_REMOVED lines=115> */
.L_x_2851:
        /* <DEDUP_REMOVED lines=53> */
[C---:B------:R-:W-:Y:S02]  /*22730*/  IADD3 R139, P2, R8.reuse, 0x20, RZ ;  /* 0x00000020088b7810 */ /* 0x040fe40007f5e0ff */
[C---:B------:R-:W-:Y:S02]  /*22740*/  IADD3 R141, P1, R8.reuse, 0x40, RZ ;  /* 0x00000040088d7810 */ /* 0x040fe40007f3e0ff */
[----:B------:R-:W-:Y:S01]  /*22750*/  LOP3.LUT R14, R139, 0x380, RZ, 0xc0, !PT ;  /* 0x000003808b0e7812 */ /* 0x000fe200078ec0ff */
[--C-:B------:R-:W-:Y:S01]  /*22760*/  IMAD.X R15, RZ, RZ, R9.reuse, P2 ;  /* 0x000000ffff0f7224 */ /* 0x100fe200010e0609 */
[----:B------:R-:W-:Y:S02]  /*22770*/  IADD3 R145, P5, R8, 0x4000, RZ ;  /* 0x0000400008917810 */ /* 0x000fe40007fbe0ff */
[----:B------:R-:W-:Y:S02]  /*22780*/  SHF.R.U64 R14, R14, 0x3, RZ ;  /* 0x000000030e0e7819 */ /* 0x000fe400000012ff */
[C---:B------:R-:W-:Y:S01]  /*22790*/  IADD3 R38, P0, R8.reuse, 0x4020, RZ ;  /* 0x0000402008267810 */ /* 0x040fe20007f1e0ff */
[----:B------:R-:W-:Y:S01]  /*227a0*/  IMAD.X R35, RZ, RZ, R9, P5 ;  /* 0x000000ffff237224 */ /* 0x000fe200028e0609 */
[----:B------:R-:W-:-:S02]  /*227b0*/  LOP3.LUT R5, R8, 0x380, RZ, 0xc0, !PT ;  /* 0x0000038008057812 */ /* 0x000fc400078ec0ff */
[----:B------:R-:W-:Y:S01]  /*227c0*/  IADD3 R143, P6, R8, 0x60, RZ ;  /* 0x00000060088f7810 */ /* 0x000fe20007fde0ff */
[--C-:B------:R-:W-:Y:S01]  /*227d0*/  IMAD.X R39, RZ, RZ, R9.reuse, P0 ;  /* 0x000000ffff277224 */ /* 0x100fe200000e0609 */
[----:B------:R-:W-:Y:S02]  /*227e0*/  LOP3.LUT R20, R141, 0x380, RZ, 0xc0, !PT ;  /* 0x000003808d147812 */ /* 0x000fe400078ec0ff */
[----:B------:R-:W-:Y:S01]  /*227f0*/  LOP3.LUT R14, R14, R139, RZ, 0x3c, !PT ;  /* 0x0000008b0e0e7212 */ /* 0x000fe200078e3cff */
[----:B------:R-:W-:Y:S01]  /*22800*/  IMAD.X R31, RZ, RZ, R9, P6 ;  /* 0x000000ffff1f7224 */ /* 0x000fe200030e0609 */
[----:B------:R-:W-:Y:S02]  /*22810*/  LOP3.LUT R34, R145, 0x380, RZ, 0xc0, !PT ;  /* 0x0000038091227812 */ /* 0x000fe400078ec0ff */
[----:B------:R-:W-:Y:S02]  /*22820*/  LOP3.LUT R139, R38, 0x380, RZ, 0xc0, !PT ;  /* 0x00000380268b7812 */ /* 0x000fe400078ec0ff */
[----:B------:R-:W-:-:S02]  /*22830*/  SHF.R.U64 R5, R5, 0x3, RZ ;  /* 0x0000000305057819 */ /* 0x000fc400000012ff */
[----:B------:R-:W-:Y:S02]  /*22840*/  SHF.R.U64 R20, R20, 0x3, RZ ;  /* 0x0000000314147819 */ /* 0x000fe400000012ff */
[----:B------:R-:W-:Y:S02]  /*22850*/  IADD3 R42, P4, R8, 0x4040, RZ ;  /* 0x00004040082a7810 */ /* 0x000fe40007f9e0ff */
[----:B------:R-:W-:Y:S02]  /*22860*/  IADD3.X R21, RZ, R9, RZ, P1, !PT ;  /* 0x00000009ff157210 */ /* 0x000fe40000ffe4ff */
[----:B------:R-:W-:Y:S01]  /*22870*/  SHF.R.U64 R34, R34, 0x3, RZ ;  /* 0x0000000322227819 */ /* 0x000fe200000012ff */
[----:B------:R-:W-:Y:S01]  /*22880*/  IMAD.X R43, RZ, RZ, R9, P4 ;  /* 0x000000ffff2b7224 */ /* 0x000fe200020e0609 */
[----:B------:R-:W-:Y:S02]  /*22890*/  SHF.R.U64 R139, R139, 0x3, RZ ;  /* 0x000000038b8b7819 */ /* 0x000fe400000012ff */
[----:B------:R-:W-:-:S02]  /*228a0*/  IADD3 R46, P3, R8, 0x4060, RZ ;  /* 0x00004060082e7810 */ /* 0x000fc40007f7e0ff */
[C---:B------:R-:W-:Y:S02]  /*228b0*/  IADD3 R50, P2, R8.reuse, 0x8000, RZ ;  /* 0x0000800008327810 */ /* 0x040fe40007f5e0ff */
[C---:B------:R-:W-:Y:S02]  /*228c0*/  IADD3 R2, P1, R8.reuse, 0x8020, RZ ;  /* 0x0000802008027810 */ /* 0x040fe40007f3e0ff */
[C---:B-1----:R-:W-:Y:S01]  /*228d0*/  IADD3 R24, P6, R8.reuse, 0x8040, RZ ;  /* 0x0000804008187810 */ /* 0x042fe20007fde0ff */
[--C-:B------:R-:W-:Y:S01]  /*228e0*/  IMAD.X R51, RZ, RZ, R9.reuse, P2 ;  /* 0x000000ffff337224 */ /* 0x100fe200010e0609 */
[----:B------:R-:W-:Y:S01]  /*228f0*/  IADD3 R86, P5, R8, 0x8060, RZ ;  /* 0x0000806008567810 */ /* 0x000fe20007fbe0ff */
[--C-:B------:R-:W-:Y:S01]  /*22900*/  IMAD.X R55, RZ, RZ, R9.reuse, P1 ;  /* 0x000000ffff377224 */ /* 0x100fe200008e0609 */
[----:B------:R-:W-:Y:S01]  /*22910*/  LOP3.LUT R30, R143, 0x380, RZ, 0xc0, !PT ;  /* 0x000003808f1e7812 */ /* 0x000fe200078ec0ff */
[--C-:B------:R-:W-:Y:S01]  /*22920*/  IMAD.X R59, RZ, RZ, R9.reuse, P6 ;  /* 0x000000ffff3b7224 */ /* 0x100fe200030e0609 */
[----:B------:R-:W-:Y:S01]  /*22930*/  LOP3.LUT R8, R5, R8, RZ, 0x3c, !PT ;  /* 0x0000000805087212 */ /* 0x000fe200078e3cff */
[----:B------:R-:W-:Y:S01]  /*22940*/  IMAD.X R5, RZ, RZ, R9, P5 ;  /* 0x000000ffff057224 */ /* 0x000fe200028e0609 */
[----:B------:R-:W-:-:S02]  /*22950*/  LOP3.LUT R20, R20, R141, RZ, 0x3c, !PT ;  /* 0x0000008d14147212 */ /* 0x000fc400078e3cff */
[----:B------:R-:W-:Y:S02]  /*22960*/  LOP3.LUT R34, R34, R145, RZ, 0x3c, !PT ;  /* 0x0000009122227212 */ /* 0x000fe400078e3cff */
[----:B------:R-:W-:Y:S02]  /*22970*/  LOP3.LUT R141, R42, 0x380, RZ, 0xc0, !PT ;  /* 0x000003802a8d7812 */ /* 0x000fe400078ec0ff */
[----:B------:R-:W-:Y:S02]  /*22980*/  LOP3.LUT R38, R139, R38, RZ, 0x3c, !PT ;  /* 0x000000268b267212 */ /* 0x000fe400078e3cff */
[----:B------:R-:W-:Y:S02]  /*22990*/  SHF.R.U64 R30, R30, 0x3, RZ ;  /* 0x000000031e1e7819 */ /* 0x000fe400000012ff */
[----:B------:R-:W-:Y:S02]  /*229a0*/  LOP3.LUT R145, R50, 0x380, RZ, 0xc0, !PT ;  /* 0x0000038032917812 */ /* 0x000fe400078ec0ff */
[----:B------:R-:W-:-:S02]  /*229b0*/  LOP3.LUT R139, R24, 0x380, RZ, 0xc0, !PT ;  /* 0x00000380188b7812 */ /* 0x000fc400078ec0ff */
[----:B------:R-:W-:Y:S02]  /*229c0*/  MOV R94, R8 ;  /* 0x00000008005e7202 */ /* 0x000fe40000000f00 */
[----:B------:R-:W-:Y:S02]  /*229d0*/  F2FP.F16.F32.PACK_AB R8, R4, R0 ;  /* 0x000000000408723e */ /* 0x000fe400000000ff */
[----:B------:R-:W-:Y:S02]  /*229e0*/  SHF.R.U64 R141, R141, 0x3, RZ ;  /* 0x000000038d8d7819 */ /* 0x000fe400000012ff */
[----:B------:R-:W-:Y:S02]  /*229f0*/  LOP3.LUT R0, R2, 0x380, RZ, 0xc0, !PT ;  /* 0x0000038002007812 */ /* 0x000fe400078ec0ff */
[----:B------:R-:W-:Y:S02]  /*22a00*/  IADD3.X R47, RZ, R9, RZ, P3, !PT ;  /* 0x00000009ff2f7210 */ /* 0x000fe40001ffe4ff */
[----:B------:R-:W-:-:S02]  /*22a10*/  LOP3.LUT R30, R30, R143, RZ, 0x3c, !PT ;  /* 0x0000008f1e1e7212 */ /* 0x000fc400078e3cff */
[----:B------:R-:W-:Y:S02]  /*22a20*/  SHF.R.U64 R145, R145, 0x3, RZ ;  /* 0x0000000391917819 */ /* 0x000fe400000012ff */
[----:B------:R-:W-:Y:S02]  /*22a30*/  SHF.R.U64 R139, R139, 0x3, RZ ;  /* 0x000000038b8b7819 */ /* 0x000fe400000012ff */
[----:B------:R-:W-:Y:S02]  /*22a40*/  LOP3.LUT R143, R46, 0x380, RZ, 0xc0, !PT ;  /* 0x000003802e8f7812 */ /* 0x000fe400078ec0ff */
[----:B------:R-:W-:Y:S02]  /*22a50*/  F2FP.F16.F32.PACK_AB R9, R138, R10 ;  /* 0x0000000a8a09723e */ /* 0x000fe400000000ff */
[----:B------:R-:W-:Y:S02]  /*22a60*/  F2FP.F16.F32.PACK_AB R10, R29, R28 ;  /* 0x0000001c1d0a723e */ /* 0x000fe400000000ff */
[----:B------:R-:W-:-:S02]  /*22a70*/  LOP3.LUT R42, R141, R42, RZ, 0x3c, !PT ;  /* 0x0000002a8d2a7212 */ /* 0x000fc400078e3cff */
[----:B------:R-:W-:Y:S01]  /*22a80*/  SHF.R.U64 R29, R0, 0x3, RZ ;  /* 0x00000003001d7819 */ /* 0x000fe200000012ff */
[----:B------:R1:W-:Y:S01]  /*22a90*/  STSM.16.M88.4 [R94], R8 ;  /* 0x000000085e007844 */ /* 0x0003e20000000200 */
[----:B------:R-:W-:Y:S02]  /*22aa0*/  LOP3.LUT R50, R145, R50, RZ, 0x3c, !PT ;  /* 0x0000003291327212 */ /* 0x000fe400078e3cff */
[----:B------:R-:W-:Y:S02]  /*22ab0*/  LOP3.LUT R58, R139, R24, RZ, 0x3c, !PT ;  /* 0x000000188b3a7212 */ /* 0x000fe400078e3cff */
[----:B------:R-:W-:Y:S02]  /*22ac0*/  SHF.R.U64 R143, R143, 0x3, RZ ;  /* 0x000000038f8f7819 */ /* 0x000fe400000012ff */
[----:B------:R-:W-:Y:S02]  /*22ad0*/  LOP3.LUT R141, R86, 0x380, RZ, 0xc0, !PT ;  /* 0x00000380568d7812 */ /* 0x000fe400078ec0ff */
[----:B------:R-:W-:-:S02]  /*22ae0*/  MOV R24, R14 ;  /* 0x0000000e00187202 */ /* 0x000fc40000000f00 */
[----:B------:R-:W-:Y:S02]  /*22af0*/  MOV R15, R34 ;  /* 0x00000022000f7202 */ /* 0x000fe40000000f00 */
[----:B------:R-:W-:Y:S02]  /*22b00*/  LOP3.LUT R54, R29, R2, RZ, 0x3c, !PT ;  /* 0x000000021d367212 */ /* 0x000fe400078e3cff */
[----:B------:R-:W-:Y:S02]  /*22b10*/  MOV R14, R42 ;  /* 0x0000002a000e7202 */ /* 0x000fe40000000f00 */
[----:B------:R-:W-:Y:S02]  /*22b20*/  F2FP.F16.F32.PACK_AB R34, R37, R36 ;  /* 0x000000242522723e */ /* 0x000fe400000000ff */
[----:B------:R-:W-:Y:S02]  /*22b30*/  F2FP.F16.F32.PACK_AB R35, R135, R124 ;  /* 0x0000007c8723723e */ /* 0x000fe400000000ff */
[----:B------:R-:W-:-:S02]  /*22b40*/  MOV R20, R20 ;  /* 0x0000001400147202 */ /* 0x000fc40000000f00 */
        /* <DEDUP_REMOVED lines=17> */
[----:B------:R-:W-:Y:S02]  /*22c60*/  MOV R46, R46 ;  /* 0x0000002e002e7202 */ /* 0x000fe40000000f00 */
[----:B------:R-:W-:Y:S01]  /*22c70*/  ISETP.NE.U32.AND P0, PT, RZ, UR4, PT ;  /* 0x00000004ff007c0c */ /* 0x000fe2000bf05070 */
[----:B------:R-:W-:Y:S01]  /*22c80*/  STSM.16.M88.4 [R38], R64 ;  /* 0x0000004026007844 */ /* 0x000fe20000000200 */
[----:B-1----:R-:W-:Y:S02]  /*22c90*/  IADD3 R8, P1, R233, UR4, RZ ;  /* 0x00000004e9087c10 */ /* 0x002fe4000ff3e0ff */
[----:B------:R-:W-:Y:S01]  /*22ca0*/  MOV R54, R54 ;  /* 0x0000003600367202 */ /* 0x000fe20000000f00 */
[----:B------:R-:W-:Y:S01]  /*22cb0*/  STSM.16.M88.4 [R14], R72 ;  /* 0x000000480e007844 */ /* 0x000fe20000000200 */
[----:B------:R-:W-:-:S02]  /*22cc0*/  MOV R10, R4 ;  /* 0x00000004000a7202 */ /* 0x000fc40000000f00 */
[----:B------:R-:W-:Y:S01]  /*22cd0*/  ISETP.NE.AND.EX P0, PT, RZ, UR5, PT, P0 ;  /* 0x00000005ff007c0c */ /* 0x000fe2000bf05300 */
[----:B------:R-:W-:Y:S01]  /*22ce0*/  STSM.16.M88.4 [R46], R80 ;  /* 0x000000502e007844 */ /* 0x000fe20000000200 */
[----:B------:R-:W-:Y:S01]  /*22cf0*/  IADD3.X R9, R234, UR5, RZ, P1, !PT ;  /* 0x00000005ea097c10 */ /* 0x000fe20008ffe4ff */
[----:B------:R-:W-:Y:S01]  /*22d00*/  ULDC.64 UR4, c[0x0][0xc08] ;  /* 0x0003020000047ab9 */ /* 0x000fe20000000a00 */
[----:B--2---:R-:W-:Y:S01]  /*22d10*/  MOV R20, RZ ;  /* 0x000000ff00147202 */ /* 0x004fe20000000f00 */
[----:B------:R1:W-:Y:S01]  /*22d20*/  STSM.16.M88.4 [R2], R88 ;  /* 0x0000005802007844 */ /* 0x0003e20000000200 */
[----:B------:R-:W-:-:S03]  /*22d30*/  ISETP.NE.U32.AND P2, PT, RZ, UR4, PT ;  /* 0x00000004ff007c0c */ /* 0x000fc6000bf45070 */
[----:B------:R2:W-:Y:S04]  /*22d40*/  STSM.16.M88.4 [R54], R96 ;  /* 0x0000006036007844 */ /* 0x0005e80000000200 */
[----:B------:R2:W-:Y:S01]  /*22d50*/  STSM.16.M88.4 [R0], R104 ;  /* 0x0000006800007844 */ /* 0x0005e20000000200 */
[----:B------:R-:W-:-:S03]  /*22d60*/  ISETP.NE.AND.EX P2, PT, RZ, UR5, PT, P2 ;  /* 0x00000005ff007c0c */ /* 0x000fc6000bf45320 */
[----:B------:R2:W-:Y:S01]  /*22d70*/  STSM.16.M88.4 [R10], R112 ;  /* 0x000000700a007844 */ /* 0x0005e20000000200 */
[----:B------:R-:W-:Y:S09]  /*22d80*/  BAR.SYNC.DEFER_BLOCKING 0x1, 0x100 ;  /* 0x0044000000007b1d */ /* 0x000ff20000010000 */
[----:B------:R-:W-:Y:S01]  /*22d90*/  @P2 IADD3 R4, P3, R233, UR4, RZ ;  /* 0x00000004e9042c10 */ /* 0x000fe2000ff7e0ff */
[----:B------:R-:W-:Y:S01]  /*22da0*/  ULDC UR4, c[0x0][0xa88] ;  /* 0x0002a20000047ab9 */ /* 0x000fe20000000800 */
[----:B-1----:R-:W1:Y:S01]  /*22db0*/  LDC R2, c[0x0][0xbe8] ;  /* 0x0002fa00ff027b82 */ /* 0x002e620000000800 */
[----:B------:R-:W-:Y:S01]  /*22dc0*/  IMAD.U32 R7, RZ, RZ, UR4 ;  /* 0x00000004ff077e24 */ /* 0x000fe2000f8e00ff */
[----:B------:R-:W-:Y:S01]  /*22dd0*/  @P2 IADD3.X R5, R234, UR5, RZ, P3, !PT ;  /* 0x00000005ea052c10 */ /* 0x000fe20009ffe4ff */
[----:B------:R2:W5:Y:S04]  /*22de0*/  @P0 LDG.E R20, desc[UR60][R8.64] ;  /* 0x0000003c08140981 */ /* 0x000568000c1e1900 */
[----:B------:R2:W5:Y:S01]  /*22df0*/  @P2 LDG.E R7, desc[UR60][R4.64] ;  /* 0x0000003c04072981 */ /* 0x000562000c1e1900 */
[----:B-1----:R-:W-:-:S13]  /*22e00*/  ISETP.NE.AND P1, PT, R2, 0x1, PT ;  /* 0x000000010200780c */ /* 0x002fda0003f25270 */
[----:B------:R-:W1:Y:S08]  /*22e10*/  @P1 LDC R11, c[0x0][0xbec] ;  /* 0x0002fb00ff0b1b82 */ /* 0x000e700000000800 */
[----:B------:R-:W3:Y:S01]  /*22e20*/  @P1 LDC R29, c[0x0][0xbf0] ;  /* 0x0002fc00ff1d1b82 */ /* 0x000ee20000000800 */
[----:B--2---:R-:W-:Y:S05]  /*22e30*/  @P2 BRA `(.L_x_2947) ;  /* 0x0000000000102947 */ /* 0x004fea0003800000 */
[----:B------:R-:W-:Y:S05]  /*22e40*/  @!P0 BRA `(.L_x_2947) ;  /* 0x00000000000c8947 */ /* 0x000fea0003800000 */
[----:B------:R-:W2:Y:S04]  /*22e50*/  LDG.E R0, desc[UR60][R8.64] ;  /* 0x0000003c08007981 */ /* 0x000ea8000c1e1900 */
[----:B-----5:R-:W2:Y:S02]  /*22e60*/  LDG.E R7, desc[UR60][R8.64+0x4] ;  /* 0x0000043c08077981 */ /* 0x020ea4000c1e1900 */
[----:B--2---:R-:W-:-:S07]  /*22e70*/  IMAD.IADD R7, R7, 0x1, -R0 ;  /* 0x0000000107077824 */ /* 0x004fce00078e0a00 */
.L_x_2947:
[----:B------:R-:W2:Y:S01]  /*22e80*/  LDL.LU R8, [R1+0x54] ;  /* 0x0000540001087983 */ /* 0x000ea20000300800 */
[----:B------:R-:W-:Y:S01]  /*22e90*/  SHF.R.S32.HI R24, RZ, 0x1f, R232 ;  /* 0x0000001fff187819 */ /* 0x000fe200000114e8 */
[----:B------:R-:W-:Y:S01]  /*22ea0*/  IMAD.IADD R10, R228, 0x1, R222 ;  /* 0x00000001e40a7824 */ /* 0x000fe200078e02de */
[----:B------:R-:W-:Y:S01]  /*22eb0*/  ULDC.64 UR4, c[0x0][0xb90] ;  /* 0x0002e40000047ab9 */ /* 0x000fe20000000a00 */
[----:B------:R-:W4:Y:S01]  /*22ec0*/  LDL R31, [R1+0x8c] ;  /* 0x00008c00011f7983 */ /* 0x000f220000100800 */
[----:B-----5:R-:W-:Y:S01]  /*22ed0*/  SHF.R.S32.HI R21, RZ, 0x1f, R20 ;  /* 0x0000001fff157819 */ /* 0x020fe20000011414 */
[----:B------:R-:W-:Y:S01]  /*22ee0*/  IMAD R5, R24, UR4, RZ ;  /* 0x0000000418057c24 */ /* 0x000fe2000f8e02ff */
[----:B------:R-:W-:Y:S01]  /*22ef0*/  MOV R9, R10 ;  /* 0x0000000a00097202 */ /* 0x000fe20000000f00 */
[----:B------:R-:W0:Y:S01]  /*22f00*/  S2R R35, SR_TID.X ;  /* 0x0000000000237919 */ /* 0x000e220000002100 */
[----:B-1----:R-:W-:Y:S01]  /*22f10*/  @P1 IMAD.HI.U32 R0, R10, R11, RZ ;  /* 0x0000000b0a001227 */ /* 0x002fe200078e00ff */
[----:B------:R-:W-:Y:S01]  /*22f20*/  SEL R235, R235, RZ, !P0 ;  /* 0x000000ffebeb7207 */ /* 0x000fe20004000000 */
[----:B------:R-:W1:Y:S02]  /*22f30*/  @P1 LDC R67, c[0x0][0xbec] ;  /* 0x0002fb00ff431b82 */ /* 0x000e640000000800 */
[C---:B------:R-:W-:Y:S01]  /*22f40*/  IMAD R15, R232.reuse, UR5, R5 ;  /* 0x00000005e80f7c24 */ /* 0x040fe2000f8e0205 */
[----:B---3--:R-:W-:Y:S01]  /*22f50*/  @P1 SHF.R.U32.HI R9, RZ, R29, R0 ;  /* 0x0000001dff091219 */ /* 0x008fe20000011600 */
[----:B------:R-:W-:Y:S01]  /*22f60*/  IMAD.WIDE.U32 R4, R232, UR4, R20 ;  /* 0x00000004e8047c25 */ /* 0x000fe2000f8e0014 */
[----:B------:R-:W-:-:S03]  /*22f70*/  ULDC.64 UR4, c[0x0][0xb98] ;  /* 0x0002e60000047ab9 */ /* 0x000fc60000000a00 */
[----:B------:R-:W-:Y:S01]  /*22f80*/  IMAD.IADD R5, R5, 0x1, R15 ;  /* 0x0000000105057824 */ /* 0x000fe200078e020f */
[----:B------:R-:W3:Y:S01]  /*22f90*/  @P1 LDC R69, c[0x0][0xbf0] ;  /* 0x0002fc00ff451b82 */ /* 0x000ee20000000800 */
[----:B------:R-:W-:Y:S02]  /*22fa0*/  IMAD.MOV R15, RZ, RZ, -R9 ;  /* 0x000000ffff0f7224 */ /* 0x000fe400078e0a09 */
[----:B0-----:R-:W-:-:S05]  /*22fb0*/  VIADD R35, R35, 0xffffff80 ;  /* 0xffffff8023237836 */ /* 0x001fca0000000000 */
[----:B------:R-:W-:-:S04]  /*22fc0*/  SHF.R.S32.HI R68, RZ, 0x1f, R35 ;  /* 0x0000001fff447819 */ /* 0x000fc80000011423 */
[----:B------:R-:W-:-:S04]  /*22fd0*/  LEA.HI R68, R68, R35, RZ, 0x3 ;  /* 0x0000002344447211 */ /* 0x000fc800078f18ff */
[----:B------:R-:W-:-:S05]  /*22fe0*/  SHF.R.S32.HI R68, RZ, 0x3, R68 ;  /* 0x00000003ff447819 */ /* 0x000fca0000011444 */
[----:B------:R-:W-:Y:S02]  /*22ff0*/  IMAD R11, R68, 0x40, R223 ;  /* 0x00000040440b7824 */ /* 0x000fe400078e02df */
[----:B------:R-:W-:-:S04]  /*23000*/  IMAD.WIDE.U32 R4, R235, UR4, R4 ;  /* 0x00000004eb047c25 */ /* 0x000fc8000f8e0004 */
[----:B------:R-:W-:-:S04]  /*23010*/  IMAD.WIDE R12, R11, 0x2, R12 ;  /* 0x000000020b0c7825 */ /* 0x000fc800078e020c */
[----:B------:R-:W-:Y:S01]  /*23020*/  IMAD R11, R2, R15, R10 ;  /* 0x0000000f020b7224 */ /* 0x000fe200078e020a */
[----:B------:R-:W-:Y:S02]  /*23030*/  SHF.R.S32.HI R15, RZ, 0x1f, R9 ;  /* 0x0000001fff0f7819 */ /* 0x000fe40000011409 */
[----:B------:R-:W-:-:S04]  /*23040*/  SHF.R.S32.HI R34, RZ, 0x1f, R35 ;  /* 0x0000001fff227819 */ /* 0x000fc80000011423 */
[----:B------:R-:W-:-:S04]  /*23050*/  LEA.HI R34, R34, R35, RZ, 0x7 ;  /* 0x0000002322227211 */ /* 0x000fc800078f38ff */
[----:B------:R-:W-:Y:S01]  /*23060*/  LOP3.LUT R34, R34, 0xffffff80, RZ, 0xc0, !PT ;  /* 0xffffff8022227812 */ /* 0x000fe200078ec0ff */
[----:B------:R-:W-:-:S03]  /*23070*/  IMAD R64, R7, R2, RZ ;  /* 0x0000000207407224 */ /* 0x000fc600078e02ff */
[----:B------:R-:W-:Y:S02]  /*23080*/  IADD3 R34, R35, -R34, RZ ;  /* 0x8000002223227210 */ /* 0x000fe40007ffe0ff */
[C---:B------:R-:W-:Y:S02]  /*23090*/  IADD3 R33, P4, R12.reuse, 0x4000, RZ ;  /* 0x000040000c217810 */ /* 0x040fe40007f9e0ff */
[----:B------:R-:W-:Y:S02]  /*230a0*/  IADD3 R41, P3, R12, 0x6000, RZ ;  /* 0x000060000c297810 */ /* 0x000fe40007f7e0ff */
[----:B------:R-:W-:Y:S02]  /*230b0*/  LOP3.LUT R32, R33, 0x380, RZ, 0xc0, !PT ;  /* 0x0000038021207812 */ /* 0x000fe400078ec0ff */
[----:B------:R-:W-:Y:S02]  /*230c0*/  LOP3.LUT R40, R41, 0x380, RZ, 0xc0, !PT ;  /* 0x0000038029287812 */ /* 0x000fe400078ec0ff */
[----:B------:R-:W-:-:S02]  /*230d0*/  SHF.R.U64 R32, R32, 0x3, RZ ;  /* 0x0000000320207819 */ /* 0x000fc400000012ff */
        /* <DEDUP_REMOVED lines=10> */
[----:B------:R-:W-:Y:S01]  /*23180*/  BSSY B1, `(.L_x_2948) ;  /* 0x0000099000017945 */ /* 0x000fe20003800000 */
[----:B------:R-:W-:Y:S02]  /*23190*/  SHF.R.S32.HI R70, RZ, 0x1f, R229 ;  /* 0x0000001fff467819 */ /* 0x000fe400000114e5 */
[----:B------:R-:W-:Y:S02]  /*231a0*/  SHF.R.S32.HI R71, RZ, 0x1f, R223 ;  /* 0x0000001fff477819 */ /* 0x000fe400000114df */
[----:B--2---:R-:W-:-:S05]  /*231b0*/  SEL R0, R8, RZ, !P0 ;  /* 0x000000ff08007207 */ /* 0x004fca0004000000 */
[----:B------:R-:W-:Y:S01]  /*231c0*/  IMAD R8, R0, UR4, RZ ;  /* 0x0000000400087c24 */ /* 0x000fe2000f8e02ff */
[----:B------:R-:W-:-:S03]  /*231d0*/  IADD3 R4, P0, R9, R4, RZ ;  /* 0x0000000409047210 */ /* 0x000fc60007f1e0ff */
[----:B------:R-:W-:Y:S01]  /*231e0*/  IMAD R10, R235, UR5, R8 ;  /* 0x00000005eb0a7c24 */ /* 0x000fe2000f8e0208 */
[----:B------:R-:W-:Y:S01]  /*231f0*/  SHF.R.S32.HI R8, RZ, 0x1f, R11 ;  /* 0x0000001fff087819 */ /* 0x000fe2000001140b */
[----:B------:R-:W-:-:S03]  /*23200*/  ULDC.64 UR4, c[0x0][0xb88] ;  /* 0x0002e20000047ab9 */ /* 0x000fc60000000a00 */
[----:B------:R-:W-:Y:S01]  /*23210*/  IADD3.X R5, R15, R5, R10, P0, !PT ;  /* 0x000000050f057210 */ /* 0x000fe200007fe40a */
[----:B------:R-:W-:Y:S01]  /*23220*/  IMAD R10, R8, UR4, RZ ;  /* 0x00000004080a7c24 */ /* 0x000fe2000f8e02ff */
[----:B------:R-:W-:-:S03]  /*23230*/  IADD3 R9, P2, R12, 0x1000, RZ ;  /* 0x000010000c097810 */ /* 0x000fc60007f5e0ff */
[C---:B------:R-:W-:Y:S02]  /*23240*/  IMAD R29, R11.reuse, UR5, R10 ;  /* 0x000000050b1d7c24 */ /* 0x040fe4000f8e020a */
[----:B------:R-:W-:Y:S01]  /*23250*/  IMAD.WIDE.U32 R4, R11, UR4, R4 ;  /* 0x000000040b047c25 */ /* 0x000fe2000f8e0004 */
        /* <DEDUP_REMOVED lines=8> */
[----:B----4-:R-:W-:Y:S01]  /*232e0*/  IMAD.IADD R31, R31, 0x1, R222 ;  /* 0x000000011f1f7824 */ /* 0x010fe200078e02de */
[----:B------:R-:W-:Y:S01]  /*232f0*/  LOP3.LUT R8, R8, R9, RZ, 0x3c, !PT ;  /* 0x0000000908087212 */ /* 0x000fe200078e3cff */
[----:B------:R-:W-:Y:S01]  /*23300*/  SHFL.IDX PT, R58, R30, 0x1, 0x1c1f ;  /* 0x003c1f001e3a7f89 */ /* 0x000fe200000e0000 */
[----:B------:R-:W-:Y:S01]  /*23310*/  IADD3.X R9, RZ, R13, RZ, P2, !PT ;  /* 0x0000000dff097210 */ /* 0x000fe200017fe4ff */
[----:B------:R-:W-:Y:S01]  /*23320*/  ULDC.64 UR4, c[0x0][0xaa0] ;  /* 0x0002a80000047ab9 */ /* 0x000fe20000000a00 */
[----:B------:R-:W-:-:S02]  /*23330*/  LOP3.LUT R36, R37, 0x380, RZ, 0xc0, !PT ;  /* 0x0000038025247812 */ /* 0x000fc400078ec0ff */
[----:B------:R-:W-:Y:S01]  /*23340*/  IADD3 R45, P2, R12, 0x7000, RZ ;  /* 0x000070000c2d7810 */ /* 0x000fe20007f5e0ff */
[----:B------:R-:W0:Y:S01]  /*23350*/  SHFL.IDX PT, R55, R4, RZ, 0x1c1f ;  /* 0x001c1fff04377589 */ /* 0x000e2200000e0000 */
[----:B------:R-:W-:Y:S02]  /*23360*/  SHF.R.U64 R36, R36, 0x3, RZ ;  /* 0x0000000324247819 */ /* 0x000fe400000012ff */
[----:B------:R-:W-:Y:S01]  /*23370*/  LOP3.LUT R44, R45, 0x380, RZ, 0xc0, !PT ;  /* 0x000003802d2c7812 */ /* 0x000fe200078ec0ff */
[----:B------:R-:W2:Y:S01]  /*23380*/  SHFL.IDX PT, R59, R4, 0x1, 0x1c1f ;  /* 0x003c1f00043b7f89 */ /* 0x000ea200000e0000 */
[----:B------:R-:W-:Y:S01]  /*23390*/  LOP3.LUT R36, R36, R37, RZ, 0x3c, !PT ;  /* 0x0000002524247212 */ /* 0x000fe200078e3cff */
[----:B------:R-:W-:Y:S01]  /*233a0*/  IMAD.X R37, RZ, RZ, R13, P0 ;  /* 0x000000ffff257224 */ /* 0x000fe200000e060d */
[----:B------:R-:W-:Y:S01]  /*233b0*/  SHF.R.U64 R44, R44, 0x3, RZ ;  /* 0x000000032c2c7819 */ /* 0x000fe200000012ff */
[----:B------:R-:W-:Y:S01]  /*233c0*/  VIADD R5, R31, 0x8 ;  /* 0x000000081f057836 */ /* 0x000fe20000000000 */
[----:B------:R-:W-:-:S02]  /*233d0*/  LOP3.LUT P0, RZ, R34, 0x3, RZ, 0xc0, !PT ;  /* 0x0000000322ff7812 */ /* 0x000fc4000780c0ff */
[----:B------:R-:W-:Y:S01]  /*233e0*/  LOP3.LUT R44, R44, R45, RZ, 0x3c, !PT ;  /* 0x0000002d2c2c7212 */ /* 0x000fe200078e3cff */
[----:B------:R-:W-:Y:S01]  /*233f0*/  IMAD.X R45, RZ, RZ, R13, P2 ;  /* 0x000000ffff2d7224 */ /* 0x000fe200010e060d */
[-C--:B------:R-:W-:Y:S02]  /*23400*/  ISETP.GE.OR P2, PT, R31, R64.reuse, P0 ;  /* 0x000000401f00720c */ /* 0x080fe40000746670 */
[----:B------:R-:W-:Y:S02]  /*23410*/  ISETP.GE.OR P0, PT, R5, R64, P0 ;  /* 0x000000400500720c */ /* 0x000fe40000706670 */
[C---:B------:R-:W-:Y:S02]  /*23420*/  IADD3 R15, P6, R12.reuse, 0x2000, RZ ;  /* 0x000020000c0f7810 */ /* 0x040fe40007fde0ff */
[----:B------:R-:W-:-:S07]  /*23430*/  IADD3 R29, P5, R12, 0x3000, RZ ;  /* 0x000030000c1d7810 */ /* 0x000fce0007fbe0ff */
[----:B0-----:R-:W-:Y:S04]  /*23440*/  @!P2 ST.E desc[UR60][R54.64], R6 ;  /* 0x000000063600a985 */ /* 0x001fe8000c10193c */
[----:B--2---:R0:W-:Y:S01]  /*23450*/  @!P0 ST.E desc[UR60][R58.64], R3 ;  /* 0x000000033a008985 */ /* 0x0041e2000c10193c */
[----:B------:R-:W-:Y:S02]  /*23460*/  LOP3.LUT R14, R15, 0x380, RZ, 0xc0, !PT ;  /* 0x000003800f0e7812 */ /* 0x000fe400078ec0ff */
[----:B------:R-:W-:Y:S02]  /*23470*/  LOP3.LUT R28, R29, 0x380, RZ, 0xc0, !PT ;  /* 0x000003801d1c7812 */ /* 0x000fe400078ec0ff */
[C---:B------:R-:W-:Y:S02]  /*23480*/  IADD3 R10, P3, R12.reuse, 0xb000, RZ ;  /* 0x0000b0000c0a7810 */ /* 0x040fe40007f7e0ff */
[----:B------:R-:W-:Y:S01]  /*23490*/  LOP3.LUT R11, R12, 0x380, RZ, 0xc0, !PT ;  /* 0x000003800c0b7812 */ /* 0x000fe200078ec0ff */
[----:B------:R-:W-:-:S02]  /*234a0*/  IMAD.MOV.U32 R5, RZ, RZ, R13 ;  /* 0x000000ffff057224 */ /* 0x000fc400078e000d */
[----:B0-----:R-:W-:Y:S01]  /*234b0*/  IMAD R3, R21, UR4, RZ ;  /* 0x0000000415037c24 */ /* 0x001fe2000f8e02ff */
[----:B------:R-:W5:Y:S03]  /*234c0*/  LD.E.128 R32, desc[UR60][R32.64] ;  /* 0x0000003c20207980 */ /* 0x000f66000c101d00 */
[C---:B------:R-:W-:Y:S01]  /*234d0*/  IMAD R3, R20.reuse, UR5, R3 ;  /* 0x0000000514037c24 */ /* 0x040fe2000f8e0203 */
[----:B------:R-:W5:Y:S01]  /*234e0*/  LD.E.128 R36, desc[UR60][R36.64] ;  /* 0x0000003c24247980 */ /* 0x000f62000c101d00 */
[----:B------:R-:W-:Y:S01]  /*234f0*/  IMAD.WIDE.U32 R20, R20, UR4, RZ ;  /* 0x0000000414147c25 */ /* 0x000fe2000f8e00ff */
[----:B------:R-:W-:Y:S01]  /*23500*/  SHF.R.U64 R14, R14, 0x3, RZ ;  /* 0x000000030e0e7819 */ /* 0x000fe200000012ff */
[----:B------:R-:W-:Y:S01]  /*23510*/  ULDC.64 UR4, c[0x0][0xae8] ;  /* 0x0002ba0000047ab9 */ /* 0x000fe20000000a00 */
[----:B------:R-:W-:Y:S01]  /*23520*/  SHF.R.U64 R28, R28, 0x3, RZ ;  /* 0x000000031c1c7819 */ /* 0x000fe200000012ff */
[----:B------:R-:W5:Y:S01]  /*23530*/  LD.E.128 R40, desc[UR60][R40.64] ;  /* 0x0000003c28287980 */ /* 0x000f62000c101d00 */
[----:B------:R-:W-:Y:S01]  /*23540*/  IADD3 R21, R21, R3, RZ ;  /* 0x0000000315157210 */ /* 0x000fe20007ffe0ff */
[----:B------:R-:W-:Y:S01]  /*23550*/  IMAD R3, R231, 0x20, R68 ;  /* 0x00000020e7037824 */ /* 0x000fe200078e0244 */
[----:B------:R-:W-:Y:S01]  /*23560*/  LOP3.LUT R14, R14, R15, RZ, 0x3c, !PT ;  /* 0x0000000f0e0e7212 */ /* 0x000fe200078e3cff */
[--C-:B------:R-:W-:Y:S01]  /*23570*/  IMAD.X R15, RZ, RZ, R13.reuse, P6 ;  /* 0x000000ffff0f7224 */ /* 0x100fe200030e060d */
[----:B------:R-:W-:Y:S01]  /*23580*/  LOP3.LUT R28, R28, R29, RZ, 0x3c, !PT ;  /* 0x0000001d1c1c7212 */ /* 0x000fe200078e3cff */
[----:B------:R-:W-:Y:S01]  /*23590*/  IMAD.X R29, RZ, RZ, R13, P5 ;  /* 0x000000ffff1d7224 */ /* 0x000fe200028e060d */
[----:B------:R-:W-:Y:S01]  /*235a0*/  IADD3 R49, P6, R12, 0x8000, RZ ;  /* 0x000080000c317810 */ /* 0x000fe20007fde0ff */
[----:B------:R-:W-:Y:S01]  /*235b0*/  IMAD.IADD R66, R222, 0x1, R3 ;  /* 0x00000001de427824 */ /* 0x000fe200078e0203 */
[----:B------:R-:W-:Y:S01]  /*235c0*/  IADD3 R53, P5, R12, 0x9000, RZ ;  /* 0x000090000c357810 */ /* 0x000fe20007fbe0ff */
[----:B------:R-:W-:Y:S01]  /*235d0*/  IMAD R65, R24, UR4, RZ ;  /* 0x0000000418417c24 */ /* 0x000fe2000f8e02ff */
[----:B------:R-:W-:Y:S01]  /*235e0*/  LOP3.LUT R48, R49, 0x380, RZ, 0xc0, !PT ;  /* 0x0000038031307812 */ /* 0x000fe200078ec0ff */
[----:B-1----:R-:W-:Y:S01]  /*235f0*/  @P1 IMAD.HI.U32 R24, R66, R67, RZ ;  /* 0x0000004342181227 */ /* 0x002fe200078e00ff */
[----:B------:R-:W-:Y:S01]  /*23600*/  LOP3.LUT R52, R53, 0x380, RZ, 0xc0, !PT ;  /* 0x0000038035347812 */ /* 0x000fe200078ec0ff */
[----:B------:R-:W5:Y:S01]  /*23610*/  LD.E.128 R28, desc[UR60][R28.64] ;  /* 0x0000003c1c1c7980 */ /* 0x000f62000c101d00 */
[----:B------:R-:W-:Y:S01]  /*23620*/  LOP3.LUT R7, R10, 0x380, RZ, 0xc0, !PT ;  /* 0x000003800a077812 */ /* 0x000fe200078ec0ff */
[----:B------:R-:W-:-:S02]  /*23630*/  IMAD R65, R232, UR5, R65 ;  /* 0x00000005e8417c24 */ /* 0x000fc4000f8e0241 */
[----:B------:R-:W-:Y:S01]  /*23640*/  IMAD.WIDE.U32 R20, R232, UR4, R20 ;  /* 0x00000004e8147c25 */ /* 0x000fe2000f8e0014 */
[----:B------:R-:W-:Y:S01]  /*23650*/  ULDC.64 UR4, c[0x0][0xaf0] ;  /* 0x0002bc0000047ab9 */ /* 0x000fe20000000a00 */
[----:B------:R-:W-:Y:S01]  /*23660*/  SHF.R.U64 R48, R48, 0x3, RZ ;  /* 0x0000000330307819 */ /* 0x000fe200000012ff */
[----:B------:R-:W5:Y:S01]  /*23670*/  LD.E.128 R44, desc[UR60][R44.64] ;  /* 0x0000003c2c2c7980 */ /* 0x000f62000c101d00 */
[----:B------:R-:W-:Y:S01]  /*23680*/  IMAD.MOV.U32 R3, RZ, RZ, R66 ;  /* 0x000000ffff037224 */ /* 0x000fe200078e0042 */
[----:B------:R-:W-:Y:S01]  /*23690*/  SHF.R.U64 R52, R52, 0x3, RZ ;  /* 0x0000000334347819 */ /* 0x000fe200000012ff */
[----:B------:R-:W-:Y:S01]  /*236a0*/  IMAD R0, R0, UR4, RZ ;  /* 0x0000000400007c24 */ /* 0x000fe2000f8e02ff */
[----:B---3--:R-:W-:Y:S01]  /*236b0*/  @P1 SHF.R.U32.HI R3, RZ, R69, R24 ;  /* 0x00000045ff031219 */ /* 0x008fe20000011618 */
[----:B------:R-:W-:Y:S01]  /*236c0*/  IMAD.IADD R21, R21, 0x1, R65 ;  /* 0x0000000115157824 */ /* 0x000fe200078e0241 */
        /* <DEDUP_REMOVED lines=8> */
[----:B------:R-:W-:Y:S01]  /*23750*/  SHF.R.S32.HI R0, RZ, 0x1f, R3 ;  /* 0x0000001fff007819 */ /* 0x000fe20000011403 */
[--C-:B------:R-:W-:Y:S01]  /*23760*/  IMAD.X R53, RZ, RZ, R13.reuse, P5 ;  /* 0x000000ffff357224 */ /* 0x100fe200028e060d */
[----:B------:R-:W-:Y:S01]  /*23770*/  IADD3 R67, -R3, RZ, RZ ;  /* 0x000000ff03437210 */ /* 0x000fe20007ffe1ff */
[----:B------:R-:W-:Y:S01]  /*23780*/  IMAD.X R61, RZ, RZ, R13, P3 ;  /* 0x000000ffff3d7224 */ /* 0x000fe200018e060d */
[----:B------:R-:W-:-:S02]  /*23790*/  IADD3.X R49, RZ, R13, RZ, P6, !PT ;  /* 0x0000000dff317210 */ /* 0x000fc400037fe4ff */
[----:B------:R-:W-:Y:S02]  /*237a0*/  LOP3.LUT R4, R11, R12, RZ, 0x3c, !PT ;  /* 0x0000000c0b047212 */ /* 0x000fe400078e3cff */
[----:B------:R-:W-:Y:S01]  /*237b0*/  LOP3.LUT R60, R7, R10, RZ, 0x3c, !PT ;  /* 0x0000000a073c7212 */ /* 0x000fe200078e3cff */
        /* <DEDUP_REMOVED lines=8> */
[----:B------:R-:W5:Y:S04]  /*23840*/  LD.E.128 R48, desc[UR60][R48.64] ;  /* 0x0000003c30307980 */ /* 0x000f68000c101d00 */
[----:B------:R-:W5:Y:S04]  /*23850*/  LD.E.128 R52, desc[UR60][R52.64] ;  /* 0x0000003c34347980 */ /* 0x000f68000c101d00 */
[----:B------:R-:W5:Y:S01]  /*23860*/  LD.E.128 R60, desc[UR60][R60.64] ;  /* 0x0000003c3c3c7980 */ /* 0x000f62000c101d00 */
[----:B------:R-:W-:Y:S01]  /*23870*/  IMAD.WIDE.U32 R2, R3, UR4, R20 ;  /* 0x0000000403027c25 */ /* 0x000fe2000f8e0014 */
[----:B------:R-:W-:Y:S01]  /*23880*/  ULDC.64 UR4, c[0x0][0xad8] ;  /* 0x0002b60000047ab9 */ /* 0x000fe20000000a00 */
        /* <DEDUP_REMOVED lines=8> */
[----:B------:R-:W-:Y:S02]  /*23910*/  IMAD.IADD R69, R68, 0x1, R222 ;  /* 0x0000000144457824 */ /* 0x000fe400078e02de */
[C---:B------:R-:W-:Y:S02]  /*23920*/  IMAD R67, R65.reuse, UR5, R0 ;  /* 0x0000000541437c24 */ /* 0x040fe4000f8e0200 */
[----:B------:R-:W-:Y:S01]  /*23930*/  IMAD.WIDE.U32 R2, R65, UR4, R2 ;  /* 0x0000000441027c25 */ /* 0x000fe2000f8e0002 */
[----:B------:R-:W-:Y:S01]  /*23940*/  ISETP.GE.AND P2, PT, R69, R64, PT ;  /* 0x000000404500720c */ /* 0x000fe20003f46270 */
[----:B------:R-:W-:Y:S01]  /*23950*/  ULDC.64 UR4, c[0x0][0xa80] ;  /* 0x0002a00000047ab9 */ /* 0x000fe20000000a00 */
[----:B------:R-:W-:Y:S01]  /*23960*/  IADD3 R0, R16, 0x36820, RZ ;  /* 0x0003682010007810 */ /* 0x000fe20007ffe0ff */
[----:B------:R-:W-:Y:S01]  /*23970*/  IMAD.IADD R3, R3, 0x1, R67 ;  /* 0x0000000103037824 */ /* 0x000fe200078e0243 */
[----:B------:R-:W-:Y:S01]  /*23980*/  LEA R24, P3, R2, UR4, 0x1 ;  /* 0x0000000402187c11 */ /* 0x000fe2000f8608ff */
[----:B------:R-:W-:Y:S01]  /*23990*/  VIADD R21, R69, 0x20 ;  /* 0x0000002045157836 */ /* 0x000fe20000000000 */
[----:B------:R-:W-:-:S02]  /*239a0*/  PRMT R0, RZ, 0x654, R0 ;  /* 0x00000654ff007816 */ /* 0x000fc40000000000 */
[----:B------:R-:W-:Y:S02]  /*239b0*/  LEA.HI.X R65, R2, UR5, R3, 0x1, P3 ;  /* 0x0000000502417c11 */ /* 0x000fe400098f0c03 */
[-C--:B------:R-:W-:Y:S01]  /*239c0*/  ISETP.GE.AND P1, PT, R21, R64.reuse, PT ;  /* 0x000000401500720c */ /* 0x080fe20003f26270 */
[----:B------:R-:W-:Y:S01]  /*239d0*/  VIADD R21, R69, 0x40 ;  /* 0x0000004045157836 */ /* 0x000fe20000000000 */
[----:B0-----:R0:W1:Y:S01]  /*239e0*/  SHFL.IDX PT, R66, R24, RZ, 0x181f ;  /* 0x00181fff18427589 */ /* 0x00106200000e0000 */
[----:B------:R2:W-:Y:S01]  /*239f0*/  SYNCS.ARRIVE.TRANS64.RED.A1T0 RZ, [R0+URZ], RZ ;  /* 0x000000ff00ff79a7 */ /* 0x0005e2000810043f */
[----:B------:R-:W-:Y:S02]  /*23a00*/  SHF.R.S32.HI R68, RZ, 0x1f, R230 ;  /* 0x0000001fff447819 */ /* 0x000fe400000114e6 */
        /* <DEDUP_REMOVED lines=16> */
.L_x_2949:
[----:B------:R-:W-:Y:S05]  /*23b10*/  BSYNC B1 ;  /* 0x0000000000017941 */ /* 0x000fea0003800000 */
.L_x_2948:
        /* <DEDUP_REMOVED lines=17> */
.L_x_2951:
[----:B------:R-:W-:Y:S05]  /*23c30*/  BSYNC B1 ;  /* 0x0000000000017941 */ /* 0x000fea0003800000 */
.L_x_2950:
        /* <DEDUP_REMOVED lines=17> */
.L_x_2953:
[----:B------:R-:W-:Y:S05]  /*23d50*/  BSYNC B1 ;  /* 0x0000000000017941 */ /* 0x000fea0003800000 */
.L_x_2952:
[----:B0-----:R-:W-:Y:S01]  /*23d60*/  VIADD R3, R69, 0x60 ;  /* 0x0000006045037836 */ /* 0x001fe20000000000 */
[----:B------:R0:W0:Y:S04]  /*23d70*/  SHFL.IDX PT, R0, R65, 0x3, 0x181f ;  /* 0x00781f0041007f89 */ /* 0x00002800000e0000 */
[----:B------:R-:W-:Y:S01]  /*23d80*/  ISETP.GE.AND P0, PT, R3, R64, PT ;  /* 0x000000400300720c */ /* 0x000fe20003f06270 */
[----:B--2-4-:R-:W2:-:S12]  /*23d90*/  SHFL.IDX PT, R24, R24, 0x3, 0x181f ;  /* 0x00781f0018187f89 */ /* 0x014e9800000e0000 */
        /* <DEDUP_REMOVED lines=16> */
.L_x_2946:
        /* <DEDUP_REMOVED lines=27> */
.L_x_2955:
[----:B------:R-:W2:Y:S01]  /*24050*/  LDL.LU R2, [R1+0x54] ;  /* 0x0000540001027983 */ /* 0x000ea20000300800 */
[----:B------:R-:W-:Y:S01]  /*24060*/  BSSY B1, `(.L_x_2956) ;  /* 0x000002d000017945 */ /* 0x000fe20003800000 */
[----:B------:R-:W-:Y:S02]  /*24070*/  SHF.R.S32.HI R10, RZ, 0x1f, R232 ;  /* 0x0000001fff0a7819 */ /* 0x000fe400000114e8 */
[----:B------:R-:W-:Y:S02]  /*24080*/  SEL R235, R235, RZ, !P0 ;  /* 0x000000ffebeb7207 */ /* 0x000fe40004000000 */
[----:B-----5:R-:W-:Y:S02]  /*24090*/  SHF.R.S32.HI R11, RZ, 0x1f, R6 ;  /* 0x0000001fff0b7819 */ /* 0x020fe40000011406 */
[----:B--2---:R-:W-:Y:S01]  /*240a0*/  SEL R12, R2, RZ, !P0 ;  /* 0x000000ff020c7207 */ /* 0x004fe20004000000 */
[----:B------:R-:W-:Y:S06]  /*240b0*/  @P3 BRA `(.L_x_2957) ;  /* 0x00000000009c3947 */ /* 0x000fec0003800000 */
[----:B------:R-:W2:Y:S01]  /*240c0*/  S2R R3, SR_TID.X ;  /* 0x0000000000037919 */ /* 0x000ea20000002100 */
[----:B------:R-:W3:Y:S02]  /*240d0*/  LDC R9, c[0x0][0xbe8] ;  /* 0x0002fa00ff097b82 */ /* 0x000ee40000000800 */
[----:B---3--:R-:W-:Y:S01]  /*240e0*/  IMAD R2, R0, R9, RZ ;  /* 0x0000000900027224 */ /* 0x008fe200078e02ff */
[----:B--2---:R-:W-:-:S04]  /*240f0*/  IADD3 R8, R222, -0x80, R3 ;  /* 0xffffff80de087810 */ /* 0x004fc80007ffe003 */
        /* <DEDUP_REMOVED lines=35> */
.L_x_2957:
[----:B------:R-:W-:Y:S05]  /*24330*/  BSYNC B1 ;  /* 0x0000000000017941 */ /* 0x000fea0003800000 */
.L_x_2956:
[----:B------:R-:W-:Y:S01]  /*24340*/  SHF.R.S32.HI R8, RZ, 0x1f, R20 ;  /* 0x0000001fff087819 */ /* 0x000fe20000011414 */
[----:B------:R-:W-:Y:S01]  /*24350*/  ULDC.64 UR4, c[0x0][0xaa0] ;  /* 0x0002a80000047ab9 */ /* 0x000fe20000000a00 */
[----:B------:R-:W-:Y:S01]  /*24360*/  BSSY B1, `(.L_x_2958) ;  /* 0x0000041000017945 */ /* 0x000fe20003800000 */
[----:B--2---:R-:W-:Y:S01]  /*24370*/  IMAD R3, R11, UR4, RZ ;  /* 0x000000040b037c24 */ /* 0x004fe2000f8e02ff */
[----:B------:R-:W-:Y:S02]  /*24380*/  LEA.HI R8, R8, R20, RZ, 0x3 ;  /* 0x0000001408087211 */ /* 0x000fe400078f18ff */
[----:B------:R-:W-:Y:S01]  /*24390*/  SHF.R.S32.HI R13, RZ, 0x1f, R230 ;  /* 0x0000001fff0d7819 */ /* 0x000fe200000114e6 */
[C---:B------:R-:W-:Y:S01]  /*243a0*/  IMAD R5, R6.reuse, UR5, R3 ;  /* 0x0000000506057c24 */ /* 0x040fe2000f8e0203 */
[----:B------:R-:W-:Y:S01]  /*243b0*/  SHF.R.S32.HI R8, RZ, 0x3, R8 ;  /* 0x00000003ff087819 */ /* 0x000fe20000011408 */
[----:B------:R-:W-:Y:S01]  /*243c0*/  IMAD.WIDE.U32 R2, R6, UR4, RZ ;  /* 0x0000000406027c25 */ /* 0x000fe2000f8e00ff */
[----:B------:R-:W-:Y:S01]  /*243d0*/  ULDC.64 UR4, c[0x0][0xae8] ;  /* 0x0002ba0000047ab9 */ /* 0x000fe20000000a00 */
[----:B------:R-:W-:-:S02]  /*243e0*/  SHF.R.S32.HI R15, RZ, 0x1f, R229 ;  /* 0x0000001fff0f7819 */ /* 0x000fc400000114e5 */
[----:B------:R-:W-:Y:S01]  /*243f0*/  LEA R7, R231, R8, 0x5 ;  /* 0x00000008e7077211 */ /* 0x000fe200078e28ff */
[----:B------:R-:W-:Y:S01]  /*24400*/  IMAD.IADD R3, R3, 0x1, R5 ;  /* 0x0000000103037824 */ /* 0x000fe200078e0205 */
[----:B------:R-:W-:-:S03]  /*24410*/  SHF.R.S32.HI R20, RZ, 0x1f, R223 ;  /* 0x0000001fff147819 */ /* 0x000fc600000114df */
[----:B------:R-:W-:Y:S02]  /*24420*/  IMAD.IADD R9, R222, 0x1, R7 ;  /* 0x00000001de097824 */ /* 0x000fe400078e0207 */
[----:B------:R-:W-:Y:S02]  /*24430*/  IMAD R7, R10, UR4, RZ ;  /* 0x000000040a077c24 */ /* 0x000fe4000f8e02ff */
[----:B----4-:R-:W-:-:S04]  /*24440*/  @P2 IMAD.HI.U32 R4, R9, R14, RZ ;  /* 0x0000000e09042227 */ /* 0x010fc800078e00ff */
[C---:B------:R-:W-:Y:S02]  /*24450*/  IMAD R7, R232.reuse, UR5, R7 ;  /* 0x00000005e8077c24 */ /* 0x040fe4000f8e0207 */
[----:B------:R-:W-:Y:S01]  /*24460*/  IMAD.WIDE.U32 R2, R232, UR4, R2 ;  /* 0x00000004e8027c25 */ /* 0x000fe2000f8e0002 */
[----:B------:R-:W-:-:S03]  /*24470*/  ULDC.64 UR4, c[0x0][0xaf0] ;  /* 0x0002bc0000047ab9 */ /* 0x000fc60000000a00 */
[----:B------:R-:W-:Y:S01]  /*24480*/  IMAD.MOV.U32 R5, RZ, RZ, R9 ;  /* 0x000000ffff057224 */ /* 0x000fe200078e0009 */
[----:B0-----:R-:W-:Y:S01]  /*24490*/  @P2 SHF.R.U32.HI R5, RZ, R29, R4 ;  /* 0x0000001dff052219 */ /* 0x001fe20000011604 */
[----:B------:R-:W-:Y:S02]  /*244a0*/  IMAD R6, R12, UR4, RZ ;  /* 0x000000040c067c24 */ /* 0x000fe4000f8e02ff */
[----:B------:R-:W-:Y:S01]  /*244b0*/  IMAD.IADD R3, R3, 0x1, R7 ;  /* 0x0000000103037824 */ /* 0x000fe200078e0207 */
[----:B------:R-:W-:Y:S01]  /*244c0*/  SHF.R.S32.HI R4, RZ, 0x1f, R5 ;  /* 0x0000001fff047819 */ /* 0x000fe20000011405 */
[----:B------:R-:W-:Y:S01]  /*244d0*/  IMAD R7, R235, UR5, R6 ;  /* 0x00000005eb077c24 */ /* 0x000fe2000f8e0206 */
[----:B------:R-:W-:Y:S01]  /*244e0*/  IADD3 R6, -R5, RZ, RZ ;  /* 0x000000ff05067210 */ /* 0x000fe20007ffe1ff */
[----:B------:R-:W-:Y:S01]  /*244f0*/  IMAD.WIDE.U32 R2, R235, UR4, R2 ;  /* 0x00000004eb027c25 */ /* 0x000fe2000f8e0002 */
[----:B------:R-:W-:-:S03]  /*24500*/  ULDC.64 UR4, c[0x0][0xae0] ;  /* 0x0002b80000047ab9 */ /* 0x000fc60000000a00 */
        /* <DEDUP_REMOVED lines=18> */
[-C--:B------:R-:W-:Y:S02]  /*24630*/  ISETP.GE.AND P1, PT, R0, R21.reuse, PT ;  /* 0x000000150000720c */ /* 0x080fe40003f26270 */
[----:B------:R-:W-:Y:S02]  /*24640*/  IADD3 R0, R222, 0x40, RZ ;  /* 0x00000040de007810 */ /* 0x000fe40007ffe0ff */
[----:B------:R-:W-:Y:S02]  /*24650*/  LEA.HI.X R5, R2, UR5, R3, 0x1, P3 ;  /* 0x0000000502057c11 */ /* 0x000fe400098f0c03 */
[----:B------:R-:W-:Y:S01]  /*24660*/  ISETP.GE.AND P0, PT, R0, R21, PT ;  /* 0x000000150000720c */ /* 0x000fe20003f06270 */
[----:B------:R0:W2:Y:S04]  /*24670*/  SHFL.IDX PT, R2, R4, RZ, 0x181f ;  /* 0x00181fff04027589 */ /* 0x0000a800000e0000 */
[----:B------:R0:W3:Y:S01]  /*24680*/  SHFL.IDX PT, R0, R5, RZ, 0x181f ;  /* 0x00181fff05007589 */ /* 0x0000e200000e0000 */
[----:B------:R-:W-:Y:S07]  /*24690*/  @P2 BRA `(.L_x_2959) ;  /* 0x0000000000342947 */ /* 0x000fee0003800000 */
        /* <DEDUP_REMOVED lines=13> */
.L_x_2959:
[----:B------:R-:W-:Y:S05]  /*24770*/  BSYNC B1 ;  /* 0x0000000000017941 */ /* 0x000fea0003800000 */
.L_x_2958:
        /* <DEDUP_REMOVED lines=17> */
.L_x_2961:
[----:B------:R-:W-:Y:S05]  /*24890*/  BSYNC B1 ;  /* 0x0000000000017941 */ /* 0x000fea0003800000 */
.L_x_2960:
        /* <DEDUP_REMOVED lines=17> */
.L_x_2963:
[----:B------:R-:W-:Y:S05]  /*249b0*/  BSYNC B1 ;  /* 0x0000000000017941 */ /* 0x000fea0003800000 */
.L_x_2962:
[----:B0-----:R-:W-:Y:S01]  /*249c0*/  VIADD R0, R222, 0x60 ;  /* 0x00000060de007836 */ /* 0x001fe20000000000 */
[----:B------:R0:W0:Y:S04]  /*249d0*/  SHFL.IDX PT, R6, R5, 0x3, 0x181f ;  /* 0x00781f0005067f89 */ /* 0x00002800000e0000 */
        /* <DEDUP_REMOVED lines=16> */
.L_x_2954:
[----:B------:R-:W-:Y:S05]  /*24ae0*/  BSYNC B0 ;  /* 0x0000000000007941 */ /* 0x000fea0003800000 */
.L_x_2945:
[----:B------:R-:W-:Y:S02]  /*24af0*/  ULDC UR4, c[0x0][0xc3c] ;  /* 0x00030f0000047ab9 */ /* 0x000fe40000000800 */
[----:B-1----:R-:W-:-:S13]  /*24b00*/  ISETP.GE.AND P0, PT, R27, UR4, PT ;  /* 0x000000041b007c0c */ /* 0x002fda000bf06270 */
[----:B------:R-:W-:Y:S05]  /*24b10*/  @!P0 BRA `(.L_x_2964) ;  /* 0xfffffdc800248947 */ /* 0x000fea000383ffff */
[----:B------:R-:W-:Y:S05]  /*24b20*/  BRA `(.L_x_2740) ;  /* 0x0000008000a87947 */ /* 0x000fea0003800000 */
.L_x_2738:
        /* <DEDUP_REMOVED lines=18> */
.L_x_2965:
        /* <DEDUP_REMOVED lines=41> */
.L_x_2971:
        /* <DEDUP_REMOVED lines=12> */
.L_x_2970:
[----:B------:R-:W-:Y:S05]  /*24fa0*/  BSYNC B0 ;  /* 0x0000000000007941 */ /* 0x000fea0003800000 */
.L_x_2969:
        /* <DEDUP_REMOVED lines=17> */
[----:B------:R-:W-:-:S04]  /*250c0*/  IADD3 R7, R8, R7, RZ ;  /* 0x0000000708077210 */ /* 0x000fc80007ffe0ff */
[----:B------:R-:W-:-:S13]  /*250d0*/  ISETP.GT.AND P6, PT, R7, UR6, PT ;  /* 0x0000000607007c0c */ /* 0x000fda000bfc4270 */
[----:B------:R-:W-:Y:S05]  /*250e0*/  @!P6 BRA `(.L_x_2971) ;  /* 0xfffffffc007ce947 */ /* 0x000fea000383ffff */
[----:B------:R-:W-:-:S07]  /*250f0*/  IMAD.MOV.U32 R5, RZ, RZ, R11 ;  /* 0x000000ffff057224 */ /* 0x000fce00078e000b */
.L_x_2967:
        /* <DEDUP_REMOVED lines=18> */
[----:B------:R-:W-:-:S06]  /*25220*/  IADD3 R16, R7, -0x1, RZ ;  /* 0xffffffff07107810 */ /* 0x000fcc0007ffe0ff */
[----:B------:R2:W3:Y:S02]  /*25230*/  SHFL.IDX PT, R16, R5, R16, 0x1f ;  /* 0x00001f1005107589 */ /* 0x0004e400000e0000 */
.L_x_2972:
        /* <DEDUP_REMOVED lines=21> */
[----:B------:R-:W-:Y:S01]  /*25390*/  IMAD R5, R11, R8, RZ ;  /* 0x000000080b057224 */ /* 0x000fe200078e02ff */
[----:B------:R-:W-:-:S03]  /*253a0*/  IADD3 R8, -R8, RZ, RZ ;  /* 0x000000ff08087210 */ /* 0x000fc60007ffe1ff */
        /* <DEDUP_REMOVED lines=21> */
[----:B------:R-:W-:Y:S01]  /*25500*/  @!P1 IMAD.IADD R10, R10, 0x1, -R7 ;  /* 0x000000010a0a9824 */ /* 0x000fe200078e0a07 */
[----:B------:R-:W-:Y:S02]  /*25510*/  @!P1 IADD3 R2, R2, 0x1, RZ ;  /* 0x0000000102029810 */ /* 0x000fe40007ffe0ff */
[----:B------:R-:W-:Y:S02]  /*25520*/  ISETP.NE.AND P1, PT, R11, RZ, PT ;  /* 0x000000ff0b00720c */ /* 0x000fe40003f25270 */
[----:B------:R-:W-:-:S13]  /*25530*/  ISETP.GE.U32.AND P0, PT, R10, R7, PT ;  /* 0x000000070a00720c */ /* 0x000fda0003f06070 */
[----:B------:R-:W-:-:S04]  /*25540*/  @P0 VIADD R2, R2, 0x1 ;  /* 0x0000000102020836 */ /* 0x000fc80000000000 */
[----:B------:R-:W-:Y:S01]  /*25550*/  @!P2 IMAD.MOV R2, RZ, RZ, -R2 ;  /* 0x000000ffff02a224 */ /* 0x000fe200078e0a02 */
[----:B------:R-:W-:Y:S01]  /*25560*/  @!P1 LOP3.LUT R2, RZ, R11, RZ, 0x33, !PT ;  /* 0x0000000bff029212 */ /* 0x000fe200078e33ff */
[----:B------:R-:W-:-:S03]  /*25570*/  IMAD.MOV R11, RZ, RZ, -R11 ;  /* 0x000000ffff0b7224 */ /* 0x000fc600078e0a0b */
[----:B------:R-:W-:Y:S01]  /*25580*/  LOP3.LUT R17, RZ, R2, RZ, 0x33, !PT ;  /* 0x00000002ff117212 */ /* 0x000fe200078e33ff */
[----:B------:R-:W-:-:S03]  /*25590*/  IMAD R18, R2, R11, R5 ;  /* 0x0000000b02127224 */ /* 0x000fc600078e0205 */
[----:B------:R-:W-:Y:S01]  /*255a0*/  IADD3 R17, R6, R17, RZ ;  /* 0x0000001106117210 */ /* 0x000fe20007ffe0ff */
[----:B------:R-:W-:Y:S06]  /*255b0*/  BRA `(.L_x_2973) ;  /* 0x00000000000c7947 */ /* 0x000fec0003800000 */
.L_x_2968:
[----:B------:R-:W-:Y:S02]  /*255c0*/  IMAD.MOV.U32 R17, RZ, RZ, RZ ;  /* 0x000000ffff117224 */ /* 0x000fe400078e00ff */
[----:B------:R-:W-:Y:S02]  /*255d0*/  IMAD.U32 R16, RZ, RZ, UR6 ;  /* 0x00000006ff107e24 */ /* 0x000fe4000f8e00ff */
[----:B------:R-:W-:-:S07]  /*255e0*/  IMAD.MOV.U32 R18, RZ, RZ, RZ ;  /* 0x000000ffff127224 */ /* 0x000fce00078e00ff */
.L_x_2973:
[----:B------:R-:W-:-:S13]  /*255f0*/  ISETP.NE.AND P0, PT, R0, RZ, PT ;  /* 0x000000ff0000720c */ /* 0x000fda0003f05270 */
[----:B------:R-:W1:Y:S01]  /*25600*/  @!P0 S2R R3, SR_CgaCtaId ;  /* 0x0000000000038919 */ /* 0x000e620000008800 */
[----:B------:R-:W-:-:S04]  /*25610*/  @!P0 MOV R0, 0x400 ;  /* 0x0000040000008802 */ /* 0x000fc80000000f00 */
[----:B-1----:R-:W-:-:S05]  /*25620*/  @!P0 LEA R0, R3, R0, 0x18 ;  /* 0x0000000003008211 */ /* 0x002fca00078ec0ff */
[----:B------:R1:W-:Y:S01]  /*25630*/  @!P0 STS.128 [R0+0x368d0], R16 ;  /* 0x0368d01000008388 */ /* 0x0003e20000000c00 */
[----:B------:R-:W-:Y:S06]  /*25640*/  BAR.ARV 0x5, 0x180 ;  /* 0x0146000000007b1d */ /* 0x000fec0000002000 */
.L_x_2966:
[----:B-1----:R-:W-:Y:S01]  /*25650*/  IMAD.MOV.U32 R0, RZ, RZ, 0x1 ;  /* 0x00000001ff007424 */ /* 0x002fe200078e00ff */
[----:B------:R1:W-:Y:S01]  /*25660*/  STL [R1+0x50], RZ ;  /* 0x000050ff01007387 */ /* 0x0003e20000100800 */
[----:B------:R-:W-:Y:S02]  /*25670*/  ULDC UR4, c[0x0][0xc3c] ;  /* 0x00030f0000047ab9 */ /* 0x000fe40000000800 */
[----:B--2---:R-:W-:Y:S01]  /*25680*/  ISETP.GE.AND P0, PT, R19, UR4, PT ;  /* 0x0000000413007c0c */ /* 0x004fe2000bf06270 */
[----:B------:R1:W-:Y:S04]  /*25690*/  STL [R1+0x14], R0 ;  /* 0x0000140001007387 */ /* 0x0003e80000100800 */
[----:B------:R1:W-:Y:S08]  /*256a0*/  STL [R1+0x8], RZ ;  /* 0x000008ff01007387 */ /* 0x0003f00000100800 */
[----:B-1----:R-:W-:Y:S05]  /*256b0*/  @P0 BRA `(.L_x_2974) ;  /* 0x0000007000d40947 */ /* 0x002fea0003800000 */
[----:B------:R-:W1:Y:S01]  /*256c0*/  S2UR UR5, SR_CgaCtaId ;  /* 0x00000000000579c3 */ /* 0x000e620000008800 */
[C---:B------:R-:W-:Y:S01]  /*256d0*/  SHF.L.U32 R0, R4.reuse, 0x3, RZ ;  /* 0x0000000304007819 */ /* 0x040fe200000006ff */
[----:B------:R-:W-:Y:S01]  /*256e0*/  UMOV UR4, 0x400 ;  /* 0x0000040000047882 */ /* 0x000fe20000000000 */
[----:B------:R-:W-:Y:S01]  /*256f0*/  LOP3.LUT R5, R4, 0x7f, RZ, 0xc0, !PT ;  /* 0x0000007f04057812 */ /* 0x000fe200078ec0ff */
[----:B------:R-:W-:Y:S01]  /*25700*/  BSSY B8, `(.L_x_2974) ;  /* 0x0000730000087945 */ /* 0x000fe20003800000 */
[C---:B------:R-:W-:Y:S01]  /*25710*/  LOP3.LUT R3, R0.reuse, 0x1f8, RZ, 0xc0, !PT ;  /* 0x000001f800037812 */ /* 0x040fe200078ec0ff */
[----:B------:R-:W-:Y:S01]  /*25720*/  ULDC.64 UR36, c[0x0][0x198] ;  /* 0x0000660000247ab9 */ /* 0x000fe20000000a00 */
[----:B------:R-:W-:Y:S01]  /*25730*/  LOP3.LUT R0, R0, 0x38, RZ, 0xc0, !PT ;  /* 0x0000003800007812 */ /* 0x000fe200078ec0ff */
[----:B0-----:R-:W-:Y:S01]  /*25740*/  IMAD.SHL.U32 R2, R5, 0x8, RZ ;  /* 0x0000000805027824 */ /* 0x001fe200078e00ff */
[----:B------:R-:W-:Y:S01]  /*25750*/  LOP3.LUT R3, R3, 0x38, R4, 0x78, !PT ;  /* 0x0000003803037812 */ /* 0x000fe200078e7804 */
[----:B------:R-:W-:Y:S01]  /*25760*/  IMAD.SHL.U32 R4, R4, 0x10, RZ ;  /* 0x0000001004047824 */ /* 0x000fe200078e00ff */
[----:B------:R-:W-:Y:S01]  /*25770*/  SHF.R.U32.HI R5, RZ, 0x3, R5 ;  /* 0x00000003ff057819 */ /* 0x000fe20000011605 */
[----:B------:R-:W-:Y:S01]  /*25780*/  ULDC UR38, c[0x0][0xc] ;  /* 0x0000030000267ab9 */ /* 0x000fe20000000800 */
[----:B------:R-:W-:-:S02]  /*25790*/  LOP3.LUT R2, R3, 0x200, R2, 0xf8, !PT ;  /* 0x0000020003027812 */ /* 0x000fc400078ef802 */
[----:B------:R-:W-:Y:S01]  /*257a0*/  LOP3.LUT R4, R5, 0x70, R4, 0xf8, !PT ;  /* 0x0000007005047812 */ /* 0x000fe200078ef804 */
[----:B-1----:R-:W-:-:S06]  /*257b0*/  ULEA UR4, UR5, UR4, 0x18 ;  /* 0x0000000405047291 */ /* 0x002fcc000f8ec03f */
[----:B------:R-:W-:-:S05]  /*257c0*/  IMAD.U32 R3, RZ, RZ, UR4 ;  /* 0x00000004ff037e24 */ /* 0x000fca000f8e00ff */
[----:B------:R0:W-:Y:S02]  /*257d0*/  STL [R1+0x4], R3 ;  /* 0x0000040301007387 */ /* 0x0001e40000100800 */
[----:B0-----:R-:W-:Y:S01]  /*257e0*/  IMAD R3, R2, 0x2, R3 ;  /* 0x0000000202037824 */ /* 0x001fe200078e0203 */
[----:B------:R-:W-:-:S04]  /*257f0*/  MOV R2, 0x1 ;  /* 0x0000000100027802 */ /* 0x000fc80000000f00 */
        /* <DEDUP_REMOVED lines=9> */
.L_x_3120:
[----:B0---4-:R-:W0:Y:S02]  /*25890*/  LDC.64 R2, c[0x0][0xc88] ;  /* 0x00032200ff027b82 */ /* 0x011e240000000a00 */
[----:B0-----:R-:W-:-:S05]  /*258a0*/  IMAD.WIDE R2, R19, 0x4, R2 ;  /* 0x0000000413027825 */ /* 0x001fca00078e0202 */
[----:B------:R-:W2:Y:S01]  /*258b0*/  LDG.E R4, desc[UR60][R2.64] ;  /* 0x0000003c02047981 */ /* 0x000ea2000c1e1900 */
[----:B------:R-:W-:Y:S05]  /*258c0*/  YIELD ;  /* 0x0000000000007946 */ /* 0x000fea0003800000 */
[----:B------:R-:W-:Y:S01]  /*258d0*/  ULDC.64 UR4, c[0x0][0xa28] ;  /* 0x00028a0000047ab9 */ /* 0x000fe20000000a00 */
[----:B------:R-:W-:Y:S01]  /*258e0*/  IMAD.MOV.U32 R0, RZ, RZ, RZ ;  /* 0x000000ffff007224 */ /* 0x000fe200078e00ff */
[----:B------:R-:W-:Y:S01]  /*258f0*/  ISETP.NE.U32.AND P0, PT, RZ, UR4, PT ;  /* 0x00000004ff007c0c */ /* 0x000fe2000bf05070 */
[----:B---3-5:R-:W-:Y:S01]  /*25900*/  IMAD.MOV.U32 R8, RZ, RZ, RZ ;  /* 0x000000ffff087224 */ /* 0x028fe200078e00ff */
[----:B------:R-:W-:Y:S01]  /*25910*/  ULDC.64 UR10, c[0x0][0xa18] ;  /* 0x00028600000a7ab9 */ /* 0x000fe20000000a00 */
[----:B------:R-:W-:Y:S01]  /*25920*/  ULDC.64 UR8, c[0x0][0xa10] ;  /* 0x0002840000087ab9 */ /* 0x000fe20000000a00 */
[----:B------:R-:W-:Y:S01]  /*25930*/  ISETP.NE.AND.EX P0, PT, RZ, UR5, PT, P0 ;  /* 0x00000005ff007c0c */ /* 0x000fe2000bf05300 */
[----:B------:R-:W-:Y:S01]  /*25940*/  ULDC.64 UR6, c[0x0][0xa08] ;  /* 0x0002820000067ab9 */ /* 0x000fe20000000a00 */
[----:B--2---:R-:W-:Y:S01]  /*25950*/  SHF.R.S32.HI R5, RZ, 0x1f, R4 ;  /* 0x0000001fff057819 */ /* 0x004fe20000011404 */
[----:B------:R-:W-:-:S10]  /*25960*/  IMAD.SHL.U32 R15, R4, 0x4, RZ ;  /* 0x00000004040f7824 */ /* 0x000fd400078e00ff */
[C---:B------:R-:W-:Y:S01]  /*25970*/  @P0 LEA R2, P1, R4.reuse, UR4, 0x2 ;  /* 0x0000000404020c11 */ /* 0x040fe2000f8210ff */
[----:B------:R0:W-:Y:S03]  /*25980*/  STL [R1+0x30], R4 ;  /* 0x0000300401007387 */ /* 0x0001e60000100800 */
[C-C-:B------:R-:W-:Y:S01]  /*25990*/  @P0 LEA.HI.X R3, R4.reuse, UR5, R5.reuse, 0x2, P1 ;  /* 0x0000000504030c11 */ /* 0x140fe200088f1405 */
[----:B------:R-:W-:Y:S01]  /*259a0*/  ULDC.64 UR4, c[0x0][0xa00] ;  /* 0x0002800000047ab9 */ /* 0x000fe20000000a00 */
[----:B------:R-:W-:Y:S01]  /*259b0*/  SHF.L.U64.HI R14, R4, 0x2, R5 ;  /* 0x00000002040e7819 */ /* 0x000fe20000010205 */
[----:B-1----:R1:W-:Y:S01]  /*259c0*/  STL [R1+0x44], R5 ;  /* 0x0000440501007387 */ /* 0x0023e20000100800 */
[----:B------:R-:W-:-:S03]  /*259d0*/  ISETP.NE.U32.AND P2, PT, RZ, UR4, PT ;  /* 0x00000004ff007c0c */ /* 0x000fc6000bf45070 */
[----:B------:R2:W5:Y:S01]  /*259e0*/  @P0 LDG.E R0, desc[UR60][R2.64] ;  /* 0x0000003c02000981 */ /* 0x000562000c1e1900 */
[----:B------:R-:W-:Y:S02]  /*259f0*/  ISETP.NE.AND.EX P2, PT, RZ, UR5, PT, P2 ;  /* 0x00000005ff007c0c */ /* 0x000fe4000bf45320 */
[----:B------:R-:W-:Y:S02]  /*25a00*/  CS2R R10, SRZ ;  /* 0x00000000000a7805 */ /* 0x000fe4000001ff00 */
[----:B------:R-:W-:Y:S01]  /*25a10*/  ISETP.NE.U32.AND P3, PT, RZ, UR10, PT ;  /* 0x0000000aff007c0c */ /* 0x000fe2000bf65070 */
[----:B------:R-:W-:Y:S01]  /*25a20*/  STL [R1], R15 ;  /* 0x0000000f01007387 */ /* 0x000fe20000100800 */
[----:B------:R-:W-:Y:S02]  /*25a30*/  ISETP.NE.U32.AND P0, PT, RZ, UR6, PT ;  /* 0x00000006ff007c0c */ /* 0x000fe4000bf05070 */
[----:B------:R-:W-:Y:S01]  /*25a40*/  ISETP.NE.AND.EX P3, PT, RZ, UR11, PT, P3 ;  /* 0x0000000bff007c0c */ /* 0x000fe2000bf65330 */
[----:B------:R-:W-:Y:S01]  /*25a50*/  STL [R1+0xc], R14 ;  /* 0x00000c0e01007387 */ /* 0x000fe20000100800 */
[----:B------:R-:W-:-:S02]  /*25a60*/  ISETP.NE.U32.AND P1, PT, RZ, UR8, PT ;  /* 0x00000008ff007c0c */ /* 0x000fc4000bf25070 */
[C---:B--2---:R-:W-:Y:S02]  /*25a70*/  IADD3 R2, P4, R15.reuse, UR4, RZ ;  /* 0x000000040f027c10 */ /* 0x044fe4000ff9e0ff */
[----:B------:R-:W-:Y:S02]  /*25a80*/  ISETP.NE.AND.EX P0, PT, RZ, UR7, PT, P0 ;  /* 0x00000007ff007c0c */ /* 0x000fe4000bf05300 */
[C---:B------:R-:W-:Y:S02]  /*25a90*/  IADD3.X R3, R14.reuse, UR5, RZ, P4, !PT ;  /* 0x000000050e037c10 */ /* 0x040fe4000a7fe4ff */
[C---:B0-----:R-:W-:Y:S02]  /*25aa0*/  IADD3 R4, P4, R15.reuse, UR8, RZ ;  /* 0x000000080f047c10 */ /* 0x041fe4000ff9e0ff */
[----:B------:R-:W-:Y:S01]  /*25ab0*/  ISETP.NE.AND.EX P1, PT, RZ, UR9, PT, P1 ;  /* 0x00000009ff007c0c */ /* 0x000fe2000bf25310 */
[----:B------:R-:W2:Y:S01]  /*25ac0*/  @P2 LDG.E R8, desc[UR60][R2.64] ;  /* 0x0000003c02082981 */ /* 0x000ea2000c1e1900 */
[----:B-1----:R-:W-:Y:S01]  /*25ad0*/  IADD3.X R5, R14, UR9, RZ, P4, !PT ;  /* 0x000000090e057c10 */ /* 0x002fe2000a7fe4ff */
[----:B------:R-:W-:Y:S01]  /*25ae0*/  ULDC UR4, c[0x0][0x288] ;  /* 0x0000a20000047ab9 */ /* 0x000fe20000000800 */
[----:B------:R-:W-:-:S02]  /*25af0*/  IADD3 R6, P5, R15, UR6, RZ ;  /* 0x000000060f067c10 */ /* 0x000fc4000ffbe0ff */
[----:B------:R-:W-:Y:S01]  /*25b00*/  MOV R12, UR4 ;  /* 0x00000004000c7c02 */ /* 0x000fe20008000f00 */
[----:B------:R-:W-:Y:S01]  /*25b10*/  ULDC.64 UR4, c[0x0][0x418] ;  /* 0x0001060000047ab9 */ /* 0x000fe20000000a00 */
[----:B------:R-:W-:-:S05]  /*25b20*/  IADD3.X R7, R14, UR7, RZ, P5, !PT ;  /* 0x000000070e077c10 */ /* 0x000fca000affe4ff */
[----:B------:R0:W5:Y:S04]  /*25b30*/  @P0 LDG.E R11, desc[UR60][R6.64] ;  /* 0x0000003c060b0981 */ /* 0x000168000c1e1900 */
[----:B------:R0:W5:Y:S04]  /*25b40*/  @P1 LDG.E R10, desc[UR60][R4.64] ;  /* 0x0000003c040a1981 */ /* 0x000168000c1e1900 */
[----:B--2---:R1:W-:Y:S02]  /*25b50*/  STL [R1+0x3c], R8 ;  /* 0x00003c0801007387 */ /* 0x0043e40000100800 */
[----:B-1----:R-:W-:-:S04]  /*25b60*/  @P3 IADD3 R8, P4, R15, UR10, RZ ;  /* 0x0000000a0f083c10 */ /* 0x002fc8000ff9e0ff */
[----:B------:R-:W-:-:S05]  /*25b70*/  @P3 IADD3.X R9, R14, UR11, RZ, P4, !PT ;  /* 0x0000000b0e093c10 */ /* 0x000fca000a7fe4ff */
[----:B------:R-:W2:Y:S01]  /*25b80*/  @P3 LDG.E R12, desc[UR60][R8.64] ;  /* 0x0000003c080c3981 */ /* 0x000ea2000c1e1900 */
[----:B------:R-:W-:-:S03]  /*25b90*/  UISETP.NE.U32.AND UP0, UPT, UR4, URZ, UPT ;  /* 0x0000003f0400728c */ /* 0x000fc6000bf05070 */
[----:B------:R-:W-:Y:S01]  /*25ba0*/  ULDC UR4, c[0x0][0x424] ;  /* 0x0001090000047ab9 */ /* 0x000fe20000000800 */
[----:B------:R-:W-:-:S03]  /*25bb0*/  UISETP.NE.AND.EX UP0, UPT, UR5, URZ, UPT, UP0 ;  /* 0x0000003f0500728c */ /* 0x000fc6000bf05300 */
[----:B------:R-:W-:Y:S01]  /*25bc0*/  ULDC UR5, c[0x0][0x2f0] ;  /* 0x0000bc0000057ab9 */ /* 0x000fe20000000800 */
[----:B------:R-:W-:Y:S01]  /*25bd0*/  USEL UR4, UR4, 0x1, UP0 ;  /* 0x0000000104047887 */ /* 0x000fe20008000000 */
[----:B--2---:R0:W-:Y:S04]  /*25be0*/  STL [R1+0x40], R12 ;  /* 0x0000400c01007387 */ /* 0x0041e80000100800 */
[----:B------:R0:W5:Y:S01]  /*25bf0*/  LDL R13, [R1+0x40] ;  /* 0x00004000010d7983 */ /* 0x0001620000100800 */
[----:B------:R-:W-:-:S03]  /*25c00*/  UIMAD UR4, UR4, UR5, URZ ;  /* 0x00000005040472a4 */ /* 0x000fc6000f8e023f */
[----:B------:R-:W-:Y:S02]  /*25c10*/  ULDC UR5, c[0x0][0x348] ;  /* 0x0000d20000057ab9 */ /* 0x000fe40000000800 */
[----:B------:R-:W-:Y:S02]  /*25c20*/  IMAD.U32 R8, RZ, RZ, UR5 ;  /* 0x00000005ff087e24 */ /* 0x000fe4000f8e00ff */
[----:B------:R-:W-:Y:S01]  /*25c30*/  IMAD.U32 R9, RZ, RZ, UR4 ;  /* 0x00000004ff097e24 */ /* 0x000fe2000f8e00ff */
[----:B0-----:R-:W-:Y:S06]  /*25c40*/  @P3 BRA `(.L_x_2975) ;  /* 0x0000000000143947 */ /* 0x001fec0003800000 */
[----:B------:R-:W-:Y:S05]  /*25c50*/  @!P2 BRA `(.L_x_2975) ;  /* 0x000000000010a947 */ /* 0x000fea0003800000 */
[----:B------:R-:W2:Y:S04]  /*25c60*/  LDG.E R12, desc[UR60][R2.64] ;  /* 0x0000003c020c7981 */ /* 0x000ea8000c1e1900 */
[----:B------:R-:W2:Y:S02]  /*25c70*/  LDG.E R2, desc[UR60][R2.64+0x4] ;  /* 0x0000043c02027981 */ /* 0x000ea4000c1e1900 */
[----:B--2--5:R-:W-:-:S05]  /*25c80*/  IMAD.IADD R13, R2, 0x1, -R12 ;  /* 0x00000001020d7824 */ /* 0x024fca00078e0a0c */
[----:B------:R0:W-:Y:S02]  /*25c90*/  STL [R1+0x40], R13 ;  /* 0x0000400d01007387 */ /* 0x0001e40000100800 */
.L_x_2975:
[----:B------:R-:W2:Y:S01]  /*25ca0*/  LDL R12, [R1+0x30] ;  /* 0x00003000010c7983 */ /* 0x000ea20000100800 */
[----:B-----5:R-:W-:Y:S01]  /*25cb0*/  IMAD.IADD R2, R11, 0x1, R0 ;  /* 0x000000010b027824 */ /* 0x020fe200078e0200 */
[----:B------:R-:W-:Y:S02]  /*25cc0*/  ULDC.64 UR4, c[0x0][0xa20] ;  /* 0x0002880000047ab9 */ /* 0x000fe40000000a00 */
[----:B------:R-:W-:Y:S02]  /*25cd0*/  ISETP.NE.U32.AND P2, PT, RZ, UR4, PT ;  /* 0x00000004ff007c0c */ /* 0x000fe4000bf45070 */
[----:B------:R1:W-:Y:S02]  /*25ce0*/  STL [R1+0x18], R2 ;  /* 0x0000180201007387 */ /* 0x0003e40000100800 */
[----:B------:R-:W-:Y:S02]  /*25cf0*/  ISETP.NE.AND.EX P2, PT, RZ, UR5, PT, P2 ;  /* 0x00000005ff007c0c */ /* 0x000fe4000bf45320 */
[----:B--2---:R1:W-:Y:S11]  /*25d00*/  STL [R1+0x10], R12 ;  /* 0x0000100c01007387 */ /* 0x0043f60000100800 */
[----:B------:R-:W-:Y:S05]  /*25d10*/  @!P2 BRA `(.L_x_2976) ;  /* 0x000000000010a947 */ /* 0x000fea0003800000 */
[----:B-1----:R-:W-:-:S04]  /*25d20*/  IADD3 R2, P0, R15, UR4, RZ ;  /* 0x000000040f027c10 */ /* 0x002fc8000ff1e0ff */
[----:B------:R-:W-:-:S05]  /*25d30*/  IADD3.X R3, R14, UR5, RZ, P0, !PT ;  /* 0x000000050e037c10 */ /* 0x000fca00087fe4ff */
[----:B------:R1:W5:Y:S01]  /*25d40*/  LDG.E R9, desc[UR60][R2.64] ;  /* 0x0000003c02097981 */ /* 0x000362000c1e1900 */
[----:B------:R-:W-:Y:S05]  /*25d50*/  BRA `(.L_x_2977) ;  /* 0x0000000000107947 */ /* 0x000fea0003800000 */
.L_x_2976:
[----:B------:R-:W-:Y:S05]  /*25d60*/  @!P0 BRA `(.L_x_2977) ;  /* 0x00000000000c8947 */ /* 0x000fea0003800000 */
[----:B------:R-:W2:Y:S04]  /*25d70*/  LDG.E R9, desc[UR60][R6.64] ;  /* 0x0000003c06097981 */ /* 0x000ea8000c1e1900 */
[----:B------:R-:W2:Y:S02]  /*25d80*/  LDG.E R6, desc[UR60][R6.64+0x4] ;  /* 0x0000043c06067981 */ /* 0x000ea4000c1e1900 */
[----:B--2---:R-:W-:-:S07]  /*25d90*/  IADD3 R9, -R9, R6, RZ ;  /* 0x0000000609097210 */ /* 0x004fce0007ffe1ff */
.L_x_2977:
[----:B-1----:R-:W2:Y:S01]  /*25da0*/  @P1 LDG.E R2, desc[UR60][R4.64] ;  /* 0x0000003c04021981 */ /* 0x002ea2000c1e1900 */
[----:B------:R-:W1:Y:S03]  /*25db0*/  LDC R3, c[0x0][0x448] ;  /* 0x00011200ff037b82 */ /* 0x000e660000000800 */
[----:B------:R-:W2:Y:S01]  /*25dc0*/  @P1 LDG.E R4, desc[UR60][R4.64+0x4] ;  /* 0x0000043c04041981 */ /* 0x000ea2000c1e1900 */
[----:B-----5:R-:W-:Y:S01]  /*25dd0*/  IMAD.IADD R0, R9, 0x1, -R0 ;  /* 0x0000000109007824 */ /* 0x020fe200078e0a00 */
[----:B------:R-:W-:Y:S01]  /*25de0*/  BSSY B0, `(.L_x_2978) ;  /* 0x000017a000007945 */ /* 0x000fe20003800000 */
[----:B-1----:R-:W-:-:S13]  /*25df0*/  ISETP.NE.AND P0, PT, R3, 0x1, PT ;  /* 0x000000010300780c */ /* 0x002fda0003f05270 */
[----:B------:R-:W1:Y:S01]  /*25e00*/  @P0 LDC R3, c[0x0][0x44c] ;  /* 0x00011300ff030b82 */ /* 0x000e620000000800 */
[----:B--2---:R-:W-:-:S07]  /*25e10*/  @P1 IMAD.IADD R8, R4, 0x1, -R2 ;  /* 0x0000000104081824 */ /* 0x004fce00078e0a02 */
[----:B------:R-:W2:Y:S01]  /*25e20*/  @P0 LDC R4, c[0x0][0x450] ;  /* 0x00011400ff040b82 */ /* 0x000ea20000000800 */
[----:B------:R-:W-:-:S04]  /*25e30*/  IMAD.SHL.U32 R2, R17, 0x80, RZ ;  /* 0x0000008011027824 */ /* 0x000fc800078e00ff */
[----:B------:R-:W-:-:S04]  /*25e40*/  VIADD R2, R2, 0x7f ;  /* 0x0000007f02027836 */ /* 0x000fc80000000000 */
[----:B-1----:R-:W-:Y:S01]  /*25e50*/  @P0 IMAD.HI.U32 R3, R2, R3, RZ ;  /* 0x0000000302030227 */ /* 0x002fe200078e00ff */
[----:B------:R-:W-:-:S03]  /*25e60*/  MOV R5, R2 ;  /* 0x0000000200057202 */ /* 0x000fc60000000f00 */
[----:B------:R-:W-:Y:S01]  /*25e70*/  IMAD.MOV.U32 R2, RZ, RZ, RZ ;  /* 0x000000ffff027224 */ /* 0x000fe200078e00ff */
[----:B--2---:R-:W-:Y:S01]  /*25e80*/  @P0 SHF.R.U32.HI R5, RZ, R4, R3 ;  /* 0x00000004ff050219 */ /* 0x004fe20000011603 */
[----:B------:R-:W-:-:S04]  /*25e90*/  IMAD.IADD R4, R0, 0x1, R8 ;  /* 0x0000000100047824 */ /* 0x000fc800078e0208 */
[C---:B------:R-:W-:Y:S01]  /*25ea0*/  VIADD R3, R4.reuse, 0x6f ;  /* 0x0000006f04037836 */ /* 0x040fe20000000000 */
[----:B------:R-:W-:-:S03]  /*25eb0*/  IADD3 R21, R4, 0x70, -R13 ;  /* 0x0000007004157810 */ /* 0x000fc60007ffe80d */
[----:B------:R-:W-:-:S04]  /*25ec0*/  IMAD.HI R6, R3, -0x6db6db6d, R2 ;  /* 0x9249249303067827 */ /* 0x000fc800078e0202 */
[----:B------:R-:W-:Y:S01]  /*25ed0*/  IMAD.IADD R3, R21, 0x1, R5 ;  /* 0x0000000115037824 */ /* 0x000fe200078e0205 */
[----:B------:R-:W-:-:S03]  /*25ee0*/  SHF.R.U32.HI R20, RZ, 0x1f, R6 ;  /* 0x0000001fff147819 */ /* 0x000fc60000011606 */
[----:B------:R-:W-:Y:S01]  /*25ef0*/  IMAD.HI R2, R3, -0x6db6db6d, R2 ;  /* 0x9249249303027827 */ /* 0x000fe200078e0202 */
[----:B------:R-:W-:-:S04]  /*25f00*/  LEA.HI.SX32 R20, R6, R20, 0x1a ;  /* 0x0000001406147211 */ /* 0x000fc800078fd2ff */
[----:B------:R-:W-:-:S04]  /*25f10*/  SHF.R.U32.HI R3, RZ, 0x1f, R2 ;  /* 0x0000001fff037819 */ /* 0x000fc80000011602 */
[----:B------:R-:W-:-:S04]  /*25f20*/  LEA.HI.SX32 R2, R2, R3, 0x1a ;  /* 0x0000000302027211 */ /* 0x000fc800078fd2ff */
[----:B------:R-:W-:-:S05]  /*25f30*/  VIMNMX R2, R20, R2, PT ;  /* 0x0000000214027248 */ /* 0x000fca0003fe0100 */
[----:B------:R-:W-:Y:S01]  /*25f40*/  IMAD R2, R2, 0x70, -R0 ;  /* 0x0000007002027824 */ /* 0x000fe200078e0a00 */
[----:B------:R-:W-:-:S04]  /*25f50*/  IADD3 R0, -R0, RZ, RZ ;  /* 0x000000ff00007210 */ /* 0x000fc80007ffe1ff */
[----:B------:R-:W-:Y:S02]  /*25f60*/  VIMNMX R4, R2, R8, PT ;  /* 0x0000000802047248 */ /* 0x000fe40003fe0100 */
[----:B------:R-:W-:-:S04]  /*25f70*/  VIMNMX R0, RZ, R0, !PT ;  /* 0x00000000ff007248 */ /* 0x000fc80007fe0100 */
[----:B------:R-:W-:Y:S02]  /*25f80*/  ISETP.GT.AND P0, PT, R4, R0, PT ;  /* 0x000000000400720c */ /* 0x000fe40003f04270 */
[----:B------:R-:W-:-:S05]  /*25f90*/  SHF.R.U32.HI R2, RZ, 0x4, R0 ;  /* 0x00000004ff027819 */ /* 0x000fca0000011600 */
[----:B------:R-:W-:-:S04]  /*25fa0*/  IMAD.WIDE.U32 R2, R2, 0x24924925, RZ ;  /* 0x2492492502027825 */ /* 0x000fc800078e00ff */
[----:B------:R-:W-:Y:S02]  /*25fb0*/  IMAD.MOV.U32 R2, RZ, RZ, R3 ;  /* 0x000000ffff027224 */ /* 0x000fe400078e0003 */
[----:B------:R-:W-:Y:S02]  /*25fc0*/  @P0 VIADD R5, R4, 0x6f ;  /* 0x0000006f04050836 */ /* 0x000fe40000000000 */
[----:B------:R-:W-:Y:S02]  /*25fd0*/  @P0 IMAD.MOV.U32 R4, RZ, RZ, RZ ;  /* 0x000000ffff040224 */ /* 0x000fe400078e00ff */
[----:B------:R-:W-:Y:S02]  /*25fe0*/  IMAD.MOV.U32 R8, RZ, RZ, R2 ;  /* 0x000000ffff087224 */ /* 0x000fe400078e0002 */
[----:B------:R-:W-:-:S05]  /*25ff0*/  @P0 IMAD.HI R4, R5, -0x6db6db6d, R4 ;  /* 0x9249249305040827 */ /* 0x000fca00078e0204 */
        /* <DEDUP_REMOVED lines=12> */
.L_x_3163:
[----:B--2---:R-:W-:Y:S02]  /*260c0*/  ISETP.NE.AND P0, PT, R14, RZ, PT ;  /* 0x000000ff0e00720c */ /* 0x004fe40003f05270 */
[----:B------:R-:W-:-:S11]  /*260d0*/  PLOP3.LUT P6, PT, PT, PT, PT, 0x8, 0x0 ;  /* 0x000000000000781c */ /* 0x000fd60003fce170 */
[----:B------:R-:W-:Y:S05]  /*260e0*/  @P0 BRA `(.L_x_2981) ;  /* 0x00000000000c0947 */ /* 0x000fea0003800000 */
[----:B------:R-:W-:-:S03]  /*260f0*/  UMOV UR4, 0xffffffff ;  /* 0xffffffff00047882 */ /* 0x000fc60000000000 */
[----:B------:R-:W-:Y:S05]  /*26100*/  BRA.DIV UR4, `(.L_x_2982) ;  /* 0x0000007a04307947 */ /* 0x000fea000b800000 */
[----:B------:R-:W-:-:S13]  /*26110*/  ELECT P6, URZ, PT ;  /* 0x00000000003f782f */ /* 0x000fda00038c0000 */
.L_x_2981:
[----:B-1----:R-:W2:Y:S04]  /*26120*/  LDL R3, [R1+0x50] ;  /* 0x0000500001037983 */ /* 0x002ea80000100800 */
[----:B------:R-:W3:Y:S01]  /*26130*/  LDL R5, [R1+0x4] ;  /* 0x0000040001057983 */ /* 0x000ee20000100800 */
[----:B------:R-:W-:Y:S01]  /*26140*/  BSSY B1, `(.L_x_2983) ;  /* 0x0000008000017945 */ /* 0x000fe20003800000 */
[----:B--2---:R-:W-:-:S04]  /*26150*/  IADD3 R3, R3, 0x1, RZ ;  /* 0x0000000103037810 */ /* 0x004fc80007ffe0ff */
[----:B------:R-:W-:-:S04]  /*26160*/  LEA.HI R4, R3, R3, RZ, 0x1 ;  /* 0x0000000303047211 */ /* 0x000fc800078f08ff */
[----:B------:R-:W-:-:S05]  /*26170*/  LOP3.LUT R4, R4, 0xfffffffe, RZ, 0xc0, !PT ;  /* 0xfffffffe04047812 */ /* 0x000fca00078ec0ff */
[----:B------:R-:W-:-:S05]  /*26180*/  IMAD.IADD R3, R3, 0x1, -R4 ;  /* 0x0000000103037824 */ /* 0x000fca00078e0a04 */
[----:B------:R-:W-:-:S04]  /*26190*/  SHF.L.U32 R3, R3, 0x1f, RZ ;  /* 0x0000001f03037819 */ /* 0x000fc800000006ff */
[----:B---3--:R-:W1:Y:S02]  /*261a0*/  SYNCS.PHASECHK.TRANS64.TRYWAIT P0, [R5+URZ+0x36820], R3 ;  /* 0x03682003050075a7 */ /* 0x008e64000800017f */
[----:B-1----:R-:W-:Y:S05]  /*261b0*/  @!P0 BRA `(.L_x_2984) ;  /* 0x0000007800248947 */ /* 0x002fea0003800000 */
.L_x_3166:
[----:B------:R-:W-:Y:S05]  /*261c0*/  BSYNC B1 ;  /* 0x0000000000017941 */ /* 0x000fea0003800000 */
.L_x_2983:
        /* <DEDUP_REMOVED lines=13> */
.L_x_3167:
[----:B------:R-:W-:Y:S05]  /*262a0*/  BSYNC B2 ;  /* 0x0000000000027941 */ /* 0x000fea0003800000 */
.L_x_2987:
        /* <DEDUP_REMOVED lines=9> */
.L_x_2990:
[----:B------:R-:W-:Y:S05]  /*26340*/  BSYNC B2 ;  /* 0x0000000000027941 */ /* 0x000fea0003800000 */
.L_x_2989:
        /* <DEDUP_REMOVED lines=14> */
.L_x_2991:
        /* <DEDUP_REMOVED lines=16> */
.L_x_2992:
        /* <DEDUP_REMOVED lines=16> */
.L_x_2993:
        /* <DEDUP_REMOVED lines=13> */
.L_x_3168:
[----:B------:R-:W-:Y:S05]  /*26700*/  BSYNC B2 ;  /* 0x0000000000027941 */ /* 0x000fea0003800000 */
.L_x_2994:
        /* <DEDUP_REMOVED lines=11> */
.L_x_2997:
[----:B------:R-:W-:Y:S05]  /*267c0*/  BSYNC B2 ;  /* 0x0000000000027941 */ /* 0x000fea0003800000 */
.L_x_2996:
[----:B------:R-:W-:Y:S01]  /*267d0*/  R2UR UR10, R15 ;  /* 0x000000000f0a72ca */ /* 0x000fe200000e0000 */
[----:B------:R-:W-:Y:S01]  /*267e0*/  UIADD3 UR4, UP0, UR36, 0x670, URZ ;  /* 0x0000067024047890 */ /* 0x000fe2000ff1e03f */
[----:B------:R-:W-:Y:S01]  /*267f0*/  R2UR UR6, R12 ;  /* 0x000000000c0672ca */ /* 0x000fe200000e0000 */
[----:B------:R-:W-:Y:S01]  /*26800*/  VIADD R3, R5, 0x400 ;  /* 0x0000040005037836 */ /* 0x000fe20000000000 */
[----:B------:R-:W-:Y:S01]  /*26810*/  R2UR UR7, R13 ;  /* 0x000000000d0772ca */ /* 0x000fe200000e0000 */
[----:B------:R-:W-:Y:S01]  /*26820*/  UIADD3.X UR5, URZ, UR37, URZ, UP0, !UPT ;  /* 0x000000253f057290 */ /* 0x000fe200087fe43f */
[----:B------:R-:W-:Y:S02]  /*26830*/  PLOP3.LUT P0, PT, PT, PT, PT, 0x80, 0x0 ;  /* 0x000000000000781c */ /* 0x000fe40003f0f070 */
[----:B-12---:R-:W-:-:S11]  /*26840*/  IADD3 R6, R6, 0x368b0, RZ ;  /* 0x000368b006067810 */ /* 0x006fd60007ffe0ff */
.L_x_2998:
        /* <DEDUP_REMOVED lines=15> */
.L_x_2999:
        /* <DEDUP_REMOVED lines=15> */
.L_x_3000:
        /* <DEDUP_REMOVED lines=10> */
.L_x_2986:
[----:B------:R-:W-:Y:S05]  /*26ad0*/  BSYNC B1 ;  /* 0x0000000000017941 */ /* 0x000fea0003800000 */
.L_x_2985:
[----:B-1----:R-:W2:Y:S04]  /*26ae0*/  LDL.LU R3, [R1+0x1c] ;  /* 0x00001c0001037983 */ /* 0x002ea80000300800 */
[----:B------:R-:W3:Y:S01]  /*26af0*/  LDL.LU R7, [R1+0x24] ;  /* 0x0000240001077983 */ /* 0x000ee20000300800 */
[----:B------:R-:W-:Y:S02]  /*26b00*/  IADD3 R8, R8, -0x2, RZ ;  /* 0xfffffffe08087810 */ /* 0x000fe40007ffe0ff */
[----:B------:R-:W-:Y:S02]  /*26b10*/  PLOP3.LUT P0, PT, PT, PT, PT, 0x8, 0x0 ;  /* 0x000000000000781c */ /* 0x000fe40003f0e170 */
        /* <DEDUP_REMOVED lines=9> */
.L_x_3017:
        /* <DEDUP_REMOVED lines=14> */
.L_x_3169:
[----:B------:R-:W-:Y:S05]  /*26c90*/  BSYNC B2 ;  /* 0x0000000000027941 */ /* 0x000fea0003800000 */
.L_x_3003:
        /* <DEDUP_REMOVED lines=9> */
.L_x_3006:
[----:B------:R-:W-:Y:S05]  /*26d30*/  BSYNC B2 ;  /* 0x0000000000027941 */ /* 0x000fea0003800000 */
.L_x_3005:
        /* <DEDUP_REMOVED lines=13> */
.L_x_3007:
        /* <DEDUP_REMOVED lines=16> */
.L_x_3008:
        /* <DEDUP_REMOVED lines=16> */
.L_x_3009:
        /* <DEDUP_REMOVED lines=13> */
.L_x_3170:
[----:B------:R-:W-:Y:S05]  /*270e0*/  BSYNC B2 ;  /* 0x0000000000027941 */ /* 0x000fea0003800000 */
.L_x_3010:
[----:B------:R-:W-:Y:S01]  /*270f0*/  BSSY B2, `(.L_x_3012) ;  /* 0x000000b000027945 */ /* 0x000fe20003800000 */
[----:B------:R-:W-:Y:S01]  /*27100*/  MOV R12, 0x0 ;  /* 0x00000000000c7802 */ /* 0x000fe20000000f00 */
[----:B0-----:R-:W-:Y:S02]  /*27110*/  IMAD.MOV.U32 R13, RZ, RZ, 0x12f00000 ;  /* 0x12f00000ff0d7424 */ /* 0x001fe400078e00ff */
[----:B------:R-:W-:Y:S05]  /*27120*/  @P2 BRA `(.L_x_3013) ;  /* 0x00000000001c2947 */ /* 0x000fea0003800000 */
[----:B------:R-:W0:Y:S01]  /*27130*/  S2R R9, SR_TID.X ;  /* 0x0000000000097919 */ /* 0x000e220000002100 */
[----:B------:R-:W-:-:S04]  /*27140*/  IMAD.MOV.U32 R3, RZ, RZ, 0xa800 ;  /* 0x0000a800ff037424 */ /* 0x000fc800078e00ff */
[----:B------:R3:W-:Y:S01]  /*27150*/  SYNCS.ARRIVE.TRANS64 RZ, [R7+URZ+0x368b0], R3 ;  /* 0x0368b00307ff79a7 */ /* 0x0007e2000800003f */
[----:B0-----:R-:W-:-:S04]  /*27160*/  LOP3.LUT R9, R9, 0x1f, RZ, 0xc0, !PT ;  /* 0x0000001f09097812 */ /* 0x001fc800078ec0ff */
[----:B------:R-:W-:-:S13]  /*27170*/  ISETP.NE.AND P1, PT, R9, RZ, PT ;  /* 0x000000ff0900720c */ /* 0x000fda0003f25270 */
[----:B---3--:R-:W-:Y:S05]  /*27180*/  @!P1 BRA `(.L_x_3013) ;  /* 0x0000000000049947 */ /* 0x008fea0003800000 */
[----:B------:R-:W-:Y:S01]  /*27190*/  BPT.TRAP 0x1 ;  /* 0x000000040000795c */ /* 0x000fe20000300000 */
.L_x_3013:
[----:B------:R-:W-:Y:S05]  /*271a0*/  BSYNC B2 ;  /* 0x0000000000027941 */ /* 0x000fea0003800000 */
.L_x_3012:
        /* <DEDUP_REMOVED lines=8> */
.L_x_3014:
        /* <DEDUP_REMOVED lines=15> */
.L_x_3015:
        /* <DEDUP_REMOVED lines=15> */
.L_x_3016:
        /* <DEDUP_REMOVED lines=10> */
.L_x_3002:
[----:B------:R-:W-:Y:S05]  /*274b0*/  BSYNC B1 ;  /* 0x0000000000017941 */ /* 0x000fea0003800000 */
.L_x_3001:
        /* <DEDUP_REMOVED lines=12> */
.L_x_2979:
[----:B------:R-:W-:Y:S05]  /*27580*/  BSYNC B0 ;  /* 0x0000000000007941 */ /* 0x000fea0003800000 */
.L_x_2978:
[----:B------:R-:W3:Y:S01]  /*27590*/  LDC R0, c[0x0][0x448] ;  /* 0x00011200ff007b82 */ /* 0x000ee20000000800 */
[----:B------:R-:W-:Y:S05]  /*275a0*/  @!P0 WARPSYNC.ALL ;  /* 0x0000000000008948 */ /* 0x000fea0003800000 */
[----:B------:R-:W-:Y:S02]  /*275b0*/  BSSY B7, `(.L_x_3018) ;  /* 0x000047e000077945 */ /* 0x000fe40003800000 */
[----:B------:R-:W-:Y:S01]  /*275c0*/  @!P0 BAR.SYNC.DEFER_BLOCKING 0xc, 0x180 ;  /* 0x0306000000008b1d */ /* 0x000fe20000010000 */
[----:B---3--:R-:W-:Y:S02]  /*275d0*/  ISETP.NE.AND P1, PT, R0, 0x1, PT ;  /* 0x000000010000780c */ /* 0x008fe40003f25270 */
[----:B------:R-:W-:-:S11]  /*275e0*/  LEA R0, R17, 0x7f, 0x7 ;  /* 0x0000007f11007811 */ /* 0x000fd600078e38ff */
[----:B------:R-:W3:Y:S08]  /*275f0*/  @P1 LDC R2, c[0x0][0x44c] ;  /* 0x00011300ff021b82 */ /* 0x000ef00000000800 */
[----:B-12---:R-:W1:Y:S01]  /*27600*/  @P1 LDC R3, c[0x0][0x450] ;  /* 0x00011400ff031b82 */ /* 0x006e620000000800 */
[----:B---3--:R-:W-:-:S05]  /*27610*/  @P1 IMAD.HI.U32 R2, R0, R2, RZ ;  /* 0x0000000200021227 */ /* 0x008fca00078e00ff */
[----:B-1----:R-:W-:Y:S02]  /*27620*/  @P1 SHF.R.U32.HI R0, RZ, R3, R2 ;  /* 0x00000003ff001219 */ /* 0x002fe40000011602 */
[----:B------:R-:W-:-:S03]  /*27630*/  MOV R2, RZ ;  /* 0x000000ff00027202 */ /* 0x000fc60000000f00 */
[----:B------:R-:W-:-:S04]  /*27640*/  IMAD.IADD R3, R21, 0x1, R0 ;  /* 0x0000000115037824 */ /* 0x000fc800078e0200 */
[----:B------:R-:W-:-:S05]  /*27650*/  IMAD.HI R2, R3, -0x6db6db6d, R2 ;  /* 0x9249249303027827 */ /* 0x000fca00078e0202 */
[----:B------:R-:W-:-:S04]  /*27660*/  SHF.R.U32.HI R0, RZ, 0x1f, R2 ;  /* 0x0000001fff007819 */ /* 0x000fc80000011602 */
[----:B------:R-:W-:-:S04]  /*27670*/  LEA.HI.SX32 R2, R2, R0, 0x1a ;  /* 0x0000000002027211 */ /* 0x000fc800078fd2ff */
[----:B------:R-:W-:-:S04]  /*27680*/  VIMNMX R4, R20, R2, PT ;  /* 0x0000000214047248 */ /* 0x000fc80003fe0100 */
[----:B------:R-:W-:Y:S01]  /*27690*/  ISETP.GT.AND P0, PT, R4, RZ, PT ;  /* 0x000000ff0400720c */ /* 0x000fe20003f04270 */
        /* <DEDUP_REMOVED lines=19> */
.L_x_3019:
        /* <DEDUP_REMOVED lines=12> */
[----:B------:R-:W-:Y:S01]  /*27890*/  IMAD.U32 R5, RZ, RZ, UR7 ;  /* 0x00000007ff057e24 */ /* 0x000fe2000f8e00ff */
[----:B0-----:R-:W-:Y:S01]  /*278a0*/  MOV R13, RZ ;  /* 0x000000ff000d7202 */ /* 0x001fe20000000f00 */
[----:B------:R-:W-:Y:S02]  /*278b0*/  IMAD.U32 R6, RZ, RZ, UR8 ;  /* 0x00000008ff067e24 */ /* 0x000fe4000f8e00ff */
[----:B------:R-:W-:-:S02]  /*278c0*/  IMAD.U32 R10, RZ, RZ, UR4 ;  /* 0x00000004ff0a7e24 */ /* 0x000fc4000f8e00ff */
[----:B------:R-:W-:Y:S02]  /*278d0*/  IMAD.U32 R11, RZ, RZ, UR5 ;  /* 0x00000005ff0b7e24 */ /* 0x000fe4000f8e00ff */
[----:B------:R-:W-:Y:S02]  /*278e0*/  IMAD.MOV.U32 R8, RZ, RZ, 0x70 ;  /* 0x00000070ff087424 */ /* 0x000fe400078e00ff */
[----:B------:R-:W-:-:S07]  /*278f0*/  IMAD.MOV.U32 R12, RZ, RZ, 0x1 ;  /* 0x00000001ff0c7424 */ /* 0x000fce00078e00ff */
[----:B------:R-:W-:-:S07]  /*27900*/  LEPC R20, `(.L_x_3022) ;  /* 0x000000001014794e */ /* 0x000fce0000000000 */
[----:B-1----:R-:W-:Y:S05]  /*27910*/  CALL.ABS.NOINC R2 ;  /* 0x0000000002007343 */ /* 0x002fea0003c00000 */
.L_x_3022:
[----:B------:R-:W-:Y:S05]  /*27920*/  BSYNC B6 ;  /* 0x0000000000067941 */ /* 0x000fea0003800000 */
.L_x_3021:
        /* <DEDUP_REMOVED lines=13> */
[----:B0-----:R-:W-:Y:S01]  /*27a00*/  MOV R13, RZ ;  /* 0x000000ff000d7202 */ /* 0x001fe20000000f00 */
[----:B------:R-:W-:Y:S02]  /*27a10*/  IMAD.U32 R6, RZ, RZ, UR8 ;  /* 0x00000008ff067e24 */ /* 0x000fe4000f8e00ff */
[----:B------:R-:W-:-:S02]  /*27a20*/  IMAD.U32 R10, RZ, RZ, UR4 ;  /* 0x00000004ff0a7e24 */ /* 0x000fc4000f8e00ff */
[----:B------:R-:W-:Y:S02]  /*27a30*/  IMAD.U32 R11, RZ, RZ, UR5 ;  /* 0x00000005ff0b7e24 */ /* 0x000fe4000f8e00ff */
[----:B------:R-:W-:Y:S02]  /*27a40*/  IMAD.MOV.U32 R8, RZ, RZ, 0x70 ;  /* 0x00000070ff087424 */ /* 0x000fe400078e00ff */
[----:B-1----:R-:W-:-:S07]  /*27a50*/  IMAD.MOV.U32 R12, RZ, RZ, 0x1 ;  /* 0x00000001ff0c7424 */ /* 0x002fce00078e00ff */
[----:B------:R-:W-:-:S07]  /*27a60*/  LEPC R20, `(.L_x_3025) ;  /* 0x000000001014794e */ /* 0x000fce0000000000 */
[----:B--2---:R-:W-:Y:S05]  /*27a70*/  CALL.ABS.NOINC R2 ;  /* 0x0000000002007343 */ /* 0x004fea0003c00000 */
.L_x_3025:
[----:B------:R-:W-:Y:S01]  /*27a80*/  MOV R2, 0x0 ;  /* 0x0000000000027802 */ /* 0x000fe20000000f00 */
[----:B------:R-:W-:Y:S01]  /*27a90*/  ULDC.64 UR4, c[0x4][0xa8] ;  /* 0x01002a0000047ab9 */ /* 0x000fe20000000a00 */
[----:B------:R-:W-:Y:S01]  /*27aa0*/  ULDC.64 UR6, c[0x4][0xb0] ;  /* 0x01002c0000067ab9 */ /* 0x000fe20000000a00 */
[----:B------:R-:W-:Y:S01]  /*27ab0*/  ULDC.64 UR8, c[0x4][0x18] ;  /* 0x0100060000087ab9 */ /* 0x000fe20000000a00 */
[----:B------:R-:W-:Y:S01]  /*27ac0*/  IMAD.U32 R4, RZ, RZ, UR4 ;  /* 0x00000004ff047e24 */ /* 0x000fe2000f8e00ff */
[----:B------:R-:W-:Y:S01]  /*27ad0*/  MOV R10, UR8 ;  /* 0x00000008000a7c02 */ /* 0x000fe20008000f00 */
[----:B------:R-:W0:Y:S01]  /*27ae0*/  LDC.64 R2, c[0x4][R2] ;  /* 0x0100000002027b82 */ /* 0x000e220000000a00 */
[----:B------:R-:W-:Y:S02]  /*27af0*/  IMAD.U32 R5, RZ, RZ, UR5 ;  /* 0x00000005ff057e24 */ /* 0x000fe4000f8e00ff */
[----:B------:R-:W-:Y:S02]  /*27b00*/  IMAD.U32 R6, RZ, RZ, UR6 ;  /* 0x00000006ff067e24 */ /* 0x000fe4000f8e00ff */
[----:B------:R-:W-:-:S02]  /*27b10*/  IMAD.U32 R7, RZ, RZ, UR7 ;  /* 0x00000007ff077e24 */ /* 0x000fc4000f8e00ff */
[----:B------:R-:W-:Y:S02]  /*27b20*/  IMAD.U32 R11, RZ, RZ, UR9 ;  /* 0x00000009ff0b7e24 */ /* 0x000fe4000f8e00ff */
[----:B------:R-:W-:Y:S02]  /*27b30*/  IMAD.MOV.U32 R8, RZ, RZ, 0x70 ;  /* 0x00000070ff087424 */ /* 0x000fe400078e00ff */
[----:B------:R-:W-:Y:S02]  /*27b40*/  IMAD.MOV.U32 R12, RZ, RZ, 0x1 ;  /* 0x00000001ff0c7424 */ /* 0x000fe400078e00ff */
[----:B------:R-:W-:-:S07]  /*27b50*/  IMAD.MOV.U32 R13, RZ, RZ, RZ ;  /* 0x000000ffff0d7224 */ /* 0x000fce00078e00ff */
[----:B------:R-:W-:-:S07]  /*27b60*/  LEPC R20, `(.L_x_3024) ;  /* 0x000000001014794e */ /* 0x000fce0000000000 */
[----:B0-----:R-:W-:Y:S05]  /*27b70*/  CALL.ABS.NOINC R2 ;  /* 0x0000000002007343 */ /* 0x001fea0003c00000 */
.L_x_3024:
[----:B------:R-:W-:Y:S05]  /*27b80*/  BSYNC B6 ;  /* 0x0000000000067941 */ /* 0x000fea0003800000 */
.L_x_3023:
        /* <DEDUP_REMOVED lines=10> */
[----:B----4-:R1:W2:Y:S02]  /*27c30*/  @P0 LDG.E R7, desc[UR60][R2.64] ;  /* 0x0000003c02070981 */ /* 0x0102a4000c1e1900 */
[----:B-1----:R-:W1:Y:S01]  /*27c40*/  LDC.64 R2, c[0x0][0x418] ;  /* 0x00010600ff027b82 */ /* 0x002e620000000a00 */
[----:B-----5:R-:W-:Y:S02]  /*27c50*/  IADD3 R4, R0, -0x1, RZ ;  /* 0xffffffff00047810 */ /* 0x020fe40007ffe0ff */
[----:B--2---:R-:W-:Y:S01]  /*27c60*/  SHF.R.S32.HI R8, RZ, 0x1f, R7 ;  /* 0x0000001fff087819 */ /* 0x004fe20000011407 */
[----:B------:R2:W-:Y:S04]  /*27c70*/  @P0 STL [R1+0x10], R7 ;  /* 0x0000100701000387 */ /* 0x0005e80000100800 */
        /* <DEDUP_REMOVED lines=10> */
.L_x_3173:
[----:B-1----:R-:W3:Y:S01]  /*27d20*/  LDL.LU R5, [R1+0x20] ;  /* 0x0000200001057983 */ /* 0x002ee20000300800 */
[----:B------:R-:W-:Y:S02]  /*27d30*/  PLOP3.LUT P1, PT, PT, PT, PT, 0x8, 0x0 ;  /* 0x000000000000781c */ /* 0x000fe40003f2e170 */
[----:B--2---:R-:W-:Y:S01]  /*27d40*/  ISETP.NE.AND P0, PT, R14, RZ, PT ;  /* 0x000000ff0e00720c */ /* 0x004fe20003f05270 */
[----:B------:R1:W-:Y:S04]  /*27d50*/  STL [R1], R0 ;  /* 0x0000000001007387 */ /* 0x0003e80000100800 */
[----:B------:R1:W-:Y:S01]  /*27d60*/  STL [R1+0xc], R4 ;  /* 0x00000c0401007387 */ /* 0x0003e20000100800 */
[----:B---3--:R-:W-:-:S05]  /*27d70*/  LOP3.LUT R5, R5, 0xfffffffe, RZ, 0xc0, !PT ;  /* 0xfffffffe05057812 */ /* 0x008fca00078ec0ff */
[----:B------:R-:W-:-:S05]  /*27d80*/  @P1 LOP3.LUT R5, R5, 0x1, RZ, 0xfc, !PT ;  /* 0x0000000105051812 */ /* 0x000fca00078efcff */
[----:B------:R1:W-:Y:S01]  /*27d90*/  STL [R1+0x20], R5 ;  /* 0x0000200501007387 */ /* 0x0003e20000100800 */
[----:B------:R-:W-:Y:S05]  /*27da0*/  @P0 BRA `(.L_x_3027) ;  /* 0x0000000400500947 */ /* 0x000fea0003800000 */
[----:B------:R-:W-:-:S03]  /*27db0*/  UMOV UR4, 0xffffffff ;  /* 0xffffffff00047882 */ /* 0x000fc60000000000 */
[----:B------:R-:W-:Y:S05]  /*27dc0*/  BRA.DIV UR4, `(.L_x_3028) ;  /* 0x0000005e04bc7947 */ /* 0x000fea000b800000 */
[----:B------:R-:W-:-:S13]  /*27dd0*/  ELECT P6, URZ, PT ;  /* 0x00000000003f782f */ /* 0x000fda00038c0000 */
.L_x_3176:
[----:B------:R-:W-:Y:S05]  /*27de0*/  @!P6 BRA `(.L_x_3027) ;  /* 0x000000040040e947 */ /* 0x000fea0003800000 */
[----:B------:R-:W-:-:S04]  /*27df0*/  ISETP.NE.U32.AND P0, PT, R2, RZ, PT ;  /* 0x000000ff0200720c */ /* 0x000fc80003f05070 */
[----:B------:R-:W-:-:S13]  /*27e00*/  ISETP.NE.AND.EX P0, PT, R3, RZ, PT, P0 ;  /* 0x000000ff0300720c */ /* 0x000fda0003f05300 */
[----:B------:R-:W-:Y:S05]  /*27e10*/  @!P0 BRA `(.L_x_3029) ;  /* 0x0000000000548947 */ /* 0x000fea0003800000 */
[----:B------:R-:W2:Y:S01]  /*27e20*/  LDC R6, c[0x0][0x43c] ;  /* 0x00010f00ff067b82 */ /* 0x000ea20000000800 */
[----:B------:R-:W-:Y:S01]  /*27e30*/  IMAD.MOV.U32 R9, RZ, RZ, R4 ;  /* 0x000000ffff097224 */ /* 0x000fe200078e0004 */
[----:B------:R-:W-:-:S03]  /*27e40*/  ULDC.64 UR4, c[0x0][0x428] ;  /* 0x00010a0000047ab9 */ /* 0x000fc60000000a00 */
[----:B-1----:R-:W-:Y:S01]  /*27e50*/  IMAD.MOV.U32 R0, RZ, RZ, R9 ;  /* 0x000000ffff007224 */ /* 0x002fe200078e0009 */
[----:B--2---:R-:W-:-:S13]  /*27e60*/  ISETP.NE.AND P0, PT, R6, 0x1, PT ;  /* 0x000000010600780c */ /* 0x004fda0003f05270 */
[----:B------:R-:W1:Y:S02]  /*27e70*/  @P0 LDC.64 R4, c[0x0][0x440] ;  /* 0x00011000ff040b82 */ /* 0x000e640000000a00 */
[----:B-1----:R-:W-:-:S05]  /*27e80*/  @P0 IMAD.HI.U32 R4, R9, R4, RZ ;  /* 0x0000000409040227 */ /* 0x002fca00078e00ff */
        /* <DEDUP_REMOVED lines=8> */
[----:B------:R-:W-:-:S03]  /*27f10*/  IMAD.WIDE.U32 R4, R7, UR4, R4 ;  /* 0x0000000407047c25 */ /* 0x000fc6000f8e0004 */
[----:B------:R-:W-:Y:S02]  /*27f20*/  LEA R2, P0, R4, R2, 0x2 ;  /* 0x0000000204027211 */ /* 0x000fe400078010ff */
[----:B------:R-:W-:-:S04]  /*27f30*/  IADD3 R0, R5, R0, RZ ;  /* 0x0000000005007210 */ /* 0x000fc80007ffe0ff */
[----:B------:R-:W-:-:S05]  /*27f40*/  LEA.HI.X R3, R4, R3, R0, 0x2, P0 ;  /* 0x0000000304037211 */ /* 0x000fca00000f1400 */
[----:B------:R-:W3:Y:S04]  /*27f50*/  LDG.E R0, desc[UR60][R2.64] ;  /* 0x0000003c02007981 */ /* 0x000ee8000c1e1900 */
[----:B---3--:R2:W-:Y:S02]  /*27f60*/  STL [R1], R0 ;  /* 0x0000000001007387 */ /* 0x0085e40000100800 */
.L_x_3029:
[----:B------:R-:W3:Y:S04]  /*27f70*/  LDL R7, [R1+0x4] ;  /* 0x0000040001077983 */ /* 0x000ee80000100800 */
[----:B-12---:R-:W3:Y:S04]  /*27f80*/  LDL R0, [R1+0x8] ;  /* 0x0000080001007983 */ /* 0x006ee80000100800 */
[----:B------:R-:W2:Y:S01]  /*27f90*/  LDL R2, [R1+0x14] ;  /* 0x0000140001027983 */ /* 0x000ea20000100800 */
[----:B---3--:R-:W-:Y:S01]  /*27fa0*/  IMAD R0, R0, 0x8, R7 ;  /* 0x0000000800007824 */ /* 0x008fe200078e0207 */
[----:B--2---:R-:W-:-:S04]  /*27fb0*/  SHF.L.U32 R2, R2, 0x1f, RZ ;  /* 0x0000001f02027819 */ /* 0x004fc800000006ff */
[----:B------:R-:W1:Y:S02]  /*27fc0*/  SYNCS.PHASECHK.TRANS64.TRYWAIT P0, [R0+URZ+0x36840], R2 ;  /* 0x03684002000075a7 */ /* 0x000e64000800017f */
[----:B-1----:R-:W-:Y:S05]  /*27fd0*/  @!P0 BRA `(.L_x_3030) ;  /* 0x0000005c00588947 */ /* 0x002fea0003800000 */
.L_x_3177:
        /* <DEDUP_REMOVED lines=11> */
.L_x_3031:
        /* <DEDUP_REMOVED lines=38> */
.L_x_3027:
[----:B------:R-:W2:Y:S04]  /*282f0*/  LDL R2, [R1+0x4] ;  /* 0x0000040001027983 */ /* 0x000ea80000100800 */
[----:B------:R-:W3:Y:S04]  /*28300*/  LDL.LU R3, [R1+0x3c] ;  /* 0x00003c0001037983 */ /* 0x000ee80000300800 */
[----:B-1----:R-:W4:Y:S04]  /*28310*/  LDL.LU R5, [R1+0x30] ;  /* 0x0000300001057983 */ /* 0x002f280000300800 */
[----:B------:R-:W5:Y:S01]  /*28320*/  LDL.LU R4, [R1+0x44] ;  /* 0x0000440001047983 */ /* 0x000f620000300800 */
        /* <DEDUP_REMOVED lines=29> */
[----:B------:R-:W1:Y:S01]  /*28500*/  LDC.64 R2, c[0x4][R2] ;  /* 0x0100000002027b82 */ /* 0x000e620000000a00 */
        /* <DEDUP_REMOVED lines=9> */
.L_x_3033:
[----:B------:R-:W-:Y:S05]  /*285a0*/  BSYNC B6 ;  /* 0x0000000000067941 */ /* 0x000fea0003800000 */
.L_x_3032:
[----:B------:R-:W3:Y:S01]  /*285b0*/  LDL.LU R6, [R1+0x3c] ;  /* 0x00003c0001067983 */ /* 0x000ee20000300800 */
[----:B------:R-:W-:Y:S01]  /*285c0*/  ULDC.64 UR4, c[0x0][0x2d8] ;  /* 0x0000b60000047ab9 */ /* 0x000fe20000000a00 */
[----:B------:R-:W1:Y:S01]  /*285d0*/  LDC R7, c[0x0][0x448] ;  /* 0x00011200ff077b82 */ /* 0x000e620000000800 */
[----:B------:R-:W-:Y:S01]  /*285e0*/  ULDC.64 UR6, c[0x0][0x280] ;  /* 0x0000a00000067ab9 */ /* 0x000fe20000000a00 */
[----:B--2---:R-:W3:Y:S04]  /*285f0*/  LDL.LU.64 R2, [R1+0x48] ;  /* 0x0000480001027983 */ /* 0x004ee80000300a00 */
[----:B------:R-:W2:Y:S04]  /*28600*/  LDL.LU R0, [R1+0x44] ;  /* 0x0000440001007983 */ /* 0x000ea80000300800 */
[----:B------:R-:W4:Y:S04]  /*28610*/  LDL.LU R4, [R1+0x54] ;  /* 0x0000540001047983 */ /* 0x000f280000300800 */
[----:B------:R-:W4:Y:S01]  /*28620*/  LDL.LU R5, [R1+0x30] ;  /* 0x0000300001057983 */ /* 0x000f220000300800 */
[----:B------:R-:W0:Y:S01]  /*28630*/  S2R R8, SR_TID.X ;  /* 0x0000000000087919 */ /* 0x000e220000002100 */
[----:B------:R-:W0:Y:S01]  /*28640*/  S2R R10, SR_TID.X ;  /* 0x00000000000a7919 */ /* 0x000e220000002100 */
[----:B-1----:R-:W-:Y:S01]  /*28650*/  ISETP.NE.AND P0, PT, R7, 0x1, PT ;  /* 0x000000010700780c */ /* 0x002fe20003f05270 */
[----:B0-----:R-:W-:-:S02]  /*28660*/  IMAD.SHL.U32 R8, R8, 0x8, RZ ;  /* 0x0000000808087824 */ /* 0x001fc400078e00ff */
[----:B------:R-:W-:-:S03]  /*28670*/  IMAD.SHL.U32 R10, R10, 0x8, RZ ;  /* 0x000000080a0a7824 */ /* 0x000fc600078e00ff */
[----:B------:R-:W-:-:S04]  /*28680*/  LOP3.LUT R8, R8, 0x38, RZ, 0xc0, !PT ;  /* 0x0000003808087812 */ /* 0x000fc800078ec0ff */
[----:B------:R-:W-:Y:S02]  /*28690*/  LOP3.LUT R9, R8, 0x40, RZ, 0xfc, !PT ;  /* 0x0000004008097812 */ /* 0x000fe400078efcff */
[----:B------:R-:W-:Y:S02]  /*286a0*/  LOP3.LUT R10, R10, 0x38, RZ, 0xc0, !PT ;  /* 0x000000380a0a7812 */ /* 0x000fe400078ec0ff */
[----:B------:R-:W-:Y:S01]  /*286b0*/  LOP3.LUT R8, R8, 0x80, RZ, 0xfc, !PT ;  /* 0x0000008008087812 */ /* 0x000fe200078efcff */
[----:B---3--:R-:W-:Y:S02]  /*286c0*/  IMAD.MOV.U32 R3, RZ, RZ, R6 ;  /* 0x000000ffff037224 */ /* 0x008fe400078e0006 */
[----:B------:R-:W0:Y:S01]  /*286d0*/  @P0 LDC R6, c[0x0][0x450] ;  /* 0x00011400ff060b82 */ /* 0x000e220000000800 */
[----:B--2---:R-:W-:Y:S02]  /*286e0*/  IMAD R0, R0, UR4, RZ ;  /* 0x0000000400007c24 */ /* 0x004fe4000f8e02ff */
[----:B------:R-:W-:-:S04]  /*286f0*/  IMAD.WIDE.U32 R2, R18, UR4, R2 ;  /* 0x0000000412027c25 */ /* 0x000fc8000f8e0002 */
[----:B------:R-:W-:Y:S01]  /*28700*/  IMAD R0, R18, UR5, R0 ;  /* 0x0000000512007c24 */ /* 0x000fe2000f8e0200 */
[----:B------:R-:W-:-:S04]  /*28710*/  ULDC.64 UR4, c[0x0][0x2e0] ;  /* 0x0000b80000047ab9 */ /* 0x000fc80000000a00 */
[----:B------:R-:W-:Y:S01]  /*28720*/  IADD3 R3, R3, R0, RZ ;  /* 0x0000000003037210 */ /* 0x000fe20007ffe0ff */
[----:B----4-:R-:W-:Y:S02]  /*28730*/  IMAD R0, R4, UR4, RZ ;  /* 0x0000000404007c24 */ /* 0x010fe4000f8e02ff */
[----:B------:R-:W1:Y:S02]  /*28740*/  S2R R4, SR_TID.X ;  /* 0x0000000000047919 */ /* 0x000e640000002100 */
[C---:B------:R-:W-:Y:S02]  /*28750*/  IMAD R0, R5.reuse, UR5, R0 ;  /* 0x0000000505007c24 */ /* 0x040fe4000f8e0200 */
[----:B------:R-:W-:Y:S01]  /*28760*/  IMAD.WIDE.U32 R2, R5, UR4, R2 ;  /* 0x0000000405027c25 */ /* 0x000fe2000f8e0002 */
[----:B------:R-:W-:-:S03]  /*28770*/  ULDC.64 UR4, c[0x0][0x2d0] ;  /* 0x0000b40000047ab9 */ /* 0x000fc60000000a00 */
[----:B------:R-:W-:Y:S01]  /*28780*/  IMAD.IADD R3, R3, 0x1, R0 ;  /* 0x0000000103037824 */ /* 0x000fe200078e0200 */
[----:B-1----:R-:W-:-:S04]  /*28790*/  LOP3.LUT R4, R4, 0x7f, RZ, 0xc0, !PT ;  /* 0x0000007f04047812 */ /* 0x002fc800078ec0ff */
[----:B------:R-:W-:Y:S02]  /*287a0*/  SHF.R.U32.HI R5, RZ, 0x3, R4 ;  /* 0x00000003ff057819 */ /* 0x000fe40000011604 */
[----:B------:R-:W1:Y:S02]  /*287b0*/  S2R R4, SR_TID.X ;  /* 0x0000000000047919 */ /* 0x000e640000002100 */
[----:B-1----:R-:W-:-:S05]  /*287c0*/  IMAD.SHL.U32 R4, R4, 0x10, RZ ;  /* 0x0000001004047824 */ /* 0x002fca00078e00ff */
[----:B------:R-:W-:Y:S02]  /*287d0*/  LOP3.LUT R4, R5, 0x70, R4, 0xf8, !PT ;  /* 0x0000007005047812 */ /* 0x000fe400078ef804 */
[----:B------:R-:W1:Y:S03]  /*287e0*/  @P0 LDC R5, c[0x0][0x44c] ;  /* 0x00011300ff050b82 */ /* 0x000e660000000800 */
[----:B------:R-:W-:-:S04]  /*287f0*/  IMAD R4, R17, 0x80, R4 ;  /* 0x0000008011047824 */ /* 0x000fc800078e0204 */
[----:B------:R-:W-:Y:S02]  /*28800*/  IMAD.MOV.U32 R0, RZ, RZ, R4 ;  /* 0x000000ffff007224 */ /* 0x000fe400078e0004 */
[----:B-1----:R-:W-:-:S05]  /*28810*/  @P0 IMAD.HI.U32 R5, R4, R5, RZ ;  /* 0x0000000504050227 */ /* 0x002fca00078e00ff */
[----:B0-----:R-:W-:-:S04]  /*28820*/  @P0 SHF.R.U32.HI R0, RZ, R6, R5 ;  /* 0x00000006ff000219 */ /* 0x001fc80000011605 */
[C---:B------:R-:W-:Y:S01]  /*28830*/  IADD3 R6, -R0.reuse, RZ, RZ ;  /* 0x000000ff00067210 */ /* 0x040fe20007ffe1ff */
        /* <DEDUP_REMOVED lines=24> */
[----:B------:R-:W2:Y:S02]  /*289c0*/  LDL.LU R5, [R1+0x40] ;  /* 0x0000400001057983 */ /* 0x000ea40000300800 */
[----:B------:R-:W-:Y:S02]  /*289d0*/  LEA R17, R17, R6, 0x7 ;  /* 0x0000000611117211 */ /* 0x000fe400078e38ff */
[----:B------:R-:W-:Y:S03]  /*289e0*/  SHFL.IDX PT, R6, R3, 0x1, 0x181f ;  /* 0x00381f0003067f89 */ /* 0x000fe600000e0000 */
[----:B------:R-:W-:Y:S01]  /*289f0*/  VIADD R4, R17, 0x10 ;  /* 0x0000001011047836 */ /* 0x000fe20000000000 */
[----:B------:R-:W-:Y:S01]  /*28a00*/  SHFL.IDX PT, R8, R2, 0x1, 0x181f ;  /* 0x00381f0002087f89 */ /* 0x000fe200000e0000 */
[----:B--2---:R-:W-:-:S03]  /*28a10*/  IMAD R0, R5, R7, RZ ;  /* 0x0000000705007224 */ /* 0x004fc600078e02ff */
[----:B------:R-:W0:Y:S02]  /*28a20*/  SHFL.IDX PT, R5, R3, RZ, 0x181f ;  /* 0x00181fff03057589 */ /* 0x000e2400000e0000 */
[-C--:B------:R-:W-:Y:S02]  /*28a30*/  ISETP.GE.AND P3, PT, R4, R0.reuse, PT ;  /* 0x000000000400720c */ /* 0x080fe40003f66270 */
[----:B------:R-:W1:Y:S01]  /*28a40*/  SHFL.IDX PT, R4, R2, RZ, 0x181f ;  /* 0x00181fff02047589 */ /* 0x000e6200000e0000 */
[----:B------:R-:W-:-:S13]  /*28a50*/  ISETP.GE.AND P4, PT, R17, R0, PT ;  /* 0x000000001100720c */ /* 0x000fda0003f86270 */
        /* <DEDUP_REMOVED lines=10> */
[----:B0-----:R-:W-:Y:S01]  /*28b00*/  @!P3 IMAD.MOV.U32 R4, RZ, RZ, R7 ;  /* 0x000000ffff04b224 */ /* 0x001fe200078e0007 */
[----:B------:R-:W-:-:S02]  /*28b10*/  @!P3 MOV R5, R6 ;  /* 0x000000060005b202 */ /* 0x000fc40000000f00 */
[----:B------:R-:W-:Y:S04]  /*28b20*/  SHFL.IDX PT, R6, R2, 0x2, 0x181f ;  /* 0x00581f0002067f89 */ /* 0x000fe800000e0000 */
[----:B------:R-:W-:Y:S04]  /*28b30*/  @!P3 LDGSTS.E.BYPASS.LTC128B.128 [R9+0x15c00], desc[UR60][R4.64], !P2 ;  /* 0x15c000000409bfae */ /* 0x000fe8000d101d7c */
[----:B------:R-:W-:Y:S04]  /*28b40*/  @!P3 LDGSTS.E.BYPASS.LTC128B.128 [R9+0x19c00], desc[UR60][R4.64+0x80], !P1 ;  /* 0x19c000800409bfae */ /* 0x000fe8000c901d7c */
[----:B------:R0:W-:Y:S02]  /*28b50*/  @!P3 LDGSTS.E.BYPASS.LTC128B.128 [R9+0x1dc00], desc[UR60][R4.64+0x100], !P0 ;  /* 0x1dc001000409bfae */ /* 0x0001e4000c101d7c */
[----:B0-----:R-:W-:-:S05]  /*28b60*/  VIADD R4, R17, 0x20 ;  /* 0x0000002011047836 */ /* 0x001fca0000000000 */
[----:B------:R-:W-:Y:S02]  /*28b70*/  ISETP.GE.AND P3, PT, R4, R0, PT ;  /* 0x000000000400720c */ /* 0x000fe40003f66270 */
[----:B------:R-:W0:Y:S11]  /*28b80*/  SHFL.IDX PT, R4, R3, 0x2, 0x181f ;  /* 0x00581f0003047f89 */ /* 0x000e3600000e0000 */
[----:B0-----:R-:W-:-:S05]  /*28b90*/  @!P3 LEA R7, P4, R10, R4, 0x1 ;  /* 0x000000040a07b211 */ /* 0x001fca00078808ff */
[----:B------:R-:W-:Y:S02]  /*28ba0*/  @!P3 IMAD.X R4, RZ, RZ, R6, P4 ;  /* 0x000000ffff04b224 */ /* 0x000fe400020e0606 */
[----:B------:R-:W-:Y:S02]  /*28bb0*/  SHFL.IDX PT, R6, R2, 0x3, 0x181f ;  /* 0x00781f0002067f89 */ /* 0x000fe400000e0000 */
[----:B------:R-:W-:Y:S02]  /*28bc0*/  @!P3 IMAD.MOV.U32 R5, RZ, RZ, R4 ;  /* 0x000000ffff05b224 */ /* 0x000fe400078e0004 */
[----:B------:R-:W-:-:S05]  /*28bd0*/  @!P3 IMAD.MOV.U32 R4, RZ, RZ, R7 ;  /* 0x000000ffff04b224 */ /* 0x000fca00078e0007 */
[----:B------:R-:W-:Y:S04]  /*28be0*/  @!P3 LDGSTS.E.BYPASS.LTC128B.128 [R9+0x16400], desc[UR60][R4.64], !P2 ;  /* 0x164000000409bfae */ /* 0x000fe8000d101d7c */
[----:B------:R-:W-:Y:S04]  /*28bf0*/  @!P3 LDGSTS.E.BYPASS.LTC128B.128 [R9+0x1a400], desc[UR60][R4.64+0x80], !P1 ;  /* 0x1a4000800409bfae */ /* 0x000fe8000c901d7c */
[----:B------:R0:W-:Y:S02]  /*28c00*/  @!P3 LDGSTS.E.BYPASS.LTC128B.128 [R9+0x1e400], desc[UR60][R4.64+0x100], !P0 ;  /* 0x1e4001000409bfae */ /* 0x0001e4000c101d7c */
[----:B0-----:R-:W-:-:S04]  /*28c10*/  IADD3 R4, R17, 0x30, RZ ;  /* 0x0000003011047810 */ /* 0x001fc80007ffe0ff */
[----:B------:R-:W-:Y:S02]  /*28c20*/  ISETP.GE.AND P3, PT, R4, R0, PT ;  /* 0x000000000400720c */ /* 0x000fe40003f66270 */
[----:B------:R-:W0:Y:S11]  /*28c30*/  SHFL.IDX PT, R4, R3, 0x3, 0x181f ;  /* 0x00781f0003047f89 */ /* 0x000e3600000e0000 */
[----:B0-----:R-:W-:-:S05]  /*28c40*/  @!P3 LEA R5, P4, R10, R4, 0x1 ;  /* 0x000000040a05b211 */ /* 0x001fca00078808ff */
[----:B------:R-:W-:Y:S02]  /*28c50*/  @!P3 IMAD.X R4, RZ, RZ, R6, P4 ;  /* 0x000000ffff04b224 */ /* 0x000fe400020e0606 */
[----:B------:R-:W-:Y:S03]  /*28c60*/  SHFL.IDX PT, R6, R2, 0x4, 0x181f ;  /* 0x00981f0002067f89 */ /* 0x000fe600000e0000 */
[----:B------:R-:W-:-:S04]  /*28c70*/  @!P3 LOP3.LUT R5, R5, R4, RZ, 0x3c, !PT ;  /* 0x000000040505b212 */ /* 0x000fc800078e3cff */
[----:B------:R-:W-:-:S04]  /*28c80*/  @!P3 LOP3.LUT R4, R5, R4, RZ, 0x3c, !PT ;  /* 0x000000040504b212 */ /* 0x000fc800078e3cff */
[----:B------:R-:W-:-:S05]  /*28c90*/  @!P3 LOP3.LUT R5, R5, R4, RZ, 0x3c, !PT ;  /* 0x000000040505b212 */ /* 0x000fca00078e3cff */
        /* <DEDUP_REMOVED lines=18> */
[----:B0-----:R-:W-:-:S04]  /*28dc0*/  @!P3 LEA R5, P4, R10, R4, 0x1 ;  /* 0x000000040a05b211 */ /* 0x001fc800078808ff */
[----:B------:R-:W-:Y:S02]  /*28dd0*/  @!P3 IADD3.X R4, RZ, R6, RZ, P4, !PT ;  /* 0x00000006ff04b210 */ /* 0x000fe400027fe4ff */
[----:B------:R-:W-:Y:S02]  /*28de0*/  SHFL.IDX PT, R6, R2, 0x6, 0x181f ;  /* 0x00d81f0002067f89 */ /* 0x000fe400000e0000 */
        /* <DEDUP_REMOVED lines=8> */
[----:B------:R-:W0:Y:S04]  /*28e70*/  SHFL.IDX PT, R4, R3, 0x6, 0x181f ;  /* 0x00d81f0003047f89 */ /* 0x000e2800000e0000 */
[----:B------:R-:W1:Y:S07]  /*28e80*/  SHFL.IDX PT, R3, R3, 0x7, 0x181f ;  /* 0x00f81f0003037f89 */ /* 0x000e6e00000e0000 */
[----:B0-----:R-:W-:-:S05]  /*28e90*/  @!P4 LEA R5, P3, R10, R4, 0x1 ;  /* 0x000000040a05c211 */ /* 0x001fca00078608ff */
[----:B------:R-:W-:-:S05]  /*28ea0*/  @!P4 IMAD.X R4, RZ, RZ, R6, P3 ;  /* 0x000000ffff04c224 */ /* 0x000fca00018e0606 */
[----:B------:R-:W-:-:S04]  /*28eb0*/  @!P4 LOP3.LUT R5, R5, R4, RZ, 0x3c, !PT ;  /* 0x000000040505c212 */ /* 0x000fc800078e3cff */
[----:B------:R-:W-:-:S04]  /*28ec0*/  @!P4 LOP3.LUT R4, R5, R4, RZ, 0x3c, !PT ;  /* 0x000000040504c212 */ /* 0x000fc800078e3cff */
[----:B------:R-:W-:-:S05]  /*28ed0*/  @!P4 LOP3.LUT R5, R5, R4, RZ, 0x3c, !PT ;  /* 0x000000040505c212 */ /* 0x000fca00078e3cff */
[----:B------:R-:W-:Y:S04]  /*28ee0*/  @!P4 LDGSTS.E.BYPASS.LTC128B.128 [R9+0x18400], desc[UR60][R4.64], !P2 ;  /* 0x184000000409cfae */ /* 0x000fe8000d101d7c */
[----:B------:R-:W-:Y:S04]  /*28ef0*/  @!P4 LDGSTS.E.BYPASS.LTC128B.128 [R9+0x1c400], desc[UR60][R4.64+0x80], !P1 ;  /* 0x1c4000800409cfae */ /* 0x000fe8000c901d7c */
[----:B------:R0:W-:Y:S04]  /*28f00*/  @!P4 LDGSTS.E.BYPASS.LTC128B.128 [R9+0x20400], desc[UR60][R4.64+0x100], !P0 ;  /* 0x204001000409cfae */ /* 0x0001e8000c101d7c */
[----:B01----:R0:W2:Y:S02]  /*28f10*/  SHFL.IDX PT, R4, R2, 0x7, 0x181f ;  /* 0x00f81f0002047f89 */ /* 0x0030a400000e0000 */
.L_x_3194:
[----:B------:R-:W-:Y:S01]  /*28f20*/  VIADD R17, R17, 0x70 ;  /* 0x0000007011117836 */ /* 0x000fe20000000000 */
[----:B------:R-:W-:Y:S04]  /*28f30*/  BSSY B0, `(.L_x_3035) ;  /* 0x000000b000007945 */ /* 0x000fe80003800000 */
[----:B------:R-:W-:-:S13]  /*28f40*/  ISETP.GE.AND P3, PT, R17, R0, PT ;  /* 0x000000001100720c */ /* 0x000fda0003f66270 */
[----:B------:R-:W-:Y:S05]  /*28f50*/  @P3 BRA `(.L_x_3036) ;  /* 0x0000000000203947 */ /* 0x000fea0003800000 */
[----:B0-----:R-:W-:-:S05]  /*28f60*/  LEA R2, P3, R10, R3, 0x1 ;  /* 0x000000030a027211 */ /* 0x001fca00078608ff */
[----:B--2---:R-:W-:-:S05]  /*28f70*/  IMAD.X R3, RZ, RZ, R4, P3 ;  /* 0x000000ffff037224 */ /* 0x004fca00018e0604 */
[----:B------:R-:W-:Y:S01]  /*28f80*/  @!PT LDS RZ, [RZ] ;  /* 0x00000000fffff984 */ /* 0x000fe20000000800 */
[----:B------:R-:W-:Y:S01]  /*28f90*/  @!PT LDS RZ, [RZ] ;  /* 0x00000000fffff984 */ /* 0x000fe20000000800 */
[----:B------:R-:W-:Y:S01]  /*28fa0*/  @!PT LDS RZ, [RZ] ;  /* 0x00000000fffff984 */ /* 0x000fe20000000800 */
[----:B------:R1:W-:Y:S04]  /*28fb0*/  LDGSTS.E.BYPASS.LTC128B.128 [R9+0x18c00], desc[UR60][R2.64], !P2 ;  /* 0x18c0000002097fae */ /* 0x0003e8000d101d7c */
[----:B------:R1:W-:Y:S04]  /*28fc0*/  LDGSTS.E.BYPASS.LTC128B.128 [R9+0x1cc00], desc[UR60][R2.64+0x80], !P1 ;  /* 0x1cc0008002097fae */ /* 0x0003e8000c901d7c */
[----:B------:R1:W-:Y:S02]  /*28fd0*/  LDGSTS.E.BYPASS.LTC128B.128 [R9+0x20c00], desc[UR60][R2.64+0x100], !P0 ;  /* 0x20c0010002097fae */ /* 0x0003e4000c101d7c */
.L_x_3036:
[----:B------:R-:W-:Y:S05]  /*28fe0*/  BSYNC B0 ;  /* 0x0000000000007941 */ /* 0x000fea0003800000 */
.L_x_3035:
[----:B-1----:R-:W3:Y:S01]  /*28ff0*/  LDL R9, [R1+0x4] ;  /* 0x0000040001097983 */ /* 0x002ee20000100800 */
[----:B------:R-:W-:Y:S01]  /*29000*/  PLOP3.LUT P0, PT, PT, PT, PT, 0x80, 0x0 ;  /* 0x000000000000781c */ /* 0x000fe20003f0f070 */
[----:B------:R-:W-:Y:S01]  /*29010*/  NOP ;  /* 0x0000000000007918 */ /* 0x000fe20000000000 */
[----:B---3--:R-:W-:-:S11]  /*29020*/  IADD3 R10, R9, 0x36800, RZ ;  /* 0x00036800090a7810 */ /* 0x008fd60007ffe0ff */
.L_x_3037:
[----:B0-----:R-:W3:Y:S01]  /*29030*/  LDL R2, [R1+0x4] ;  /* 0x0000040001027983 */ /* 0x001ee20000100800 */
[----:B------:R-:W-:Y:S02]  /*29040*/  PLOP3.LUT P1, PT, P1, P0, PT, 0xa2, 0x0 ;  /* 0x000000000000781c */ /* 0x000fe40000f21472 */
[----:B---3--:R-:W-:-:S08]  /*29050*/  @P0 R2UR P1, UR4, R2 ;  /* 0x00000000020402ca */ /* 0x008fd00000020000 */
[----:B------:R-:W-:-:S05]  /*29060*/  @P0 PLOP3.LUT P0, PT, P1, PT, PT, 0x80, 0x0 ;  /* 0x000000000000081c */ /* 0x000fca0000f0f070 */
[----:B------:R-:W-:Y:S01]  /*29070*/  @!P1 SYNCS.ARRIVE.TRANS64.RED.A0T1 RZ, [UR4+0x36800], RZ ;  /* 0x036800ffffff99a7 */ /* 0x000fe20008200404 */
[----:B------:R-:W-:Y:S07]  /*29080*/  @!P1 ARRIVES.LDGSTSBAR.64.TRANSCNT [UR4+0x36800] ;  /* 0x03680000ff0099b0 */ /* 0x000fee0008000a84 */
[----:B------:R-:W-:Y:S05]  /*29090*/  @P0 BRA.U.ANY `(.L_x_3037) ;  /* 0xfffffffd00e40947 */ /* 0x000fea000393ffff */
[----:B------:R-:W3:Y:S02]  /*290a0*/  LDL.LU R3, [R1+0x50] ;  /* 0x0000500001037983 */ /* 0x000ee40000300800 */
        /* <DEDUP_REMOVED lines=11> */
.L_x_3195:
[----:B------:R-:W-:Y:S05]  /*29160*/  BSYNC B0 ;  /* 0x0000000000007941 */ /* 0x000fea0003800000 */
.L_x_3038:
[----:B0-----:R-:W3:Y:S01]  /*29170*/  LDL R2, [R1+0x34] ;  /* 0x0000340001027983 */ /* 0x001ee20000100800 */
[----:B------:R-:W-:Y:S01]  /*29180*/  BSSY B0, `(.L_x_3040) ;  /* 0x0000253000007945 */ /* 0x000fe20003800000 */
[----:B---3--:R-:W-:-:S13]  /*29190*/  ISETP.GE.AND P0, PT, R2, 0x2, PT ;  /* 0x000000020200780c */ /* 0x008fda0003f06270 */
[----:B------:R-:W-:Y:S05]  /*291a0*/  @!P0 BRA `(.L_x_3041) ;  /* 0x0000002400408947 */ /* 0x000fea0003800000 */
[C---:B------:R-:W-:Y:S01]  /*291b0*/  LOP3.LUT R0, R2.reuse, 0x1, RZ, 0xc0, !PT ;  /* 0x0000000102007812 */ /* 0x040fe200078ec0ff */
[----:B------:R-:W-:Y:S01]  /*291c0*/  VIADD R2, R2, 0xfffffffe ;  /* 0xfffffffe02027836 */ /* 0x000fe20000000000 */
[----:B------:R-:W-:Y:S02]  /*291d0*/  BSSY B2, `(.L_x_3042) ;  /* 0x00000cb000027945 */ /* 0x000fe40003800000 */
[----:B------:R-:W-:Y:S01]  /*291e0*/  ISETP.NE.U32.AND P0, PT, R0, 0x1, PT ;  /* 0x000000010000780c */ /* 0x000fe20003f05070 */
[----:B------:R-:W-:-:S12]  /*291f0*/  IMAD.MOV.U32 R0, RZ, RZ, R2 ;  /* 0x000000ffff007224 */ /* 0x000fd800078e0002 */
[----:B------:R-:W-:Y:S05]  /*29200*/  @!P0 BRA `(.L_x_3043) ;  /* 0x0000000c001c8947 */ /* 0x000fea0003800000 */
[----:B------:R-:W3:Y:S04]  /*29210*/  LDL R5, [R1+0x20] ;  /* 0x0000200001057983 */ /* 0x000ee80000100800 */
[----:B--2---:R-:W2:Y:S04]  /*29220*/  LDL R4, [R1+0x8] ;  /* 0x0000080001047983 */ /* 0x004ea80000100800 */
[----:B------:R-:W4:Y:S01]  /*29230*/  LDL R3, [R1+0x14] ;  /* 0x0000140001037983 */ /* 0x000f220000100800 */
[----:B------:R-:W-:Y:S01]  /*29240*/  BSSY B1, `(.L_x_3044) ;  /* 0x00000bf000017945 */ /* 0x000fe20003800000 */
[----:B---3--:R-:W-:-:S02]  /*29250*/  LOP3.LUT P1, RZ, R5, 0x1, RZ, 0xc0, !PT ;  /* 0x0000000105ff7812 */ /* 0x008fc4000782c0ff */
[----:B--2---:R-:W-:-:S04]  /*29260*/  IADD3 R8, R4, 0x1, RZ ;  /* 0x0000000104087810 */ /* 0x004fc80007ffe0ff */
        /* <DEDUP_REMOVED lines=16> */
[----:B0-----:R-:W-:-:S13]  /*29370*/  ISETP.NE.AND P0, PT, R3, 0x1, PT ;  /* 0x000000010300780c */ /* 0x001fda0003f05270 */
[----:B-----5:R-:W0:Y:S02]  /*29380*/  @P0 LDC.64 R4, c[0x0][0x440] ;  /* 0x00011000ff040b82 */ /* 0x020e240000000a00 */
[----:B0-----:R-:W-:-:S05]  /*29390*/  @P0 IMAD.HI.U32 R4, R2, R4, RZ ;  /* 0x0000000402040227 */ /* 0x001fca00078e00ff */
[----:B------:R-:W-:-:S04]  /*293a0*/  @P0 SHF.R.U32.HI R0, RZ, R5, R4 ;  /* 0x00000005ff000219 */ /* 0x000fc80000011604 */
[--C-:B------:R-:W-:Y:S01]  /*293b0*/  SHF.R.S32.HI R5, RZ, 0x1f, R0.reuse ;  /* 0x0000001fff057819 */ /* 0x100fe20000011400 */
[--C-:B------:R-:W-:Y:S02]  /*293c0*/  IMAD.MOV R7, RZ, RZ, -R0.reuse ;  /* 0x000000ffff077224 */ /* 0x100fe400078e0a00 */
[----:B------:R-:W-:Y:S02]  /*293d0*/  IMAD.MOV.U32 R4, RZ, RZ, R0 ;  /* 0x000000ffff047224 */ /* 0x000fe400078e0000 */
[----:B------:R-:W-:Y:S02]  /*293e0*/  IMAD R7, R3, R7, R2 ;  /* 0x0000000703077224 */ /* 0x000fe400078e0202 */
[----:B--2---:R-:W-:-:S04]  /*293f0*/  IMAD R3, R11, UR6, RZ ;  /* 0x000000060b037c24 */ /* 0x004fc8000f8e02ff */
[C---:B---3--:R-:W-:Y:S02]  /*29400*/  IMAD R3, R6.reuse, UR7, R3 ;  /* 0x0000000706037c24 */ /* 0x048fe4000f8e0203 */
[----:B------:R-:W-:-:S05]  /*29410*/  IMAD.WIDE.U32 R4, R6, UR6, R4 ;  /* 0x0000000606047c25 */ /* 0x000fca000f8e0004 */
[----:B------:R-:W-:Y:S02]  /*29420*/  IADD3 R0, R3, R5, RZ ;  /* 0x0000000503007210 */ /* 0x000fe40007ffe0ff */
[----:B------:R-:W-:-:S04]  /*29430*/  LEA R12, P0, R4, UR4, 0x2 ;  /* 0x00000004040c7c11 */ /* 0x000fc8000f8010ff */
[----:B------:R-:W-:-:S05]  /*29440*/  LEA.HI.X R13, R4, UR5, R0, 0x2, P0 ;  /* 0x00000005040d7c11 */ /* 0x000fca00080f1400 */
[----:B------:R0:W5:Y:S04]  /*29450*/  LDG.E R4, desc[UR60][R12.64] ;  /* 0x0000003c0c047981 */ /* 0x000168000c1e1900 */
.L_x_3046:
[----:B------:R-:W2:Y:S01]  /*29460*/  LDL R0, [R1+0x4] ;  /* 0x0000040001007983 */ /* 0x000ea20000100800 */
[----:B------:R-:W-:Y:S01]  /*29470*/  BSSY B3, `(.L_x_3047) ;  /* 0x0000005000037945 */ /* 0x000fe20003800000 */
[----:B--2---:R-:W-:Y:S01]  /*29480*/  IMAD R3, R8, 0x8, R0 ;  /* 0x0000000808037824 */ /* 0x004fe200078e0200 */
[----:B------:R-:W-:-:S04]  /*29490*/  SHF.L.U32 R0, R9, 0x1f, RZ ;  /* 0x0000001f09007819 */ /* 0x000fc800000006ff */
[----:B------:R-:W1:Y:S02]  /*294a0*/  SYNCS.PHASECHK.TRANS64.TRYWAIT P0, [R3+URZ+0x36840], R0 ;  /* 0x03684000030075a7 */ /* 0x000e64000800017f */
[----:B-1----:R-:W-:Y:S05]  /*294b0*/  @!P0 BRA `(.L_x_3048) ;  /* 0x0000005400308947 */ /* 0x002fea0003800000 */
.L_x_3196:
[----:B------:R-:W-:Y:S05]  /*294c0*/  BSYNC B3 ;  /* 0x0000000000037941 */ /* 0x000fea0003800000 */
.L_x_3047:
        /* <DEDUP_REMOVED lines=12> */
.L_x_3050:
[----:B------:R-:W-:Y:S05]  /*29590*/  BSYNC B3 ;  /* 0x0000000000037941 */ /* 0x000fea0003800000 */
.L_x_3049:
        /* <DEDUP_REMOVED lines=13> */
.L_x_3051:
        /* <DEDUP_REMOVED lines=16> */
.L_x_3052:
        /* <DEDUP_REMOVED lines=16> */
.L_x_3053:
        /* <DEDUP_REMOVED lines=13> */
[----:B--2---:R-:W-:Y:S02]  /*29940*/  SHF.L.U32 R0, R12, 0x1f, RZ ;  /* 0x0000001f0c007819 */ /* 0x004fe400000006ff */
[----:B---3--:R-:W-:-:S04]  /*29950*/  LEA R3, R6, R10, 0x3 ;  /* 0x0000000a06037211 */ /* 0x008fc800078e18ff */
[----:B------:R-:W0:Y:S02]  /*29960*/  SYNCS.PHASECHK.TRANS64.TRYWAIT P0, [R3+URZ+0x60], R0 ;  /* 0x00006000030075a7 */ /* 0x000e24000800017f */
[----:B0-----:R-:W-:Y:S05]  /*29970*/  @!P0 BRA `(.L_x_3055) ;  /* 0x0000005000148947 */ /* 0x001fea0003800000 */
.L_x_3197:
[----:B------:R-:W-:Y:S05]  /*29980*/  BSYNC B3 ;  /* 0x0000000000037941 */ /* 0x000fea0003800000 */
.L_x_3054:
[----:B------:R1:W5:Y:S01]  /*29990*/  LDL R17, [R1+0x8] ;  /* 0x0000080001117983 */ /* 0x0003620000100800 */
[----:B------:R-:W-:Y:S01]  /*299a0*/  BSSY B3, `(.L_x_3056) ;  /* 0x000000d000037945 */ /* 0x000fe20003800000 */
[----:B------:R-:W-:Y:S02]  /*299b0*/  IMAD.MOV.U32 R12, RZ, RZ, 0x0 ;  /* 0x00000000ff0c7424 */ /* 0x000fe400078e00ff */
[----:B------:R-:W-:Y:S01]  /*299c0*/  IMAD.MOV.U32 R13, RZ, RZ, 0x14f00000 ;  /* 0x14f00000ff0d7424 */ /* 0x000fe200078e00ff */
[----:B------:R-:W-:Y:S06]  /*299d0*/  @P1 BRA `(.L_x_3057) ;  /* 0x0000000000241947 */ /* 0x000fec0003800000 */
[----:B------:R-:W2:Y:S01]  /*299e0*/  LDL R6, [R1+0x4] ;  /* 0x0000040001067983 */ /* 0x000ea20000100800 */
[----:B0-----:R-:W-:Y:S01]  /*299f0*/  IMAD.MOV.U32 R3, RZ, RZ, 0xa800 ;  /* 0x0000a800ff037424 */ /* 0x001fe200078e00ff */
[----:B------:R-:W0:Y:S02]  /*29a00*/  S2R R5, SR_TID.X ;  /* 0x0000000000057919 */ /* 0x000e240000002100 */
[----:B0-----:R-:W-:-:S04]  /*29a10*/  LOP3.LUT R5, R5, 0x1f, RZ, 0xc0, !PT ;  /* 0x0000001f05057812 */ /* 0x001fc800078ec0ff */
[----:B------:R-:W-:Y:S01]  /*29a20*/  ISETP.NE.AND P0, PT, R5, RZ, PT ;  /* 0x000000ff0500720c */ /* 0x000fe20003f05270 */
[----:B--2--5:R-:W-:-:S04]  /*29a30*/  IMAD R0, R17, 0x8, R6 ;  /* 0x0000000811007824 */ /* 0x024fc800078e0206 */
[----:B------:R2:W-:Y:S08]  /*29a40*/  SYNCS.ARRIVE.TRANS64 RZ, [R0+URZ+0x36850], R3 ;  /* 0x0368500300ff79a7 */ /* 0x0005f0000800003f */
[----:B------:R-:W-:Y:S05]  /*29a50*/  @!P0 BRA `(.L_x_3057) ;  /* 0x0000000000048947 */ /* 0x000fea0003800000 */
[----:B------:R-:W-:Y:S01]  /*29a60*/  BPT.TRAP 0x1 ;  /* 0x000000040000795c */ /* 0x000fe20000300000 */
.L_x_3057:
[----:B------:R-:W-:Y:S05]  /*29a70*/  BSYNC B3 ;  /* 0x0000000000037941 */ /* 0x000fea0003800000 */
.L_x_3056:
        /* <DEDUP_REMOVED lines=8> */
[----:B------:R-:W-:Y:S02]  /*29b00*/  PLOP3.LUT P0, PT, PT, PT, PT, 0x80, 0x0 ;  /* 0x000000000000781c */ /* 0x000fe40003f0f070 */
[C---:B--2--5:R-:W-:Y:S01]  /*29b10*/  LEA R3, R17.reuse, R0, 0x3 ;  /* 0x0000000011037211 */ /* 0x064fe200078e18ff */
[----:B------:R-:W-:-:S04]  /*29b20*/  IMAD R0, R17, 0xa800, R0 ;  /* 0x0000a80011007824 */ /* 0x000fc800078e0200 */
[----:B------:R-:W-:Y:S02]  /*29b30*/  VIADD R3, R3, 0x36850 ;  /* 0x0003685003037836 */ /* 0x000fe40000000000 */
[----:B---3--:R-:W-:Y:S02]  /*29b40*/  IMAD R5, R5, 0x70, R6 ;  /* 0x0000007005057824 */ /* 0x008fe400078e0206 */
[----:B------:R-:W-:-:S07]  /*29b50*/  VIADD R6, R0, 0x400 ;  /* 0x0000040000067836 */ /* 0x000fce0000000000 */
.L_x_3058:
        /* <DEDUP_REMOVED lines=16> */
.L_x_3059:
        /* <DEDUP_REMOVED lines=16> */
.L_x_3060:
        /* <DEDUP_REMOVED lines=13> */
.L_x_3045:
[----:B------:R-:W-:Y:S05]  /*29e30*/  BSYNC B1 ;  /* 0x0000000000017941 */ /* 0x000fea0003800000 */
.L_x_3044:
[----:B------:R-:W2:Y:S04]  /*29e40*/  LDL.LU R0, [R1+0x34] ;  /* 0x0000340001007983 */ /* 0x000ea80000300800 */
[----:B------:R3:W-:Y:S04]  /*29e50*/  STL [R1+0x8], R8 ;  /* 0x0000080801007387 */ /* 0x0007e80000100800 */
[----:B------:R3:W-:Y:S02]  /*29e60*/  STL [R1+0x14], R9 ;  /* 0x0000140901007387 */ /* 0x0007e40000100800 */
[----:B--23--:R-:W-:-:S07]  /*29e70*/  IADD3 R0, R0, -0x3, RZ ;  /* 0xfffffffd00007810 */ /* 0x00cfce0007ffe0ff */
.L_x_3043:
[----:B------:R-:W-:Y:S05]  /*29e80*/  BSYNC B2 ;  /* 0x0000000000027941 */ /* 0x000fea0003800000 */
.L_x_3042:
[----:B------:R-:W-:-:S13]  /*29e90*/  ISETP.NE.AND P0, PT, R2, RZ, PT ;  /* 0x000000ff0200720c */ /* 0x000fda0003f05270 */
[----:B------:R-:W-:Y:S05]  /*29ea0*/  @!P0 BRA `(.L_x_3041) ;  /* 0x0000001800008947 */ /* 0x000fea0003800000 */
[----:B------:R3:W5:Y:S02]  /*29eb0*/  LDL R8, [R1] ;  /* 0x0000000001087983 */ /* 0x0007640000100800 */
.L_x_3095:
[----:B0-2---:R-:W2:Y:S04]  /*29ec0*/  LDL R4, [R1+0x20] ;  /* 0x0000200001047983 */ /* 0x005ea80000100800 */
[----:B------:R-:W4:Y:S04]  /*29ed0*/  LDL R3, [R1+0x8] ;  /* 0x0000080001037983 */ /* 0x000f280000100800 */
[----:B---3--:R-:W3:Y:S01]  /*29ee0*/  LDL R2, [R1+0x14] ;  /* 0x0000140001027983 */ /* 0x008ee20000100800 */
[----:B------:R-:W-:Y:S05]  /*29ef0*/  YIELD ;  /* 0x0000000000007946 */ /* 0x000fea0003800000 */
[----:B------:R-:W-:Y:S01]  /*29f00*/  BSSY B1, `(.L_x_3061) ;  /* 0x00000ba000017945 */ /* 0x000fe20003800000 */
[----:B--2---:R-:W-:Y:S01]  /*29f10*/  LOP3.LUT P1, RZ, R4, 0x1, RZ, 0xc0, !PT ;  /* 0x0000000104ff7812 */ /* 0x004fe2000782c0ff */
[----:B----4-:R-:W-:-:S05]  /*29f20*/  VIADD R4, R3, 0x1 ;  /* 0x0000000103047836 */ /* 0x010fca0000000000 */
[----:B------:R-:W-:-:S04]  /*29f30*/  ISETP.NE.AND P0, PT, R4, 0x2, PT ;  /* 0x000000020400780c */ /* 0x000fc80003f05270 */
[----:B------:R-:W-:Y:S02]  /*29f40*/  SEL R5, RZ, 0x1, P0 ;  /* 0x00000001ff057807 */ /* 0x000fe40000000000 */
[----:B------:R-:W-:Y:S02]  /*29f50*/  SEL R4, R4, RZ, P0 ;  /* 0x000000ff04047207 */ /* 0x000fe40000000000 */
[----:B---3--:R-:W-:Y:S01]  /*29f60*/  LOP3.LUT R5, R2, R5, RZ, 0x3c, !PT ;  /* 0x0000000502057212 */ /* 0x008fe200078e3cff */
        /* <DEDUP_REMOVED lines=20> */
[----:B------:R-:W-:-:S05]  /*2a0b0*/  IMAD.WIDE.U32 R2, R9, UR6, R2 ;  /* 0x0000000609027c25 */ /* 0x000fca000f8e0002 */
[----:B------:R-:W-:Y:S02]  /*2a0c0*/  IADD3 R3, R7, R3, RZ ;  /* 0x0000000307037210 */ /* 0x000fe40007ffe0ff */
[----:B-----5:R-:W-:-:S04]  /*2a0d0*/  LEA R8, P0, R2, UR4, 0x2 ;  /* 0x0000000402087c11 */ /* 0x020fc8000f8010ff */
[----:B------:R-:W-:-:S05]  /*2a0e0*/  LEA.HI.X R9, R2, UR5, R3, 0x2, P0 ;  /* 0x0000000502097c11 */ /* 0x000fca00080f1403 */
[----:B------:R0:W5:Y:S04]  /*2a0f0*/  LDG.E R8, desc[UR60][R8.64] ;  /* 0x0000003c08087981 */ /* 0x000168000c1e1900 */
.L_x_3063:
[----:B------:R-:W2:Y:S01]  /*2a100*/  LDL R2, [R1+0x4] ;  /* 0x0000040001027983 */ /* 0x000ea20000100800 */
[----:B------:R-:W-:Y:S01]  /*2a110*/  BSSY B2, `(.L_x_3064) ;  /* 0x0000005000027945 */ /* 0x000fe20003800000 */
[----:B--2---:R-:W-:Y:S01]  /*2a120*/  IMAD R3, R4, 0x8, R2 ;  /* 0x0000000804037824 */ /* 0x004fe200078e0202 */
[----:B------:R-:W-:-:S04]  /*2a130*/  SHF.L.U32 R2, R5, 0x1f, RZ ;  /* 0x0000001f05027819 */ /* 0x000fc800000006ff */
[----:B------:R-:W2:Y:S02]  /*2a140*/  SYNCS.PHASECHK.TRANS64.TRYWAIT P0, [R3+URZ+0x36840], R2 ;  /* 0x03684002030075a7 */ /* 0x000ea4000800017f */
[----:B--2---:R-:W-:Y:S05]  /*2a150*/  @!P0 BRA `(.L_x_3065) ;  /* 0x0000004800308947 */ /* 0x004fea0003800000 */
.L_x_3198:
[----:B------:R-:W-:Y:S05]  /*2a160*/  BSYNC B2 ;  /* 0x0000000000027941 */ /* 0x000fea0003800000 */
.L_x_3064:
        /* <DEDUP_REMOVED lines=12> */
.L_x_3067:
[----:B------:R-:W-:Y:S05]  /*2a230*/  BSYNC B2 ;  /* 0x0000000000027941 */ /* 0x000fea0003800000 */
.L_x_3066:
[----:B------:R-:W3:Y:S04]  /*2a240*/  LDL R7, [R1+0x4] ;  /* 0x0000040001077983 */ /* 0x000ee80000100800 */
[----:B--2---:R-:W2:Y:S01]  /*2a250*/  LDL R2, [R1+0x18] ;  /* 0x0000180001027983 */ /* 0x004ea20000100800 */
        /* <DEDUP_REMOVED lines=8> */
[----:B---3--:R-:W-:-:S02]  /*2a2e0*/  IMAD R7, R4, 0xa800, R7 ;  /* 0x0000a80004077824 */ /* 0x008fc400078e0207 */
[----:B--2---:R-:W-:-:S03]  /*2a2f0*/  IMAD R2, R6, 0x70, R2 ;  /* 0x0000007006027824 */ /* 0x004fc600078e0202 */
[----:B0-----:R-:W-:-:S07]  /*2a300*/  IADD3 R9, R7, 0x21400, RZ ;  /* 0x0002140007097810 */ /* 0x001fce0007ffe0ff */
.L_x_3068:
        /* <DEDUP_REMOVED lines=16> */
.L_x_3069:
        /* <DEDUP_REMOVED lines=16> */
.L_x_3070:
        /* <DEDUP_REMOVED lines=13> */
[----:B--2---:R-:W-:Y:S02]  /*2a5e0*/  SHF.L.U32 R3, R12, 0x1f, RZ ;  /* 0x0000001f0c037819 */ /* 0x004fe400000006ff */
[----:B---3--:R-:W-:-:S04]  /*2a5f0*/  LEA R2, R9, R10, 0x3 ;  /* 0x0000000a09027211 */ /* 0x008fc800078e18ff */
[----:B------:R-:W0:Y:S02]  /*2a600*/  SYNCS.PHASECHK.TRANS64.TRYWAIT P0, [R2+URZ+0x60], R3 ;  /* 0x00006003020075a7 */ /* 0x000e24000800017f */
[----:B0-----:R-:W-:Y:S05]  /*2a610*/  @!P0 BRA `(.L_x_3072) ;  /* 0x0000004400148947 */ /* 0x001fea0003800000 */
.L_x_3199:
[----:B------:R-:W-:Y:S05]  /*2a620*/  BSYNC B2 ;  /* 0x0000000000027941 */ /* 0x000fea0003800000 */
.L_x_3071:
[----:B------:R-:W-:Y:S01]  /*2a630*/  BSSY B2, `(.L_x_3073) ;  /* 0x000000b000027945 */ /* 0x000fe20003800000 */
[----:B------:R-:W-:Y:S02]  /*2a640*/  IMAD.MOV.U32 R12, RZ, RZ, 0x0 ;  /* 0x00000000ff0c7424 */ /* 0x000fe400078e00ff */
[----:B------:R-:W-:Y:S01]  /*2a650*/  IMAD.MOV.U32 R13, RZ, RZ, 0x14f00000 ;  /* 0x14f00000ff0d7424 */ /* 0x000fe200078e00ff */
[----:B------:R-:W-:Y:S06]  /*2a660*/  @P1 BRA `(.L_x_3074) ;  /* 0x00000000001c1947 */ /* 0x000fec0003800000 */
[----:B------:R-:W2:Y:S01]  /*2a670*/  S2R R7, SR_TID.X ;  /* 0x0000000000077919 */ /* 0x000ea20000002100 */
[----:B0-----:R-:W-:-:S04]  /*2a680*/  IMAD.MOV.U32 R3, RZ, RZ, 0xa800 ;  /* 0x0000a800ff037424 */ /* 0x001fc800078e00ff */
[----:B------:R3:W-:Y:S01]  /*2a690*/  SYNCS.ARRIVE.TRANS64 RZ, [R2+URZ+0x50], R3 ;  /* 0x0000500302ff79a7 */ /* 0x0007e2000800003f */
[----:B--2---:R-:W-:-:S04]  /*2a6a0*/  LOP3.LUT R7, R7, 0x1f, RZ, 0xc0, !PT ;  /* 0x0000001f07077812 */ /* 0x004fc800078ec0ff */
[----:B------:R-:W-:-:S13]  /*2a6b0*/  ISETP.NE.AND P0, PT, R7, RZ, PT ;  /* 0x000000ff0700720c */ /* 0x000fda0003f05270 */
[----:B---3--:R-:W-:Y:S05]  /*2a6c0*/  @!P0 BRA `(.L_x_3074) ;  /* 0x0000000000048947 */ /* 0x008fea0003800000 */
[----:B------:R-:W-:Y:S01]  /*2a6d0*/  BPT.TRAP 0x1 ;  /* 0x000000040000795c */ /* 0x000fe20000300000 */
.L_x_3074:
[----:B------:R-:W-:Y:S05]  /*2a6e0*/  BSYNC B2 ;  /* 0x0000000000027941 */ /* 0x000fea0003800000 */
.L_x_3073:
[----:B------:R-:W2:Y:S04]  /*2a6f0*/  LDL R17, [R1+0x4] ;  /* 0x0000040001117983 */ /* 0x000ea80000100800 */
[----:B0-----:R-:W2:Y:S04]  /*2a700*/  LDL.LU R3, [R1+0x8] ;  /* 0x0000080001037983 */ /* 0x001ea80000300800 */
[----:B------:R-:W3:Y:S04]  /*2a710*/  LDL R9, [R1+0x18] ;  /* 0x0000180001097983 */ /* 0x000ee80000100800 */
        /* <DEDUP_REMOVED lines=9> */
[----:B---3--:R-:W-:-:S03]  /*2a7b0*/  IMAD R7, R7, 0x70, R9 ;  /* 0x0000007007077824 */ /* 0x008fc600078e0209 */
[----:B------:R-:W-:-:S07]  /*2a7c0*/  IADD3 R9, R3, 0x400, RZ ;  /* 0x0000040003097810 */ /* 0x000fce0007ffe0ff */
.L_x_3075:
        /* <DEDUP_REMOVED lines=16> */
.L_x_3076:
        /* <DEDUP_REMOVED lines=16> */
.L_x_3077:
        /* <DEDUP_REMOVED lines=13> */
.L_x_3062:
[----:B------:R-:W-:Y:S05]  /*2aaa0*/  BSYNC B1 ;  /* 0x0000000000017941 */ /* 0x000fea0003800000 */
.L_x_3061:
[----:B------:R-:W2:Y:S01]  /*2aab0*/  LDL R2, [R1+0x20] ;  /* 0x0000200001027983 */ /* 0x000ea20000100800 */
[----:B------:R-:W-:Y:S01]  /*2aac0*/  VIADD R3, R4, 0x1 ;  /* 0x0000000104037836 */ /* 0x000fe20000000000 */
[----:B------:R-:W-:Y:S04]  /*2aad0*/  BSSY B1, `(.L_x_3078) ;  /* 0x00000ba000017945 */ /* 0x000fe80003800000 */
        /* <DEDUP_REMOVED lines=9> */
[----:B0-----:R-:W-:Y:S01]  /*2ab70*/  VIADD R6, R0, 0xffffffff ;  /* 0xffffffff00067836 */ /* 0x001fe20000000000 */
[----:B------:R-:W-:-:S04]  /*2ab80*/  ISETP.NE.U32.AND P0, PT, RZ, UR4, PT ;  /* 0x00000004ff007c0c */ /* 0x000fc8000bf05070 */
[----:B------:R-:W-:-:S13]  /*2ab90*/  ISETP.NE.AND.EX P0, PT, RZ, UR5, PT, P0 ;  /* 0x00000005ff007c0c */ /* 0x000fda000bf05300 */
[----:B------:R-:W-:Y:S05]  /*2aba0*/  @!P0 BRA `(.L_x_3080) ;  /* 0x00000000004c8947 */ /* 0x000fea0003800000 */
[----:B------:R-:W3:Y:S01]  /*2abb0*/  LDL R13, [R1+0x28] ;  /* 0x00002800010d7983 */ /* 0x000ee20000100800 */
[----:B-----5:R-:W0:Y:S01]  /*2abc0*/  LDC R8, c[0x0][0x43c] ;  /* 0x00010f00ff087b82 */ /* 0x020e220000000800 */
[----:B------:R-:W-:Y:S02]  /*2abd0*/  ULDC.64 UR6, c[0x0][0x428] ;  /* 0x00010a0000067ab9 */ /* 0x000fe40000000a00 */
[----:B------:R-:W4:Y:S01]  /*2abe0*/  LDL R9, [R1+0x10] ;  /* 0x0000100001097983 */ /* 0x000f220000100800 */
[----:B0-----:R-:W-:-:S13]  /*2abf0*/  ISETP.NE.AND P0, PT, R8, 0x1, PT ;  /* 0x000000010800780c */ /* 0x001fda0003f05270 */
[----:B------:R-:W0:Y:S02]  /*2ac00*/  @P0 LDC.64 R2, c[0x0][0x440] ;  /* 0x00011000ff020b82 */ /* 0x000e240000000a00 */
[----:B0-----:R-:W-:Y:S01]  /*2ac10*/  @P0 IMAD.HI.U32 R7, R6, R2, RZ ;  /* 0x0000000206070227 */ /* 0x001fe200078e00ff */
[----:B------:R-:W-:-:S04]  /*2ac20*/  MOV R2, R6 ;  /* 0x0000000600027202 */ /* 0x000fc80000000f00 */
[----:B------:R-:W-:-:S05]  /*2ac30*/  @P0 SHF.R.U32.HI R2, RZ, R3, R7 ;  /* 0x00000003ff020219 */ /* 0x000fca0000011607 */
[----:B------:R-:W-:-:S04]  /*2ac40*/  IMAD.MOV R3, RZ, RZ, -R2 ;  /* 0x000000ffff037224 */ /* 0x000fc800078e0a02 */
[----:B------:R-:W-:Y:S01]  /*2ac50*/  IMAD R6, R8, R3, R6 ;  /* 0x0000000308067224 */ /* 0x000fe200078e0206 */
[----:B------:R-:W-:Y:S01]  /*2ac60*/  SHF.R.S32.HI R3, RZ, 0x1f, R2 ;  /* 0x0000001fff037819 */ /* 0x000fe20000011402 */
[----:B---3--:R-:W-:-:S04]  /*2ac70*/  IMAD R7, R13, UR6, RZ ;  /* 0x000000060d077c24 */ /* 0x008fc8000f8e02ff */
[C---:B----4-:R-:W-:Y:S02]  /*2ac80*/  IMAD R7, R9.reuse, UR7, R7 ;  /* 0x0000000709077c24 */ /* 0x050fe4000f8e0207 */
[----:B------:R-:W-:-:S04]  /*2ac90*/  IMAD.WIDE.U32 R2, R9, UR6, R2 ;  /* 0x0000000609027c25 */ /* 0x000fc8000f8e0002 */
[----:B------:R-:W-:Y:S01]  /*2aca0*/  IMAD.IADD R3, R7, 0x1, R3 ;  /* 0x0000000107037824 */ /* 0x000fe200078e0203 */
[----:B------:R-:W-:-:S04]  /*2acb0*/  LEA R8, P0, R2, UR4, 0x2 ;  /* 0x0000000402087c11 */ /* 0x000fc8000f8010ff */
[----:B------:R-:W-:-:S05]  /*2acc0*/  LEA.HI.X R9, R2, UR5, R3, 0x2, P0 ;  /* 0x0000000502097c11 */ /* 0x000fca00080f1403 */
[----:B------:R0:W5:Y:S04]  /*2acd0*/  LDG.E R8, desc[UR60][R8.64] ;  /* 0x0000003c08087981 */ /* 0x000168000c1e1900 */
.L_x_3080:
[----:B------:R-:W3:Y:S01]  /*2ace0*/  LDL R2, [R1+0x4] ;  /* 0x0000040001027983 */ /* 0x000ee20000100800 */
[----:B------:R-:W-:Y:S01]  /*2acf0*/  SHF.L.U32 R3, R11, 0x1f, RZ ;  /* 0x0000001f0b037819 */ /* 0x000fe200000006ff */
[----:B------:R-:W-:Y:S01]  /*2ad00*/  BSSY B2, `(.L_x_3081) ;  /* 0x0000004000027945 */ /* 0x000fe20003800000 */
[----:B---3--:R-:W-:-:S04]  /*2ad10*/  IMAD R2, R12, 0x8, R2 ;  /* 0x000000080c027824 */ /* 0x008fc800078e0202 */
[----:B------:R-:W3:Y:S02]  /*2ad20*/  SYNCS.PHASECHK.TRANS64.TRYWAIT P0, [R2+URZ+0x36840], R3 ;  /* 0x03684003020075a7 */ /* 0x000ee4000800017f */
[----:B---3--:R-:W-:Y:S05]  /*2ad30*/  @!P0 BRA `(.L_x_3082) ;  /* 0x0000003c00608947 */ /* 0x008fea0003800000 */
.L_x_3200:
[----:B------:R-:W-:Y:S05]  /*2ad40*/  BSYNC B2 ;  /* 0x0000000000027941 */ /* 0x000fea0003800000 */
.L_x_3081:
        /* <DEDUP_REMOVED lines=12> */
.L_x_3084:
[----:B------:R-:W-:Y:S05]  /*2ae10*/  BSYNC B2 ;  /* 0x0000000000027941 */ /* 0x000fea0003800000 */
.L_x_3083:
[----:B------:R-:W4:Y:S04]  /*2ae20*/  LDL R7, [R1+0x8] ;  /* 0x0000080001077983 */ /* 0x000f280000100800 */
[----:B0-----:R-:W4:Y:S04]  /*2ae30*/  LDL R9, [R1+0x4] ;  /* 0x0000040001097983 */ /* 0x001f280000100800 */
[----:B---3--:R-:W3:Y:S01]  /*2ae40*/  LDL R2, [R1+0x18] ;  /* 0x0000180001027983 */ /* 0x008ee20000100800 */
[----:B--2---:R-:W-:-:S04]  /*2ae50*/  MOV R11, RZ ;  /* 0x000000ff000b7202 */ /* 0x004fc80000000f00 */
[----:B------:R-:W-:Y:S01]  /*2ae60*/  R2UR UR10, R11 ;  /* 0x000000000b0a72ca */ /* 0x000fe200000e0000 */
[----:B------:R-:W-:Y:S01]  /*2ae70*/  UIADD3 UR4, UP0, UR36, 0x370, URZ ;  /* 0x0000037024047890 */ /* 0x000fe2000ff1e03f */
[----:B------:R-:W-:Y:S01]  /*2ae80*/  PLOP3.LUT P0, PT, PT, PT, PT, 0x80, 0x0 ;  /* 0x000000000000781c */ /* 0x000fe20003f0f070 */
[----:B------:R-:W-:Y:S01]  /*2ae90*/  UMOV UR6, 0x0 ;  /* 0x0000000000067882 */ /* 0x000fe20000000000 */
[----:B------:R-:W-:Y:S01]  /*2aea0*/  UMOV UR7, 0x14f00000 ;  /* 0x14f0000000077882 */ /* 0x000fe20000000000 */
[----:B------:R-:W-:Y:S01]  /*2aeb0*/  UIADD3.X UR5, URZ, UR37, URZ, UP0, !UPT ;  /* 0x000000253f057290 */ /* 0x000fe200087fe43f */
[C---:B----4-:R-:W-:Y:S02]  /*2aec0*/  IMAD R3, R7.reuse, 0x8, R10 ;  /* 0x0000000807037824 */ /* 0x050fe400078e020a */
[----:B------:R-:W-:Y:S02]  /*2aed0*/  IMAD R7, R7, 0xa800, R9 ;  /* 0x0000a80007077824 */ /* 0x000fe400078e0209 */
[----:B------:R-:W-:-:S02]  /*2aee0*/  VIADD R3, R3, 0x30 ;  /* 0x0000003003037836 */ /* 0x000fc40000000000 */
[----:B---3--:R-:W-:Y:S02]  /*2aef0*/  IMAD R2, R6, 0x70, R2 ;  /* 0x0000007006027824 */ /* 0x008fe400078e0202 */
[----:B------:R-:W-:-:S07]  /*2af00*/  VIADD R9, R7, 0x21400 ;  /* 0x0002140007097836 */ /* 0x000fce0000000000 */
.L_x_3085:
        /* <DEDUP_REMOVED lines=16> */
.L_x_3086:
        /* <DEDUP_REMOVED lines=16> */
.L_x_3087:
        /* <DEDUP_REMOVED lines=15> */
.L_x_3201:
[----:B------:R-:W-:Y:S05]  /*2b200*/  BSYNC B2 ;  /* 0x0000000000027941 */ /* 0x000fea0003800000 */
.L_x_3088:
        /* <DEDUP_REMOVED lines=11> */
.L_x_3091:
[----:B------:R-:W-:Y:S05]  /*2b2c0*/  BSYNC B2 ;  /* 0x0000000000027941 */ /* 0x000fea0003800000 */
.L_x_3090:
        /* <DEDUP_REMOVED lines=13> */
.L_x_3092:
        /* <DEDUP_REMOVED lines=16> */
.L_x_3093:
        /* <DEDUP_REMOVED lines=16> */
.L_x_3094:
        /* <DEDUP_REMOVED lines=13> */
.L_x_3079:
[----:B------:R-:W-:Y:S05]  /*2b670*/  BSYNC B1 ;  /* 0x0000000000017941 */ /* 0x000fea0003800000 */
.L_x_3078:
[C---:B------:R-:W-:Y:S01]  /*2b680*/  ISETP.GT.AND P0, PT, R0.reuse, 0x1, PT ;  /* 0x000000010000780c */ /* 0x040fe20003f04270 */
[----:B------:R-:W-:-:S12]  /*2b690*/  VIADD R0, R0, 0xfffffffe ;  /* 0xfffffffe00007836 */ /* 0x000fd80000000000 */
[----:B------:R-:W-:Y:S05]  /*2b6a0*/  @P0 BRA `(.L_x_3095) ;  /* 0xffffffe800040947 */ /* 0x000fea000383ffff */
.L_x_3041:
[----:B------:R-:W-:Y:S05]  /*2b6b0*/  BSYNC B0 ;  /* 0x0000000000007941 */ /* 0x000fea0003800000 */
.L_x_3040:
[----:B------:R-:W4:Y:S01]  /*2b6c0*/  S2R R3, SR_TID.X ;  /* 0x0000000000037919 */ /* 0x000f220000002100 */
[----:B------:R-:W-:Y:S01]  /*2b6d0*/  BSSY B0, `(.L_x_3096) ;  /* 0x0000010000007945 */ /* 0x000fe20003800000 */
[----:B----4-:R-:W-:-:S04]  /*2b6e0*/  LOP3.LUT R3, R3, 0x7f, RZ, 0xc0, !PT ;  /* 0x0000007f03037812 */ /* 0x010fc800078ec0ff */
[----:B------:R-:W-:-:S13]  /*2b6f0*/  ISETP.NE.AND P0, PT, R3, RZ, PT ;  /* 0x000000ff0300720c */ /* 0x000fda0003f05270 */
[----:B------:R-:W-:Y:S05]  /*2b700*/  @P0 BRA `(.L_x_3097) ;  /* 0x0000000000300947 */ /* 0x000fea0003800000 */
[----:B------:R-:W4:Y:S01]  /*2b710*/  S2R R2, SR_LANEID ;  /* 0x0000000000027919 */ /* 0x000f220000000000 */
[----:B------:R-:W-:Y:S01]  /*2b720*/  VOTEU.ANY UR4, UPT, PT ;  /* 0x0000000000047886 */ /* 0x000fe200038e0100 */
[----:B0-2---:R-:W0:Y:S01]  /*2b730*/  LDC.64 R4, c[0x0][0xc60] ;  /* 0x00031800ff047b82 */ /* 0x005e220000000a00 */
[----:B------:R-:W4:Y:S02]  /*2b740*/  FLO.U32 R0, UR4 ;  /* 0x0000000400007d00 */ /* 0x000f2400080e0000 */
[----:B----4-:R-:W-:-:S06]  /*2b750*/  ISETP.EQ.U32.AND P0, PT, R0, R2, PT ;  /* 0x000000020000720c */ /* 0x010fcc0003f02070 */
[----:B------:R-:W0:Y:S07]  /*2b760*/  POPC R2, UR4 ;  /* 0x0000000400027d09 */ /* 0x000e2e0008000000 */
[----:B0-----:R-:W2:Y:S04]  /*2b770*/  @P0 ATOMG.E.ADD.STRONG.GPU PT, R2, desc[UR60][R4.64], R2 ;  /* 0x00000002040209a8 */ /* 0x001ea800081ee1fc */
[----:B--2---:R0:W2:Y:S02]  /*2b780*/  SHFL.IDX PT, R2, R2, R0, 0x1f ;  /* 0x00001f0002027589 */ /* 0x0040a400000e0000 */
[----:B0-----:R-:W0:Y:S02]  /*2b790*/  S2R R0, SR_LTMASK ;  /* 0x0000000000007919 */ /* 0x001e240000003900 */
[----:B0-----:R-:W-:-:S06]  /*2b7a0*/  LOP3.LUT R0, R0, UR4, RZ, 0xc0, !PT ;  /* 0x0000000400007c12 */ /* 0x001fcc000f8ec0ff */
[----:B------:R-:W2:Y:S02]  /*2b7b0*/  POPC R0, R0 ;  /* 0x0000000000007309 */ /* 0x000ea40000000000 */
[----:B--2---:R-:W-:-:S07]  /*2b7c0*/  IADD3 R16, R2, UR38, R0 ;  /* 0x0000002602107c10 */ /* 0x004fce000fffe000 */
.L_x_3097:
[----:B------:R-:W-:Y:S05]  /*2b7d0*/  BSYNC B0 ;  /* 0x0000000000007941 */ /* 0x000fea0003800000 */
.L_x_3096:
[----:B------:R-:W4:Y:S01]  /*2b7e0*/  LDL R0, [R1+0x20] ;  /* 0x0000200001007983 */ /* 0x000f220000100800 */
[----:B------:R-:W-:Y:S01]  /*2b7f0*/  BSSY B0, `(.L_x_3098) ;  /* 0x0000050000007945 */ /* 0x000fe20003800000 */
[----:B----4-:R-:W-:-:S13]  /*2b800*/  LOP3.LUT P0, RZ, R0, 0x1, RZ, 0xc0, !PT ;  /* 0x0000000100ff7812 */ /* 0x010fda000780c0ff */
[----:B------:R-:W-:Y:S05]  /*2b810*/  @!P0 BRA `(.L_x_3099) ;  /* 0x0000000400348947 */ /* 0x000fea0003800000 */
[----:B0-2---:R-:W2:Y:S04]  /*2b820*/  LDL R4, [R1+0x4] ;  /* 0x0000040001047983 */ /* 0x005ea80000100800 */
[----:B------:R-:W2:Y:S04]  /*2b830*/  LDL R0, [R1+0x8] ;  /* 0x0000080001007983 */ /* 0x000ea80000100800 */
[----:B------:R-:W4:Y:S01]  /*2b840*/  LDL R2, [R1+0x14] ;  /* 0x0000140001027983 */ /* 0x000f220000100800 */
[----:B------:R-:W-:Y:S01]  /*2b850*/  BSSY B1, `(.L_x_3100) ;  /* 0x0000006000017945 */ /* 0x000fe20003800000 */
[----:B------:R-:W-:Y:S01]  /*2b860*/  ISETP.NE.AND P1, PT, R3, RZ, PT ;  /* 0x000000ff0300720c */ /* 0x000fe20003f25270 */
[----:B--2---:R-:W-:Y:S01]  /*2b870*/  IMAD R0, R0, 0x8, R4 ;  /* 0x0000000800007824 */ /* 0x004fe200078e0204 */
[----:B----4-:R-:W-:-:S04]  /*2b880*/  SHF.L.U32 R2, R2, 0x1f, RZ ;  /* 0x0000001f02027819 */ /* 0x010fc800000006ff */
[----:B------:R-:W0:Y:S02]  /*2b890*/  SYNCS.PHASECHK.TRANS64.TRYWAIT P0, [R0+URZ+0x36860], R2 ;  /* 0x03686002000075a7 */ /* 0x000e24000800017f */
[----:B0-----:R-:W-:Y:S05]  /*2b8a0*/  @!P0 BRA `(.L_x_3101) ;  /* 0x0000003000ac8947 */ /* 0x001fea0003800000 */
.L_x_3202:
[----:B------:R-:W-:Y:S05]  /*2b8b0*/  BSYNC B1 ;  /* 0x0000000000017941 */ /* 0x000fea0003800000 */
.L_x_3100:
[----:B------:R-:W-:Y:S04]  /*2b8c0*/  BSSY B1, `(.L_x_3102) ;  /* 0x0000009000017945 */ /* 0x000fe80003800000 */
[----:B------:R-:W-:Y:S05]  /*2b8d0*/  @P1 BRA `(.L_x_3103) ;  /* 0x00000000001c1947 */ /* 0x000fea0003800000 */
[----:B------:R-:W2:Y:S01]  /*2b8e0*/  S2R R3, SR_TID.X ;  /* 0x0000000000037919 */ /* 0x000ea20000002100 */
[----:B0-----:R-:W-:-:S04]  /*2b8f0*/  IMAD.MOV.U32 R2, RZ, RZ, 0xa800 ;  /* 0x0000a800ff027424 */ /* 0x001fc800078e00ff */
[----:B------:R4:W-:Y:S01]  /*2b900*/  SYNCS.ARRIVE.TRANS64 RZ, [R0+URZ+0x36850], R2 ;  /* 0x0368500200ff79a7 */ /* 0x0009e2000800003f */
[----:B--2---:R-:W-:-:S04]  /*2b910*/  LOP3.LUT R3, R3, 0x1f, RZ, 0xc0, !PT ;  /* 0x0000001f03037812 */ /* 0x004fc800078ec0ff */
[----:B------:R-:W-:-:S13]  /*2b920*/  ISETP.NE.AND P0, PT, R3, RZ, PT ;  /* 0x000000ff0300720c */ /* 0x000fda0003f05270 */
[----:B----4-:R-:W-:Y:S05]  /*2b930*/  @!P0 BRA `(.L_x_3103) ;  /* 0x0000000000048947 */ /* 0x010fea0003800000 */
[----:B------:R-:W-:Y:S01]  /*2b940*/  BPT.TRAP 0x1 ;  /* 0x000000040000795c */ /* 0x000fe20000300000 */
.L_x_3103:
[----:B------:R-:W-:Y:S05]  /*2b950*/  BSYNC B1 ;  /* 0x0000000000017941 */ /* 0x000fea0003800000 */
.L_x_3102:
[----:B------:R-:W2:Y:S04]  /*2b960*/  LDL.LU R5, [R1+0x18] ;  /* 0x0000180001057983 */ /* 0x000ea80000300800 */
[----:B------:R-:W2:Y:S04]  /*2b970*/  LDL.LU R3, [R1+0xc] ;  /* 0x00000c0001037983 */ /* 0x000ea80000300800 */
[----:B------:R-:W4:Y:S04]  /*2b980*/  LDL R4, [R1+0x4] ;  /* 0x0000040001047983 */ /* 0x000f280000100800 */
[----:B0-----:R-:W4:Y:S01]  /*2b990*/  LDL R2, [R1+0x8] ;  /* 0x0000080001027983 */ /* 0x001f220000100800 */
        /* <DEDUP_REMOVED lines=8> */
[----:B----4-:R-:W-:-:S05]  /*2ba20*/  IMAD R2, R2, 0xa800, R4 ;  /* 0x0000a80002027824 */ /* 0x010fca00078e0204 */
[----:B------:R-:W-:-:S07]  /*2ba30*/  IADD3 R4, R2, 0x400, RZ ;  /* 0x0000040002047810 */ /* 0x000fce0007ffe0ff */
.L_x_3104:
        /* <DEDUP_REMOVED lines=16> */
.L_x_3105:
        /* <DEDUP_REMOVED lines=16> */
.L_x_3106:
        /* <DEDUP_REMOVED lines=10> */
[----:B----4-:R-:W-:Y:S05]  /*2bce0*/  @P0 BRA.U.ANY `(.L_x_3106) ;  /* 0xfffffffd00d40947 */ /* 0x010fea000393ffff */
.L_x_3099:
[----:B------:R-:W-:Y:S05]  /*2bcf0*/  BSYNC B0 ;  /* 0x0000000000007941 */ /* 0x000fea0003800000 */
.L_x_3098:
[----:B------:R-:W4:Y:S04]  /*2bd00*/  LDL.LU R5, [R1+0x8] ;  /* 0x0000080001057983 */ /* 0x000f280000300800 */
[----:B0-2---:R-:W2:Y:S01]  /*2bd10*/  LDL.LU R4, [R1+0x14] ;  /* 0x0000140001047983 */ /* 0x005ea20000300800 */
[----:B----4-:R-:W-:-:S05]  /*2bd20*/  VIADD R0, R5, 0x1 ;  /* 0x0000000105007836 */ /* 0x010fca0000000000 */
[----:B------:R-:W-:-:S04]  /*2bd30*/  ISETP.NE.AND P0, PT, R0, 0x2, PT ;  /* 0x000000020000780c */ /* 0x000fc80003f05270 */
[----:B------:R-:W-:Y:S02]  /*2bd40*/  SEL R2, RZ, 0x1, P0 ;  /* 0x00000001ff027807 */ /* 0x000fe40000000000 */
[----:B------:R-:W-:Y:S02]  /*2bd50*/  SEL R0, R0, RZ, P0 ;  /* 0x000000ff00007207 */ /* 0x000fe40000000000 */
[----:B--2---:R-:W-:-:S03]  /*2bd60*/  LOP3.LUT R4, R4, R2, RZ, 0x3c, !PT ;  /* 0x0000000204047212 */ /* 0x004fc600078e3cff */
[----:B------:R0:W-:Y:S04]  /*2bd70*/  STL [R1+0x8], R0 ;  /* 0x0000080001007387 */ /* 0x0001e80000100800 */
[----:B------:R0:W-:Y:S02]  /*2bd80*/  STL [R1+0x14], R4 ;  /* 0x0000140401007387 */ /* 0x0001e40000100800 */
.L_x_3020:
[----:B------:R-:W-:Y:S05]  /*2bd90*/  BSYNC B7 ;  /* 0x0000000000077941 */ /* 0x000fea0003800000 */
.L_x_3018:
        /* <DEDUP_REMOVED lines=13> */
.L_x_3107:
[----:B---3--:R-:W0:Y:S01]  /*2be70*/  S2R R6, SR_TID.X ;  /* 0x0000000000067919 */ /* 0x008e220000002100 */
[----:B------:R-:W-:Y:S01]  /*2be80*/  UMOV UR4, 0xffffffff ;  /* 0xffffffff00047882 */ /* 0x000fe20000000000 */
[----:B0-----:R-:W-:-:S04]  /*2be90*/  LOP3.LUT R6, R6, 0x1f, RZ, 0xc0, !PT ;  /* 0x0000001f06067812 */ /* 0x001fc800078ec0ff */
[----:B------:R-:W-:Y:S01]  /*2bea0*/  ISETP.NE.AND P0, PT, R6, 0x1f, PT ;  /* 0x0000001f0600780c */ /* 0x000fe20003f05270 */
[----:B------:R-:W-:-:S12]  /*2beb0*/  BRA.DIV UR4, `(.L_x_3109) ;  /* 0x0000002e043c7947 */ /* 0x000fd8000b800000 */
[----:B------:R-:W-:Y:S01]  /*2bec0*/  IADD3 R0, R19, R6, RZ ;  /* 0x0000000613007210 */ /* 0x000fe20007ffe0ff */
[----:B------:R-:W-:-:S03]  /*2bed0*/  ULDC UR4, c[0x0][0xc3c] ;  /* 0x00030f0000047ab9 */ /* 0x000fc60000000800 */
        /* <DEDUP_REMOVED lines=15> */
[----:B------:R-:W-:Y:S04]  /*2bfd0*/  SHFL.IDX PT, R0, R16, RZ, 0x1f ;  /* 0x00001fff10007589 */ /* 0x000fe800000e0000 */
        /* <DEDUP_REMOVED lines=12> */
[----:B------:R0:W2:Y:S02]  /*2c0a0*/  SHFL.IDX PT, R16, R2, 0x1f, 0x1f ;  /* 0x03e01f0002107f89 */ /* 0x0000a400000e0000 */
.L_x_3212:
[----:B------:R-:W-:Y:S02]  /*2c0b0*/  ULDC UR4, c[0x0][0xc38] ;  /* 0x00030e0000047ab9 */ /* 0x000fe40000000800 */
[----:B------:R-:W-:-:S04]  /*2c0c0*/  IMAD.U32 R4, RZ, RZ, UR4 ;  /* 0x00000004ff047e24 */ /* 0x000fc8000f8e00ff */
[----:B--2---:R-:W-:-:S04]  /*2c0d0*/  IMAD R16, R16, R4, RZ ;  /* 0x0000000410107224 */ /* 0x004fc800078e02ff */
[----:B------:R-:W-:-:S05]  /*2c0e0*/  IMAD.IADD R5, R5, 0x1, R16 ;  /* 0x0000000105057824 */ /* 0x000fca00078e0210 */
[----:B------:R-:W-:-:S13]  /*2c0f0*/  ISETP.GT.AND P6, PT, R5, R0, PT ;  /* 0x000000000500720c */ /* 0x000fda0003fc4270 */
[----:B------:R-:W-:Y:S05]  /*2c100*/  @P6 BRA `(.L_x_3110) ;  /* 0x00000000009c6947 */ /* 0x000fea0003800000 */
.L_x_3115:
[----:B0-----:R-:W0:Y:S01]  /*2c110*/  LDC R2, c[0x0][0xc3c] ;  /* 0x00030f00ff027b82 */ /* 0x001e220000000800 */
[----:B------:R-:W-:-:S04]  /*2c120*/  IADD3 R19, R19, 0x1f, RZ ;  /* 0x0000001f13137810 */ /* 0x000fc80007ffe0ff */
[----:B0-----:R-:W-:-:S13]  /*2c130*/  ISETP.GE.AND P6, PT, R19, R2, PT ;  /* 0x000000021300720c */ /* 0x001fda0003fc6270 */
[----:B------:R-:W-:Y:S05]  /*2c140*/  @P6 BRA `(.L_x_3111) ;  /* 0x0000000400d46947 */ /* 0x000fea0003800000 */
[----:B------:R-:W0:Y:S01]  /*2c150*/  S2R R3, SR_TID.X ;  /* 0x0000000000037919 */ /* 0x000e220000002100 */
[----:B------:R-:W-:Y:S01]  /*2c160*/  BSSY B0, `(.L_x_3112) ;  /* 0x0000009000007945 */ /* 0x000fe20003800000 */
[----:B0-----:R-:W-:-:S05]  /*2c170*/  LOP3.LUT R3, R3, 0x1f, RZ, 0xc0, !PT ;  /* 0x0000001f03037812 */ /* 0x001fca00078ec0ff */
[----:B------:R-:W-:Y:S02]  /*2c180*/  IMAD.IADD R4, R19, 0x1, R3 ;  /* 0x0000000113047824 */ /* 0x000fe400078e0203 */
[----:B------:R-:W-:-:S03]  /*2c190*/  IMAD.MOV.U32 R3, RZ, RZ, RZ ;  /* 0x000000ffff037224 */ /* 0x000fc600078e00ff */
[----:B------:R-:W-:-:S13]  /*2c1a0*/  ISETP.GE.OR P6, PT, R4, R2, !P0 ;  /* 0x000000020400720c */ /* 0x000fda00047c6670 */
[----:B------:R-:W-:Y:S05]  /*2c1b0*/  @P6 BRA `(.L_x_3113) ;  /* 0x00000000000c6947 */ /* 0x000fea0003800000 */
[----:B------:R-:W0:Y:S02]  /*2c1c0*/  LDC.64 R2, c[0x0][0xc80] ;  /* 0x00032000ff027b82 */ /* 0x000e240000000a00 */
[----:B0-----:R-:W-:-:S06]  /*2c1d0*/  IMAD.WIDE R2, R4, 0x4, R2 ;  /* 0x0000000404027825 */ /* 0x001fcc00078e0202 */
[----:B------:R0:W5:Y:S02]  /*2c1e0*/  LDG.E R3, desc[UR60][R2.64] ;  /* 0x0000003c02037981 */ /* 0x000164000c1e1900 */
.L_x_3113:
[----:B------:R-:W-:Y:S05]  /*2c1f0*/  BSYNC B0 ;  /* 0x0000000000007941 */ /* 0x000fea0003800000 */
.L_x_3112:
[----:B------:R-:W-:-:S03]  /*2c200*/  UMOV UR4, 0xffffffff ;  /* 0xffffffff00047882 */ /* 0x000fc60000000000 */
[----:B------:R-:W-:Y:S05]  /*2c210*/  BRA.DIV UR4, `(.L_x_3114) ;  /* 0x0000002e04a07947 */ /* 0x000fea000b800000 */
[----:B0----5:R-:W0:Y:S02]  /*2c220*/  SHFL.UP PT, R2, R3, 0x1, RZ ;  /* 0x0420000003027989 */ /* 0x021e2400000e00ff */
        /* <DEDUP_REMOVED lines=15> */
.L_x_3220:
[----:B------:R-:W-:Y:S02]  /*2c320*/  ULDC UR4, c[0x0][0xc38] ;  /* 0x00030e0000047ab9 */ /* 0x000fe40000000800 */
[----:B------:R-:W-:-:S04]  /*2c330*/  IMAD.U32 R4, RZ, RZ, UR4 ;  /* 0x00000004ff047e24 */ /* 0x000fc8000f8e00ff */
[----:B--2---:R-:W-:-:S04]  /*2c340*/  IMAD R16, R16, R4, RZ ;  /* 0x0000000410107224 */ /* 0x004fc800078e02ff */
[----:B------:R-:W-:-:S05]  /*2c350*/  IMAD.IADD R5, R16, 0x1, R5 ;  /* 0x0000000110057824 */ /* 0x000fca00078e0205 */
[----:B------:R-:W-:-:S13]  /*2c360*/  ISETP.GT.AND P6, PT, R5, R0, PT ;  /* 0x000000000500720c */ /* 0x000fda0003fc4270 */
[----:B------:R-:W-:Y:S05]  /*2c370*/  @!P6 BRA `(.L_x_3115) ;  /* 0xfffffffc0064e947 */ /* 0x000fea000383ffff */
.L_x_3110:
[----:B------:R-:W-:Y:S01]  /*2c380*/  IADD3 R16, -R16, R5, RZ ;  /* 0x0000000510107210 */ /* 0x000fe20007ffe1ff */
[----:B------:R-:W-:-:S04]  /*2c390*/  UMOV UR4, 0xffffffff ;  /* 0xffffffff00047882 */ /* 0x000fc80000000000 */
[----:B------:R-:W-:-:S05]  /*2c3a0*/  IMAD R5, R2, R4, R16 ;  /* 0x0000000402057224 */ /* 0x000fca00078e0210 */
[----:B------:R-:W-:Y:S01]  /*2c3b0*/  ISETP.GT.AND P6, PT, R5, R0, PT ;  /* 0x000000000500720c */ /* 0x000fe20003fc4270 */
[----:B------:R-:W-:-:S12]  /*2c3c0*/  BRA.DIV UR4, `(.L_x_3116) ;  /* 0x00000032040c7947 */ /* 0x000fd8000b800000 */
[----:B------:R-:W-:-:S04]  /*2c3d0*/  VOTE.ANY R5, PT, !P6 ;  /* 0x0000000000057806 */ /* 0x000fc800070e0100 */
[----:B------:R-:W2:Y:S02]  /*2c3e0*/  POPC R6, R5 ;  /* 0x0000000500067309 */ /* 0x000ea40000000000 */
[----:B--2---:R2:W3:Y:S02]  /*2c3f0*/  SHFL.IDX PT, R17, R3, R6, 0x1f ;  /* 0x00001f0603117589 */ /* 0x0044e400000e0000 */
.L_x_3224:
[----:B------:R-:W-:Y:S01]  /*2c400*/  ISETP.NE.AND P0, PT, R5, RZ, PT ;  /* 0x000000ff0500720c */ /* 0x000fe20003f05270 */
[----:B------:R-:W-:-:S12]  /*2c410*/  IMAD.MOV.U32 R5, RZ, RZ, RZ ;  /* 0x000000ffff057224 */ /* 0x000fd800078e00ff */
[----:B------:R-:W-:Y:S05]  /*2c420*/  @!P0 BRA `(.L_x_3117) ;  /* 0x0000000000148947 */ /* 0x000fea0003800000 */
[----:B------:R-:W-:Y:S01]  /*2c430*/  UMOV UR4, 0xffffffff ;  /* 0xffffffff00047882 */ /* 0x000fe20000000000 */
[----:B------:R-:W-:Y:S02]  /*2c440*/  VIADD R12, R6, 0xffffffff ;  /* 0xffffffff060c7836 */ /* 0x000fe40000000000 */
[----:B------:R-:W-:Y:S05]  /*2c450*/  BRA.DIV UR4, `(.L_x_3118) ;  /* 0x0000003204307947 */ /* 0x000fea000b800000 */
[----:B0-----:R0:W4:Y:S02]  /*2c460*/  SHFL.IDX PT, R2, R2, R12, 0x1f ;  /* 0x00001f0c02027589 */ /* 0x00112400000e0000 */
.L_x_3227:
[----:B----4-:R-:W-:-:S07]  /*2c470*/  IMAD.MOV.U32 R5, RZ, RZ, R2 ;  /* 0x000000ffff057224 */ /* 0x010fce00078e0002 */
.L_x_3117:
[----:B0-2---:R-:W0:Y:S01]  /*2c480*/  LDC.64 R2, c[0x0][0xc90] ;  /* 0x00032400ff027b82 */ /* 0x005e220000000a00 */
[----:B------:R-:W-:-:S04]  /*2c490*/  IMAD.IADD R19, R6, 0x1, R19 ;  /* 0x0000000106137824 */ /* 0x000fc800078e0213 */
[----:B0-----:R-:W-:-:S05]  /*2c4a0*/  IMAD.WIDE R2, R19, 0x4, R2 ;  /* 0x0000000413027825 */ /* 0x001fca00078e0202 */
[----:B------:R-:W3:Y:S01]  /*2c4b0*/  LDG.E R7, desc[UR60][R2.64] ;  /* 0x0000003c02077981 */ /* 0x000ee2000c1e1900 */
[----:B------:R-:W-:-:S04]  /*2c4c0*/  IMAD R16, R5, R4, R16 ;  /* 0x0000000405107224 */ /* 0x000fc800078e0210 */
[----:B------:R-:W-:Y:S02]  /*2c4d0*/  IMAD.IADD R0, R0, 0x1, -R16 ;  /* 0x0000000100007824 */ /* 0x000fe400078e0a10 */
[----:B---3--:R-:W-:-:S05]  /*2c4e0*/  IMAD R6, R17, R7, RZ ;  /* 0x0000000711067224 */ /* 0x008fca00078e02ff */
[----:B-----5:R-:W-:-:S04]  /*2c4f0*/  IABS R8, R6 ;  /* 0x0000000600087213 */ /* 0x020fc80000000000 */
[----:B------:R-:W0:Y:S08]  /*2c500*/  I2F.RP R2, R8 ;  /* 0x0000000800027306 */ /* 0x000e300000209400 */
[----:B0-----:R-:W0:Y:S02]  /*2c510*/  MUFU.RCP R2, R2 ;  /* 0x0000000200027308 */ /* 0x001e240000001000 */
[----:B0-----:R-:W-:-:S06]  /*2c520*/  IADD3 R2, R2, 0xffffffe, RZ ;  /* 0x0ffffffe02027810 */ /* 0x001fcc0007ffe0ff */
        /* <DEDUP_REMOVED lines=49> */
[----:B------:R-:W-:Y:S02]  /*2c840*/  @!P1 LOP3.LUT R2, RZ, R4, RZ, 0x33, !PT ;  /* 0x00000004ff029212 */ /* 0x000fe400078e33ff */
[----:B------:R-:W-:-:S05]  /*2c850*/  IADD3 R4, -R4, RZ, RZ ;  /* 0x000000ff04047210 */ /* 0x000fca0007ffe1ff */
[----:B------:R-:W-:Y:S01]  /*2c860*/  IMAD R18, R2, R4, R0 ;  /* 0x0000000402127224 */ /* 0x000fe200078e0200 */
[----:B------:R-:W-:-:S05]  /*2c870*/  LOP3.LUT R2, RZ, R2, RZ, 0x33, !PT ;  /* 0x00000002ff027212 */ /* 0x000fca00078e33ff */
[----:B------:R-:W-:Y:S01]  /*2c880*/  IMAD.IADD R17, R17, 0x1, R2 ;  /* 0x0000000111117824 */ /* 0x000fe200078e0202 */
[----:B------:R-:W-:Y:S06]  /*2c890*/  BRA `(.L_x_3119) ;  /* 0x00000000001c7947 */ /* 0x000fec0003800000 */
.L_x_3111:
[----:B------:R-:W-:Y:S01]  /*2c8a0*/  UMOV UR4, URZ ;  /* 0x0000003f00047c82 */ /* 0x000fe20008000000 */
[----:B------:R-:W-:Y:S01]  /*2c8b0*/  UMOV UR5, URZ ;  /* 0x0000003f00057c82 */ /* 0x000fe20008000000 */
[----:B------:R-:W-:Y:S01]  /*2c8c0*/  ULDC UR6, c[0x0][0xc3c] ;  /* 0x00030f0000067ab9 */ /* 0x000fe20000000800 */
[----:B------:R-:W-:Y:S01]  /*2c8d0*/  IMAD.MOV.U32 R16, RZ, RZ, R0 ;  /* 0x000000ffff107224 */ /* 0x000fe200078e0000 */
[----:B------:R-:W-:Y:S01]  /*2c8e0*/  MOV R19, UR6 ;  /* 0x0000000600137c02 */ /* 0x000fe20008000f00 */
[----:B------:R-:W-:Y:S02]  /*2c8f0*/  IMAD.U32 R17, RZ, RZ, UR4 ;  /* 0x00000004ff117e24 */ /* 0x000fe4000f8e00ff */
[----:B------:R-:W-:-:S07]  /*2c900*/  IMAD.U32 R18, RZ, RZ, UR5 ;  /* 0x00000005ff127e24 */ /* 0x000fce000f8e00ff */
.L_x_3119:
        /* <DEDUP_REMOVED lines=12> */
.L_x_3108:
[----:B------:R-:W-:Y:S02]  /*2c9d0*/  ULDC UR4, c[0x0][0xc3c] ;  /* 0x00030f0000047ab9 */ /* 0x000fe40000000800 */
[----:B--2---:R-:W-:-:S13]  /*2c9e0*/  ISETP.GE.AND P0, PT, R19, UR4, PT ;  /* 0x0000000413007c0c */ /* 0x004fda000bf06270 */
[----:B------:R-:W-:Y:S05]  /*2c9f0*/  @!P0 BRA `(.L_x_3120) ;  /* 0xffffff8c00a48947 */ /* 0x000fea000383ffff */
[----:B------:R-:W-:Y:S05]  /*2ca00*/  BSYNC B8 ;  /* 0x0000000000087941 */ /* 0x000fea0003800000 */
.L_x_2974:
[----:B0-----:R-:W2:Y:S01]  /*2ca10*/  LDL.LU R0, [R1+0x50] ;  /* 0x0000500001007983 */ /* 0x001ea20000300800 */
[----:B------:R-:W-:Y:S01]  /*2ca20*/  BSSY B0, `(.L_x_3121) ;  /* 0x000000b000007945 */ /* 0x000fe20003800000 */
[----:B------:R-:W0:Y:S01]  /*2ca30*/  S2R R5, SR_CgaCtaId ;  /* 0x0000000000057919 */ /* 0x000e220000008800 */
[----:B--2---:R-:W-:-:S05]  /*2ca40*/  VIADD R0, R0, 0x1 ;  /* 0x0000000100007836 */ /* 0x004fca0000000000 */
[----:B------:R-:W-:-:S04]  /*2ca50*/  LEA.HI R2, R0, R0, RZ, 0x1 ;  /* 0x0000000000027211 */ /* 0x000fc800078f08ff */
[----:B----4-:R-:W-:-:S05]  /*2ca60*/  LOP3.LUT R3, R2, 0xfffffffe, RZ, 0xc0, !PT ;  /* 0xfffffffe02037812 */ /* 0x010fca00078ec0ff */
[----:B------:R-:W-:Y:S01]  /*2ca70*/  IMAD.IADD R3, R0, 0x1, -R3 ;  /* 0x0000000100037824 */ /* 0x000fe200078e0a03 */
[----:B------:R-:W-:-:S04]  /*2ca80*/  MOV R0, 0x400 ;  /* 0x0000040000007802 */ /* 0x000fc80000000f00 */
[----:B0-----:R-:W-:Y:S02]  /*2ca90*/  LEA R0, R5, R0, 0x18 ;  /* 0x0000000005007211 */ /* 0x001fe400078ec0ff */
[----:B------:R-:W-:-:S04]  /*2caa0*/  SHF.L.U32 R3, R3, 0x1f, RZ ;  /* 0x0000001f03037819 */ /* 0x000fc800000006ff */
[----:B------:R-:W0:Y:S02]  /*2cab0*/  SYNCS.PHASECHK.TRANS64.TRYWAIT P0, [R0+URZ+0x36820], R3 ;  /* 0x03682003000075a7 */ /* 0x000e24000800017f */
[----:B0-----:R-:W-:Y:S05]  /*2cac0*/  @!P0 BRA `(.L_x_3122) ;  /* 0x0000002800bc8947 */ /* 0x001fea0003800000 */
.L_x_3228:
[----:B------:R-:W-:Y:S05]  /*2cad0*/  BSYNC B0 ;  /* 0x0000000000007941 */ /* 0x000fea0003800000 */
.L_x_3121:
[----:B------:R-:W-:-:S03]  /*2cae0*/  UMOV UR4, 0xffffffff ;  /* 0xffffffff00047882 */ /* 0x000fc60000000000 */
[----:B------:R-:W-:Y:S05]  /*2caf0*/  BRA.DIV UR4, `(.L_x_3123) ;  /* 0x0000002a04c47947 */ /* 0x000fea000b800000 */
[----:B------:R-:W2:Y:S02]  /*2cb00*/  S2R R2, SR_TID.X ;  /* 0x0000000000027919 */ /* 0x000ea40000002100 */
[----:B--2---:R-:W-:-:S04]  /*2cb10*/  SHF.R.U32.HI R2, RZ, 0x5, R2 ;  /* 0x00000005ff027819 */ /* 0x004fc80000011602 */
[----:B------:R-:W-:-:S05]  /*2cb20*/  LOP3.LUT R2, R2, 0x3, RZ, 0xc0, !PT ;  /* 0x0000000302027812 */ /* 0x000fca00078ec0ff */
[----:B------:R2:W4:Y:S02]  /*2cb30*/  SHFL.IDX PT, R14, R2, RZ, 0x1f ;  /* 0x00001fff020e7589 */ /* 0x00052400000e0000 */
.L_x_3231:
[----:B----4-:R-:W-:-:S13]  /*2cb40*/  ISETP.NE.AND P0, PT, R14, RZ, PT ;  /* 0x000000ff0e00720c */ /* 0x010fda0003f05270 */
[----:B------:R-:W-:Y:S05]  /*2cb50*/  @P0 BRA `(.L_x_2740) ;  /* 0x00000000009c0947 */ /* 0x000fea0003800000 */
[----:B------:R-:W-:-:S03]  /*2cb60*/  UMOV UR4, 0xffffffff ;  /* 0xffffffff00047882 */ /* 0x000fc60000000000 */
[----:B------:R-:W-:Y:S05]  /*2cb70*/  BRA.DIV UR4, `(.L_x_3124) ;  /* 0x0000002a04d87947 */ /* 0x000fea000b800000 */
[----:B------:R-:W-:-:S13]  /*2cb80*/  ELECT P6, URZ, PT ;  /* 0x00000000003f782f */ /* 0x000fda00038c0000 */
.L_x_3234:
        /* <DEDUP_REMOVED lines=8> */
.L_x_3125:
[----:B0-----:R-:W3:Y:S04]  /*2cc10*/  LDL R3, [R1+0x8] ;  /* 0x0000080001037983 */ /* 0x001ee80000100800 */
[----:B------:R-:W2:Y:S01]  /*2cc20*/  LDL.LU R7, [R1+0x14] ;  /* 0x0000140001077983 */ /* 0x000ea20000300800 */
[----:B------:R-:W-:-:S05]  /*2cc30*/  VIADD R2, R0, 0x36840 ;  /* 0x0003684000027836 */ /* 0x000fca0000000000 */
[C---:B---3--:R-:W-:Y:S01]  /*2cc40*/  LEA R6, R3.reuse, R2, 0x3 ;  /* 0x0000000203067211 */ /* 0x048fe200078e18ff */
        /* <DEDUP_REMOVED lines=10> */
.L_x_3235:
[----:B------:R-:W2:Y:S02]  /*2ccf0*/  SYNCS.PHASECHK.TRANS64.TRYWAIT P0, [R7+URZ], R2 ;  /* 0x00000002070075a7 */ /* 0x000ea4000800017f */
[----:B--2---:R-:W-:Y:S05]  /*2cd00*/  @!P0 BRA `(.L_x_3127) ;  /* 0x0000002800a88947 */ /* 0x004fea0003800000 */
.L_x_3236:
[----:B------:R-:W-:Y:S05]  /*2cd10*/  @!P2 BRA `(.L_x_3128) ;  /* 0x000000000004a947 */ /* 0x000fea0003800000 */
[----:B------:R-:W-:Y:S01]  /*2cd20*/  BPT.TRAP 0x1 ;  /* 0x000000040000795c */ /* 0x000fe20000300000 */
.L_x_3128:
[----:B------:R-:W3:Y:S01]  /*2cd30*/  LDL.LU R4, [R1+0x8] ;  /* 0x0000080001047983 */ /* 0x000ee20000300800 */
[----:B------:R-:W-:-:S04]  /*2cd40*/  VIADD R0, R0, 0x36860 ;  /* 0x0003686000007836 */ /* 0x000fc80000000000 */
[----:B---3--:R-:W-:-:S04]  /*2cd50*/  IMAD R4, R4, 0x8, R0 ;  /* 0x0000000804047824 */ /* 0x008fc800078e0200 */
[----:B------:R-:W3:Y:S02]  /*2cd60*/  SYNCS.PHASECHK.TRANS64.TRYWAIT P0, [R4+URZ], R5 ;  /* 0x00000005040075a7 */ /* 0x000ee4000800017f */
[----:B---3--:R-:W-:Y:S05]  /*2cd70*/  @!P0 BRA `(.L_x_3129) ;  /* 0x0000002800a08947 */ /* 0x008fea0003800000 */
.L_x_3237:
[----:B------:R-:W-:-:S07]  /*2cd80*/  LEA R3, R3, R0, 0x3 ;  /* 0x0000000003037211 */ /* 0x000fce00078e18ff */
.L_x_3130:
[----:B----4-:R4:W0:Y:S02]  /*2cd90*/  SYNCS.PHASECHK.TRANS64.TRYWAIT P0, [R3+URZ], R2 ;  /* 0x00000002030075a7 */ /* 0x010824000800017f */
[----:B0-----:R-:W-:Y:S05]  /*2cda0*/  @!P0 NANOSLEEP.SYNCS 0x989680 ;  /* 0x009896800000895d */ /* 0x001fea0003900000 */
[----:B------:R-:W0:Y:S02]  /*2cdb0*/  @!P0 SYNCS.PHASECHK.TRANS64 P0, [R3+URZ], R2 ;  /* 0x00000002030085a7 */ /* 0x000e24000800007f */
[----:B0-----:R-:W-:Y:S05]  /*2cdc0*/  @!P0 BRA `(.L_x_3130) ;  /* 0xfffffffc00f08947 */ /* 0x001fea000383ffff */
.L_x_2740:
[----:B------:R-:W-:Y:S05]  /*2cdd0*/  BSYNC B9 ;  /* 0x0000000000097941 */ /* 0x000fea0003800000 */
.L_x_2737:
[----:B------:R-:W-:Y:S05]  /*2cde0*/  EXIT ;  /* 0x000000000000794d */ /* 0x000fea0003800000 */
.L_x_2758:
[----:B0-----:R0:W1:Y:S02]  /*2cdf0*/  SYNCS.PHASECHK.TRANS64.TRYWAIT P5, [R96+URZ+0x36890], R97 ;  /* 0x03689061600075a7 */ /* 0x00106400080a017f */
[----:B-1----:R-:W-:Y:S05]  /*2ce00*/  @!P5 NANOSLEEP.SYNCS 0x989680 ;  /* 0x009896800000d95d */ /* 0x002fea0003900000 */
[----:B------:R-:W1:Y:S02]  /*2ce10*/  @!P5 SYNCS.PHASECHK.TRANS64 P5, [R96+URZ+0x36890], R97 ;  /* 0x036890616000d5a7 */ /* 0x000e6400080a007f */
[----:B-1----:R-:W-:Y:S05]  /*2ce20*/  @!P5 BRA `(.L_x_2758) ;  /* 0xfffffffc00f0d947 */ /* 0x002fea000383ffff */
[----:B------:R-:W-:Y:S05]  /*2ce30*/  BRA `(.L_x_3131) ;  /* 0xfffffd6800a47947 */ /* 0x000fea000383ffff */
.L_x_2812:
[----:B-1----:R1:W3:Y:S02]  /*2ce40*/  SYNCS.PHASECHK.TRANS64.TRYWAIT P5, [R96+URZ+0x36890], R97 ;  /* 0x03689061600075a7 */ /* 0x0022e400080a017f */
[----:B---3--:R-:W-:Y:S05]  /*2ce50*/  @!P5 NANOSLEEP.SYNCS 0x989680 ;  /* 0x009896800000d95d */ /* 0x008fea0003900000 */
[----:B------:R-:W3:Y:S02]  /*2ce60*/  @!P5 SYNCS.PHASECHK.TRANS64 P5, [R96+URZ+0x36890], R97 ;  /* 0x036890616000d5a7 */ /* 0x000ee400080a007f */
[----:B---3--:R-:W-:Y:S05]  /*2ce70*/  @!P5 BRA `(.L_x_2812) ;  /* 0xfffffffc00f0d947 */ /* 0x008fea000383ffff */
[----:B------:R-:W-:Y:S05]  /*2ce80*/  BRA `(.L_x_3132) ;  /* 0xfffffd9c00647947 */ /* 0x000fea000383ffff */
.L_x_2837:
[----:B-1----:R1:W2:Y:S02]  /*2ce90*/  SYNCS.PHASECHK.TRANS64.TRYWAIT P3, [R96+URZ+0x36890], R97 ;  /* 0x03689061600075a7 */ /* 0x0022a4000806017f */
[----:B--2---:R-:W-:Y:S05]  /*2cea0*/  @!P3 NANOSLEEP.SYNCS 0x989680 ;  /* 0x009896800000b95d */ /* 0x004fea0003900000 */
[----:B------:R-:W2:Y:S02]  /*2ceb0*/  @!P3 SYNCS.PHASECHK.TRANS64 P3, [R96+URZ+0x36890], R97 ;  /* 0x036890616000b5a7 */ /* 0x000ea4000806007f */
[----:B--2---:R-:W-:Y:S05]  /*2cec0*/  @!P3 BRA `(.L_x_2837) ;  /* 0xfffffffc00f0b947 */ /* 0x004fea000383ffff */
[----:B------:R-:W-:Y:S05]  /*2ced0*/  BRA `(.L_x_3133) ;  /* 0xfffffdcc00807947 */ /* 0x000fea000383ffff */
.L_x_2843:
[----:B0-----:R0:W1:Y:S02]  /*2cee0*/  SYNCS.PHASECHK.TRANS64.TRYWAIT P2, [R96+URZ+0x368b0], R97 ;  /* 0x0368b061600075a7 */ /* 0x001064000804017f */
[----:B-1----:R-:W-:Y:S05]  /*2cef0*/  @!P2 NANOSLEEP.SYNCS 0x989680 ;  /* 0x009896800000a95d */ /* 0x002fea0003900000 */
[----:B------:R-:W1:Y:S02]  /*2cf00*/  @!P2 SYNCS.PHASECHK.TRANS64 P2, [R96+URZ+0x368b0], R97 ;  /* 0x0368b0616000a5a7 */ /* 0x000e64000804007f */
[----:B-1----:R-:W-:Y:S05]  /*2cf10*/  @!P2 BRA `(.L_x_2843) ;  /* 0xfffffffc00f0a947 */ /* 0x002fea000383ffff */
[----:B------:R-:W-:Y:S05]  /*2cf20*/  BRA `(.L_x_3134) ;  /* 0xfffffdd000987947 */ /* 0x000fea000383ffff */
.L_x_2861:
        /* <DEDUP_REMOVED lines=8> */
.L_x_3136:
[----:B------:R-:W-:Y:S05]  /*2cfb0*/  BSYNC B1 ;  /* 0x0000000000017941 */ /* 0x000fea0003800000 */
.L_x_3135:
[----:B------:R-:W-:Y:S01]  /*2cfc0*/  IMAD.MOV.U32 R13, RZ, RZ, R6 ;  /* 0x000000ffff0d7224 */ /* 0x000fe200078e0006 */
[----:B------:R-:W-:Y:S01]  /*2cfd0*/  MOV R3, R14 ;  /* 0x0000000e00037202 */ /* 0x000fe20000000f00 */
[----:B------:R-:W-:Y:S02]  /*2cfe0*/  IMAD.MOV.U32 R12, RZ, RZ, RZ ;  /* 0x000000ffff0c7224 */ /* 0x000fe400078e00ff */
[----:B------:R-:W-:Y:S02]  /*2cff0*/  IMAD.MOV.U32 R11, RZ, RZ, 0x1c1f ;  /* 0x00001c1fff0b7424 */ /* 0x000fe400078e00ff */
[----:B------:R-:W-:-:S07]  /*2d000*/  IMAD.MOV.U32 R15, RZ, RZ, -0x1 ;  /* 0xffffffffff0f7424 */ /* 0x000fce00078e00ff */
[----:B------:R-:W-:Y:S05]  /*2d010*/  WARPSYNC.COLLECTIVE R15, `(.L_x_3137) ;  /* 0x000000000f087348 */ /* 0x000fea0003c00000 */
[----:B------:R0:W1:Y:S02]  /*2d020*/  SHFL.IDX P6, R14, R13, R12, R11 ;  /* 0x0000000c0d0e7389 */ /* 0x00006400000c000b */
[----:B01----:R-:W-:Y:S01]  /*2d030*/  ENDCOLLECTIVE ;  /* 0x000000000000791b */ /* 0x003fe20003800000 */
.L_x_3137:
[----:B------:R-:W-:Y:S01]  /*2d040*/  IMAD.MOV.U32 R13, RZ, RZ, R8 ;  /* 0x000000ffff0d7224 */ /* 0x000fe200078e0008 */
[----:B------:R-:W-:-:S07]  /*2d050*/  MOV R0, R14 ;  /* 0x0000000e00007202 */ /* 0x000fce0000000f00 */
[----:B------:R-:W-:Y:S05]  /*2d060*/  WARPSYNC.COLLECTIVE R15, `(.L_x_3138) ;  /* 0x000000000f087348 */ /* 0x000fea0003c00000 */
[----:B------:R0:W1:Y:S02]  /*2d070*/  SHFL.IDX P6, R14, R13, R12, R11 ;  /* 0x0000000c0d0e7389 */ /* 0x00006400000c000b */
[----:B01----:R-:W-:Y:S01]  /*2d080*/  ENDCOLLECTIVE ;  /* 0x000000000000791b */ /* 0x003fe20003800000 */
.L_x_3138:
[----:B------:R-:W-:Y:S02]  /*2d090*/  IMAD.MOV.U32 R13, RZ, RZ, R4 ;  /* 0x000000ffff0d7224 */ /* 0x000fe400078e0004 */
[----:B------:R-:W-:-:S07]  /*2d0a0*/  IMAD.MOV.U32 R5, RZ, RZ, R14 ;  /* 0x000000ffff057224 */ /* 0x000fce00078e000e */
[----:B------:R-:W-:Y:S05]  /*2d0b0*/  WARPSYNC.COLLECTIVE R15, `(.L_x_3139) ;  /* 0x000000000f087348 */ /* 0x000fea0003c00000 */
[----:B------:R0:W1:Y:S02]  /*2d0c0*/  SHFL.IDX P6, R14, R13, R12, R11 ;  /* 0x0000000c0d0e7389 */ /* 0x00006400000c000b */
[----:B01----:R-:W-:Y:S01]  /*2d0d0*/  ENDCOLLECTIVE ;  /* 0x000000000000791b */ /* 0x003fe20003800000 */
.L_x_3139:
[----:B------:R-:W-:Y:S05]  /*2d0e0*/  BRA `(.L_x_3140) ;  /* 0xfffffde000d47947 */ /* 0x000fea000383ffff */
.L_x_2864:
[----:B------:R-:W-:Y:S01]  /*2d0f0*/  BSSY B1, `(.L_x_3141) ;  /* 0x0000008000017945 */ /* 0x000fe20003800000 */
[----:B------:R-:W-:Y:S01]  /*2d100*/  IMAD.MOV.U32 R13, RZ, RZ, R7 ;  /* 0x000000ffff0d7224 */ /* 0x000fe200078e0007 */
[----:B------:R-:W-:Y:S01]  /*2d110*/  MOV R12, 0x1 ;  /* 0x00000001000c7802 */ /* 0x000fe20000000f00 */
[----:B------:R-:W-:Y:S02]  /*2d120*/  IMAD.MOV.U32 R11, RZ, RZ, 0x1c1f ;  /* 0x00001c1fff0b7424 */ /* 0x000fe400078e00ff */
[----:B------:R-:W-:-:S07]  /*2d130*/  IMAD.MOV.U32 R15, RZ, RZ, -0x1 ;  /* 0xffffffffff0f7424 */ /* 0x000fce00078e00ff */
[----:B0---4-:R-:W-:Y:S05]  /*2d140*/  WARPSYNC.COLLECTIVE R15, `(.L_x_3142) ;  /* 0x000000000f087348 */ /* 0x011fea0003c00000 */
[----:B----4-:R1:W2:Y:S02]  /*2d150*/  SHFL.IDX P6, R14, R13, R12, R11 ;  /* 0x0000000c0d0e7389 */ /* 0x0102a400000c000b */
[----:B012---:R-:W-:Y:S01]  /*2d160*/  ENDCOLLECTIVE ;  /* 0x000000000000791b */ /* 0x007fe20003800000 */
.L_x_3142:
[----:B------:R-:W-:Y:S05]  /*2d170*/  BSYNC B1 ;  /* 0x0000000000017941 */ /* 0x000fea0003800000 */
.L_x_3141:
[----:B------:R-:W-:Y:S01]  /*2d180*/  IMAD.MOV.U32 R13, RZ, RZ, R6 ;  /* 0x000000ffff0d7224 */ /* 0x000fe200078e0006 */
[----:B------:R-:W-:Y:S01]  /*2d190*/  MOV R12, 0x1 ;  /* 0x00000001000c7802 */ /* 0x000fe20000000f00 */
[----:B------:R-:W-:Y:S02]  /*2d1a0*/  IMAD.MOV.U32 R11, RZ, RZ, 0x1c1f ;  /* 0x00001c1fff0b7424 */ /* 0x000fe400078e00ff */
[----:B------:R-:W-:Y:S02]  /*2d1b0*/  IMAD.MOV.U32 R15, RZ, RZ, -0x1 ;  /* 0xffffffffff0f7424 */ /* 0x000fe400078e00ff */
[----:B------:R-:W-:-:S07]  /*2d1c0*/  IMAD.MOV.U32 R3, RZ, RZ, R14 ;  /* 0x000000ffff037224 */ /* 0x000fce00078e000e */
[----:B------:R-:W-:Y:S05]  /*2d1d0*/  WARPSYNC.COLLECTIVE R15, `(.L_x_3143) ;  /* 0x000000000f087348 */ /* 0x000fea0003c00000 */
[----:B------:R0:W1:Y:S02]  /*2d1e0*/  SHFL.IDX P6, R14, R13, R12, R11 ;  /* 0x0000000c0d0e7389 */ /* 0x00006400000c000b */
[----:B01----:R-:W-:Y:S01]  /*2d1f0*/  ENDCOLLECTIVE ;  /* 0x000000000000791b */ /* 0x003fe20003800000 */
.L_x_3143:
[----:B------:R-:W-:Y:S02]  /*2d200*/  IMAD.MOV.U32 R13, RZ, RZ, R8 ;  /* 0x000000ffff0d7224 */ /* 0x000fe400078e0008 */
[----:B------:R-:W-:-:S07]  /*2d210*/  IMAD.MOV.U32 R0, RZ, RZ, R14 ;  /* 0x000000ffff007224 */ /* 0x000fce00078e000e */
[----:B------:R-:W-:Y:S05]  /*2d220*/  WARPSYNC.COLLECTIVE R15, `(.L_x_3144) ;  /* 0x000000000f087348 */ /* 0x000fea0003c00000 */
[----:B------:R0:W1:Y:S02]  /*2d230*/  SHFL.IDX P6, R14, R13, R12, R11 ;  /* 0x0000000c0d0e7389 */ /* 0x00006400000c000b */
[----:B01----:R-:W-:Y:S01]  /*2d240*/  ENDCOLLECTIVE ;  /* 0x000000000000791b */ /* 0x003fe20003800000 */
.L_x_3144:
[----:B------:R-:W-:Y:S01]  /*2d250*/  IMAD.MOV.U32 R13, RZ, RZ, R4 ;  /* 0x000000ffff0d7224 */ /* 0x000fe200078e0004 */
[----:B------:R-:W-:-:S07]  /*2d260*/  MOV R5, R14 ;  /* 0x0000000e00057202 */ /* 0x000fce0000000f00 */
[----:B------:R-:W-:Y:S05]  /*2d270*/  WARPSYNC.COLLECTIVE R15, `(.L_x_3145) ;  /* 0x000000000f087348 */ /* 0x000fea0003c00000 */
[----:B------:R0:W1:Y:S02]  /*2d280*/  SHFL.IDX P6, R14, R13, R12, R11 ;  /* 0x0000000c0d0e7389 */ /* 0x00006400000c000b */
[----:B01----:R-:W-:Y:S01]  /*2d290*/  ENDCOLLECTIVE ;  /* 0x000000000000791b */ /* 0x003fe20003800000 */
.L_x_3145:
[----:B------:R-:W-:Y:S01]  /*2d2a0*/  IMAD.MOV.U32 R4, RZ, RZ, R14 ;  /* 0x000000ffff047224 */ /* 0x000fe200078e000e */
[----:B------:R-:W-:Y:S06]  /*2d2b0*/  BRA `(.L_x_3146) ;  /* 0xfffffde8007c7947 */ /* 0x000fec000383ffff */
.L_x_2868:
[----:B0-----:R0:W1:Y:S02]  /*2d2c0*/  SYNCS.PHASECHK.TRANS64.TRYWAIT P0, [R16+URZ+0x36800], R5 ;  /* 0x03680005100075a7 */ /* 0x001064000800017f */
[----:B-1----:R-:W-:Y:S05]  /*2d2d0*/  @!P0 NANOSLEEP.SYNCS 0x989680 ;  /* 0x009896800000895d */ /* 0x002fea0003900000 */
[----:B------:R-:W1:Y:S02]  /*2d2e0*/  @!P0 SYNCS.PHASECHK.TRANS64 P0, [R16+URZ+0x36800], R5 ;  /* 0x03680005100085a7 */ /* 0x000e64000800007f */
[----:B-1----:R-:W-:Y:S05]  /*2d2f0*/  @!P0 BRA `(.L_x_2868) ;  /* 0xfffffffc00f08947 */ /* 0x002fea000383ffff */
[----:B------:R-:W-:Y:S05]  /*2d300*/  BRA `(.L_x_3147) ;  /* 0xfffffdf000a47947 */ /* 0x000fea000383ffff */
.L_x_2892:
        /* <DEDUP_REMOVED lines=8> */
.L_x_3149:
[----:B------:R-:W-:Y:S05]  /*2d390*/  BSYNC B1 ;  /* 0x0000000000017941 */ /* 0x000fea0003800000 */
.L_x_3148:
        /* <DEDUP_REMOVED lines=8> */
.L_x_3150:
[----:B------:R-:W-:Y:S02]  /*2d420*/  IMAD.MOV.U32 R21, RZ, RZ, R3 ;  /* 0x000000ffff157224 */ /* 0x000fe400078e0003 */
[----:B------:R-:W-:Y:S02]  /*2d430*/  IMAD.MOV.U32 R13, RZ, RZ, R7 ;  /* 0x000000ffff0d7224 */ /* 0x000fe400078e0007 */
[----:B------:R-:W-:-:S07]  /*2d440*/  IMAD.MOV.U32 R0, RZ, RZ, R14 ;  /* 0x000000ffff007224 */ /* 0x000fce00078e000e */
[----:B------:R-:W-:Y:S05]  /*2d450*/  WARPSYNC.COLLECTIVE R15, `(.L_x_3151) ;  /* 0x000000000f087348 */ /* 0x000fea0003c00000 */
[----:B------:R0:W1:Y:S02]  /*2d460*/  SHFL.IDX P6, R14, R13, R12, R11 ;  /* 0x0000000c0d0e7389 */ /* 0x00006400000c000b */
[----:B01----:R-:W-:Y:S01]  /*2d470*/  ENDCOLLECTIVE ;  /* 0x000000000000791b */ /* 0x003fe20003800000 */
.L_x_3151:
[----:B------:R-:W-:Y:S01]  /*2d480*/  IMAD.MOV.U32 R20, RZ, RZ, R0 ;  /* 0x000000ffff147224 */ /* 0x000fe200078e0000 */
[----:B------:R-:W-:Y:S01]  /*2d490*/  MOV R13, R9 ;  /* 0x00000009000d7202 */ /* 0x000fe20000000f00 */
[----:B------:R-:W-:-:S07]  /*2d4a0*/  IMAD.MOV.U32 R5, RZ, RZ, R14 ;  /* 0x000000ffff057224 */ /* 0x000fce00078e000e */
[----:B------:R-:W-:Y:S05]  /*2d4b0*/  WARPSYNC.COLLECTIVE R15, `(.L_x_3152) ;  /* 0x000000000f087348 */ /* 0x000fea0003c00000 */
[----:B------:R0:W1:Y:S02]  /*2d4c0*/  SHFL.IDX P6, R14, R13, R12, R11 ;  /* 0x0000000c0d0e7389 */ /* 0x00006400000c000b */
[----:B01----:R-:W-:Y:S01]  /*2d4d0*/  ENDCOLLECTIVE ;  /* 0x000000000000791b */ /* 0x003fe20003800000 */
.L_x_3152:
[----:B------:R-:W-:Y:S05]  /*2d4e0*/  BRA `(.L_x_3153) ;  /* 0xfffffe14008c7947 */ /* 0x000fea000383ffff */
.L_x_2895:
[----:B------:R-:W-:Y:S01]  /*2d4f0*/  BSSY B1, `(.L_x_3154) ;  /* 0x0000008000017945 */ /* 0x000fe20003800000 */
[----:B------:R-:W-:Y:S01]  /*2d500*/  IMAD.MOV.U32 R13, RZ, RZ, R8 ;  /* 0x000000ffff0d7224 */ /* 0x000fe200078e0008 */
[----:B------:R-:W-:Y:S01]  /*2d510*/  MOV R11, 0x1c1f ;  /* 0x00001c1f000b7802 */ /* 0x000fe20000000f00 */
[----:B------:R-:W-:Y:S02]  /*2d520*/  IMAD.MOV.U32 R12, RZ, RZ, 0x1 ;  /* 0x00000001ff0c7424 */ /* 0x000fe400078e00ff */
[----:B------:R-:W-:-:S07]  /*2d530*/  IMAD.MOV.U32 R15, RZ, RZ, -0x1 ;  /* 0xffffffffff0f7424 */ /* 0x000fce00078e00ff */
[----:B------:R-:W-:Y:S05]  /*2d540*/  WARPSYNC.COLLECTIVE R15, `(.L_x_3155) ;  /* 0x000000000f087348 */ /* 0x000fea0003c00000 */
[----:B------:R0:W1:Y:S02]  /*2d550*/  SHFL.IDX P6, R14, R13, R12, R11 ;  /* 0x0000000c0d0e7389 */ /* 0x00006400000c000b */
[----:B01----:R-:W-:Y:S01]  /*2d560*/  ENDCOLLECTIVE ;  /* 0x000000000000791b */ /* 0x003fe20003800000 */
.L_x_3155:
[----:B------:R-:W-:Y:S05]  /*2d570*/  BSYNC B1 ;  /* 0x0000000000017941 */ /* 0x000fea0003800000 */
.L_x_3154:
        /* <DEDUP_REMOVED lines=8> */
.L_x_3156:
[----:B------:R-:W-:Y:S02]  /*2d600*/  IMAD.MOV.U32 R21, RZ, RZ, R3 ;  /* 0x000000ffff157224 */ /* 0x000fe400078e0003 */
[----:B------:R-:W-:Y:S02]  /*2d610*/  IMAD.MOV.U32 R13, RZ, RZ, R7 ;  /* 0x000000ffff0d7224 */ /* 0x000fe400078e0007 */
[----:B------:R-:W-:-:S07]  /*2d620*/  IMAD.MOV.U32 R0, RZ, RZ, R14 ;  /* 0x000000ffff007224 */ /* 0x000fce00078e000e */
[----:B------:R-:W-:Y:S05]  /*2d630*/  WARPSYNC.COLLECTIVE R15, `(.L_x_3157) ;  /* 0x000000000f087348 */ /* 0x000fea0003c00000 */
[----:B------:R0:W1:Y:S02]  /*2d640*/  SHFL.IDX P6, R14, R13, R12, R11 ;  /* 0x0000000c0d0e7389 */ /* 0x00006400000c000b */
[----:B01----:R-:W-:Y:S01]  /*2d650*/  ENDCOLLECTIVE ;  /* 0x000000000000791b */ /* 0x003fe20003800000 */
.L_x_3157:
[----:B------:R-:W-:Y:S01]  /*2d660*/  IMAD.MOV.U32 R20, RZ, RZ, R0 ;  /* 0x000000ffff147224 */ /* 0x000fe200078e0000 */
[----:B------:R-:W-:Y:S01]  /*2d670*/  MOV R13, R9 ;  /* 0x00000009000d7202 */ /* 0x000fe20000000f00 */
[----:B------:R-:W-:-:S07]  /*2d680*/  IMAD.MOV.U32 R7, RZ, RZ, R14 ;  /* 0x000000ffff077224 */ /* 0x000fce00078e000e */
[----:B------:R-:W-:Y:S05]  /*2d690*/  WARPSYNC.COLLECTIVE R15, `(.L_x_3158) ;  /* 0x000000000f087348 */ /* 0x000fea0003c00000 */
[----:B------:R0:W1:Y:S02]  /*2d6a0*/  SHFL.IDX P6, R14, R13, R12, R11 ;  /* 0x0000000c0d0e7389 */ /* 0x00006400000c000b */
[----:B01----:R-:W-:Y:S01]  /*2d6b0*/  ENDCOLLECTIVE ;  /* 0x000000000000791b */ /* 0x003fe20003800000 */
.L_x_3158:
[----:B------:R-:W-:Y:S05]  /*2d6c0*/  BRA `(.L_x_3159) ;  /* 0xfffffe1800a47947 */ /* 0x000fea000383ffff */
.L_x_2899:
[----:B0-----:R0:W1:Y:S02]  /*2d6d0*/  SYNCS.PHASECHK.TRANS64.TRYWAIT P0, [R16+URZ+0x36800], R61 ;  /* 0x0368003d100075a7 */ /* 0x001064000800017f */
[----:B-1----:R-:W-:Y:S05]  /*2d6e0*/  @!P0 NANOSLEEP.SYNCS 0x989680 ;  /* 0x009896800000895d */ /* 0x002fea0003900000 */
[----:B------:R-:W1:Y:S02]  /*2d6f0*/  @!P0 SYNCS.PHASECHK.TRANS64 P0, [R16+URZ+0x36800], R61 ;  /* 0x0368003d100085a7 */ /* 0x000e64000800007f */
[----:B-1----:R-:W-:Y:S05]  /*2d700*/  @!P0 BRA `(.L_x_2899) ;  /* 0xfffffffc00f08947 */ /* 0x002fea000383ffff */
[----:B------:R-:W-:Y:S05]  /*2d710*/  BRA `(.L_x_3160) ;  /* 0xfffffe2000147947 */ /* 0x000fea000383ffff */
.L_x_2913:
[----:B-1----:R1:W2:Y:S02]  /*2d720*/  SYNCS.PHASECHK.TRANS64.TRYWAIT P2, [R3+URZ+0x36830], R0 ;  /* 0x03683000030075a7 */ /* 0x0022a4000804017f */
[----:B--2---:R-:W-:Y:S05]  /*2d730*/  @!P2 NANOSLEEP.SYNCS 0x989680 ;  /* 0x009896800000a95d */ /* 0x004fea0003900000 */
[----:B------:R-:W2:Y:S02]  /*2d740*/  @!P2 SYNCS.PHASECHK.TRANS64 P2, [R3+URZ+0x36830], R0 ;  /* 0x036830000300a5a7 */ /* 0x000ea4000804007f */
[----:B--2---:R-:W-:Y:S05]  /*2d750*/  @!P2 BRA `(.L_x_2913) ;  /* 0xfffffffc00f0a947 */ /* 0x004fea000383ffff */
[----:B------:R-:W-:Y:S05]  /*2d760*/  BRA `(.L_x_2912) ;  /* 0xfffffe4800147947 */ /* 0x000fea000383ffff */
.L_x_2920:
[----:B-1----:R1:W2:Y:S02]  /*2d770*/  SYNCS.PHASECHK.TRANS64.TRYWAIT P3, [R13+URZ+0x36830], R4 ;  /* 0x036830040d0075a7 */ /* 0x0022a4000806017f */
[----:B--2---:R-:W-:Y:S05]  /*2d780*/  @!P3 NANOSLEEP.SYNCS 0x989680 ;  /* 0x009896800000b95d */ /* 0x004fea0003900000 */
[----:B------:R-:W2:Y:S02]  /*2d790*/  @!P3 SYNCS.PHASECHK.TRANS64 P3, [R13+URZ+0x36830], R4 ;  /* 0x036830040d00b5a7 */ /* 0x000ea4000806007f */
[----:B--2---:R-:W-:Y:S05]  /*2d7a0*/  @!P3 BRA `(.L_x_2920) ;  /* 0xfffffffc00f0b947 */ /* 0x004fea000383ffff */
[----:B------:R-:W-:Y:S05]  /*2d7b0*/  BRA `(.L_x_2919) ;  /* 0xfffffe9800007947 */ /* 0x000fea000383ffff */
.L_x_2925:
[----:B-1----:R1:W2:Y:S02]  /*2d7c0*/  SYNCS.PHASECHK.TRANS64.TRYWAIT P3, [R11+URZ+0x36850], R0 ;  /* 0x036850000b0075a7 */ /* 0x0022a4000806017f */
[----:B--2---:R-:W-:Y:S05]  /*2d7d0*/  @!P3 NANOSLEEP.SYNCS 0x989680 ;  /* 0x009896800000b95d */ /* 0x004fea0003900000 */
[----:B------:R-:W2:Y:S02]  /*2d7e0*/  @!P3 SYNCS.PHASECHK.TRANS64 P3, [R11+URZ+0x36850], R0 ;  /* 0x036850000b00b5a7 */ /* 0x000ea4000806007f */
[----:B--2---:R-:W-:Y:S05]  /*2d7f0*/  @!P3 BRA `(.L_x_2925) ;  /* 0xfffffffc00f0b947 */ /* 0x004fea000383ffff */
[----:B------:R-:W-:Y:S05]  /*2d800*/  BRA `(.L_x_2924) ;  /* 0xfffffecc009c7947 */ /* 0x000fea000383ffff */
.L_x_2933:
[----:B-1----:R1:W2:Y:S02]  /*2d810*/  SYNCS.PHASECHK.TRANS64.TRYWAIT P2, [R4+URZ+0x36830], R5 ;  /* 0x03683005040075a7 */ /* 0x0022a4000804017f */
[----:B--2---:R-:W-:Y:S05]  /*2d820*/  @!P2 NANOSLEEP.SYNCS 0x989680 ;  /* 0x009896800000a95d */ /* 0x004fea0003900000 */
[----:B------:R-:W2:Y:S02]  /*2d830*/  @!P2 SYNCS.PHASECHK.TRANS64 P2, [R4+URZ+0x36830], R5 ;  /* 0x036830050400a5a7 */ /* 0x000ea4000804007f */
[----:B--2---:R-:W-:Y:S05]  /*2d840*/  @!P2 BRA `(.L_x_2933) ;  /* 0xfffffffc00f0a947 */ /* 0x004fea000383ffff */
[----:B------:R-:W-:Y:S05]  /*2d850*/  BRA `(.L_x_2932) ;  /* 0xfffffeec00507947 */ /* 0x000fea000383ffff */
.L_x_2938:
[----:B-1----:R1:W2:Y:S02]  /*2d860*/  SYNCS.PHASECHK.TRANS64.TRYWAIT P2, [R11+URZ+0x36850], R0 ;  /* 0x036850000b0075a7 */ /* 0x0022a4000804017f */
[----:B--2---:R-:W-:Y:S05]  /*2d870*/  @!P2 NANOSLEEP.SYNCS 0x989680 ;  /* 0x009896800000a95d */ /* 0x004fea0003900000 */
[----:B------:R-:W2:Y:S02]  /*2d880*/  @!P2 SYNCS.PHASECHK.TRANS64 P2, [R11+URZ+0x36850], R0 ;  /* 0x036850000b00a5a7 */ /* 0x000ea4000804007f */
[----:B--2---:R-:W-:Y:S05]  /*2d890*/  @!P2 BRA `(.L_x_2938) ;  /* 0xfffffffc00f0a947 */ /* 0x004fea000383ffff */
[----:B------:R-:W-:Y:S05]  /*2d8a0*/  BRA `(.L_x_2937) ;  /* 0xffffff2000ec7947 */ /* 0x000fea000383ffff */
.L_x_2944:
[----:B-1----:R1:W2:Y:S02]  /*2d8b0*/  SYNCS.PHASECHK.TRANS64.TRYWAIT P0, [R8+URZ+0x36850], R3 ;  /* 0x03685003080075a7 */ /* 0x0022a4000800017f */
[----:B--2---:R-:W-:Y:S05]  /*2d8c0*/  @!P0 NANOSLEEP.SYNCS 0x989680 ;  /* 0x009896800000895d */ /* 0x004fea0003900000 */
[----:B------:R-:W2:Y:S02]  /*2d8d0*/  @!P0 SYNCS.PHASECHK.TRANS64 P0, [R8+URZ+0x36850], R3 ;  /* 0x03685003080085a7 */ /* 0x000ea4000800007f */
[----:B--2---:R-:W-:Y:S05]  /*2d8e0*/  @!P0 BRA `(.L_x_2944) ;  /* 0xfffffffc00f08947 */ /* 0x004fea000383ffff */
[----:B------:R-:W-:Y:S05]  /*2d8f0*/  BRA `(.L_x_2943) ;  /* 0xffffff3c00e87947 */ /* 0x000fea000383ffff */
.L_x_2980:
[----:B------:R-:W1:Y:S01]  /*2d900*/  S2R R7, SR_TID.X ;  /* 0x0000000000077919 */ /* 0x000e620000002100 */
[----:B------:R-:W-:Y:S01]  /*2d910*/  BSSY B1, `(.L_x_3161) ;  /* 0x000000a000017945 */ /* 0x000fe20003800000 */
[----:B------:R-:W-:Y:S01]  /*2d920*/  IMAD.MOV.U32 R12, RZ, RZ, RZ ;  /* 0x000000ffff0c7224 */ /* 0x000fe200078e00ff */
[----:B------:R-:W-:Y:S01]  /*2d930*/  MOV R11, 0x1f ;  /* 0x0000001f000b7802 */ /* 0x000fe20000000f00 */
[----:B------:R-:W-:Y:S01]  /*2d940*/  IMAD.MOV.U32 R15, RZ, RZ, -0x1 ;  /* 0xffffffffff0f7424 */ /* 0x000fe200078e00ff */
[----:B-1----:R-:W-:-:S04]  /*2d950*/  SHF.R.U32.HI R7, RZ, 0x5, R7 ;  /* 0x00000005ff077819 */ /* 0x002fc80000011607 */
[----:B------:R-:W-:-:S05]  /*2d960*/  LOP3.LUT R7, R7, 0x3, RZ, 0xc0, !PT ;  /* 0x0000000307077812 */ /* 0x000fca00078ec0ff */
[----:B0-----:R-:W-:-:S07]  /*2d970*/  IMAD.MOV.U32 R13, RZ, RZ, R7 ;  /* 0x000000ffff0d7224 */ /* 0x001fce00078e0007 */
[----:B------:R-:W-:Y:S05]  /*2d980*/  WARPSYNC.COLLECTIVE R15, `(.L_x_3162) ;  /* 0x000000000f087348 */ /* 0x000fea0003c00000 */
[----:B------:R0:W1:Y:S02]  /*2d990*/  SHFL.IDX P6, R14, R13, R12, R11 ;  /* 0x0000000c0d0e7389 */ /* 0x00006400000c000b */
[----:B01----:R-:W-:Y:S01]  /*2d9a0*/  ENDCOLLECTIVE ;  /* 0x000000000000791b */ /* 0x003fe20003800000 */
.L_x_3162:
[----:B------:R-:W-:Y:S05]  /*2d9b0*/  BSYNC B1 ;  /* 0x0000000000017941 */ /* 0x000fea0003800000 */
.L_x_3161:
[----:B------:R-:W-:Y:S05]  /*2d9c0*/  BRA `(.L_x_3163) ;  /* 0xffffff8400bc7947 */ /* 0x000fea000383ffff */
.L_x_2982:
[----:B------:R-:W-:Y:S01]  /*2d9d0*/  BSSY B1, `(.L_x_3164) ;  /* 0x0000006000017945 */ /* 0x000fe20003800000 */
[----:B------:R-:W-:-:S07]  /*2d9e0*/  IMAD.MOV.U32 R15, RZ, RZ, -0x1 ;  /* 0xffffffffff0f7424 */ /* 0x000fce00078e00ff */
[----:B01----:R-:W-:Y:S05]  /*2d9f0*/  WARPSYNC.COLLECTIVE R15, `(.L_x_3165) ;  /* 0x000000000f0c7348 */ /* 0x003fea0003c00000 */
[----:B------:R-:W-:Y:S02]  /*2da00*/  ELECT P6, UR62, PT ;  /* 0x00000000003e782f */ /* 0x000fe400038c0000 */
[----:B------:R-:W-:Y:S01]  /*2da10*/  MOV R14, UR62 ;  /* 0x0000003e000e7c02 */ /* 0x000fe20008000f00 */
[----:B01----:R-:W-:Y:S10]  /*2da20*/  ENDCOLLECTIVE ;  /* 0x000000000000791b */ /* 0x003ff40003800000 */
.L_x_3165:
[----:B------:R-:W-:Y:S05]  /*2da30*/  BSYNC B1 ;  /* 0x0000000000017941 */ /* 0x000fea0003800000 */
.L_x_3164:
[----:B------:R-:W-:Y:S05]  /*2da40*/  BRA `(.L_x_2981) ;  /* 0xffffff8400b47947 */ /* 0x000fea000383ffff */
.L_x_2984:
[----:B-1----:R-:W2:Y:S02]  /*2da50*/  LDL R4, [R1+0x4] ;  /* 0x0000040001047983 */ /* 0x002ea40000100800 */
[----:B--2---:R1:W2:Y:S02]  /*2da60*/  SYNCS.PHASECHK.TRANS64.TRYWAIT P0, [R4+URZ+0x36820], R3 ;  /* 0x03682003040075a7 */ /* 0x0042a4000800017f */
[----:B--2---:R-:W-:Y:S05]  /*2da70*/  @!P0 NANOSLEEP.SYNCS 0x989680 ;  /* 0x009896800000895d */ /* 0x004fea0003900000 */
[----:B------:R-:W2:Y:S02]  /*2da80*/  @!P0 SYNCS.PHASECHK.TRANS64 P0, [R4+URZ+0x36820], R3 ;  /* 0x03682003040085a7 */ /* 0x000ea4000800007f */
[----:B--2---:R-:W-:Y:S05]  /*2da90*/  @!P0 BRA `(.L_x_2984) ;  /* 0xfffffffc00ec8947 */ /* 0x004fea000383ffff */
[----:B------:R-:W-:Y:S05]  /*2daa0*/  BRA `(.L_x_3166) ;  /* 0xffffff8400c47947 */ /* 0x000fea000383ffff */
.L_x_2988:
[----:B-1----:R1:W2:Y:S02]  /*2dab0*/  SYNCS.PHASECHK.TRANS64.TRYWAIT P0, [R6+URZ+0x368a0], R9 ;  /* 0x0368a009060075a7 */ /* 0x0022a4000800017f */
[----:B--2---:R-:W-:Y:S05]  /*2dac0*/  @!P0 NANOSLEEP.SYNCS 0x989680 ;  /* 0x009896800000895d */ /* 0x004fea0003900000 */
[----:B------:R-:W2:Y:S02]  /*2dad0*/  @!P0 SYNCS.PHASECHK.TRANS64 P0, [R6+URZ+0x368a0], R9 ;  /* 0x0368a009060085a7 */ /* 0x000ea4000800007f */
[----:B--2---:R-:W-:Y:S05]  /*2dae0*/  @!P0 BRA `(.L_x_2988) ;  /* 0xfffffffc00f08947 */ /* 0x004fea000383ffff */
[----:B------:R-:W-:Y:S05]  /*2daf0*/  BRA `(.L_x_3167) ;  /* 0xffffff8400e87947 */ /* 0x000fea000383ffff */
.L_x_2995:
[----:B--2---:R2:W3:Y:S02]  /*2db00*/  SYNCS.PHASECHK.TRANS64.TRYWAIT P0, [R6+URZ+0x368c0], R9 ;  /* 0x0368c009060075a7 */ /* 0x0044e4000800017f */
[----:B---3--:R-:W-:Y:S05]  /*2db10*/  @!P0 NANOSLEEP.SYNCS 0x989680 ;  /* 0x009896800000895d */ /* 0x008fea0003900000 */
[----:B------:R-:W3:Y:S02]  /*2db20*/  @!P0 SYNCS.PHASECHK.TRANS64 P0, [R6+URZ+0x368c0], R9 ;  /* 0x0368c009060085a7 */ /* 0x000ee4000800007f */
[----:B---3--:R-:W-:Y:S05]  /*2db30*/  @!P0 BRA `(.L_x_2995) ;  /* 0xfffffffc00f08947 */ /* 0x008fea000383ffff */
[----:B------:R-:W-:Y:S05]  /*2db40*/  BRA `(.L_x_3168) ;  /* 0xffffff8800ec7947 */ /* 0x000fea000383ffff */
.L_x_3004:
[----:B-1----:R1:W2:Y:S02]  /*2db50*/  SYNCS.PHASECHK.TRANS64.TRYWAIT P1, [R7+URZ+0x368a0], R6 ;  /* 0x0368a006070075a7 */ /* 0x0022a4000802017f */
[----:B--2---:R-:W-:Y:S05]  /*2db60*/  @!P1 NANOSLEEP.SYNCS 0x989680 ;  /* 0x009896800000995d */ /* 0x004fea0003900000 */
[----:B------:R-:W2:Y:S02]  /*2db70*/  @!P1 SYNCS.PHASECHK.TRANS64 P1, [R7+URZ+0x368a0], R6 ;  /* 0x0368a006070095a7 */ /* 0x000ea4000802007f */
[----:B--2---:R-:W-:Y:S05]  /*2db80*/  @!P1 BRA `(.L_x_3004) ;  /* 0xfffffffc00f09947 */ /* 0x004fea000383ffff */
[----:B------:R-:W-:Y:S05]  /*2db90*/  BRA `(.L_x_3169) ;  /* 0xffffff90003c7947 */ /* 0x000fea000383ffff */
.L_x_3011:
[----:B--2---:R2:W3:Y:S02]  /*2dba0*/  SYNCS.PHASECHK.TRANS64.TRYWAIT P1, [R7+URZ+0x368c0], R6 ;  /* 0x0368c006070075a7 */ /* 0x0044e4000802017f */
[----:B---3--:R-:W-:Y:S05]  /*2dbb0*/  @!P1 NANOSLEEP.SYNCS 0x989680 ;  /* 0x009896800000995d */ /* 0x008fea0003900000 */
[----:B------:R-:W3:Y:S02]  /*2dbc0*/  @!P1 SYNCS.PHASECHK.TRANS64 P1, [R7+URZ+0x368c0], R6 ;  /* 0x0368c006070095a7 */ /* 0x000ee4000802007f */
[----:B---3--:R-:W-:Y:S05]  /*2dbd0*/  @!P1 BRA `(.L_x_3011) ;  /* 0xfffffffc00f09947 */ /* 0x008fea000383ffff */
[----:B------:R-:W-:Y:S05]  /*2dbe0*/  BRA `(.L_x_3170) ;  /* 0xffffff94003c7947 */ /* 0x000fea000383ffff */
.L_x_3026:
        /* <DEDUP_REMOVED lines=11> */
.L_x_3172:
[----:B------:R-:W-:Y:S05]  /*2dca0*/  BSYNC B0 ;  /* 0x0000000000007941 */ /* 0x000fea0003800000 */
.L_x_3171:
[----:B------:R-:W-:Y:S05]  /*2dcb0*/  BRA `(.L_x_3173) ;  /* 0xffffffa000187947 */ /* 0x000fea000383ffff */
.L_x_3028:
[----:B------:R-:W-:Y:S01]  /*2dcc0*/  BSSY B0, `(.L_x_3174) ;  /* 0x0000006000007945 */ /* 0x000fe20003800000 */
[----:B------:R-:W-:-:S07]  /*2dcd0*/  IMAD.MOV.U32 R15, RZ, RZ, -0x1 ;  /* 0xffffffffff0f7424 */ /* 0x000fce00078e00ff */
[----:B01----:R-:W-:Y:S05]  /*2dce0*/  WARPSYNC.COLLECTIVE R15, `(.L_x_3175) ;  /* 0x000000000f0c7348 */ /* 0x003fea0003c00000 */
[----:B------:R-:W-:Y:S02]  /*2dcf0*/  ELECT P6, UR62, PT ;  /* 0x00000000003e782f */ /* 0x000fe400038c0000 */
[----:B------:R-:W-:Y:S01]  /*2dd00*/  MOV R14, UR62 ;  /* 0x0000003e000e7c02 */ /* 0x000fe20008000f00 */
[----:B01----:R-:W-:Y:S10]  /*2dd10*/  ENDCOLLECTIVE ;  /* 0x000000000000791b */ /* 0x003ff40003800000 */
.L_x_3175:
[----:B------:R-:W-:Y:S05]  /*2dd20*/  BSYNC B0 ;  /* 0x0000000000007941 */ /* 0x000fea0003800000 */
.L_x_3174:
[----:B------:R-:W-:Y:S05]  /*2dd30*/  BRA `(.L_x_3176) ;  /* 0xffffffa000287947 */ /* 0x000fea000383ffff */
.L_x_3030:
[----:B-1----:R1:W2:Y:S02]  /*2dd40*/  SYNCS.PHASECHK.TRANS64.TRYWAIT P0, [R0+URZ+0x36840], R2 ;  /* 0x03684002000075a7 */ /* 0x0022a4000800017f */
[----:B--2---:R-:W-:Y:S05]  /*2dd50*/  @!P0 NANOSLEEP.SYNCS 0x989680 ;  /* 0x009896800000895d */ /* 0x004fea0003900000 */
[----:B------:R-:W2:Y:S02]  /*2dd60*/  @!P0 SYNCS.PHASECHK.TRANS64 P0, [R0+URZ+0x36840], R2 ;  /* 0x03684002000085a7 */ /* 0x000ea4000800007f */
[----:B--2---:R-:W-:Y:S05]  /*2dd70*/  @!P0 BRA `(.L_x_3030) ;  /* 0xfffffffc00f08947 */ /* 0x004fea000383ffff */
[----:B------:R-:W-:Y:S05]  /*2dd80*/  BRA `(.L_x_3177) ;  /* 0xffffffa000947947 */ /* 0x000fea000383ffff */
.L_x_3034:
[----:B------:R0:W5:Y:S01]  /*2dd90*/  LDL.LU R8, [R1+0x40] ;  /* 0x0000400001087983 */ /* 0x0001620000300800 */
[----:B------:R-:W-:Y:S01]  /*2dda0*/  IMAD.MOV.U32 R13, RZ, RZ, R2 ;  /* 0x000000ffff0d7224 */ /* 0x000fe200078e0002 */
[----:B------:R-:W-:Y:S01]  /*2ddb0*/  MOV R11, 0x181f ;  /* 0x0000181f000b7802 */ /* 0x000fe20000000f00 */
[----:B------:R-:W-:Y:S02]  /*2ddc0*/  IMAD.MOV.U32 R12, RZ, RZ, RZ ;  /* 0x000000ffff0c7224 */ /* 0x000fe400078e00ff */
[----:B------:R-:W-:-:S07]  /*2ddd0*/  IMAD.MOV.U32 R15, RZ, RZ, -0x1 ;  /* 0xffffffffff0f7424 */ /* 0x000fce00078e00ff */
[----:B0----5:R-:W-:Y:S05]  /*2dde0*/  WARPSYNC.COLLECTIVE R15, `(.L_x_3178) ;  /* 0x000000000f087348 */ /* 0x021fea0003c00000 */
[----:B------:R1:W2:Y:S02]  /*2ddf0*/  SHFL.IDX P6, R14, R13, R12, R11 ;  /* 0x0000000c0d0e7389 */ /* 0x0002a400000c000b */
[----:B012--5:R-:W-:Y:S01]  /*2de00*/  ENDCOLLECTIVE ;  /* 0x000000000000791b */ /* 0x027fe20003800000 */
.L_x_3178:
[----:B------:R-:W-:Y:S02]  /*2de10*/  IMAD.MOV.U32 R13, RZ, RZ, R3 ;  /* 0x000000ffff0d7224 */ /* 0x000fe400078e0003 */
[----:B------:R-:W-:-:S07]  /*2de20*/  IMAD.MOV.U32 R4, RZ, RZ, R14 ;  /* 0x000000ffff047224 */ /* 0x000fce00078e000e */
[----:B------:R-:W-:Y:S05]  /*2de30*/  WARPSYNC.COLLECTIVE R15, `(.L_x_3179) ;  /* 0x000000000f087348 */ /* 0x000fea0003c00000 */
[----:B------:R0:W1:Y:S02]  /*2de40*/  SHFL.IDX P6, R14, R13, R12, R11 ;  /* 0x0000000c0d0e7389 */ /* 0x00006400000c000b */
[----:B01----:R-:W-:Y:S01]  /*2de50*/  ENDCOLLECTIVE ;  /* 0x000000000000791b */ /* 0x003fe20003800000 */
.L_x_3179:
[----:B------:R-:W-:Y:S02]  /*2de60*/  IMAD.MOV.U32 R13, RZ, RZ, R2 ;  /* 0x000000ffff0d7224 */ /* 0x000fe400078e0002 */
[----:B------:R-:W-:Y:S02]  /*2de70*/  IMAD.MOV.U32 R12, RZ, RZ, 0x1 ;  /* 0x00000001ff0c7424 */ /* 0x000fe400078e00ff */
[----:B------:R-:W-:-:S07]  /*2de80*/  IMAD.MOV.U32 R5, RZ, RZ, R14 ;  /* 0x000000ffff057224 */ /* 0x000fce00078e000e */
[----:B------:R-:W-:Y:S05]  /*2de90*/  WARPSYNC.COLLECTIVE R15, `(.L_x_3180) ;  /* 0x000000000f087348 */ /* 0x000fea0003c00000 */
[----:B------:R0:W1:Y:S02]  /*2dea0*/  SHFL.IDX P6, R14, R13, R12, R11 ;  /* 0x0000000c0d0e7389 */ /* 0x00006400000c000b */
[----:B01----:R-:W-:Y:S01]  /*2deb0*/  ENDCOLLECTIVE ;  /* 0x000000000000791b */ /* 0x003fe20003800000 */
.L_x_3180:
[----:B------:R-:W-:Y:S02]  /*2dec0*/  IMAD.MOV.U32 R13, RZ, RZ, R3 ;  /* 0x000000ffff0d7224 */ /* 0x000fe400078e0003 */
[----:B------:R-:W-:Y:S02]  /*2ded0*/  IMAD R0, R8, R7, RZ ;  /* 0x0000000708007224 */ /* 0x000fe400078e02ff */
[----:B------:R-:W0:Y:S02]  /*2dee0*/  S2R R8, SR_TID.X ;  /* 0x0000000000087919 */ /* 0x000e240000002100 */
[----:B0-----:R-:W-:-:S04]  /*2def0*/  LOP3.LUT R8, R8, 0x7f, RZ, 0xc0, !PT ;  /* 0x0000007f08087812 */ /* 0x001fc800078ec0ff */
[----:B------:R-:W-:-:S04]  /*2df00*/  SHF.R.U32.HI R8, RZ, 0x3, R8 ;  /* 0x00000003ff087819 */ /* 0x000fc80000011608 */
[----:B------:R-:W-:Y:S02]  /*2df10*/  LEA R17, R17, R8, 0x7 ;  /* 0x0000000811117211 */ /* 0x000fe400078e38ff */
[----:B------:R-:W-:Y:S02]  /*2df20*/  MOV R8, R14 ;  /* 0x0000000e00087202 */ /* 0x000fe40000000f00 */
[----:B------:R-:W-:-:S13]  /*2df30*/  ISETP.GE.AND P3, PT, R17, R0, PT ;  /* 0x000000001100720c */ /* 0x000fda0003f66270 */
[----:B------:R-:W-:Y:S05]  /*2df40*/  WARPSYNC.COLLECTIVE R15, `(.L_x_3181) ;  /* 0x000000000f087348 */ /* 0x000fea0003c00000 */
[----:B------:R0:W1:Y:S02]  /*2df50*/  SHFL.IDX P6, R14, R13, R12, R11 ;  /* 0x0000000c0d0e7389 */ /* 0x00006400000c000b */
[----:B01----:R-:W-:Y:S01]  /*2df60*/  ENDCOLLECTIVE ;  /* 0x000000000000791b */ /* 0x003fe20003800000 */
.L_x_3181:
[----:B------:R-:W-:Y:S01]  /*2df70*/  @!P3 LEA R5, P5, R10, R5, 0x1 ;  /* 0x000000050a05b211 */ /* 0x000fe200078a08ff */
[----:B------:R-:W-:Y:S02]  /*2df80*/  IMAD.MOV.U32 R13, RZ, RZ, R2 ;  /* 0x000000ffff0d7224 */ /* 0x000fe400078e0002 */
[----:B------:R-:W-:Y:S02]  /*2df90*/  IMAD.MOV.U32 R12, RZ, RZ, 0x2 ;  /* 0x00000002ff0c7424 */ /* 0x000fe400078e00ff */
[----:B------:R-:W-:-:S05]  /*2dfa0*/  @!P3 IMAD.X R4, RZ, RZ, R4, P5 ;  /* 0x000000ffff04b224 */ /* 0x000fca00028e0604 */
[----:B------:R-:W-:Y:S01]  /*2dfb0*/  @!P3 LOP3.LUT R5, R5, R4, RZ, 0x3c, !PT ;  /* 0x000000040505b212 */ /* 0x000fe200078e3cff */
[----:B------:R-:W-:-:S07]  /*2dfc0*/  IMAD.MOV.U32 R6, RZ, RZ, R14 ;  /* 0x000000ffff067224 */ /* 0x000fce00078e000e */
[----:B------:R-:W-:Y:S05]  /*2dfd0*/  WARPSYNC.COLLECTIVE R15, `(.L_x_3182) ;  /* 0x000000000f087348 */ /* 0x000fea0003c00000 */
[----:B------:R0:W1:Y:S02]  /*2dfe0*/  SHFL.IDX P6, R14, R13, R12, R11 ;  /* 0x0000000c0d0e7389 */ /* 0x00006400000c000b */
[----:B01----:R-:W-:Y:S01]  /*2dff0*/  ENDCOLLECTIVE ;  /* 0x000000000000791b */ /* 0x003fe20003800000 */
.L_x_3182:
[----:B------:R-:W-:-:S04]  /*2e000*/  @!P3 LOP3.LUT R4, R5, R4, RZ, 0x3c, !PT ;  /* 0x000000040504b212 */ /* 0x000fc800078e3cff */
[----:B------:R-:W-:-:S05]  /*2e010*/  @!P3 LOP3.LUT R5, R5, R4, RZ, 0x3c, !PT ;  /* 0x000000040505b212 */ /* 0x000fca00078e3cff */
[----:B------:R-:W-:Y:S01]  /*2e020*/  @!PT LDS RZ, [RZ] ;  /* 0x00000000fffff984 */ /* 0x000fe20000000800 */
[----:B------:R-:W-:Y:S01]  /*2e030*/  @!PT LDS RZ, [RZ] ;  /* 0x00000000fffff984 */ /* 0x000fe20000000800 */
[----:B------:R-:W-:Y:S01]  /*2e040*/  @!PT LDS RZ, [RZ] ;  /* 0x00000000fffff984 */ /* 0x000fe20000000800 */
[----:B------:R-:W-:Y:S04]  /*2e050*/  @!P3 LDGSTS.E.BYPASS.LTC128B.128 [R9+0x15400], desc[UR60][R4.64], !P2 ;  /* 0x154000000409bfae */ /* 0x000fe8000d101d7c */
[----:B------:R-:W-:Y:S01]  /*2e060*/  @!P3 LDGSTS.E.BYPASS.LTC128B.128 [R9+0x19400], desc[UR60][R4.64+0x80], !P1 ;  /* 0x194000800409bfae */ /* 0x000fe2000c901d7c */
[----:B------:R-:W-:-:S03]  /*2e070*/  MOV R13, R3 ;  /* 0x00000003000d7202 */ /* 0x000fc60000000f00 */
[----:B------:R0:W-:Y:S02]  /*2e080*/  @!P3 LDGSTS.E.BYPASS.LTC128B.128 [R9+0x1d400], desc[UR60][R4.64+0x100], !P0 ;  /* 0x1d4001000409bfae */ /* 0x0001e4000c101d7c */
[----:B0-----:R-:W-:-:S05]  /*2e090*/  VIADD R4, R17, 0x10 ;  /* 0x0000001011047836 */ /* 0x001fca0000000000 */
[----:B------:R-:W-:-:S13]  /*2e0a0*/  ISETP.GE.AND P3, PT, R4, R0, PT ;  /* 0x000000000400720c */ /* 0x000fda0003f66270 */
[----:B------:R-:W-:-:S05]  /*2e0b0*/  @!P3 LEA R7, P5, R10, R6, 0x1 ;  /* 0x000000060a07b211 */ /* 0x000fca00078a08ff */
[----:B------:R-:W-:Y:S02]  /*2e0c0*/  @!P3 IMAD.X R6, RZ, RZ, R8, P5 ;  /* 0x000000ffff06b224 */ /* 0x000fe400028e0608 */
[----:B------:R-:W-:-:S03]  /*2e0d0*/  @!P3 IMAD.MOV.U32 R4, RZ, RZ, R7 ;  /* 0x000000ffff04b224 */ /* 0x000fc600078e0007 */
[----:B------:R-:W-:Y:S01]  /*2e0e0*/  @!P3 MOV R5, R6 ;  /* 0x000000060005b202 */ /* 0x000fe20000000f00 */
[----:B------:R-:W-:-:S07]  /*2e0f0*/  IMAD.MOV.U32 R6, RZ, RZ, R14 ;  /* 0x000000ffff067224 */ /* 0x000fce00078e000e */
[----:B------:R-:W-:Y:S05]  /*2e100*/  WARPSYNC.COLLECTIVE R15, `(.L_x_3183) ;  /* 0x000000000f087348 */ /* 0x000fea0003c00000 */
[----:B------:R0:W1:Y:S02]  /*2e110*/  SHFL.IDX P6, R14, R13, R12, R11 ;  /* 0x0000000c0d0e7389 */ /* 0x00006400000c000b */
[----:B01----:R-:W-:Y:S01]  /*2e120*/  ENDCOLLECTIVE ;  /* 0x000000000000791b */ /* 0x003fe20003800000 */
.L_x_3183:
[----:B------:R-:W-:Y:S01]  /*2e130*/  @!PT LDS RZ, [RZ] ;  /* 0x00000000fffff984 */ /* 0x000fe20000000800 */
[----:B------:R-:W-:Y:S01]  /*2e140*/  @!PT LDS RZ, [RZ] ;  /* 0x00000000fffff984 */ /* 0x000fe20000000800 */
[----:B------:R-:W-:Y:S01]  /*2e150*/  @!PT LDS RZ, [RZ] ;  /* 0x00000000fffff984 */ /* 0x000fe20000000800 */
[----:B------:R-:W-:Y:S04]  /*2e160*/  @!P3 LDGSTS.E.BYPASS.LTC128B.128 [R9+0x15c00], desc[UR60][R4.64], !P2 ;  /* 0x15c000000409bfae */ /* 0x000fe8000d101d7c */
[----:B------:R-:W-:Y:S04]  /*2e170*/  @!P3 LDGSTS.E.BYPASS.LTC128B.128 [R9+0x19c00], desc[UR60][R4.64+0x80], !P1 ;  /* 0x19c000800409bfae */ /* 0x000fe8000c901d7c */
[----:B------:R0:W-:Y:S01]  /*2e180*/  @!P3 LDGSTS.E.BYPASS.LTC128B.128 [R9+0x1dc00], desc[UR60][R4.64+0x100], !P0 ;  /* 0x1dc001000409bfae */ /* 0x0001e2000c101d7c */
[----:B------:R-:W-:Y:S02]  /*2e190*/  IMAD.MOV.U32 R13, RZ, RZ, R2 ;  /* 0x000000ffff0d7224 */ /* 0x000fe400078e0002 */
[----:B------:R-:W-:-:S02]  /*2e1a0*/  IMAD.MOV.U32 R12, RZ, RZ, 0x3 ;  /* 0x00000003ff0c7424 */ /* 0x000fc400078e00ff */
[----:B0-----:R-:W-:-:S05]  /*2e1b0*/  VIADD R4, R17, 0x20 ;  /* 0x0000002011047836 */ /* 0x001fca0000000000 */
[----:B------:R-:W-:Y:S01]  /*2e1c0*/  ISETP.GE.AND P3, PT, R4, R0, PT ;  /* 0x000000000400720c */ /* 0x000fe20003f66270 */
[----:B------:R-:W-:-:S12]  /*2e1d0*/  IMAD.MOV.U32 R4, RZ, RZ, R14 ;  /* 0x000000ffff047224 */ /* 0x000fd800078e000e */
[----:B------:R-:W-:Y:S05]  /*2e1e0*/  WARPSYNC.COLLECTIVE R15, `(.L_x_3184) ;  /* 0x000000000f087348 */ /* 0x000fea0003c00000 */
[----:B------:R0:W1:Y:S02]  /*2e1f0*/  SHFL.IDX P6, R14, R13, R12, R11 ;  /* 0x0000000c0d0e7389 */ /* 0x00006400000c000b */
[----:B01----:R-:W-:Y:S01]  /*2e200*/  ENDCOLLECTIVE ;  /* 0x000000000000791b */ /* 0x003fe20003800000 */
.L_x_3184:
[----:B------:R-:W-:Y:S01]  /*2e210*/  @!P3 LEA R7, P4, R10, R4, 0x1 ;  /* 0x000000040a07b211 */ /* 0x000fe200078808ff */
[----:B------:R-:W-:-:S04]  /*2e220*/  IMAD.MOV.U32 R13, RZ, RZ, R3 ;  /* 0x000000ffff0d7224 */ /* 0x000fc800078e0003 */
[----:B------:R-:W-:-:S04]  /*2e230*/  @!P3 IMAD.X R4, RZ, RZ, R6, P4 ;  /* 0x000000ffff04b224 */ /* 0x000fc800020e0606 */
[----:B------:R-:W-:Y:S02]  /*2e240*/  @!P3 IMAD.MOV.U32 R5, RZ, RZ, R4 ;  /* 0x000000ffff05b224 */ /* 0x000fe400078e0004 */
[----:B------:R-:W-:Y:S02]  /*2e250*/  @!P3 IMAD.MOV.U32 R4, RZ, RZ, R7 ;  /* 0x000000ffff04b224 */ /* 0x000fe400078e0007 */
[----:B------:R-:W-:-:S07]  /*2e260*/  IMAD.MOV.U32 R6, RZ, RZ, R14 ;  /* 0x000000ffff067224 */ /* 0x000fce00078e000e */
[----:B------:R-:W-:Y:S05]  /*2e270*/  WARPSYNC.COLLECTIVE R15, `(.L_x_3185) ;  /* 0x000000000f087348 */ /* 0x000fea0003c00000 */
[----:B------:R0:W1:Y:S02]  /*2e280*/  SHFL.IDX P6, R14, R13, R12, R11 ;  /* 0x0000000c0d0e7389 */ /* 0x00006400000c000b */
[----:B01----:R-:W-:Y:S01]  /*2e290*/  ENDCOLLECTIVE ;  /* 0x000000000000791b */ /* 0x003fe20003800000 */
.L_x_3185:
[----:B------:R-:W-:Y:S01]  /*2e2a0*/  @!PT LDS RZ, [RZ] ;  /* 0x00000000fffff984 */ /* 0x000fe20000000800 */
[----:B------:R-:W-:Y:S01]  /*2e2b0*/  @!PT LDS RZ, [RZ] ;  /* 0x00000000fffff984 */ /* 0x000fe20000000800 */
[----:B------:R-:W-:Y:S01]  /*2e2c0*/  @!PT LDS RZ, [RZ] ;  /* 0x00000000fffff984 */ /* 0x000fe20000000800 */
[----:B------:R-:W-:Y:S04]  /*2e2d0*/  @!P3 LDGSTS.E.BYPASS.LTC128B.128 [R9+0x16400], desc[UR60][R4.64], !P2 ;  /* 0x164000000409bfae */ /* 0x000fe8000d101d7c */
[----:B------:R-:W-:Y:S04]  /*2e2e0*/  @!P3 LDGSTS.E.BYPASS.LTC128B.128 [R9+0x1a400], desc[UR60][R4.64+0x80], !P1 ;  /* 0x1a4000800409bfae */ /* 0x000fe8000c901d7c */
[----:B------:R0:W-:Y:S01]  /*2e2f0*/  @!P3 LDGSTS.E.BYPASS.LTC128B.128 [R9+0x1e400], desc[UR60][R4.64+0x100], !P0 ;  /* 0x1e4001000409bfae */ /* 0x0001e2000c101d7c */
[----:B------:R-:W-:Y:S02]  /*2e300*/  IMAD.MOV.U32 R13, RZ, RZ, R2 ;  /* 0x000000ffff0d7224 */ /* 0x000fe400078e0002 */
[----:B------:R-:W-:Y:S01]  /*2e310*/  IMAD.MOV.U32 R12, RZ, RZ, 0x4 ;  /* 0x00000004ff0c7424 */ /* 0x000fe200078e00ff */
[----:B0-----:R-:W-:-:S04]  /*2e320*/  IADD3 R4, R17, 0x30, RZ ;  /* 0x0000003011047810 */ /* 0x001fc80007ffe0ff */
[----:B------:R-:W-:Y:S02]  /*2e330*/  ISETP.GE.AND P3, PT, R4, R0, PT ;  /* 0x000000000400720c */ /* 0x000fe40003f66270 */
[----:B------:R-:W-:-:S11]  /*2e340*/  MOV R4, R14 ;  /* 0x0000000e00047202 */ /* 0x000fd60000000f00 */
[----:B------:R-:W-:Y:S05]  /*2e350*/  WARPSYNC.COLLECTIVE R15, `(.L_x_3186) ;  /* 0x000000000f087348 */ /* 0x000fea0003c00000 */
[----:B------:R0:W1:Y:S02]  /*2e360*/  SHFL.IDX P6, R14, R13, R12, R11 ;  /* 0x0000000c0d0e7389 */ /* 0x00006400000c000b */
[----:B01----:R-:W-:Y:S01]  /*2e370*/  ENDCOLLECTIVE ;  /* 0x000000000000791b */ /* 0x003fe20003800000 */
.L_x_3186:
[----:B------:R-:W-:Y:S01]  /*2e380*/  @!P3 LEA R5, P4, R10, R4, 0x1 ;  /* 0x000000040a05b211 */ /* 0x000fe200078808ff */
[----:B------:R-:W-:-:S04]  /*2e390*/  IMAD.MOV.U32 R13, RZ, RZ, R3 ;  /* 0x000000ffff0d7224 */ /* 0x000fc800078e0003 */
[----:B------:R-:W-:-:S05]  /*2e3a0*/  @!P3 IMAD.X R4, RZ, RZ, R6, P4 ;  /* 0x000000ffff04b224 */ /* 0x000fca00020e0606 */
[----:B------:R-:W-:Y:S02]  /*2e3b0*/  @!P3 LOP3.LUT R5, R5, R4, RZ, 0x3c, !PT ;  /* 0x000000040505b212 */ /* 0x000fe400078e3cff */
[----:B------:R-:W-:-:S07]  /*2e3c0*/  MOV R6, R14 ;  /* 0x0000000e00067202 */ /* 0x000fce0000000f00 */
[----:B------:R-:W-:Y:S05]  /*2e3d0*/  WARPSYNC.COLLECTIVE R15, `(.L_x_3187) ;  /* 0x000000000f087348 */ /* 0x000fea0003c00000 */
[----:B------:R0:W1:Y:S02]  /*2e3e0*/  SHFL.IDX P6, R14, R13, R12, R11 ;  /* 0x0000000c0d0e7389 */ /* 0x00006400000c000b */
[----:B01----:R-:W-:Y:S01]  /*2e3f0*/  ENDCOLLECTIVE ;  /* 0x000000000000791b */ /* 0x003fe20003800000 */
.L_x_3187:
[----:B------:R-:W-:-:S04]  /*2e400*/  @!P3 LOP3.LUT R4, R5, R4, RZ, 0x3c, !PT ;  /* 0x000000040504b212 */ /* 0x000fc800078e3cff */
[----:B------:R-:W-:-:S05]  /*2e410*/  @!P3 LOP3.LUT R5, R5, R4, RZ, 0x3c, !PT ;  /* 0x000000040505b212 */ /* 0x000fca00078e3cff */
[----:B------:R-:W-:Y:S01]  /*2e420*/  @!PT LDS RZ, [RZ] ;  /* 0x00000000fffff984 */ /* 0x000fe20000000800 */
[----:B------:R-:W-:Y:S01]  /*2e430*/  @!PT LDS RZ, [RZ] ;  /* 0x00000000fffff984 */ /* 0x000fe20000000800 */
[----:B------:R-:W-:Y:S01]  /*2e440*/  @!PT LDS RZ, [RZ] ;  /* 0x00000000fffff984 */ /* 0x000fe20000000800 */
[----:B------:R-:W-:Y:S04]  /*2e450*/  @!P3 LDGSTS.E.BYPASS.LTC128B.128 [R9+0x16c00], desc[UR60][R4.64], !P2 ;  /* 0x16c000000409bfae */ /* 0x000fe8000d101d7c */
[----:B------:R-:W-:Y:S01]  /*2e460*/  @!P3 LDGSTS.E.BYPASS.LTC128B.128 [R9+0x1ac00], desc[UR60][R4.64+0x80], !P1 ;  /* 0x1ac000800409bfae */ /* 0x000fe2000c901d7c */
[----:B------:R-:W-:Y:S01]  /*2e470*/  MOV R13, R2 ;  /* 0x00000002000d7202 */ /* 0x000fe20000000f00 */
[----:B------:R-:W-:Y:S02]  /*2e480*/  IMAD.MOV.U32 R12, RZ, RZ, 0x5 ;  /* 0x00000005ff0c7424 */ /* 0x000fe400078e00ff */
[----:B------:R0:W-:Y:S02]  /*2e490*/  @!P3 LDGSTS.E.BYPASS.LTC128B.128 [R9+0x1ec00], desc[UR60][R4.64+0x100], !P0 ;  /* 0x1ec001000409bfae */ /* 0x0001e4000c101d7c */
[----:B0-----:R-:W-:-:S05]  /*2e4a0*/  VIADD R4, R17, 0x40 ;  /* 0x0000004011047836 */ /* 0x001fca0000000000 */
[----:B------:R-:W-:Y:S01]  /*2e4b0*/  ISETP.GE.AND P3, PT, R4, R0, PT ;  /* 0x000000000400720c */ /* 0x000fe20003f66270 */
[----:B------:R-:W-:-:S12]  /*2e4c0*/  IMAD.MOV.U32 R4, RZ, RZ, R14 ;  /* 0x000000ffff047224 */ /* 0x000fd800078e000e */
[----:B------:R-:W-:Y:S05]  /*2e4d0*/  WARPSYNC.COLLECTIVE R15, `(.L_x_3188) ;  /* 0x000000000f087348 */ /* 0x000fea0003c00000 */
[----:B------:R0:W1:Y:S02]  /*2e4e0*/  SHFL.IDX P6, R14, R13, R12, R11 ;  /* 0x0000000c0d0e7389 */ /* 0x00006400000c000b */
[----:B01----:R-:W-:Y:S01]  /*2e4f0*/  ENDCOLLECTIVE ;  /* 0x000000000000791b */ /* 0x003fe20003800000 */
.L_x_3188:
[----:B------:R-:W-:Y:S01]  /*2e500*/  @!P3 LEA R5, P4, R10, R4, 0x1 ;  /* 0x000000040a05b211 */ /* 0x000fe200078808ff */
[----:B------:R-:W-:-:S04]  /*2e510*/  IMAD.MOV.U32 R13, RZ, RZ, R3 ;  /* 0x000000ffff0d7224 */ /* 0x000fc800078e0003 */
[----:B------:R-:W-:-:S05]  /*2e520*/  @!P3 IMAD.X R4, RZ, RZ, R6, P4 ;  /* 0x000000ffff04b224 */ /* 0x000fca00020e0606 */
[----:B------:R-:W-:Y:S01]  /*2e530*/  @!P3 LOP3.LUT R5, R5, R4, RZ, 0x3c, !PT ;  /* 0x000000040505b212 */ /* 0x000fe200078e3cff */
[----:B------:R-:W-:-:S03]  /*2e540*/  IMAD.MOV.U32 R6, RZ, RZ, R14 ;  /* 0x000000ffff067224 */ /* 0x000fc600078e000e */
[----:B------:R-:W-:-:S07]  /*2e550*/  @!P3 LOP3.LUT R4, R5, R4, RZ, 0x3c, !PT ;  /* 0x000000040504b212 */ /* 0x000fce00078e3cff */
[----:B------:R-:W-:Y:S05]  /*2e560*/  WARPSYNC.COLLECTIVE R15, `(.L_x_3189) ;  /* 0x000000000f087348 */ /* 0x000fea0003c00000 */
[----:B------:R0:W1:Y:S02]  /*2e570*/  SHFL.IDX P6, R14, R13, R12, R11 ;  /* 0x0000000c0d0e7389 */ /* 0x00006400000c000b */
[----:B01----:R-:W-:Y:S01]  /*2e580*/  ENDCOLLECTIVE ;  /* 0x000000000000791b */ /* 0x003fe20003800000 */
.L_x_3189:
[----:B------:R-:W-:-:S05]  /*2e590*/  @!P3 LOP3.LUT R5, R5, R4, RZ, 0x3c, !PT ;  /* 0x000000040505b212 */ /* 0x000fca00078e3cff */
[----:B------:R-:W-:Y:S01]  /*2e5a0*/  @!PT LDS RZ, [RZ] ;  /* 0x00000000fffff984 */ /* 0x000fe20000000800 */
[----:B------:R-:W-:Y:S01]  /*2e5b0*/  @!PT LDS RZ, [RZ] ;  /* 0x00000000fffff984 */ /* 0x000fe20000000800 */
[----:B------:R-:W-:Y:S01]  /*2e5c0*/  @!PT LDS RZ, [RZ] ;  /* 0x00000000fffff984 */ /* 0x000fe20000000800 */
[----:B------:R-:W-:Y:S04]  /*2e5d0*/  @!P3 LDGSTS.E.BYPASS.LTC128B.128 [R9+0x17400], desc[UR60][R4.64], !P2 ;  /* 0x174000000409bfae */ /* 0x000fe8000d101d7c */
[----:B------:R-:W-:Y:S01]  /*2e5e0*/  @!P3 LDGSTS.E.BYPASS.LTC128B.128 [R9+0x1b400], desc[UR60][R4.64+0x80], !P1 ;  /* 0x1b4000800409bfae */ /* 0x000fe2000c901d7c */
[----:B------:R-:W-:-:S03]  /*2e5f0*/  IMAD.MOV.U32 R13, RZ, RZ, R2 ;  /* 0x000000ffff0d7224 */ /* 0x000fc600078e0002 */
[----:B------:R0:W-:Y:S01]  /*2e600*/  @!P3 LDGSTS.E.BYPASS.LTC128B.128 [R9+0x1f400], desc[UR60][R4.64+0x100], !P0 ;  /* 0x1f4001000409bfae */ /* 0x0001e2000c101d7c */
[----:B------:R-:W-:Y:S02]  /*2e610*/  IMAD.MOV.U32 R12, RZ, RZ, 0x6 ;  /* 0x00000006ff0c7424 */ /* 0x000fe400078e00ff */
[----:B0-----:R-:W-:-:S05]  /*2e620*/  VIADD R4, R17, 0x50 ;  /* 0x0000005011047836 */ /* 0x001fca0000000000 */
[----:B------:R-:W-:Y:S01]  /*2e630*/  ISETP.GE.AND P3, PT, R4, R0, PT ;  /* 0x000000000400720c */ /* 0x000fe20003f66270 */
[----:B------:R-:W-:-:S12]  /*2e640*/  IMAD.MOV.U32 R4, RZ, RZ, R14 ;  /* 0x000000ffff047224 */ /* 0x000fd800078e000e */
[----:B------:R-:W-:Y:S05]  /*2e650*/  WARPSYNC.COLLECTIVE R15, `(.L_x_3190) ;  /* 0x000000000f087348 */ /* 0x000fea0003c00000 */
[----:B------:R0:W1:Y:S02]  /*2e660*/  SHFL.IDX P6, R14, R13, R12, R11 ;  /* 0x0000000c0d0e7389 */ /* 0x00006400000c000b */
[----:B01----:R-:W-:Y:S01]  /*2e670*/  ENDCOLLECTIVE ;  /* 0x000000000000791b */ /* 0x003fe20003800000 */
.L_x_3190:
[----:B------:R-:W-:-:S04]  /*2e680*/  @!P3 LEA R5, P4, R10, R4, 0x1 ;  /* 0x000000040a05b211 */ /* 0x000fc800078808ff */
[----:B------:R-:W-:Y:S01]  /*2e690*/  @!P3 IADD3.X R4, RZ, R6, RZ, P4, !PT ;  /* 0x00000006ff04b210 */ /* 0x000fe200027fe4ff */
[----:B------:R-:W-:-:S03]  /*2e6a0*/  IMAD.MOV.U32 R13, RZ, RZ, R3 ;  /* 0x000000ffff0d7224 */ /* 0x000fc600078e0003 */
[----:B------:R-:W-:-:S04]  /*2e6b0*/  @!P3 LOP3.LUT R5, R5, R4, RZ, 0x3c, !PT ;  /* 0x000000040505b212 */ /* 0x000fc800078e3cff */
[----:B------:R-:W-:Y:S01]  /*2e6c0*/  @!P3 LOP3.LUT R4, R5, R4, RZ, 0x3c, !PT ;  /* 0x000000040504b212 */ /* 0x000fe200078e3cff */
[----:B------:R-:W-:-:S07]  /*2e6d0*/  IMAD.MOV.U32 R6, RZ, RZ, R14 ;  /* 0x000000ffff067224 */ /* 0x000fce00078e000e */
[----:B------:R-:W-:Y:S05]  /*2e6e0*/  WARPSYNC.COLLECTIVE R15, `(.L_x_3191) ;  /* 0x000000000f087348 */ /* 0x000fea0003c00000 */
[----:B------:R0:W1:Y:S02]  /*2e6f0*/  SHFL.IDX P6, R14, R13, R12, R11 ;  /* 0x0000000c0d0e7389 */ /* 0x00006400000c000b */
[----:B01----:R-:W-:Y:S01]  /*2e700*/  ENDCOLLECTIVE ;  /* 0x000000000000791b */ /* 0x003fe20003800000 */
.L_x_3191:
[----:B------:R-:W-:-:S05]  /*2e710*/  @!P3 LOP3.LUT R5, R5, R4, RZ, 0x3c, !PT ;  /* 0x000000040505b212 */ /* 0x000fca00078e3cff */
        /* <DEDUP_REMOVED lines=8> */
[----:B0-----:R-:W-:Y:S01]  /*2e7a0*/  VIADD R5, R17, 0x60 ;  /* 0x0000006011057836 */ /* 0x001fe20000000000 */
[----:B------:R-:W-:-:S07]  /*2e7b0*/  MOV R4, R14 ;  /* 0x0000000e00047202 */ /* 0x000fce0000000f00 */
[----:B------:R-:W-:Y:S05]  /*2e7c0*/  WARPSYNC.COLLECTIVE R15, `(.L_x_3192) ;  /* 0x000000000f087348 */ /* 0x000fea0003c00000 */
[----:B------:R0:W1:Y:S02]  /*2e7d0*/  SHFL.IDX P6, R14, R13, R12, R11 ;  /* 0x0000000c0d0e7389 */ /* 0x00006400000c000b */
[----:B01----:R-:W-:Y:S01]  /*2e7e0*/  ENDCOLLECTIVE ;  /* 0x000000000000791b */ /* 0x003fe20003800000 */
.L_x_3192:
[----:B------:R-:W-:Y:S01]  /*2e7f0*/  ISETP.GE.AND P4, PT, R5, R0, PT ;  /* 0x000000000500720c */ /* 0x000fe20003f86270 */
[----:B------:R-:W-:-:S12]  /*2e800*/  IMAD.MOV.U32 R13, RZ, RZ, R3 ;  /* 0x000000ffff0d7224 */ /* 0x000fd800078e0003 */
        /* <DEDUP_REMOVED lines=8> */
[----:B------:R-:W-:Y:S04]  /*2e890*/  @!P4 LDGSTS.E.BYPASS.LTC128B.128 [R9+0x18400], desc[UR60][R4.64], !P2 ;  /* 0x184000000409cfae */ /* 0x000fe8000d101d7c */
[----:B------:R-:W-:Y:S04]  /*2e8a0*/  @!P4 LDGSTS.E.BYPASS.LTC128B.128 [R9+0x1c400], desc[UR60][R4.64+0x80], !P1 ;  /* 0x1c4000800409cfae */ /* 0x000fe8000c901d7c */
[----:B------:R0:W-:Y:S02]  /*2e8b0*/  @!P4 LDGSTS.E.BYPASS.LTC128B.128 [R9+0x20400], desc[UR60][R4.64+0x100], !P0 ;  /* 0x204001000409cfae */ /* 0x0001e4000c101d7c */
[----:B0-----:R-:W-:-:S07]  /*2e8c0*/  MOV R4, R14 ;  /* 0x0000000e00047202 */ /* 0x001fce0000000f00 */
[----:B------:R-:W-:Y:S05]  /*2e8d0*/  WARPSYNC.COLLECTIVE R15, `(.L_x_3193) ;  /* 0x000000000f087348 */ /* 0x000fea0003c00000 */
[----:B------:R0:W1:Y:S02]  /*2e8e0*/  SHFL.IDX P6, R14, R13, R12, R11 ;  /* 0x0000000c0d0e7389 */ /* 0x00006400000c000b */
[----:B01----:R-:W-:Y:S01]  /*2e8f0*/  ENDCOLLECTIVE ;  /* 0x000000000000791b */ /* 0x003fe20003800000 */
.L_x_3193:
[----:B------:R-:W-:Y:S01]  /*2e900*/  IMAD.MOV.U32 R3, RZ, RZ, R14 ;  /* 0x000000ffff037224 */ /* 0x000fe200078e000e */
[----:B------:R-:W-:Y:S06]  /*2e910*/  BRA `(.L_x_3194) ;  /* 0xffffffa400807947 */ /* 0x000fec000383ffff */
.L_x_3039:
[----:B0-----:R-:W3:Y:S02]  /*2e920*/  LDL R2, [R1+0x4] ;  /* 0x0000040001027983 */ /* 0x001ee40000100800 */
[----:B---3--:R0:W1:Y:S02]  /*2e930*/  SYNCS.PHASECHK.TRANS64.TRYWAIT P0, [R2+URZ+0x36820], R0 ;  /* 0x03682000020075a7 */ /* 0x008064000800017f */
[----:B-1----:R-:W-:Y:S05]  /*2e940*/  @!P0 NANOSLEEP.SYNCS 0x989680 ;  /* 0x009896800000895d */ /* 0x002fea0003900000 */
[----:B------:R-:W1:Y:S02]  /*2e950*/  @!P0 SYNCS.PHASECHK.TRANS64 P0, [R2+URZ+0x36820], R0 ;  /* 0x03682000020085a7 */ /* 0x000e64000800007f */
[----:B-1----:R-:W-:Y:S05]  /*2e960*/  @!P0 BRA `(.L_x_3039) ;  /* 0xfffffffc00ec8947 */ /* 0x002fea000383ffff */
[----:B------:R-:W-:Y:S05]  /*2e970*/  BRA `(.L_x_3195) ;  /* 0xffffffa400f87947 */ /* 0x000fea000383ffff */
.L_x_3048:
[----:B-1----:R1:W2:Y:S02]  /*2e980*/  SYNCS.PHASECHK.TRANS64.TRYWAIT P0, [R3+URZ+0x36840], R0 ;  /* 0x03684000030075a7 */ /* 0x0022a4000800017f */
[----:B--2---:R-:W-:Y:S05]  /*2e990*/  @!P0 NANOSLEEP.SYNCS 0x989680 ;  /* 0x009896800000895d */ /* 0x004fea0003900000 */
[----:B------:R-:W2:Y:S02]  /*2e9a0*/  @!P0 SYNCS.PHASECHK.TRANS64 P0, [R3+URZ+0x36840], R0 ;  /* 0x03684000030085a7 */ /* 0x000ea4000800007f */
[----:B--2---:R-:W-:Y:S05]  /*2e9b0*/  @!P0 BRA `(.L_x_3048) ;  /* 0xfffffffc00f08947 */ /* 0x004fea000383ffff */
[----:B------:R-:W-:Y:S05]  /*2e9c0*/  BRA `(.L_x_3196) ;  /* 0xffffffa800bc7947 */ /* 0x000fea000383ffff */
.L_x_3055:
[----:B0-----:R0:W1:Y:S02]  /*2e9d0*/  SYNCS.PHASECHK.TRANS64.TRYWAIT P0, [R3+URZ+0x60], R0 ;  /* 0x00006000030075a7 */ /* 0x001064000800017f */
[----:B-1----:R-:W-:Y:S05]  /*2e9e0*/  @!P0 NANOSLEEP.SYNCS 0x989680 ;  /* 0x009896800000895d */ /* 0x002fea0003900000 */
[----:B------:R-:W1:Y:S02]  /*2e9f0*/  @!P0 SYNCS.PHASECHK.TRANS64 P0, [R3+URZ+0x60], R0 ;  /* 0x00006000030085a7 */ /* 0x000e64000800007f */
[----:B-1----:R-:W-:Y:S05]  /*2ea00*/  @!P0 BRA `(.L_x_3055) ;  /* 0xfffffffc00f08947 */ /* 0x002fea000383ffff */
[----:B------:R-:W-:Y:S05]  /*2ea10*/  BRA `(.L_x_3197) ;  /* 0xffffffac00d87947 */ /* 0x000fea000383ffff */
.L_x_3065:
[----:B--2---:R2:W3:Y:S02]  /*2ea20*/  SYNCS.PHASECHK.TRANS64.TRYWAIT P0, [R3+URZ+0x36840], R2 ;  /* 0x03684002030075a7 */ /* 0x0044e4000800017f */
[----:B---3--:R-:W-:Y:S05]  /*2ea30*/  @!P0 NANOSLEEP.SYNCS 0x989680 ;  /* 0x009896800000895d */ /* 0x008fea0003900000 */
[----:B------:R-:W3:Y:S02]  /*2ea40*/  @!P0 SYNCS.PHASECHK.TRANS64 P0, [R3+URZ+0x36840], R2 ;  /* 0x03684002030085a7 */ /* 0x000ee4000800007f */
[----:B---3--:R-:W-:Y:S05]  /*2ea50*/  @!P0 BRA `(.L_x_3065) ;  /* 0xfffffffc00f08947 */ /* 0x008fea000383ffff */
[----:B------:R-:W-:Y:S05]  /*2ea60*/  BRA `(.L_x_3198) ;  /* 0xffffffb400bc7947 */ /* 0x000fea000383ffff */
.L_x_3072:
[----:B0-----:R0:W2:Y:S02]  /*2ea70*/  SYNCS.PHASECHK.TRANS64.TRYWAIT P0, [R2+URZ+0x60], R3 ;  /* 0x00006003020075a7 */ /* 0x0010a4000800017f */
[----:B--2---:R-:W-:Y:S05]  /*2ea80*/  @!P0 NANOSLEEP.SYNCS 0x989680 ;  /* 0x009896800000895d */ /* 0x004fea0003900000 */
[----:B------:R-:W2:Y:S02]  /*2ea90*/  @!P0 SYNCS.PHASECHK.TRANS64 P0, [R2+URZ+0x60], R3 ;  /* 0x00006003020085a7 */ /* 0x000ea4000800007f */
[----:B--2---:R-:W-:Y:S05]  /*2eaa0*/  @!P0 BRA `(.L_x_3072) ;  /* 0xfffffffc00f08947 */ /* 0x004fea000383ffff */
[----:B------:R-:W-:Y:S05]  /*2eab0*/  BRA `(.L_x_3199) ;  /* 0xffffffb800d87947 */ /* 0x000fea000383ffff */
.L_x_3082:
[----:B---3--:R3:W4:Y:S02]  /*2eac0*/  SYNCS.PHASECHK.TRANS64.TRYWAIT P0, [R2+URZ+0x36840], R3 ;  /* 0x03684003020075a7 */ /* 0x008724000800017f */
[----:B----4-:R-:W-:Y:S05]  /*2ead0*/  @!P0 NANOSLEEP.SYNCS 0x989680 ;  /* 0x009896800000895d */ /* 0x010fea0003900000 */
[----:B------:R-:W4:Y:S02]  /*2eae0*/  @!P0 SYNCS.PHASECHK.TRANS64 P0, [R2+URZ+0x36840], R3 ;  /* 0x03684003020085a7 */ /* 0x000f24000800007f */
[----:B----4-:R-:W-:Y:S05]  /*2eaf0*/  @!P0 BRA `(.L_x_3082) ;  /* 0xfffffffc00f08947 */ /* 0x010fea000383ffff */
[----:B------:R-:W-:Y:S05]  /*2eb00*/  BRA `(.L_x_3200) ;  /* 0xffffffc0008c7947 */ /* 0x000fea000383ffff */
.L_x_3089:
[----:B0-----:R0:W2:Y:S02]  /*2eb10*/  SYNCS.PHASECHK.TRANS64.TRYWAIT P0, [R2+URZ+0x60], R5 ;  /* 0x00006005020075a7 */ /* 0x0010a4000800017f */
[----:B--2---:R-:W-:Y:S05]  /*2eb20*/  @!P0 NANOSLEEP.SYNCS 0x989680 ;  /* 0x009896800000895d */ /* 0x004fea0003900000 */
[----:B------:R-:W2:Y:S02]  /*2eb30*/  @!P0 SYNCS.PHASECHK.TRANS64 P0, [R2+URZ+0x60], R5 ;  /* 0x00006005020085a7 */ /* 0x000ea4000800007f */
[----:B--2---:R-:W-:Y:S05]  /*2eb40*/  @!P0 BRA `(.L_x_3089) ;  /* 0xfffffffc00f08947 */ /* 0x004fea000383ffff */
[----:B------:R-:W-:Y:S05]  /*2eb50*/  BRA `(.L_x_3201) ;  /* 0xffffffc400a87947 */ /* 0x000fea000383ffff */
.L_x_3101:
[----:B0-----:R0:W2:Y:S02]  /*2eb60*/  SYNCS.PHASECHK.TRANS64.TRYWAIT P0, [R0+URZ+0x36860], R2 ;  /* 0x03686002000075a7 */ /* 0x0010a4000800017f */
[----:B--2---:R-:W-:Y:S05]  /*2eb70*/  @!P0 NANOSLEEP.SYNCS 0x989680 ;  /* 0x009896800000895d */ /* 0x004fea0003900000 */
[----:B------:R-:W2:Y:S02]  /*2eb80*/  @!P0 SYNCS.PHASECHK.TRANS64 P0, [R0+URZ+0x36860], R2 ;  /* 0x03686002000085a7 */ /* 0x000ea4000800007f */
[----:B--2---:R-:W-:Y:S05]  /*2eb90*/  @!P0 BRA `(.L_x_3101) ;  /* 0xfffffffc00f08947 */ /* 0x004fea000383ffff */
[----:B------:R-:W-:Y:S05]  /*2eba0*/  BRA `(.L_x_3202) ;  /* 0xffffffcc00407947 */ /* 0x000fea000383ffff */
.L_x_3109:
[----:B------:R-:W-:Y:S01]  /*2ebb0*/  BSSY B0, `(.L_x_3203) ;  /* 0x0000008000007945 */ /* 0x000fe20003800000 */
[----:B------:R-:W-:Y:S01]  /*2ebc0*/  IMAD.MOV.U32 R13, RZ, RZ, R16 ;  /* 0x000000ffff0d7224 */ /* 0x000fe200078e0010 */
[----:B------:R-:W-:Y:S01]  /*2ebd0*/  MOV R11, 0x1f ;  /* 0x0000001f000b7802 */ /* 0x000fe20000000f00 */
[----:B------:R-:W-:Y:S02]  /*2ebe0*/  IMAD.MOV.U32 R12, RZ, RZ, RZ ;  /* 0x000000ffff0c7224 */ /* 0x000fe400078e00ff */
[----:B------:R-:W-:-:S07]  /*2ebf0*/  IMAD.MOV.U32 R15, RZ, RZ, -0x1 ;  /* 0xffffffffff0f7424 */ /* 0x000fce00078e00ff */
[----:B-1---5:R-:W-:Y:S05]  /*2ec00*/  WARPSYNC.COLLECTIVE R15, `(.L_x_3204) ;  /* 0x000000000f087348 */ /* 0x022fea0003c00000 */
[----:B------:R0:W2:Y:S02]  /*2ec10*/  SHFL.IDX P6, R14, R13, R12, R11 ;  /* 0x0000000c0d0e7389 */ /* 0x0000a400000c000b */
[----:B012--5:R-:W-:Y:S01]  /*2ec20*/  ENDCOLLECTIVE ;  /* 0x000000000000791b */ /* 0x027fe20003800000 */
.L_x_3204:
[----:B------:R-:W-:Y:S05]  /*2ec30*/  BSYNC B0 ;  /* 0x0000000000007941 */ /* 0x000fea0003800000 */
.L_x_3203:
[----:B------:R-:W-:Y:S01]  /*2ec40*/  IMAD.MOV.U32 R13, RZ, RZ, R16 ;  /* 0x000000ffff0d7224 */ /* 0x000fe200078e0010 */
[----:B------:R-:W-:Y:S01]  /*2ec50*/  MOV R11, 0x1f ;  /* 0x0000001f000b7802 */ /* 0x000fe20000000f00 */
[----:B------:R-:W-:Y:S02]  /*2ec60*/  IMAD.MOV.U32 R12, RZ, RZ, 0x1 ;  /* 0x00000001ff0c7424 */ /* 0x000fe400078e00ff */
[----:B------:R-:W-:Y:S02]  /*2ec70*/  IMAD.MOV.U32 R15, RZ, RZ, -0x1 ;  /* 0xffffffffff0f7424 */ /* 0x000fe400078e00ff */
[----:B------:R-:W-:Y:S02]  /*2ec80*/  IMAD.IADD R4, R19, 0x1, R6 ;  /* 0x0000000113047824 */ /* 0x000fe400078e0206 */
[----:B------:R-:W-:-:S07]  /*2ec90*/  IMAD.MOV.U32 R0, RZ, RZ, R14 ;  /* 0x000000ffff007224 */ /* 0x000fce00078e000e */
[----:B------:R-:W-:Y:S05]  /*2eca0*/  WARPSYNC.COLLECTIVE R15, `(.L_x_3205) ;  /* 0x000000000f087348 */ /* 0x000fea0003c00000 */
[----:B------:R0:W1:Y:S02]  /*2ecb0*/  SHFL.IDX P6, R14, R13, R12, R11 ;  /* 0x0000000c0d0e7389 */ /* 0x00006400000c000b */
[----:B01----:R-:W-:Y:S01]  /*2ecc0*/  ENDCOLLECTIVE ;  /* 0x000000000000791b */ /* 0x003fe20003800000 */
.L_x_3205:
        /* <DEDUP_REMOVED lines=11> */
[----:B0-----:R-:W-:Y:S01]  /*2ed80*/  IMAD.MOV.U32 R3, RZ, RZ, RZ ;  /* 0x000000ffff037224 */ /* 0x001fe200078e00ff */
[----:B--2---:R-:W-:Y:S02]  /*2ed90*/  @!P1 MOV R3, R2 ;  /* 0x0000000200039202 */ /* 0x004fe40000000f00 */
[----:B------:R-:W-:-:S03]  /*2eda0*/  ISETP.NE.AND P1, PT, R6, RZ, PT ;  /* 0x000000ff0600720c */ /* 0x000fc60003f25270 */
[----:B------:R-:W-:-:S10]  /*2edb0*/  IMAD.MOV.U32 R13, RZ, RZ, R3 ;  /* 0x000000ffff0d7224 */ /* 0x000fd400078e0003 */
[----:B------:R-:W-:Y:S05]  /*2edc0*/  WARPSYNC.COLLECTIVE R15, `(.L_x_3206) ;  /* 0x000000000f087348 */ /* 0x000fea0003c00000 */
[----:B------:R0:W1:Y:S02]  /*2edd0*/  SHFL.UP P6, R14, R13, R12, R11 ;  /* 0x0400000c0d0e7389 */ /* 0x00006400000c000b */
[----:B01----:R-:W-:Y:S01]  /*2ede0*/  ENDCOLLECTIVE ;  /* 0x000000000000791b */ /* 0x003fe20003800000 */
.L_x_3206:
        /* <DEDUP_REMOVED lines=8> */
.L_x_3207:
        /* <DEDUP_REMOVED lines=8> */
.L_x_3208:
        /* <DEDUP_REMOVED lines=8> */
.L_x_3209:
[----:B------:R-:W-:Y:S01]  /*2ef70*/  IMAD.MOV.U32 R12, RZ, RZ, 0x10 ;  /* 0x00000010ff0c7424 */ /* 0x000fe200078e00ff */
[----:B------:R-:W-:-:S04]  /*2ef80*/  MOV R4, R14 ;  /* 0x0000000e00047202 */ /* 0x000fc80000000f00 */
[----:B------:R-:W-:-:S05]  /*2ef90*/  SEL R4, R4, RZ, P4 ;  /* 0x000000ff04047207 */ /* 0x000fca0002000000 */
[----:B------:R-:W-:-:S04]  /*2efa0*/  IMAD.IADD R2, R2, 0x1, R4 ;  /* 0x0000000102027824 */ /* 0x000fc800078e0204 */
[----:B------:R-:W-:-:S07]  /*2efb0*/  IMAD.MOV.U32 R13, RZ, RZ, R2 ;  /* 0x000000ffff0d7224 */ /* 0x000fce00078e0002 */
[----:B------:R-:W-:Y:S05]  /*2efc0*/  WARPSYNC.COLLECTIVE R15, `(.L_x_3210) ;  /* 0x000000000f087348 */ /* 0x000fea0003c00000 */
[----:B------:R0:W1:Y:S02]  /*2efd0*/  SHFL.UP P6, R14, R13, R12, R11 ;  /* 0x0400000c0d0e7389 */ /* 0x00006400000c000b */
[----:B01----:R-:W-:Y:S01]  /*2efe0*/  ENDCOLLECTIVE ;  /* 0x000000000000791b */ /* 0x003fe20003800000 */
.L_x_3210:
[----:B------:R-:W-:Y:S02]  /*2eff0*/  IMAD.MOV.U32 R12, RZ, RZ, 0x1f ;  /* 0x0000001fff0c7424 */ /* 0x000fe400078e00ff */
[----:B------:R-:W-:Y:S02]  /*2f000*/  IMAD.MOV.U32 R11, RZ, RZ, 0x1f ;  /* 0x0000001fff0b7424 */ /* 0x000fe400078e00ff */
[----:B------:R-:W-:-:S05]  /*2f010*/  IMAD.MOV.U32 R4, RZ, RZ, R14 ;  /* 0x000000ffff047224 */ /* 0x000fca00078e000e */
[----:B------:R-:W-:-:S04]  /*2f020*/  SEL R4, R4, RZ, P5 ;  /* 0x000000ff04047207 */ /* 0x000fc80002800000 */
[----:B------:R-:W-:-:S05]  /*2f030*/  IADD3 R2, R2, R4, RZ ;  /* 0x0000000402027210 */ /* 0x000fca0007ffe0ff */
[----:B------:R-:W-:-:S07]  /*2f040*/  IMAD.MOV.U32 R13, RZ, RZ, R2 ;  /* 0x000000ffff0d7224 */ /* 0x000fce00078e0002 */
[----:B------:R-:W-:Y:S05]  /*2f050*/  WARPSYNC.COLLECTIVE R15, `(.L_x_3211) ;  /* 0x000000000f087348 */ /* 0x000fea0003c00000 */
[----:B------:R0:W1:Y:S02]  /*2f060*/  SHFL.IDX P6, R14, R13, R12, R11 ;  /* 0x0000000c0d0e7389 */ /* 0x00006400000c000b */
[----:B01----:R-:W-:Y:S01]  /*2f070*/  ENDCOLLECTIVE ;  /* 0x000000000000791b */ /* 0x003fe20003800000 */
.L_x_3211:
[----:B------:R-:W-:Y:S01]  /*2f080*/  IMAD.MOV.U32 R16, RZ, RZ, R14 ;  /* 0x000000ffff107224 */ /* 0x000fe200078e000e */
[----:B------:R-:W-:Y:S06]  /*2f090*/  BRA `(.L_x_3212) ;  /* 0xffffffd000047947 */ /* 0x000fec000383ffff */
.L_x_3114:
[----:B------:R-:W-:Y:S01]  /*2f0a0*/  BSSY B0, `(.L_x_3213) ;  /* 0x0000008000007945 */ /* 0x000fe20003800000 */
[----:B-----5:R-:W-:Y:S01]  /*2f0b0*/  MOV R13, R3 ;  /* 0x00000003000d7202 */ /* 0x020fe20000000f00 */
[----:B------:R-:W-:Y:S02]  /*2f0c0*/  IMAD.MOV.U32 R12, RZ, RZ, 0x1 ;  /* 0x00000001ff0c7424 */ /* 0x000fe400078e00ff */
[----:B------:R-:W-:Y:S02]  /*2f0d0*/  IMAD.MOV.U32 R11, RZ, RZ, RZ ;  /* 0x000000ffff0b7224 */ /* 0x000fe400078e00ff */
[----:B------:R-:W-:-:S07]  /*2f0e0*/  IMAD.MOV.U32 R15, RZ, RZ, -0x1 ;  /* 0xffffffffff0f7424 */ /* 0x000fce00078e00ff */
[----:B01----:R-:W-:Y:S05]  /*2f0f0*/  WARPSYNC.COLLECTIVE R15, `(.L_x_3214) ;  /* 0x000000000f087348 */ /* 0x003fea0003c00000 */
[----:B------:R2:W3:Y:S02]  /*2f100*/  SHFL.UP P6, R14, R13, R12, R11 ;  /* 0x0400000c0d0e7389 */ /* 0x0004e400000c000b */
[----:B0123--:R-:W-:Y:S01]  /*2f110*/  ENDCOLLECTIVE ;  /* 0x000000000000791b */ /* 0x00ffe20003800000 */
.L_x_3214:
[----:B------:R-:W-:Y:S05]  /*2f120*/  BSYNC B0 ;  /* 0x0000000000007941 */ /* 0x000fea0003800000 */
.L_x_3213:
        /* <DEDUP_REMOVED lines=10> */
.L_x_3215:
        /* <DEDUP_REMOVED lines=8> */
.L_x_3216:
        /* <DEDUP_REMOVED lines=8> */
.L_x_3217:
        /* <DEDUP_REMOVED lines=8> */
.L_x_3218:
        /* <DEDUP_REMOVED lines=9> */
.L_x_3219:
[----:B------:R-:W-:Y:S01]  /*2f3e0*/  IMAD.MOV.U32 R16, RZ, RZ, R14 ;  /* 0x000000ffff107224 */ /* 0x000fe200078e000e */
[----:B------:R-:W-:Y:S06]  /*2f3f0*/  BRA `(.L_x_3220) ;  /* 0xffffffcc00c87947 */ /* 0x000fec000383ffff */
.L_x_3116:
[----:B------:R-:W-:Y:S01]  /*2f400*/  BSSY B0, `(.L_x_3221) ;  /* 0x0000006000007945 */ /* 0x000fe20003800000 */
[----:B------:R-:W-:Y:S01]  /*2f410*/  PLOP3.LUT P6, PT, P6, PT, PT, 0x8, 0x0 ;  /* 0x000000000000781c */ /* 0x000fe200037ce170 */
[----:B------:R-:W-:-:S12]  /*2f420*/  IMAD.MOV.U32 R15, RZ, RZ, -0x1 ;  /* 0xffffffffff0f7424 */ /* 0x000fd800078e00ff */
[----:B01---5:R-:W-:Y:S05]  /*2f430*/  WARPSYNC.COLLECTIVE R15, `(.L_x_3222) ;  /* 0x000000000f087348 */ /* 0x023fea0003c00000 */
[----:B------:R-:W-:Y:S01]  /*2f440*/  VOTE.ANY R14, PT, P6 ;  /* 0x00000000000e7806 */ /* 0x000fe200030e0100 */
[----:B01---5:R-:W-:Y:S06]  /*2f450*/  ENDCOLLECTIVE ;  /* 0x000000000000791b */ /* 0x023fec0003800000 */
.L_x_3222:
[----:B------:R-:W-:Y:S05]  /*2f460*/  BSYNC B0 ;  /* 0x0000000000007941 */ /* 0x000fea0003800000 */
.L_x_3221:
[----:B------:R-:W-:Y:S01]  /*2f470*/  IMAD.MOV.U32 R5, RZ, RZ, R14 ;  /* 0x000000ffff057224 */ /* 0x000fe200078e000e */
[----:B------:R-:W-:Y:S01]  /*2f480*/  MOV R13, R3 ;  /* 0x00000003000d7202 */ /* 0x000fe20000000f00 */
[----:B------:R-:W-:Y:S02]  /*2f490*/  IMAD.MOV.U32 R11, RZ, RZ, 0x1f ;  /* 0x0000001fff0b7424 */ /* 0x000fe400078e00ff */
[----:B------:R-:W0:Y:S01]  /*2f4a0*/  POPC R6, R5 ;  /* 0x0000000500067309 */ /* 0x000e220000000000 */
[----:B------:R-:W-:Y:S02]  /*2f4b0*/  IMAD.MOV.U32 R15, RZ, RZ, -0x1 ;  /* 0xffffffffff0f7424 */ /* 0x000fe400078e00ff */
[----:B0-----:R-:W-:-:S07]  /*2f4c0*/  IMAD.MOV.U32 R12, RZ, RZ, R6 ;  /* 0x000000ffff0c7224 */ /* 0x001fce00078e0006 */
[----:B------:R-:W-:Y:S05]  /*2f4d0*/  WARPSYNC.COLLECTIVE R15, `(.L_x_3223) ;  /* 0x000000000f087348 */ /* 0x000fea0003c00000 */
[----:B------:R0:W1:Y:S02]  /*2f4e0*/  SHFL.IDX P6, R14, R13, R12, R11 ;  /* 0x0000000c0d0e7389 */ /* 0x00006400000c000b */
[----:B01----:R-:W-:Y:S01]  /*2f4f0*/  ENDCOLLECTIVE ;  /* 0x000000000000791b */ /* 0x003fe20003800000 */
.L_x_3223:
[----:B------:R-:W-:Y:S01]  /*2f500*/  IMAD.MOV.U32 R17, RZ, RZ, R14 ;  /* 0x000000ffff117224 */ /* 0x000fe200078e000e */
[----:B------:R-:W-:Y:S06]  /*2f510*/  BRA `(.L_x_3224) ;  /* 0xffffffcc00b87947 */ /* 0x000fec000383ffff */
.L_x_3118:
[----:B------:R-:W-:Y:S01]  /*2f520*/  BSSY B0, `(.L_x_3225) ;  /* 0x0000007000007945 */ /* 0x000fe20003800000 */
[----:B------:R-:W-:Y:S01]  /*2f530*/  MOV R13, R2 ;  /* 0x00000002000d7202 */ /* 0x000fe20000000f00 */
[----:B------:R-:W-:Y:S02]  /*2f540*/  IMAD.MOV.U32 R11, RZ, RZ, 0x1f ;  /* 0x0000001fff0b7424 */ /* 0x000fe400078e00ff */
[----:B------:R-:W-:-:S07]  /*2f550*/  IMAD.MOV.U32 R15, RZ, RZ, -0x1 ;  /* 0xffffffffff0f7424 */ /* 0x000fce00078e00ff */
[----:B0123-5:R-:W-:Y:S05]  /*2f560*/  WARPSYNC.COLLECTIVE R15, `(.L_x_3226) ;  /* 0x000000000f087348 */ /* 0x02ffea0003c00000 */
[----:B------:R4:W0:Y:S02]  /*2f570*/  SHFL.IDX P6, R14, R13, R12, R11 ;  /* 0x0000000c0d0e7389 */ /* 0x00082400000c000b */
[----:B012345:R-:W-:Y:S01]  /*2f580*/  ENDCOLLECTIVE ;  /* 0x000000000000791b */ /* 0x03ffe20003800000 */
.L_x_3226:
[----:B------:R-:W-:Y:S05]  /*2f590*/  BSYNC B0 ;  /* 0x0000000000007941 */ /* 0x000fea0003800000 */
.L_x_3225:
[----:B------:R-:W-:Y:S01]  /*2f5a0*/  IMAD.MOV.U32 R2, RZ, RZ, R14 ;  /* 0x000000ffff027224 */ /* 0x000fe200078e000e */
[----:B------:R-:W-:Y:S06]  /*2f5b0*/  BRA `(.L_x_3227) ;  /* 0xffffffcc00ac7947 */ /* 0x000fec000383ffff */
.L_x_3122:
[----:B0-----:R0:W2:Y:S02]  /*2f5c0*/  SYNCS.PHASECHK.TRANS64.TRYWAIT P0, [R0+URZ+0x36820], R3 ;  /* 0x03682003000075a7 */ /* 0x0010a4000800017f */
[----:B--2---:R-:W-:Y:S05]  /*2f5d0*/  @!P0 NANOSLEEP.SYNCS 0x989680 ;  /* 0x009896800000895d */ /* 0x004fea0003900000 */
[----:B------:R-:W2:Y:S02]  /*2f5e0*/  @!P0 SYNCS.PHASECHK.TRANS64 P0, [R0+URZ+0x36820], R3 ;  /* 0x03682003000085a7 */ /* 0x000ea4000800007f */
[----:B--2---:R-:W-:Y:S05]  /*2f5f0*/  @!P0 BRA `(.L_x_3122) ;  /* 0xfffffffc00f08947 */ /* 0x004fea000383ffff */
[----:B------:R-:W-:Y:S05]  /*2f600*/  BRA `(.L_x_3228) ;  /* 0xffffffd400307947 */ /* 0x000fea000383ffff */
.L_x_3123:
[----:B------:R-:W2:Y:S01]  /*2f610*/  S2R R2, SR_TID.X ;  /* 0x0000000000027919 */ /* 0x000ea20000002100 */
[----:B------:R-:W-:Y:S01]  /*2f620*/  BSSY B0, `(.L_x_3229) ;  /* 0x000000a000007945 */ /* 0x000fe20003800000 */
[----:B------:R-:W-:Y:S01]  /*2f630*/  MOV R12, RZ ;  /* 0x000000ff000c7202 */ /* 0x000fe20000000f00 */
[----:B------:R-:W-:Y:S02]  /*2f640*/  IMAD.MOV.U32 R11, RZ, RZ, 0x1f ;  /* 0x0000001fff0b7424 */ /* 0x000fe400078e00ff */
[----:B------:R-:W-:Y:S01]  /*2f650*/  IMAD.MOV.U32 R15, RZ, RZ, -0x1 ;  /* 0xffffffffff0f7424 */ /* 0x000fe200078e00ff */
[----:B--2---:R-:W-:-:S04]  /*2f660*/  SHF.R.U32.HI R2, RZ, 0x5, R2 ;  /* 0x00000005ff027819 */ /* 0x004fc80000011602 */
[----:B------:R-:W-:-:S05]  /*2f670*/  LOP3.LUT R2, R2, 0x3, RZ, 0xc0, !PT ;  /* 0x0000000302027812 */ /* 0x000fca00078ec0ff */
[----:B------:R-:W-:-:S07]  /*2f680*/  IMAD.MOV.U32 R13, RZ, RZ, R2 ;  /* 0x000000ffff0d7224 */ /* 0x000fce00078e0002 */
[----:B01-3-5:R-:W-:Y:S05]  /*2f690*/  WARPSYNC.COLLECTIVE R15, `(.L_x_3230) ;  /* 0x000000000f087348 */ /* 0x02bfea0003c00000 */
[----:B------:R2:W4:Y:S02]  /*2f6a0*/  SHFL.IDX P6, R14, R13, R12, R11 ;  /* 0x0000000c0d0e7389 */ /* 0x00052400000c000b */
[----:B012345:R-:W-:Y:S01]  /*2f6b0*/  ENDCOLLECTIVE ;  /* 0x000000000000791b */ /* 0x03ffe20003800000 */
.L_x_3230:
[----:B------:R-:W-:Y:S05]  /*2f6c0*/  BSYNC B0 ;  /* 0x0000000000007941 */ /* 0x000fea0003800000 */
.L_x_3229:
[----:B------:R-:W-:Y:S05]  /*2f6d0*/  BRA `(.L_x_3231) ;  /* 0xffffffd400187947 */ /* 0x000fea000383ffff */
.L_x_3124:
[----:B------:R-:W-:Y:S01]  /*2f6e0*/  BSSY B0, `(.L_x_3232) ;  /* 0x0000006000007945 */ /* 0x000fe20003800000 */
[----:B------:R-:W-:-:S07]  /*2f6f0*/  IMAD.MOV.U32 R15, RZ, RZ, -0x1 ;  /* 0xffffffffff0f7424 */ /* 0x000fce00078e00ff */
[----:B0123-5:R-:W-:Y:S05]  /*2f700*/  WARPSYNC.COLLECTIVE R15, `(.L_x_3233) ;  /* 0x000000000f0c7348 */ /* 0x02ffea0003c00000 */
[----:B------:R-:W-:Y:S02]  /*2f710*/  ELECT P6, UR62, PT ;  /* 0x00000000003e782f */ /* 0x000fe400038c0000 */
[----:B------:R-:W-:Y:S01]  /*2f720*/  MOV R14, UR62 ;  /* 0x0000003e000e7c02 */ /* 0x000fe20008000f00 */
[----:B0123-5:R-:W-:Y:S10]  /*2f730*/  ENDCOLLECTIVE ;  /* 0x000000000000791b */ /* 0x02fff40003800000 */
.L_x_3233:
[----:B------:R-:W-:Y:S05]  /*2f740*/  BSYNC B0 ;  /* 0x0000000000007941 */ /* 0x000fea0003800000 */
.L_x_3232:
[----:B------:R-:W-:Y:S05]  /*2f750*/  BRA `(.L_x_3234) ;  /* 0xffffffd4000c7947 */ /* 0x000fea000383ffff */
.L_x_3126:
[----:B0-----:R0:W2:Y:S02]  /*2f760*/  SYNCS.PHASECHK.TRANS64.TRYWAIT P0, [R6+URZ], R5 ;  /* 0x00000005060075a7 */ /* 0x0010a4000800017f */
[----:B--2---:R-:W-:Y:S05]  /*2f770*/  @!P0 NANOSLEEP.SYNCS 0x989680 ;  /* 0x009896800000895d */ /* 0x004fea0003900000 */
[----:B------:R-:W2:Y:S02]  /*2f780*/  @!P0 SYNCS.PHASECHK.TRANS64 P0, [R6+URZ], R5 ;  /* 0x00000005060085a7 */ /* 0x000ea4000800007f */
[----:B--2---:R-:W-:Y:S05]  /*2f790*/  @!P0 BRA `(.L_x_3126) ;  /* 0xfffffffc00f08947 */ /* 0x004fea000383ffff */
[----:B------:R-:W-:Y:S05]  /*2f7a0*/  BRA `(.L_x_3235) ;  /* 0xffffffd400507947 */ /* 0x000fea000383ffff */
.L_x_3127:
[----:B--2---:R2:W3:Y:S02]  /*2f7b0*/  SYNCS.PHASECHK.TRANS64.TRYWAIT P0, [R7+URZ], R2 ;  /* 0x00000002070075a7 */ /* 0x0044e4000800017f */
[----:B---3--:R-:W-:Y:S05]  /*2f7c0*/  @!P0 NANOSLEEP.SYNCS 0x989680 ;  /* 0x009896800000895d */ /* 0x008fea0003900000 */
[----:B------:R-:W3:Y:S02]  /*2f7d0*/  @!P0 SYNCS.PHASECHK.TRANS64 P0, [R7+URZ], R2 ;  /* 0x00000002070085a7 */ /* 0x000ee4000800007f */
[----:B---3--:R-:W-:Y:S05]  /*2f7e0*/  @!P0 BRA `(.L_x_3127) ;  /* 0xfffffffc00f08947 */ /* 0x008fea000383ffff */
[----:B------:R-:W-:Y:S05]  /*2f7f0*/  BRA `(.L_x_3236) ;  /* 0xffffffd400447947 */ /* 0x000fea000383ffff */
.L_x_3129:
[----:B---3--:R3:W4:Y:S02]  /*2f800*/  SYNCS.PHASECHK.TRANS64.TRYWAIT P0, [R4+URZ], R5 ;  /* 0x00000005040075a7 */ /* 0x008724000800017f */
[----:B----4-:R-:W-:Y:S05]  /*2f810*/  @!P0 NANOSLEEP.SYNCS 0x989680 ;  /* 0x009896800000895d */ /* 0x010fea0003900000 */
[----:B------:R-:W4:Y:S02]  /*2f820*/  @!P0 SYNCS.PHASECHK.TRANS64 P0, [R4+URZ], R5 ;  /* 0x00000005040085a7 */ /* 0x000f24000800007f */
[----:B----4-:R-:W-:Y:S05]  /*2f830*/  @!P0 BRA `(.L_x_3129) ;  /* 0xfffffffc00f08947 */ /* 0x010fea000383ffff */
[----:B------:R-:W-:Y:S05]  /*2f840*/  BRA `(.L_x_3237) ;  /* 0xffffffd4004c7947 */ /* 0x000fea000383ffff */
.L_x_3238:
        /* <DEDUP_REMOVED lines=11> */
.L_x_3248:


//--------------------- .nv.global.init           --------------------------
	.section	.nv.global.init,"aw",@progbits
.nv.global.init:
	.type		$str$23,@object
	.size		$str$23,($str$24 - $str$23)
$str$23:
        /*0000*/ 	.byte	0x28, 0x61, 0x64, 0x64, 0x72, 0x65, 0x73, 0x73, 0x20, 0x26, 0x20, 0x6d, 0x61, 0x73, 0x6b, 0x29
        /*0010*/ 	.byte	0x20, 0x3d, 0x3d, 0x20, 0x30, 0x00
	.type		$str$24,@object
	.size		$str$24,(__unnamed_9 - $str$24)
$str$24:
        /*0016*/ 	.byte	0x2f, 0x74, 0x6d, 0x70, 0x2f, 0x6f, 0x73, 0x73, 0x5f, 0x6b, 0x65, 0x72, 0x6e, 0x65, 0x6c, 0x73
        /*0026*/ 	.byte	0x5f, 0x73, 0x72, 0x63, 0x2f, 0x66, 0x6c, 0x61, 0x73, 0x68, 0x5f, 0x61, 0x74, 0x74, 0x65, 0x6e
        /*0036*/ 	.byte	0x74, 0x69, 0x6f, 0x6e, 0x2f, 0x63, 0x73, 0x72, 0x63, 0x2f, 0x63, 0x75, 0x74, 0x6c, 0x61, 0x73
        /*0046*/ 	.byte	0x73, 0x2f, 0x69, 0x6e, 0x63, 0x6c, 0x75, 0x64, 0x65, 0x2f, 0x63, 0x75, 0x74, 0x65, 0x2f, 0x70
        /*0056*/ 	.byte	0x6f, 0x69, 0x6e, 0x74, 0x65, 0x72, 0x5f, 0x66, 0x6c, 0x61, 0x67, 0x67, 0x65, 0x64, 0x2e, 0x68
        /*0066*/ 	.byte	0x70, 0x70, 0x00
	.type		__unnamed_9,@object
	.size		__unnamed_9,(__unnamed_5 - __unnamed_9)
__unnamed_9:
        /* <DEDUP_REMOVED lines=24> */
	.type		__unnamed_5,@object
	.size		__unnamed_5,(__unnamed_4 - __unnamed_5)
__unnamed_5:
        /* <DEDUP_REMOVED lines=24> */
	.type		__unnamed_4,@object
	.size		__unnamed_4,(__unnamed_3 - __unnamed_4)
__unnamed_4:
        /* <DEDUP_REMOVED lines=24> */
	.type		__unnamed_3,@object
	.size		__unnamed_3,(__unnamed_7 - __unnamed_3)
__unnamed_3:
        /* <DEDUP_REMOVED lines=29> */
	.type		__unnamed_7,@object
	.size		__unnamed_7,(__unnamed_2 - __unnamed_7)
__unnamed_7:
        /* <DEDUP_REMOVED lines=29> */
	.type		__unnamed_2,@object
	.size		__unnamed_2,(__unnamed_8 - __unnamed_2)
__unnamed_2:
        /* <DEDUP_REMOVED lines=29> */
	.type		__unnamed_8,@object
	.size		__unnamed_8,(__unnamed_1 - __unnamed_8)
__unnamed_8:
        /* <DEDUP_REMOVED lines=29> */
	.type		__unnamed_1,@object
	.size		__unnamed_1,(__unnamed_6 - __unnamed_1)
__unnamed_1:
        /* <DEDUP_REMOVED lines=28> */
        /*0dd9*/ 	.byte	0x32, 0x31, 0x35, 0x30, 0x34, 0x3e, 0x3e, 0x3e, 0x3e, 0x3e, 0x20, 0x26, 0x5d, 0x00
	.type		__unnamed_6,@object
	.size		__unnamed_6,(.L_5 - __unnamed_6)
__unnamed_6:
        /* <DEDUP_REMOVED lines=29> */
.L_5:


//--------------------- .nv.shared._ZN7cutlass13device_kernelIN5flash11enable_sm90INS1_16FlashAttnFwdSm90INS1_25CollectiveMainloopFwdSm90ILi2EN4cute5tupleIJNS5_1CILi1EEES8_S8_EEENS6_IJNS7_ILi128EEENS7_ILi112EEENS7_ILi192EEEEEELi192ENS_6half_tEfNS_4arch4Sm90ELb0ELb0ELb0ELb0ELb0ELb0ELb0ELb1ELb1ELb1ELb0ELb0EEENS1_21CollectiveEpilogueFwdINS6_IJSA_SC_SB_EEES9_SE_SG_Li256ELb0ELb1ELb0ELb0EEENS1_29StaticPersistentTileSchedulerILb0EEEEEEEEEvNT_6ParamsE --------------------------
	.section	.nv.shared._ZN7cutlass13device_kernelIN5flash11enable_sm90INS1_16FlashAttnFwdSm90INS1_25CollectiveMainloopFwdSm90ILi2EN4cute5tupleIJNS5_1CILi1EEES8_S8_EEENS6_IJNS7_ILi128EEENS7_ILi112EEENS7_ILi192EEEEEELi192ENS_6half_tEfNS_4arch4Sm90ELb0ELb0ELb0ELb0ELb0ELb0ELb0ELb1ELb1ELb1ELb0ELb0EEENS1_21CollectiveEpilogueFwdINS6_IJSA_SC_SB_EEES9_SE_SG_Li256ELb0ELb1ELb0ELb0EEENS1_29StaticPersistentTileSchedulerILb0EEEEEEEEEvNT_6ParamsE,"aw",@nobits
	.sectionflags	@""
	.align	16
	.zero		1024


//--------------------- .nv.shared.reserved.0     --------------------------
	.section	.nv.shared.reserved.0,"aw",@nobits
	.weak		__nv_reservedSMEM_offset_0_alias
	.size		__nv_reservedSMEM_offset_0_alias, 0, 0
	.other		__nv_reservedSMEM_offset_0_alias,@"STO_CUDA_RESERVED_SHARED STV_DEFAULT"
__nv_reservedSMEM_offset_0_alias:
	.zero		0


//--------------------- .nv.global                --------------------------
	.section	.nv.global,"aw",@nobits
.nv.global:
	.type		_ZN74_INTERNAL_9aeea976_38_flash_fwd_hdim192_fp16_packgqa_sm90_cu_de61a85f_30104cute1_E,@object
	.size		_ZN74_INTERNAL_9aeea976_38_flash_fwd_hdim192_fp16_packgqa_sm90_cu_de61a85f_30104cute1_E,(_ZN74_INTERNAL_9aeea976_38_flash_fwd_hdim192_fp16_packgqa_sm90_cu_de61a85f_30104cuda3std3__45__cpo6cbeginE - _ZN74_INTERNAL_9aeea976_38_flash_fwd_hdim192_fp16_packgqa_sm90_cu_de61a85f_30104cute1_E)
_ZN74_INTERNAL_9aeea976_38_flash_fwd_hdim192_fp16_packgqa_sm90_cu_de61a85f_30104cute1_E:
	.zero		1
	.type		_ZN74_INTERNAL_9aeea976_38_flash_fwd_hdim192_fp16_packgqa_sm90_cu_de61a85f_30104cuda3std3__45__cpo6cbeginE,@object
	.size		_ZN74_INTERNAL_9aeea976_38_flash_fwd_hdim192_fp16_packgqa_sm90_cu_de61a85f_30104cuda3std3__45__cpo6cbeginE,(_ZN74_INTERNAL_9aeea976_38_flash_fwd_hdim192_fp16_packgqa_sm90_cu_de61a85f_30104cuda3std3__48in_placeE - _ZN74_INTERNAL_9aeea976_38_flash_fwd_hdim192_fp16_packgqa_sm90_cu_de61a85f_30104cuda3std3__45__cpo6cbeginE)
_ZN74_INTERNAL_9aeea976_38_flash_fwd_hdim192_fp16_packgqa_sm90_cu_de61a85f_30104cuda3std3__45__cpo6cbeginE:
	.zero		1
	.type		_ZN74_INTERNAL_9aeea976_38_flash_fwd_hdim192_fp16_packgqa_sm90_cu_de61a85f_30104cuda3std3__48in_placeE,@object
	.size		_ZN74_INTERNAL_9aeea976_38_flash_fwd_hdim192_fp16_packgqa_sm90_cu_de61a85f_30104cuda3std3__48in_placeE,(_ZN74_INTERNAL_9aeea976_38_flash_fwd_hdim192_fp16_packgqa_sm90_cu_de61a85f_30104cuda3std6ranges3__45__cpo9iter_moveE - _ZN74_INTERNAL_9aeea976_38_flash_fwd_hdim192_fp16_packgqa_sm90_cu_de61a85f_30104cuda3std3__48in_placeE)
_ZN74_INTERNAL_9aeea976_38_flash_fwd_hdim192_fp16_packgqa_sm90_cu_de61a85f_30104cuda3std3__48in_placeE:
	.zero		1
	.type		_ZN74_INTERNAL_9aeea976_38_flash_fwd_hdim192_fp16_packgqa_sm90_cu_de61a85f_30104cuda3std6ranges3__45__cpo9iter_moveE,@object
	.size		_ZN74_INTERNAL_9aeea976_38_flash_fwd_hdim192_fp16_packgqa_sm90_cu_de61a85f_30104cuda3std6ranges3__45__cpo9iter_moveE,(_ZN74_INTERNAL_9aeea976_38_flash_fwd_hdim192_fp16_packgqa_sm90_cu_de61a85f_30104cuda3std3__45__cpo5beginE - _ZN74_INTERNAL_9aeea976_38_flash_fwd_hdim192_fp16_packgqa_sm90_cu_de61a85f_30104cuda3std6ranges3__45__cpo9iter_moveE)
_ZN74_INTERNAL_9aeea976_38_flash_fwd_hdim192_fp16_packgqa_sm90_cu_de61a85f_30104cuda3std6ranges3__45__cpo9iter_moveE:
	.zero		1
	.type		_ZN74_INTERNAL_9aeea976_38_flash_fwd_hdim192_fp16_packgqa_sm90_cu_de61a85f_30104cuda3std3__45__cpo5beginE,@object
	.size		_ZN74_INTERNAL_9aeea976_38_flash_fwd_hdim192_fp16_packgqa_sm90_cu_de61a85f_30104cuda3std3__45__cpo5beginE,(_ZN74_INTERNAL_9aeea976_38_flash_fwd_hdim192_fp16_packgqa_sm90_cu_de61a85f_30104cuda3std3__476_GLOBAL__N__9aeea976_38_flash_fwd_hdim192_fp16_packgqa_sm90_cu_de61a85f_30106ignoreE - _ZN74_INTERNAL_9aeea976_38_flash_fwd_hdim192_fp16_packgqa_sm90_cu_de61a85f_30104cuda3std3__45__cpo5beginE)
_ZN74_INTERNAL_9aeea976_38_flash_fwd_hdim192_fp16_packgqa_sm90_cu_de61a85f_30104cuda3std3__45__cpo5beginE:
	.zero		1
	.type		_ZN74_INTERNAL_9aeea976_38_flash_fwd_hdim192_fp16_packgqa_sm90_cu_de61a85f_30104cuda3std3__476_GLOBAL__N__9aeea976_38_flash_fwd_hdim192_fp16_packgqa_sm90_cu_de61a85f_30106ignoreE,@object
	.size		_ZN74_INTERNAL_9aeea976_38_flash_fwd_hdim192_fp16_packgqa_sm90_cu_de61a85f_30104cuda3std3__476_GLOBAL__N__9aeea976_38_flash_fwd_hdim192_fp16_packgqa_sm90_cu_de61a85f_30106ignoreE,(_ZN74_INTERNAL_9aeea976_38_flash_fwd_hdim192_fp16_packgqa_sm90_cu_de61a85f_30104cute7productE - _ZN74_INTERNAL_9aeea976_38_flash_fwd_hdim192_fp16_packgqa_sm90_cu_de61a85f_30104cuda3std3__476_GLOBAL__N__9aeea976_38_flash_fwd_hdim192_fp16_packgqa_sm90_cu_de61a85f_30106ignoreE)
_ZN74_INTERNAL_9aeea976_38_flash_fwd_hdim192_fp16_packgqa_sm90_cu_de61a85f_30104cuda3std3__476_GLOBAL__N__9aeea976_38_flash_fwd_hdim192_fp16_packgqa_sm90_cu_de61a85f_30106ignoreE:
	.zero		1
	.type		_ZN74_INTERNAL_9aeea976_38_flash_fwd_hdim192_fp16_packgqa_sm90_cu_de61a85f_30104cute7productE,@object
	.size		_ZN74_INTERNAL_9aeea976_38_flash_fwd_hdim192_fp16_packgqa_sm90_cu_de61a85f_30104cute7productE,(_ZN74_INTERNAL_9aeea976_38_flash_fwd_hdim192_fp16_packgqa_sm90_cu_de61a85f_30104cuda3std3__45__cpo3endE - _ZN74_INTERNAL_9aeea976_38_flash_fwd_hdim192_fp16_packgqa_sm90_cu_de61a85f_30104cute7productE)
_ZN74_INTERNAL_9aeea976_38_flash_fwd_hdim192_fp16_packgqa_sm90_cu_de61a85f_30104cute7productE:
	.zero		1
	.type		_ZN74_INTERNAL_9aeea976_38_flash_fwd_hdim192_fp16_packgqa_sm90_cu_de61a85f_30104cuda3std3__45__cpo3endE,@object
	.size		_ZN74_INTERNAL_9aeea976_38_flash_fwd_hdim192_fp16_packgqa_sm90_cu_de61a85f_30104cuda3std3__45__cpo3endE,(_ZN74_INTERNAL_9aeea976_38_flash_fwd_hdim192_fp16_packgqa_sm90_cu_de61a85f_30104cuda3std3__419piecewise_constructE - _ZN74_INTERNAL_9aeea976_38_flash_fwd_hdim192_fp16_packgqa_sm90_cu_de61a85f_30104cuda3std3__45__cpo3endE)
_ZN74_INTERNAL_9aeea976_38_flash_fwd_hdim192_fp16_packgqa_sm90_cu_de61a85f_30104cuda3std3__45__cpo3endE:
	.zero		1
	.type		_ZN74_INTERNAL_9aeea976_38_flash_fwd_hdim192_fp16_packgqa_sm90_cu_de61a85f_30104cuda3std3__419piecewise_constructE,@object
	.size		_ZN74_INTERNAL_9aeea976_38_flash_fwd_hdim192_fp16_packgqa_sm90_cu_de61a85f_30104cuda3std3__419piecewise_constructE,(_ZN74_INTERNAL_9aeea976_38_flash_fwd_hdim192_fp16_packgqa_sm90_cu_de61a85f_30104cuda3std3__45__cpo4cendE - _ZN74_INTERNAL_9aeea976_38_flash_fwd_hdim192_fp16_packgqa_sm90_cu_de61a85f_30104cuda3std3__419piecewise_constructE)
_ZN74_INTERNAL_9aeea976_38_flash_fwd_hdim192_fp16_packgqa_sm90_cu_de61a85f_30104cuda3std3__419piecewise_constructE:
	.zero		1
	.type		_ZN74_INTERNAL_9aeea976_38_flash_fwd_hdim192_fp16_packgqa_sm90_cu_de61a85f_30104cuda3std3__45__cpo4cendE,@object
	.size		_ZN74_INTERNAL_9aeea976_38_flash_fwd_hdim192_fp16_packgqa_sm90_cu_de61a85f_30104cuda3std3__45__cpo4cendE,(_ZN74_INTERNAL_9aeea976_38_flash_fwd_hdim192_fp16_packgqa_sm90_cu_de61a85f_30104cuda3std6ranges3__45__cpo4swapE - _ZN74_INTERNAL_9aeea976_38_flash_fwd_hdim192_fp16_packgqa_sm90_cu_de61a85f_30104cuda3std3__45__cpo4cendE)
_ZN74_INTERNAL_9aeea976_38_flash_fwd_hdim192_fp16_packgqa_sm90_cu_de61a85f_30104cuda3std3__45__cpo4cendE:
	.zero		1
	.type		_ZN74_INTERNAL_9aeea976_38_flash_fwd_hdim192_fp16_packgqa_sm90_cu_de61a85f_30104cuda3std6ranges3__45__cpo4swapE,@object
	.size		_ZN74_INTERNAL_9aeea976_38_flash_fwd_hdim192_fp16_packgqa_sm90_cu_de61a85f_30104cuda3std6ranges3__45__cpo4swapE,(.L_16 - _ZN74_INTERNAL_9aeea976_38_flash_fwd_hdim192_fp16_packgqa_sm90_cu_de61a85f_30104cuda3std6ranges3__45__cpo4swapE)
_ZN74_INTERNAL_9aeea976_38_flash_fwd_hdim192_fp16_packgqa_sm90_cu_de61a85f_30104cuda3std6ranges3__45__cpo4swapE:
	.zero		1
.L_16:


//--------------------- .nv.shared._ZN7cutlass13device_kernelIN5flash11enable_sm90INS1_16FlashAttnFwdSm90INS1_25CollectiveMainloopFwdSm90ILi2EN4cute5tupleIJNS5_1CILi2EEENS7_ILi1EEES9_EEENS6_IJNS7_ILi128EEENS7_ILi112EEENS7_ILi192EEEEEELi192ENS_6half_tEfNS_4arch4Sm90ELb0ELb0ELb0ELb0ELb0ELb0ELb0ELb1ELb1ELb1ELb0ELb0EEENS1_21CollectiveEpilogueFwdINS6_IJSB_SD_SC_EEESA_SF_SH_Li256ELb0ELb1ELb0ELb0EEENS1_29StaticPersistentTileSchedulerILb0EEEEEEEEEvNT_6ParamsE --------------------------
	.section	.nv.shared._ZN7cutlass13device_kernelIN5flash11enable_sm90INS1_16FlashAttnFwdSm90INS1_25CollectiveMainloopFwdSm90ILi2EN4cute5tupleIJNS5_1CILi2EEENS7_ILi1EEES9_EEENS6_IJNS7_ILi128EEENS7_ILi112EEENS7_ILi192EEEEEELi192ENS_6half_tEfNS_4arch4Sm90ELb0ELb0ELb0ELb0ELb0ELb0ELb0ELb1ELb1ELb1ELb0ELb0EEENS1_21CollectiveEpilogueFwdINS6_IJSB_SD_SC_EEESA_SF_SH_Li256ELb0ELb1ELb0ELb0EEENS1_29StaticPersistentTileSchedulerILb0EEEEEEEEEvNT_6ParamsE,"aw",@nobits
	.sectionflags	@""
	.align	16
	.zero		1024


//--------------------- .nv.shared._ZN7cutlass13device_kernelIN5flash11enable_sm90INS1_16FlashAttnFwdSm90INS1_25CollectiveMainloopFwdSm90ILi2EN4cute5tupleIJNS5_1CILi1EEES8_S8_EEENS6_IJNS7_ILi128EEENS7_ILi112EEENS7_ILi192EEEEEELi192ENS_6half_tEfNS_4arch4Sm90ELb0ELb0ELb0ELb1ELb0ELb0ELb0ELb1ELb1ELb1ELb0ELb0EEENS1_21CollectiveEpilogueFwdINS6_IJSA_SC_SB_EEES9_SE_SG_Li256ELb1ELb1ELb0ELb0EEENS1_36VarlenDynamicPersistentTileSchedulerILi128ELi112ELi256ELi128ELb0ELb1ELb1ELb0ELb1ELb1EEEEEEEEEvNT_6ParamsE --------------------------
	.section	.nv.shared._ZN7cutlass13device_kernelIN5flash11enable_sm90INS1_16FlashAttnFwdSm90INS1_25CollectiveMainloopFwdSm90ILi2EN4cute5tupleIJNS5_1CILi1EEES8_S8_EEENS6_IJNS7_ILi128EEENS7_ILi112EEENS7_ILi192EEEEEELi192ENS_6half_tEfNS_4arch4Sm90ELb0ELb0ELb0ELb1ELb0ELb0ELb0ELb1ELb1ELb1ELb0ELb0EEENS1_21CollectiveEpilogueFwdINS6_IJSA_SC_SB_EEES9_SE_SG_Li256ELb1ELb1ELb0ELb0EEENS1_36VarlenDynamicPersistentTileSchedulerILi128ELi112ELi256ELi128ELb0ELb1ELb1ELb0ELb1ELb1EEEEEEEEEvNT_6ParamsE,"aw",@nobits
	.sectionflags	@""
	.align	16
	.zero		1024


//--------------------- .nv.shared._ZN7cutlass13device_kernelIN5flash11enable_sm90INS1_16FlashAttnFwdSm90INS1_25CollectiveMainloopFwdSm90ILi2EN4cute5tupleIJNS5_1CILi1EEES8_S8_EEENS6_IJNS7_ILi128EEENS7_ILi112EEENS7_ILi192EEEEEELi192ENS_6half_tEfNS_4arch4Sm90ELb0ELb0ELb0ELb1ELb0ELb1ELb0ELb1ELb1ELb1ELb0ELb0EEENS1_21CollectiveEpilogueFwdINS6_IJSA_SC_SB_EEES9_SE_SG_Li256ELb1ELb1ELb0ELb0EEENS1_36VarlenDynamicPersistentTileSchedulerILi128ELi112ELi256ELi128ELb0ELb1ELb1ELb0ELb1ELb1EEEEEEEEEvNT_6ParamsE --------------------------
	.section	.nv.shared._ZN7cutlass13device_kernelIN5flash11enable_sm90INS1_16FlashAttnFwdSm90INS1_25CollectiveMainloopFwdSm90ILi2EN4cute5tupleIJNS5_1CILi1EEES8_S8_EEENS6_IJNS7_ILi128EEENS7_ILi112EEENS7_ILi192EEEEEELi192ENS_6half_tEfNS_4arch4Sm90ELb0ELb0ELb0ELb1ELb0ELb1ELb0ELb1ELb1ELb1ELb0ELb0EEENS1_21CollectiveEpilogueFwdINS6_IJSA_SC_SB_EEES9_SE_SG_Li256ELb1ELb1ELb0ELb0EEENS1_36VarlenDynamicPersistentTileSchedulerILi128ELi112ELi256ELi128ELb0ELb1ELb1ELb0ELb1ELb1EEEEEEEEEvNT_6ParamsE,"aw",@nobits
	.sectionflags	@""
	.align	16
	.zero		1024


//--------------------- .nv.shared._ZN7cutlass13device_kernelIN5flash11enable_sm90INS1_16FlashAttnFwdSm90INS1_25CollectiveMainloopFwdSm90ILi2EN4cute5tupleIJNS5_1CILi1EEES8_S8_EEENS6_IJNS7_ILi128EEENS7_ILi96EEENS7_ILi192EEEEEELi192ENS_6half_tEfNS_4arch4Sm90ELb0ELb1ELb0ELb0ELb0ELb0ELb0ELb1ELb1ELb1ELb0ELb0EEENS1_21CollectiveEpilogueFwdINS6_IJSA_SC_SB_EEES9_SE_SG_Li256ELb0ELb1ELb0ELb0EEENS1_30DynamicPersistentTileSchedulerILi256ELi128ELb0ELb1ELb1EEEEEEEEEvNT_6ParamsE --------------------------
	.section	.nv.shared._ZN7cutlass13device_kernelIN5flash11enable_sm90INS1_16FlashAttnFwdSm90INS1_25CollectiveMainloopFwdSm90ILi2EN4cute5tupleIJNS5_1CILi1EEES8_S8_EEENS6_IJNS7_ILi128EEENS7_ILi96EEENS7_ILi192EEEEEELi192ENS_6half_tEfNS_4arch4Sm90ELb0ELb1ELb0ELb0ELb0ELb0ELb0ELb1ELb1ELb1ELb0ELb0EEENS1_21CollectiveEpilogueFwdINS6_IJSA_SC_SB_EEES9_SE_SG_Li256ELb0ELb1ELb0ELb0EEENS1_30DynamicPersistentTileSchedulerILi256ELi128ELb0ELb1ELb1EEEEEEEEEvNT_6ParamsE,"aw",@nobits
	.sectionflags	@""
	.align	16
	.zero		1024


//--------------------- .nv.shared._ZN7cutlass13device_kernelIN5flash11enable_sm90INS1_16FlashAttnFwdSm90INS1_25CollectiveMainloopFwdSm90ILi2EN4cute5tupleIJNS5_1CILi1EEES8_S8_EEENS6_IJNS7_ILi128EEENS7_ILi96EEENS7_ILi192EEEEEELi192ENS_6half_tEfNS_4arch4Sm90ELb0ELb1ELb0ELb1ELb0ELb0ELb0ELb1ELb1ELb1ELb0ELb0EEENS1_21CollectiveEpilogueFwdINS6_IJSA_SC_SB_EEES9_SE_SG_Li256ELb1ELb1ELb0ELb0EEENS1_36VarlenDynamicPersistentTileSchedulerILi128ELi96ELi256ELi128ELb0ELb1ELb1ELb1ELb0ELb1EEEEEEEEEvNT_6ParamsE --------------------------
	.section	.nv.shared._ZN7cutlass13device_kernelIN5flash11enable_sm90INS1_16FlashAttnFwdSm90INS1_25CollectiveMainloopFwdSm90ILi2EN4cute5tupleIJNS5_1CILi1EEES8_S8_EEENS6_IJNS7_ILi128EEENS7_ILi96EEENS7_ILi192EEEEEELi192ENS_6half_tEfNS_4arch4Sm90ELb0ELb1ELb0ELb1ELb0ELb0ELb0ELb1ELb1ELb1ELb0ELb0EEENS1_21CollectiveEpilogueFwdINS6_IJSA_SC_SB_EEES9_SE_SG_Li256ELb1ELb1ELb0ELb0EEENS1_36VarlenDynamicPersistentTileSchedulerILi128ELi96ELi256ELi128ELb0ELb1ELb1ELb1ELb0ELb1EEEEEEEEEvNT_6ParamsE,"aw",@nobits
	.sectionflags	@""
	.align	16
	.zero		1024


//--------------------- .nv.shared._ZN7cutlass13device_kernelIN5flash11enable_sm90INS1_16FlashAttnFwdSm90INS1_25CollectiveMainloopFwdSm90ILi2EN4cute5tupleIJNS5_1CILi1EEES8_S8_EEENS6_IJNS7_ILi128EEENS7_ILi96EEENS7_ILi192EEEEEELi192ENS_6half_tEfNS_4arch4Sm90ELb0ELb1ELb0ELb1ELb0ELb1ELb0ELb1ELb1ELb1ELb0ELb0EEENS1_21CollectiveEpilogueFwdINS6_IJSA_SC_SB_EEES9_SE_SG_Li256ELb1ELb1ELb0ELb0EEENS1_36VarlenDynamicPersistentTileSchedulerILi128ELi96ELi256ELi128ELb0ELb1ELb1ELb1ELb0ELb1EEEEEEEEEvNT_6ParamsE --------------------------
	.section	.nv.shared._ZN7cutlass13device_kernelIN5flash11enable_sm90INS1_16FlashAttnFwdSm90INS1_25CollectiveMainloopFwdSm90ILi2EN4cute5tupleIJNS5_1CILi1EEES8_S8_EEENS6_IJNS7_ILi128EEENS7_ILi96EEENS7_ILi192EEEEEELi192ENS_6half_tEfNS_4arch4Sm90ELb0ELb1ELb0ELb1ELb0ELb1ELb0ELb1ELb1ELb1ELb0ELb0EEENS1_21CollectiveEpilogueFwdINS6_IJSA_SC_SB_EEES9_SE_SG_Li256ELb1ELb1ELb0ELb0EEENS1_36VarlenDynamicPersistentTileSchedulerILi128ELi96ELi256ELi128ELb0ELb1ELb1ELb1ELb0ELb1EEEEEEEEEvNT_6ParamsE,"aw",@nobits
	.sectionflags	@""
	.align	16
	.zero		1024


//--------------------- .nv.shared._ZN7cutlass13device_kernelIN5flash11enable_sm90INS1_16FlashAttnFwdSm90INS1_25CollectiveMainloopFwdSm90ILi2EN4cute5tupleIJNS5_1CILi1EEES8_S8_EEENS6_IJNS7_ILi128EEENS7_ILi112EEENS7_ILi192EEEEEELi192ENS_6half_tEfNS_4arch4Sm90ELb1ELb0ELb0ELb0ELb0ELb0ELb0ELb1ELb1ELb1ELb0ELb0EEENS1_21CollectiveEpilogueFwdINS6_IJSA_SC_SB_EEES9_SE_SG_Li256ELb0ELb1ELb0ELb0EEENS1_30DynamicPersistentTileSchedulerILi256ELi128ELb0ELb1ELb1EEEEEEEEEvNT_6ParamsE --------------------------
	.section	.nv.shared._ZN7cutlass13device_kernelIN5flash11enable_sm90INS1_16FlashAttnFwdSm90INS1_25CollectiveMainloopFwdSm90ILi2EN4cute5tupleIJNS5_1CILi1EEES8_S8_EEENS6_IJNS7_ILi128EEENS7_ILi112EEENS7_ILi192EEEEEELi192ENS_6half_tEfNS_4arch4Sm90ELb1ELb0ELb0ELb0ELb0ELb0ELb0ELb1ELb1ELb1ELb0ELb0EEENS1_21CollectiveEpilogueFwdINS6_IJSA_SC_SB_EEES9_SE_SG_Li256ELb0ELb1ELb0ELb0EEENS1_30DynamicPersistentTileSchedulerILi256ELi128ELb0ELb1ELb1EEEEEEEEEvNT_6ParamsE,"aw",@nobits
	.sectionflags	@""
	.align	16
	.zero		1024


//--------------------- .nv.shared._ZN7cutlass13device_kernelIN5flash11enable_sm90INS1_16FlashAttnFwdSm90INS1_25CollectiveMainloopFwdSm90ILi2EN4cute5tupleIJNS5_1CILi1EEES8_S8_EEENS6_IJNS7_ILi128EEENS7_ILi112EEENS7_ILi192EEEEEELi192ENS_6half_tEfNS_4arch4Sm90ELb1ELb0ELb0ELb1ELb0ELb0ELb0ELb1ELb1ELb1ELb0ELb0EEENS1_21CollectiveEpilogueFwdINS6_IJSA_SC_SB_EEES9_SE_SG_Li256ELb1ELb1ELb0ELb0EEENS1_36VarlenDynamicPersistentTileSchedulerILi128ELi112ELi256ELi128ELb0ELb1ELb1ELb1ELb1ELb1EEEEEEEEEvNT_6ParamsE --------------------------
	.section	.nv.shared._ZN7cutlass13device_kernelIN5flash11enable_sm90INS1_16FlashAttnFwdSm90INS1_25CollectiveMainloopFwdSm90ILi2EN4cute5tupleIJNS5_1CILi1EEES8_S8_EEENS6_IJNS7_ILi128EEENS7_ILi112EEENS7_ILi192EEEEEELi192ENS_6half_tEfNS_4arch4Sm90ELb1ELb0ELb0ELb1ELb0ELb0ELb0ELb1ELb1ELb1ELb0ELb0EEENS1_21CollectiveEpilogueFwdINS6_IJSA_SC_SB_EEES9_SE_SG_Li256ELb1ELb1ELb0ELb0EEENS1_36VarlenDynamicPersistentTileSchedulerILi128ELi112ELi256ELi128ELb0ELb1ELb1ELb1ELb1ELb1EEEEEEEEEvNT_6ParamsE,"aw",@nobits
	.sectionflags	@""
	.align	16
	.zero		1024


//--------------------- .nv.shared._ZN7cutlass13device_kernelIN5flash11enable_sm90INS1_16FlashAttnFwdSm90INS1_25CollectiveMainloopFwdSm90ILi2EN4cute5tupleIJNS5_1CILi1EEES8_S8_EEENS6_IJNS7_ILi128EEENS7_ILi112EEENS7_ILi192EEEEEELi192ENS_6half_tEfNS_4arch4Sm90ELb1ELb0ELb0ELb1ELb0ELb1ELb0ELb1ELb1ELb1ELb0ELb0EEENS1_21CollectiveEpilogueFwdINS6_IJSA_SC_SB_EEES9_SE_SG_Li256ELb1ELb1ELb0ELb0EEENS1_36VarlenDynamicPersistentTileSchedulerILi128ELi112ELi256ELi128ELb0ELb1ELb1ELb1ELb1ELb1EEEEEEEEEvNT_6ParamsE --------------------------
	.section	.nv.shared._ZN7cutlass13device_kernelIN5flash11enable_sm90INS1_16FlashAttnFwdSm90INS1_25CollectiveMainloopFwdSm90ILi2EN4cute5tupleIJNS5_1CILi1EEES8_S8_EEENS6_IJNS7_ILi128EEENS7_ILi112EEENS7_ILi192EEEEEELi192ENS_6half_tEfNS_4arch4Sm90ELb1ELb0ELb0ELb1ELb0ELb1ELb0ELb1ELb1ELb1ELb0ELb0EEENS1_21CollectiveEpilogueFwdINS6_IJSA_SC_SB_EEES9_SE_SG_Li256ELb1ELb1ELb0ELb0EEENS1_36VarlenDynamicPersistentTileSchedulerILi128ELi112ELi256ELi128ELb0ELb1ELb1ELb1ELb1ELb1EEEEEEEEEvNT_6ParamsE,"aw",@nobits
	.sectionflags	@""
	.align	16
	.zero		1024


//--------------------- .nv.constant0._ZN7cutlass13device_kernelIN5flash11enable_sm90INS1_16FlashAttnFwdSm90INS1_25CollectiveMainloopFwdSm90ILi2EN4cute5tupleIJNS5_1CILi1EEES8_S8_EEENS6_IJNS7_ILi128EEENS7_ILi112EEENS7_ILi192EEEEEELi192ENS_6half_tEfNS_4arch4Sm90ELb0ELb0ELb0ELb0ELb0ELb0ELb0ELb1ELb1ELb1ELb0ELb0EEENS1_21CollectiveEpilogueFwdINS6_IJSA_SC_SB_EEES9_SE_SG_Li256ELb0ELb1ELb0ELb0EEENS1_29StaticPersistentTileSchedulerILb0EEEEEEEEEvNT_6ParamsE --------------------------
	.section	.nv.constant0._ZN7cutlass13device_kernelIN5flash11enable_sm90INS1_16FlashAttnFwdSm90INS1_25CollectiveMainloopFwdSm90ILi2EN4cute5tupleIJNS5_1CILi1EEES8_S8_EEENS6_IJNS7_ILi128EEENS7_ILi112EEENS7_ILi192EEEEEELi192ENS_6half_tEfNS_4arch4Sm90ELb0ELb0ELb0ELb0ELb0ELb0ELb0ELb1ELb1ELb1ELb0ELb0EEENS1_21CollectiveEpilogueFwdINS6_IJSA_SC_SB_EEES9_SE_SG_Li256ELb0ELb1ELb0ELb0EEENS1_29StaticPersistentTileSchedulerILb0EEEEEEEEEvNT_6ParamsE,"a",@progbits
	.sectionflags	@""
	.align	4
.nv.constant0._ZN7cutlass13device_kernelIN5flash11enable_sm90INS1_16FlashAttnFwdSm90INS1_25CollectiveMainloopFwdSm90ILi2EN4cute5tupleIJNS5_1CILi1EEES8_S8_EEENS6_IJNS7_ILi128EEENS7_ILi112EEENS7_ILi192EEEEEELi192ENS_6half_tEfNS_4arch4Sm90ELb0ELb0ELb0ELb0ELb0ELb0ELb0ELb1ELb1ELb1ELb0ELb0EEENS1_21CollectiveEpilogueFwdINS6_IJSA_SC_SB_EEES9_SE_SG_Li256ELb0ELb1ELb0ELb0EEENS1_29StaticPersistentTileSchedulerILb0EEEEEEEEEvNT_6ParamsE:
	.zero		3200


//--------------------- .nv.constant0._ZN7cutlass13device_kernelIN5flash11enable_sm90INS1_16FlashAttnFwdSm90INS1_25CollectiveMainloopFwdSm90ILi2EN4cute5tupleIJNS5_1CILi2EEENS7_ILi1EEES9_EEENS6_IJNS7_ILi128EEENS7_ILi112EEENS7_ILi192EEEEEELi192ENS_6half_tEfNS_4arch4Sm90ELb0ELb0ELb0ELb0ELb0ELb0ELb0ELb1ELb1ELb1ELb0ELb0EEENS1_21CollectiveEpilogueFwdINS6_IJSB_SD_SC_EEESA_SF_SH_Li256ELb0ELb1ELb0ELb0EEENS1_29StaticPersistentTileSchedulerILb0EEEEEEEEEvNT_6ParamsE --------------------------
	.section	.nv.constant0._ZN7cutlass13device_kernelIN5flash11enable_sm90INS1_16FlashAttnFwdSm90INS1_25CollectiveMainloopFwdSm90ILi2EN4cute5tupleIJNS5_1CILi2EEENS7_ILi1EEES9_EEENS6_IJNS7_ILi128EEENS7_ILi112EEENS7_ILi192EEEEEELi192ENS_6half_tEfNS_4arch4Sm90ELb0ELb0ELb0ELb0ELb0ELb0ELb0ELb1ELb1ELb1ELb0ELb0EEENS1_21CollectiveEpilogueFwdINS6_IJSB_SD_SC_EEESA_SF_SH_Li256ELb0ELb1ELb0ELb0EEENS1_29StaticPersistentTileSchedulerILb0EEEEEEEEEvNT_6ParamsE,"a",@progbits
	.sectionflags	@""
	.align	4
.nv.constant0._ZN7cutlass13device_kernelIN5flash11enable_sm90INS1_16FlashAttnFwdSm90INS1_25CollectiveMainloopFwdSm90ILi2EN4cute5tupleIJNS5_1CILi2EEENS7_ILi1EEES9_EEENS6_IJNS7_ILi128EEENS7_ILi112EEENS7_ILi192EEEEEELi192ENS_6half_tEfNS_4arch4Sm90ELb0ELb0ELb0ELb0ELb0ELb0ELb0ELb1ELb1ELb1ELb0ELb0EEENS1_21CollectiveEpilogueFwdINS6_IJSB_SD_SC_EEESA_SF_SH_Li256ELb0ELb1ELb0ELb0EEENS1_29StaticPersistentTileSchedulerILb0EEEEEEEEEvNT_6ParamsE:
	.zero		3200


//--------------------- .nv.constant0._ZN7cutlass13device_kernelIN5flash11enable_sm90INS1_16FlashAttnFwdSm90INS1_25CollectiveMainloopFwdSm90ILi2EN4cute5tupleIJNS5_1CILi1EEES8_S8_EEENS6_IJNS7_ILi128EEENS7_ILi112EEENS7_ILi192EEEEEELi192ENS_6half_tEfNS_4arch4Sm90ELb0ELb0ELb0ELb1ELb0ELb0ELb0ELb1ELb1ELb1ELb0ELb0EEENS1_21CollectiveEpilogueFwdINS6_IJSA_SC_SB_EEES9_SE_SG_Li256ELb1ELb1ELb0ELb0EEENS1_36VarlenDynamicPersistentTileSchedulerILi128ELi112ELi256ELi128ELb0ELb1ELb1ELb0ELb1ELb1EEEEEEEEEvNT_6ParamsE --------------------------
	.section	.nv.constant0._ZN7cutlass13device_kernelIN5flash11enable_sm90INS1_16FlashAttnFwdSm90INS1_25CollectiveMainloopFwdSm90ILi2EN4cute5tupleIJNS5_1CILi1EEES8_S8_EEENS6_IJNS7_ILi128EEENS7_ILi112EEENS7_ILi192EEEEEELi192ENS_6half_tEfNS_4arch4Sm90ELb0ELb0ELb0ELb1ELb0ELb0ELb0ELb1ELb1ELb1ELb0ELb0EEENS1_21CollectiveEpilogueFwdINS6_IJSA_SC_SB_EEES9_SE_SG_Li256ELb1ELb1ELb0ELb0EEENS1_36VarlenDynamicPersistentTileSchedulerILi128ELi112ELi256ELi128ELb0ELb1ELb1ELb0ELb1ELb1EEEEEEEEEvNT_6ParamsE,"a",@progbits
	.sectionflags	@""
	.align	4
.nv.constant0._ZN7cutlass13device_kernelIN5flash11enable_sm90INS1_16FlashAttnFwdSm90INS1_25CollectiveMainloopFwdSm90ILi2EN4cute5tupleIJNS5_1CILi1EEES8_S8_EEENS6_IJNS7_ILi128EEENS7_ILi112EEENS7_ILi192EEEEEELi192ENS_6half_tEfNS_4arch4Sm90ELb0ELb0ELb0ELb1ELb0ELb0ELb0ELb1ELb1ELb1ELb0ELb0EEENS1_21CollectiveEpilogueFwdINS6_IJSA_SC_SB_EEES9_SE_SG_Li256ELb1ELb1ELb0ELb0EEENS1_36VarlenDynamicPersistentTileSchedulerILi128ELi112ELi256ELi128ELb0ELb1ELb1ELb0ELb1ELb1EEEEEEEEEvNT_6ParamsE:
	.zero		3328


//--------------------- .nv.constant0._ZN7cutlass13device_kernelIN5flash11enable_sm90INS1_16FlashAttnFwdSm90INS1_25CollectiveMainloopFwdSm90ILi2EN4cute5tupleIJNS5_1CILi1EEES8_S8_EEENS6_IJNS7_ILi128EEENS7_ILi112EEENS7_ILi192EEEEEELi192ENS_6half_tEfNS_4arch4Sm90ELb0ELb0ELb0ELb1ELb0ELb1ELb0ELb1ELb1ELb1ELb0ELb0EEENS1_21CollectiveEpilogueFwdINS6_IJSA_SC_SB_EEES9_SE_SG_Li256ELb1ELb1ELb0ELb0EEENS1_36VarlenDynamicPersistentTileSchedulerILi128ELi112ELi256ELi128ELb0ELb1ELb1ELb0ELb1ELb1EEEEEEEEEvNT_6ParamsE --------------------------
	.section	.nv.constant0._ZN7cutlass13device_kernelIN5flash11enable_sm90INS1_16FlashAttnFwdSm90INS1_25CollectiveMainloopFwdSm90ILi2EN4cute5tupleIJNS5_1CILi1EEES8_S8_EEENS6_IJNS7_ILi128EEENS7_ILi112EEENS7_ILi192EEEEEELi192ENS_6half_tEfNS_4arch4Sm90ELb0ELb0ELb0ELb1ELb0ELb1ELb0ELb1ELb1ELb1ELb0ELb0EEENS1_21CollectiveEpilogueFwdINS6_IJSA_SC_SB_EEES9_SE_SG_Li256ELb1ELb1ELb0ELb0EEENS1_36VarlenDynamicPersistentTileSchedulerILi128ELi112ELi256ELi128ELb0ELb1ELb1ELb0ELb1ELb1EEEEEEEEEvNT_6ParamsE,"a",@progbits
	.sectionflags	@""
	.align	4
.nv.constant0._ZN7cutlass13device_kernelIN5flash11enable_sm90INS1_16FlashAttnFwdSm90INS1_25CollectiveMainloopFwdSm90ILi2EN4cute5tupleIJNS5_1CILi1EEES8_S8_EEENS6_IJNS7_ILi128EEENS7_ILi112EEENS7_ILi192EEEEEELi192ENS_6half_tEfNS_4arch4Sm90ELb0ELb0ELb0ELb1ELb0ELb1ELb0ELb1ELb1ELb1ELb0ELb0EEENS1_21CollectiveEpilogueFwdINS6_IJSA_SC_SB_EEES9_SE_SG_Li256ELb1ELb1ELb0ELb0EEENS1_36VarlenDynamicPersistentTileSchedulerILi128ELi112ELi256ELi128ELb0ELb1ELb1ELb0ELb1ELb1EEEEEEEEEvNT_6ParamsE:
	.zero		3328


//--------------------- .nv.constant0._ZN7cutlass13device_kernelIN5flash11enable_sm90INS1_16FlashAttnFwdSm90INS1_25CollectiveMainloopFwdSm90ILi2EN4cute5tupleIJNS5_1CILi1EEES8_S8_EEENS6_IJNS7_ILi128EEENS7_ILi96EEENS7_ILi192EEEEEELi192ENS_6half_tEfNS_4arch4Sm90ELb0ELb1ELb0ELb0ELb0ELb0ELb0ELb1ELb1ELb1ELb0ELb0EEENS1_21CollectiveEpilogueFwdINS6_IJSA_SC_SB_EEES9_SE_SG_Li256ELb0ELb1ELb0ELb0EEENS1_30DynamicPersistentTileSchedulerILi256ELi128ELb0ELb1ELb1EEEEEEEEEvNT_6ParamsE --------------------------
	.section	.nv.constant0._ZN7cutlass13device_kernelIN5flash11enable_sm90INS1_16FlashAttnFwdSm90INS1_25CollectiveMainloopFwdSm90ILi2EN4cute5tupleIJNS5_1CILi1EEES8_S8_EEENS6_IJNS7_ILi128EEENS7_ILi96EEENS7_ILi192EEEEEELi192ENS_6half_tEfNS_4arch4Sm90ELb0ELb1ELb0ELb0ELb0ELb0ELb0ELb1ELb1ELb1ELb0ELb0EEENS1_21CollectiveEpilogueFwdINS6_IJSA_SC_SB_EEES9_SE_SG_Li256ELb0ELb1ELb0ELb0EEENS1_30DynamicPersistentTileSchedulerILi256ELi128ELb0ELb1ELb1EEEEEEEEEvNT_6ParamsE,"a",@progbits
	.sectionflags	@""
	.align	4
.nv.constant0._ZN7cutlass13device_kernelIN5flash11enable_sm90INS1_16FlashAttnFwdSm90INS1_25CollectiveMainloopFwdSm90ILi2EN4cute5tupleIJNS5_1CILi1EEES8_S8_EEENS6_IJNS7_ILi128EEENS7_ILi96EEENS7_ILi192EEEEEELi192ENS_6half_tEfNS_4arch4Sm90ELb0ELb1ELb0ELb0ELb0ELb0ELb0ELb1ELb1ELb1ELb0ELb0EEENS1_21CollectiveEpilogueFwdINS6_IJSA_SC_SB_EEES9_SE_SG_Li256ELb0ELb1ELb0ELb0EEENS1_30DynamicPersistentTileSchedulerILi256ELi128ELb0ELb1ELb1EEEEEEEEEvNT_6ParamsE:
	.zero		3328


//--------------------- .nv.constant0._ZN7cutlass13device_kernelIN5flash11enable_sm90INS1_16FlashAttnFwdSm90INS1_25CollectiveMainloopFwdSm90ILi2EN4cute5tupleIJNS5_1CILi1EEES8_S8_EEENS6_IJNS7_ILi128EEENS7_ILi96EEENS7_ILi192EEEEEELi192ENS_6half_tEfNS_4arch4Sm90ELb0ELb1ELb0ELb1ELb0ELb0ELb0ELb1ELb1ELb1ELb0ELb0EEENS1_21CollectiveEpilogueFwdINS6_IJSA_SC_SB_EEES9_SE_SG_Li256ELb1ELb1ELb0ELb0EEENS1_36VarlenDynamicPersistentTileSchedulerILi128ELi96ELi256ELi128ELb0ELb1ELb1ELb1ELb0ELb1EEEEEEEEEvNT_6ParamsE --------------------------
	.section	.nv.constant0._ZN7cutlass13device_kernelIN5flash11enable_sm90INS1_16FlashAttnFwdSm90INS1_25CollectiveMainloopFwdSm90ILi2EN4cute5tupleIJNS5_1CILi1EEES8_S8_EEENS6_IJNS7_ILi128EEENS7_ILi96EEENS7_ILi192EEEEEELi192ENS_6half_tEfNS_4arch4Sm90ELb0ELb1ELb0ELb1ELb0ELb0ELb0ELb1ELb1ELb1ELb0ELb0EEENS1_21CollectiveEpilogueFwdINS6_IJSA_SC_SB_EEES9_SE_SG_Li256ELb1ELb1ELb0ELb0EEENS1_36VarlenDynamicPersistentTileSchedulerILi128ELi96ELi256ELi128ELb0ELb1ELb1ELb1ELb0ELb1EEEEEEEEEvNT_6ParamsE,"a",@progbits
	.sectionflags	@""
	.align	4
.nv.constant0._ZN7cutlass13device_kernelIN5flash11enable_sm90INS1_16FlashAttnFwdSm90INS1_25CollectiveMainloopFwdSm90ILi2EN4cute5tupleIJNS5_1CILi1EEES8_S8_EEENS6_IJNS7_ILi128EEENS7_ILi96EEENS7_ILi192EEEEEELi192ENS_6half_tEfNS_4arch4Sm90ELb0ELb1ELb0ELb1ELb0ELb0ELb0ELb1ELb1ELb1ELb0ELb0EEENS1_21CollectiveEpilogueFwdINS6_IJSA_SC_SB_EEES9_SE_SG_Li256ELb1ELb1ELb0ELb0EEENS1_36VarlenDynamicPersistentTileSchedulerILi128ELi96ELi256ELi128ELb0ELb1ELb1ELb1ELb0ELb1EEEEEEEEEvNT_6ParamsE:
	.zero		3328


//--------------------- .nv.constant0._ZN7cutlass13device_kernelIN5flash11enable_sm90INS1_16FlashAttnFwdSm90INS1_25CollectiveMainloopFwdSm90ILi2EN4cute5tupleIJNS5_1CILi1EEES8_S8_EEENS6_IJNS7_ILi128EEENS7_ILi96EEENS7_ILi192EEEEEELi192ENS_6half_tEfNS_4arch4Sm90ELb0ELb1ELb0ELb1ELb0ELb1ELb0ELb1ELb1ELb1ELb0ELb0EEENS1_21CollectiveEpilogueFwdINS6_IJSA_SC_SB_EEES9_SE_SG_Li256ELb1ELb1ELb0ELb0EEENS1_36VarlenDynamicPersistentTileSchedulerILi128ELi96ELi256ELi128ELb0ELb1ELb1ELb1ELb0ELb1EEEEEEEEEvNT_6ParamsE --------------------------
	.section	.nv.constant0._ZN7cutlass13device_kernelIN5flash11enable_sm90INS1_16FlashAttnFwdSm90INS1_25CollectiveMainloopFwdSm90ILi2EN4cute5tupleIJNS5_1CILi1EEES8_S8_EEENS6_IJNS7_ILi128EEENS7_ILi96EEENS7_ILi192EEEEEELi192ENS_6half_tEfNS_4arch4Sm90ELb0ELb1ELb0ELb1ELb0ELb1ELb0ELb1ELb1ELb1ELb0ELb0EEENS1_21CollectiveEpilogueFwdINS6_IJSA_SC_SB_EEES9_SE_SG_Li256ELb1ELb1ELb0ELb0EEENS1_36VarlenDynamicPersistentTileSchedulerILi128ELi96ELi256ELi128ELb0ELb1ELb1ELb1ELb0ELb1EEEEEEEEEvNT_6ParamsE,"a",@progbits
	.sectionflags	@""
	.align	4
.nv.constant0._ZN7cutlass13device_kernelIN5flash11enable_sm90INS1_16FlashAttnFwdSm90INS1_25CollectiveMainloopFwdSm90ILi2EN4cute5tupleIJNS5_1CILi1EEES8_S8_EEENS6_IJNS7_ILi128EEENS7_ILi96EEENS7_ILi192EEEEEELi192ENS_6half_tEfNS_4arch4Sm90ELb0ELb1ELb0ELb1ELb0ELb1ELb0ELb1ELb1ELb1ELb0ELb0EEENS1_21CollectiveEpilogueFwdINS6_IJSA_SC_SB_EEES9_SE_SG_Li256ELb1ELb1ELb0ELb0EEENS1_36VarlenDynamicPersistentTileSchedulerILi128ELi96ELi256ELi128ELb0ELb1ELb1ELb1ELb0ELb1EEEEEEEEEvNT_6ParamsE:
	.zero		3328


//--------------------- .nv.constant0._ZN7cutlass13device_kernelIN5flash11enable_sm90INS1_16FlashAttnFwdSm90INS1_25CollectiveMainloopFwdSm90ILi2EN4cute5tupleIJNS5_1CILi1EEES8_S8_EEENS6_IJNS7_ILi128EEENS7_ILi112EEENS7_ILi192EEEEEELi192ENS_6half_tEfNS_4arch4Sm90ELb1ELb0ELb0ELb0ELb0ELb0ELb0ELb1ELb1ELb1ELb0ELb0EEENS1_21CollectiveEpilogueFwdINS6_IJSA_SC_SB_EEES9_SE_SG_Li256ELb0ELb1ELb0ELb0EEENS1_30DynamicPersistentTileSchedulerILi256ELi128ELb0ELb1ELb1EEEEEEEEEvNT_6ParamsE --------------------------
	.section	.nv.constant0._ZN7cutlass13device_kernelIN5flash11enable_sm90INS1_16FlashAttnFwdSm90INS1_25CollectiveMainloopFwdSm90ILi2EN4cute5tupleIJNS5_1CILi1EEES8_S8_EEENS6_IJNS7_ILi128EEENS7_ILi112EEENS7_ILi192EEEEEELi192ENS_6half_tEfNS_4arch4Sm90ELb1ELb0ELb0ELb0ELb0ELb0ELb0ELb1ELb1ELb1ELb0ELb0EEENS1_21CollectiveEpilogueFwdINS6_IJSA_SC_SB_EEES9_SE_SG_Li256ELb0ELb1ELb0ELb0EEENS1_30DynamicPersistentTileSchedulerILi256ELi128ELb0ELb1ELb1EEEEEEEEEvNT_6ParamsE,"a",@progbits
	.sectionflags	@""
	.align	4
.nv.constant0._ZN7cutlass13device_kernelIN5flash11enable_sm90INS1_16FlashAttnFwdSm90INS1_25CollectiveMainloopFwdSm90ILi2EN4cute5tupleIJNS5_1CILi1EEES8_S8_EEENS6_IJNS7_ILi128EEENS7_ILi112EEENS7_ILi192EEEEEELi192ENS_6half_tEfNS_4arch4Sm90ELb1ELb0ELb0ELb0ELb0ELb0ELb0ELb1ELb1ELb1ELb0ELb0EEENS1_21CollectiveEpilogueFwdINS6_IJSA_SC_SB_EEES9_SE_SG_Li256ELb0ELb1ELb0ELb0EEENS1_30DynamicPersistentTileSchedulerILi256ELi128ELb0ELb1ELb1EEEEEEEEEvNT_6ParamsE:
	.zero		3328


//--------------------- .nv.constant0._ZN7cutlass13device_kernelIN5flash11enable_sm90INS1_16FlashAttnFwdSm90INS1_25CollectiveMainloopFwdSm90ILi2EN4cute5tupleIJNS5_1CILi1EEES8_S8_EEENS6_IJNS7_ILi128EEENS7_ILi112EEENS7_ILi192EEEEEELi192ENS_6half_tEfNS_4arch4Sm90ELb1ELb0ELb0ELb1ELb0ELb0ELb0ELb1ELb1ELb1ELb0ELb0EEENS1_21CollectiveEpilogueFwdINS6_IJSA_SC_SB_EEES9_SE_SG_Li256ELb1ELb1ELb0ELb0EEENS1_36VarlenDynamicPersistentTileSchedulerILi128ELi112ELi256ELi128ELb0ELb1ELb1ELb1ELb1ELb1EEEEEEEEEvNT_6ParamsE --------------------------
	.section	.nv.constant0._ZN7cutlass13device_kernelIN5flash11enable_sm90INS1_16FlashAttnFwdSm90INS1_25CollectiveMainloopFwdSm90ILi2EN4cute5tupleIJNS5_1CILi1EEES8_S8_EEENS6_IJNS7_ILi128EEENS7_ILi112EEENS7_ILi192EEEEEELi192ENS_6half_tEfNS_4arch4Sm90ELb1ELb0ELb0ELb1ELb0ELb0ELb0ELb1ELb1ELb1ELb0ELb0EEENS1_21CollectiveEpilogueFwdINS6_IJSA_SC_SB_EEES9_SE_SG_Li256ELb1ELb1ELb0ELb0EEENS1_36VarlenDynamicPersistentTileSchedulerILi128ELi112ELi256ELi128ELb0ELb1ELb1ELb1ELb1ELb1EEEEEEEEEvNT_6ParamsE,"a",@progbits
	.sectionflags	@""
	.align	4
.nv.constant0._ZN7cutlass13device_kernelIN5flash11enable_sm90INS1_16FlashAttnFwdSm90INS1_25CollectiveMainloopFwdSm90ILi2EN4cute5tupleIJNS5_1CILi1EEES8_S8_EEENS6_IJNS7_ILi128EEENS7_ILi112EEENS7_ILi192EEEEEELi192ENS_6half_tEfNS_4arch4Sm90ELb1ELb0ELb0ELb1ELb0ELb0ELb0ELb1ELb1ELb1ELb0ELb0EEENS1_21CollectiveEpilogueFwdINS6_IJSA_SC_SB_EEES9_SE_SG_Li256ELb1ELb1ELb0ELb0EEENS1_36VarlenDynamicPersistentTileSchedulerILi128ELi112ELi256ELi128ELb0ELb1ELb1ELb1ELb1ELb1EEEEEEEEEvNT_6ParamsE:
	.zero		3328


//--------------------- .nv.constant0._ZN7cutlass13device_kernelIN5flash11enable_sm90INS1_16FlashAttnFwdSm90INS1_25CollectiveMainloopFwdSm90ILi2EN4cute5tupleIJNS5_1CILi1EEES8_S8_EEENS6_IJNS7_ILi128EEENS7_ILi112EEENS7_ILi192EEEEEELi192ENS_6half_tEfNS_4arch4Sm90ELb1ELb0ELb0ELb1ELb0ELb1ELb0ELb1ELb1ELb1ELb0ELb0EEENS1_21CollectiveEpilogueFwdINS6_IJSA_SC_SB_EEES9_SE_SG_Li256ELb1ELb1ELb0ELb0EEENS1_36VarlenDynamicPersistentTileSchedulerILi128ELi112ELi256ELi128ELb0ELb1ELb1ELb1ELb1ELb1EEEEEEEEEvNT_6ParamsE --------------------------
	.section	.nv.constant0._ZN7cutlass13device_kernelIN5flash11enable_sm90INS1_16FlashAttnFwdSm90INS1_25CollectiveMainloopFwdSm90ILi2EN4cute5tupleIJNS5_1CILi1EEES8_S8_EEENS6_IJNS7_ILi128EEENS7_ILi112EEENS7_ILi192EEEEEELi192ENS_6half_tEfNS_4arch4Sm90ELb1ELb0ELb0ELb1ELb0ELb1ELb0ELb1ELb1ELb1ELb0ELb0EEENS1_21CollectiveEpilogueFwdINS6_IJSA_SC_SB_EEES9_SE_SG_Li256ELb1ELb1ELb0ELb0EEENS1_36VarlenDynamicPersistentTileSchedulerILi128ELi112ELi256ELi128ELb0ELb1ELb1ELb1ELb1ELb1EEEEEEEEEvNT_6ParamsE,"a",@progbits
	.sectionflags	@""
	.align	4
.nv.constant0._ZN7cutlass13device_kernelIN5flash11enable_sm90INS1_16FlashAttnFwdSm90INS1_25CollectiveMainloopFwdSm90ILi2EN4cute5tupleIJNS5_1CILi1EEES8_S8_EEENS6_IJNS7_ILi128EEENS7_ILi112EEENS7_ILi192EEEEEELi192ENS_6half_tEfNS_4arch4Sm90ELb1ELb0ELb0ELb1ELb0ELb1ELb0ELb1ELb1ELb1ELb0ELb0EEENS1_21CollectiveEpilogueFwdINS6_IJSA_SC_SB_EEES9_SE_SG_Li256ELb1ELb1ELb0ELb0EEENS1_36VarlenDynamicPersistentTileSchedulerILi128ELi112ELi256ELi128ELb0ELb1ELb1ELb1ELb1ELb1EEEEEEEEEvNT_6ParamsE:
	.zero		3328


//--------------------- SYMBOLS --------------------------

	.type		.nv.reservedSmem.offset0,@object
	.size		.nv.reservedSmem.offset0,0x4
	.type		__assertfail,@function
